// Copyright (c) 2024, Jay Shah, Ganesh Bikshandi, Ying Zhang, Vijay Thakkar, Pradeep Ramani, Tri Dao.
// Splitting the different template instantiations to different files to speed up compilation.
// This file is auto-generated. See "generate_kernels.py"

#include "flash_fwd_launch_template.h"

#ifndef FLASHATTENTION_DISABLE_SM8x
#ifndef FLASHATTENTION_DISABLE_HDIM256
template void run_mha_fwd_<80, cutlass::half_t, 256, 256, false, true, true, true>(Flash_fwd_params &params, cudaStream_t stream);
template void run_mha_fwd_<86, cutlass::half_t, 256, 256, false, true, true, true>(Flash_fwd_params &params, cudaStream_t stream);
#endif
#endif


// ===== COMPILED SASS (sm_80) =====

	.target	sm_80

	.elftype	@"ET_EXEC"


//--------------------- .note.nv.tkinfo           --------------------------
	.section	.note.nv.tkinfo,"",@"SHT_NOTE"
	.sectionflags	@"SHF_NOTE_NV_TKINFO"
	.tkinfo
        /*0018*/ 	.word	0x00000002
        /*0030*/ 	.string	""
        /*0030*/ 	.string	"ptxas"
        /*0030*/ 	.string	"Cuda compilation tools, release 13.0, V13.0.88"
        /*0030*/ 	.string	"Build cuda_13.0.r13.0/compiler.36424714_0"
        /*0030*/ 	.string	"-arch sm_80 -m 64 "



//--------------------- .note.nv.cuinfo           --------------------------
	.section	.note.nv.cuinfo,"",@"SHT_NOTE"
	.sectionflags	@"SHF_NOTE_NV_CUINFO"
        /*0018*/ 	.short	0x0002
        /*001a*/ 	.short	0x0050
        /*001c*/ 	.short	0x0082
	.zero		2


//--------------------- .nv.info                  --------------------------
	.section	.nv.info,"",@"SHT_CUDA_INFO"
	.align	4


	//----- nvinfo : EIATTR_REGCOUNT
	.align		4
        /*0000*/ 	.byte	0x04, 0x2f
        /*0002*/ 	.short	(.L_12 - .L_11)
	.align		4
.L_11:
        /*0004*/ 	.word	index@(_ZN7cutlass13device_kernelIN5flash19enable_sm80_to_sm89INS1_16FlashAttnFwdSm80INS1_25CollectiveMainloopFwdSm80ILi8ELi1ELb0EN4cute5tupleIJNS5_1CILi128EEENS7_ILi48EEENS7_ILi256EEEEEELi256ENS_6half_tEfNS_4arch4Sm80ELb1ELb0ELb1ELb1ELb1ELb1ELb1ELb0EEENS1_21CollectiveEpilogueFwdINS6_IJS8_SA_S9_EEENS6_IJNS7_ILi1EEESI_SI_EEESC_SE_Li256ELb1ELb1ELb0ELb0EEENS1_19SingleTileSchedulerILb1ELb0ELb1ELi128EEEEEEEEEvNT_6ParamsE)
        /*0008*/ 	.word	0x000000fe


	//----- nvinfo : EIATTR_FRAME_SIZE
	.align		4
.L_12:
        /*000c*/ 	.byte	0x04, 0x11
        /*000e*/ 	.short	(.L_14 - .L_13)
	.align		4
.L_13:
        /*0010*/ 	.word	index@($__internal_9_$__cuda_sm70_shflsync_idx_p)
        /*0014*/ 	.word	0x00000000


	//----- nvinfo : EIATTR_FRAME_SIZE
	.align		4
.L_14:
        /*0018*/ 	.byte	0x04, 0x11
        /*001a*/ 	.short	(.L_16 - .L_15)
	.align		4
.L_15:
        /*001c*/ 	.word	index@(_ZN7cutlass13device_kernelIN5flash19enable_sm80_to_sm89INS1_16FlashAttnFwdSm80INS1_25CollectiveMainloopFwdSm80ILi8ELi1ELb0EN4cute5tupleIJNS5_1CILi128EEENS7_ILi48EEENS7_ILi256EEEEEELi256ENS_6half_tEfNS_4arch4Sm80ELb1ELb0ELb1ELb1ELb1ELb1ELb1ELb0EEENS1_21CollectiveEpilogueFwdINS6_IJS8_SA_S9_EEENS6_IJNS7_ILi1EEESI_SI_EEESC_SE_Li256ELb1ELb1ELb0ELb0EEENS1_19SingleTileSchedulerILb1ELb0ELb1ELi128EEEEEEEEEvNT_6ParamsE)
        /*0020*/ 	.word	0x00000000


	//----- nvinfo : EIATTR_REGCOUNT
	.align		4
.L_16:
        /*0024*/ 	.byte	0x04, 0x2f
        /*0026*/ 	.short	(.L_18 - .L_17)
	.align		4
.L_17:
        /*0028*/ 	.word	index@(_ZN7cutlass13device_kernelIN5flash19enable_sm80_to_sm89INS1_16FlashAttnFwdSm80INS1_25CollectiveMainloopFwdSm80ILi8ELi1ELb0EN4cute5tupleIJNS5_1CILi128EEENS7_ILi96EEENS7_ILi256EEEEEELi256ENS_6half_tEfNS_4arch4Sm80ELb1ELb0ELb1ELb1ELb1ELb0ELb1ELb0EEENS1_21CollectiveEpilogueFwdINS6_IJS8_SA_S9_EEENS6_IJNS7_ILi1EEESI_SI_EEESC_SE_Li256ELb1ELb1ELb0ELb0EEENS1_19SingleTileSchedulerILb1ELb0ELb1ELi128EEEEEEEEEvNT_6ParamsE)
        /*002c*/ 	.word	0x000000ff


	//----- nvinfo : EIATTR_FRAME_SIZE
	.align		4
.L_18:
        /*0030*/ 	.byte	0x04, 0x11
        /*0032*/ 	.short	(.L_20 - .L_19)
	.align		4
.L_19:
        /*0034*/ 	.word	index@(_ZN7cutlass13device_kernelIN5flash19enable_sm80_to_sm89INS1_16FlashAttnFwdSm80INS1_25CollectiveMainloopFwdSm80ILi8ELi1ELb0EN4cute5tupleIJNS5_1CILi128EEENS7_ILi96EEENS7_ILi256EEEEEELi256ENS_6half_tEfNS_4arch4Sm80ELb1ELb0ELb1ELb1ELb1ELb0ELb1ELb0EEENS1_21CollectiveEpilogueFwdINS6_IJS8_SA_S9_EEENS6_IJNS7_ILi1EEESI_SI_EEESC_SE_Li256ELb1ELb1ELb0ELb0EEENS1_19SingleTileSchedulerILb1ELb0ELb1ELi128EEEEEEEEEvNT_6ParamsE)
        /*0038*/ 	.word	0x00000070


	//----- nvinfo : EIATTR_REGCOUNT
	.align		4
.L_20:
        /*003c*/ 	.byte	0x04, 0x2f
        /*003e*/ 	.short	(.L_22 - .L_21)
	.align		4
.L_21:
        /*0040*/ 	.word	index@(_ZN7cutlass13device_kernelIN5flash19enable_sm80_to_sm89INS1_16FlashAttnFwdSm80INS1_25CollectiveMainloopFwdSm80ILi8ELi1ELb0EN4cute5tupleIJNS5_1CILi128EEENS7_ILi96EEENS7_ILi256EEEEEELi256ENS_6half_tEfNS_4arch4Sm80ELb1ELb0ELb1ELb0ELb1ELb0ELb1ELb0EEENS1_21CollectiveEpilogueFwdINS6_IJS8_SA_S9_EEENS6_IJNS7_ILi1EEESI_SI_EEESC_SE_Li256ELb0ELb1ELb0ELb0EEENS1_30DynamicPersistentTileSchedulerILi256ELi256ELb0ELb1ELb0EEEEEEEEEvNT_6ParamsE)
        /*0044*/ 	.word	0x000000ff


	//----- nvinfo : EIATTR_FRAME_SIZE
	.align		4
.L_22:
        /*0048*/ 	.byte	0x04, 0x11
        /*004a*/ 	.short	(.L_24 - .L_23)
	.align		4
.L_23:
        /*004c*/ 	.word	index@($__internal_8_$__cuda_sm70_shflsync_idx_p)
        /*0050*/ 	.word	0x00000000


	//----- nvinfo : EIATTR_FRAME_SIZE
	.align		4
.L_24:
        /*0054*/ 	.byte	0x04, 0x11
        /*0056*/ 	.short	(.L_26 - .L_25)
	.align		4
.L_25:
        /*0058*/ 	.word	index@($__internal_7_$__cuda_sm70_shflsync_bfly_p)
        /*005c*/ 	.word	0x00000000


	//----- nvinfo : EIATTR_FRAME_SIZE
	.align		4
.L_26:
        /*0060*/ 	.byte	0x04, 0x11
        /*0062*/ 	.short	(.L_28 - .L_27)
	.align		4
.L_27:
        /*0064*/ 	.word	index@(_ZN7cutlass13device_kernelIN5flash19enable_sm80_to_sm89INS1_16FlashAttnFwdSm80INS1_25CollectiveMainloopFwdSm80ILi8ELi1ELb0EN4cute5tupleIJNS5_1CILi128EEENS7_ILi96EEENS7_ILi256EEEEEELi256ENS_6half_tEfNS_4arch4Sm80ELb1ELb0ELb1ELb0ELb1ELb0ELb1ELb0EEENS1_21CollectiveEpilogueFwdINS6_IJS8_SA_S9_EEENS6_IJNS7_ILi1EEESI_SI_EEESC_SE_Li256ELb0ELb1ELb0ELb0EEENS1_30DynamicPersistentTileSchedulerILi256ELi256ELb0ELb1ELb0EEEEEEEEEvNT_6ParamsE)
        /*0068*/ 	.word	0x00000088


	//----- nvinfo : EIATTR_REGCOUNT
	.align		4
.L_28:
        /*006c*/ 	.byte	0x04, 0x2f
        /*006e*/ 	.short	(.L_30 - .L_29)
	.align		4
.L_29:
        /*0070*/ 	.word	index@(_ZN7cutlass13device_kernelIN5flash19enable_sm80_to_sm89INS1_16FlashAttnFwdSm80INS1_25CollectiveMainloopFwdSm80ILi8ELi1ELb0EN4cute5tupleIJNS5_1CILi128EEENS7_ILi48EEENS7_ILi256EEEEEELi256ENS_6half_tEfNS_4arch4Sm80ELb0ELb1ELb1ELb1ELb1ELb1ELb1ELb0EEENS1_21CollectiveEpilogueFwdINS6_IJS8_SA_S9_EEENS6_IJNS7_ILi1EEESI_SI_EEESC_SE_Li256ELb1ELb1ELb0ELb0EEENS1_19SingleTileSchedulerILb1ELb0ELb1ELi128EEEEEEEEEvNT_6ParamsE)
        /*0074*/ 	.word	0x000000ff


	//----- nvinfo : EIATTR_FRAME_SIZE
	.align		4
.L_30:
        /*0078*/ 	.byte	0x04, 0x11
        /*007a*/ 	.short	(.L_32 - .L_31)
	.align		4
.L_31:
        /*007c*/ 	.word	index@($__internal_6_$__cuda_sm70_shflsync_idx_p)
        /*0080*/ 	.word	0x00000000


	//----- nvinfo : EIATTR_FRAME_SIZE
	.align		4
.L_32:
        /*0084*/ 	.byte	0x04, 0x11
        /*0086*/ 	.short	(.L_34 - .L_33)
	.align		4
.L_33:
        /*0088*/ 	.word	index@($__internal_5_$__cuda_sm70_shflsync_bfly_p)
        /*008c*/ 	.word	0x00000000


	//----- nvinfo : EIATTR_FRAME_SIZE
	.align		4
.L_34:
        /*0090*/ 	.byte	0x04, 0x11
        /*0092*/ 	.short	(.L_36 - .L_35)
	.align		4
.L_35:
        /*0094*/ 	.word	index@($_ZN7cutlass13device_kernelIN5flash19enable_sm80_to_sm89INS1_16FlashAttnFwdSm80INS1_25CollectiveMainloopFwdSm80ILi8ELi1ELb0EN4cute5tupleIJNS5_1CILi128EEENS7_ILi48EEENS7_ILi256EEEEEELi256ENS_6half_tEfNS_4arch4Sm80ELb0ELb1ELb1ELb1ELb1ELb1ELb1ELb0EEENS1_21CollectiveEpilogueFwdINS6_IJS8_SA_S9_EEENS6_IJNS7_ILi1EEESI_SI_EEESC_SE_Li256ELb1ELb1ELb0ELb0EEENS1_19SingleTileSchedulerILb1ELb0ELb1ELi128EEEEEEEEEvNT_6ParamsE$_ZZN5flash25CollectiveMainloopFwdSm80ILi8ELi1ELb0EN4cute5tupleIJNS1_1CILi128EEENS3_ILi48EEENS3_ILi256EEEEEELi256EN7cutlass6half_tEfNS8_4arch4Sm80ELb0ELb1ELb1ELb1ELb1ELb1ELb1ELb0EE3mmaINS_16FlashAttnFwdSm80ISC_NS_21CollectiveEpilogueFwdINS2_IJS4_S6_S5_EEENS2_IJNS3_ILi1EEESH_SH_EEES9_SB_Li256ELb1ELb1ELb0ELb0EEENS_19SingleTileSchedulerILb1ELb0ELb1ELi128EEEE13SharedStorageENS1_6TensorINS1_11ArrayEngineIfLm128EEENS1_6LayoutINS2_IJNS2_IJNS3_ILi2EEESS_EEESH_NS3_ILi32EEEEEENS2_IJNS2_IJSH_SS_EEENS3_ILi0EEENS3_ILi4EEEEEEEEEENS_7SoftmaxILi2ELi0EEEEEbRKNSC_6ParamsERT0_RT1_iRKNS_16SeqlenInfoQKNewKILb1ELb1EEENS2_IJiiiiEEERT_ENKUlvE_clEv)
        /*0098*/ 	.word	0x00000000


	//----- nvinfo : EIATTR_FRAME_SIZE
	.align		4
.L_36:
        /*009c*/ 	.byte	0x04, 0x11
        /*009e*/ 	.short	(.L_38 - .L_37)
	.align		4
.L_37:
        /*00a0*/ 	.word	index@(_ZN7cutlass13device_kernelIN5flash19enable_sm80_to_sm89INS1_16FlashAttnFwdSm80INS1_25CollectiveMainloopFwdSm80ILi8ELi1ELb0EN4cute5tupleIJNS5_1CILi128EEENS7_ILi48EEENS7_ILi256EEEEEELi256ENS_6half_tEfNS_4arch4Sm80ELb0ELb1ELb1ELb1ELb1ELb1ELb1ELb0EEENS1_21CollectiveEpilogueFwdINS6_IJS8_SA_S9_EEENS6_IJNS7_ILi1EEESI_SI_EEESC_SE_Li256ELb1ELb1ELb0ELb0EEENS1_19SingleTileSchedulerILb1ELb0ELb1ELi128EEEEEEEEEvNT_6ParamsE)
        /*00a4*/ 	.word	0x00000078


	//----- nvinfo : EIATTR_REGCOUNT
	.align		4
.L_38:
        /*00a8*/ 	.byte	0x04, 0x2f
        /*00aa*/ 	.short	(.L_40 - .L_39)
	.align		4
.L_39:
        /*00ac*/ 	.word	index@(_ZN7cutlass13device_kernelIN5flash19enable_sm80_to_sm89INS1_16FlashAttnFwdSm80INS1_25CollectiveMainloopFwdSm80ILi8ELi1ELb0EN4cute5tupleIJNS5_1CILi128EEENS7_ILi64EEENS7_ILi256EEEEEELi256ENS_6half_tEfNS_4arch4Sm80ELb0ELb1ELb1ELb1ELb1ELb0ELb1ELb0EEENS1_21CollectiveEpilogueFwdINS6_IJS8_SA_S9_EEENS6_IJNS7_ILi1EEESI_SI_EEESC_SE_Li256ELb1ELb1ELb0ELb0EEENS1_19SingleTileSchedulerILb1ELb0ELb1ELi128EEEEEEEEEvNT_6ParamsE)
        /*00b0*/ 	.word	0x000000ff


	//----- nvinfo : EIATTR_FRAME_SIZE
	.align		4
.L_40:
        /*00b4*/ 	.byte	0x04, 0x11
        /*00b6*/ 	.short	(.L_42 - .L_41)
	.align		4
.L_41:
        /*00b8*/ 	.word	index@(_ZN7cutlass13device_kernelIN5flash19enable_sm80_to_sm89INS1_16FlashAttnFwdSm80INS1_25CollectiveMainloopFwdSm80ILi8ELi1ELb0EN4cute5tupleIJNS5_1CILi128EEENS7_ILi64EEENS7_ILi256EEEEEELi256ENS_6half_tEfNS_4arch4Sm80ELb0ELb1ELb1ELb1ELb1ELb0ELb1ELb0EEENS1_21CollectiveEpilogueFwdINS6_IJS8_SA_S9_EEENS6_IJNS7_ILi1EEESI_SI_EEESC_SE_Li256ELb1ELb1ELb0ELb0EEENS1_19SingleTileSchedulerILb1ELb0ELb1ELi128EEEEEEEEEvNT_6ParamsE)
        /*00bc*/ 	.word	0x00000038


	//----- nvinfo : EIATTR_REGCOUNT
	.align		4
.L_42:
        /*00c0*/ 	.byte	0x04, 0x2f
        /*00c2*/ 	.short	(.L_44 - .L_43)
	.align		4
.L_43:
        /*00c4*/ 	.word	index@(_ZN7cutlass13device_kernelIN5flash19enable_sm80_to_sm89INS1_16FlashAttnFwdSm80INS1_25CollectiveMainloopFwdSm80ILi8ELi1ELb0EN4cute5tupleIJNS5_1CILi128EEENS7_ILi64EEENS7_ILi256EEEEEELi256ENS_6half_tEfNS_4arch4Sm80ELb0ELb1ELb1ELb0ELb1ELb0ELb1ELb0EEENS1_21CollectiveEpilogueFwdINS6_IJS8_SA_S9_EEENS6_IJNS7_ILi1EEESI_SI_EEESC_SE_Li256ELb0ELb1ELb0ELb0EEENS1_19SingleTileSchedulerILb0ELb0ELb1ELi128EEEEEEEEEvNT_6ParamsE)
        /*00c8*/ 	.word	0x000000ff


	//----- nvinfo : EIATTR_FRAME_SIZE
	.align		4
.L_44:
        /*00cc*/ 	.byte	0x04, 0x11
        /*00ce*/ 	.short	(.L_46 - .L_45)
	.align		4
.L_45:
        /*00d0*/ 	.word	index@(_ZN7cutlass13device_kernelIN5flash19enable_sm80_to_sm89INS1_16FlashAttnFwdSm80INS1_25CollectiveMainloopFwdSm80ILi8ELi1ELb0EN4cute5tupleIJNS5_1CILi128EEENS7_ILi64EEENS7_ILi256EEEEEELi256ENS_6half_tEfNS_4arch4Sm80ELb0ELb1ELb1ELb0ELb1ELb0ELb1ELb0EEENS1_21CollectiveEpilogueFwdINS6_IJS8_SA_S9_EEENS6_IJNS7_ILi1EEESI_SI_EEESC_SE_Li256ELb0ELb1ELb0ELb0EEENS1_19SingleTileSchedulerILb0ELb0ELb1ELi128EEEEEEEEEvNT_6ParamsE)
        /*00d4*/ 	.word	0x00000030


	//----- nvinfo : EIATTR_REGCOUNT
	.align		4
.L_46:
        /*00d8*/ 	.byte	0x04, 0x2f
        /*00da*/ 	.short	(.L_48 - .L_47)
	.align		4
.L_47:
        /*00dc*/ 	.word	index@(_ZN7cutlass13device_kernelIN5flash19enable_sm80_to_sm89INS1_16FlashAttnFwdSm80INS1_25CollectiveMainloopFwdSm80ILi8ELi1ELb0EN4cute5tupleIJNS5_1CILi128EEENS7_ILi48EEENS7_ILi256EEEEEELi256ENS_6half_tEfNS_4arch4Sm80ELb0ELb0ELb1ELb1ELb1ELb1ELb1ELb0EEENS1_21CollectiveEpilogueFwdINS6_IJS8_SA_S9_EEENS6_IJNS7_ILi1EEESI_SI_EEESC_SE_Li256ELb1ELb1ELb0ELb0EEENS1_19SingleTileSchedulerILb1ELb0ELb1ELi128EEEEEEEEEvNT_6ParamsE)
        /*00e0*/ 	.word	0x000000ff


	//----- nvinfo : EIATTR_FRAME_SIZE
	.align		4
.L_48:
        /*00e4*/ 	.byte	0x04, 0x11
        /*00e6*/ 	.short	(.L_50 - .L_49)
	.align		4
.L_49:
        /*00e8*/ 	.word	index@($__internal_4_$__cuda_sm70_shflsync_idx_p)
        /*00ec*/ 	.word	0x00000000


	//----- nvinfo : EIATTR_FRAME_SIZE
	.align		4
.L_50:
        /*00f0*/ 	.byte	0x04, 0x11
        /*00f2*/ 	.short	(.L_52 - .L_51)
	.align		4
.L_51:
        /*00f4*/ 	.word	index@(_ZN7cutlass13device_kernelIN5flash19enable_sm80_to_sm89INS1_16FlashAttnFwdSm80INS1_25CollectiveMainloopFwdSm80ILi8ELi1ELb0EN4cute5tupleIJNS5_1CILi128EEENS7_ILi48EEENS7_ILi256EEEEEELi256ENS_6half_tEfNS_4arch4Sm80ELb0ELb0ELb1ELb1ELb1ELb1ELb1ELb0EEENS1_21CollectiveEpilogueFwdINS6_IJS8_SA_S9_EEENS6_IJNS7_ILi1EEESI_SI_EEESC_SE_Li256ELb1ELb1ELb0ELb0EEENS1_19SingleTileSchedulerILb1ELb0ELb1ELi128EEEEEEEEEvNT_6ParamsE)
        /*00f8*/ 	.word	0x00000000


	//----- nvinfo : EIATTR_REGCOUNT
	.align		4
.L_52:
        /*00fc*/ 	.byte	0x04, 0x2f
        /*00fe*/ 	.short	(.L_54 - .L_53)
	.align		4
.L_53:
        /*0100*/ 	.word	index@(_ZN7cutlass13device_kernelIN5flash19enable_sm80_to_sm89INS1_16FlashAttnFwdSm80INS1_25CollectiveMainloopFwdSm80ILi8ELi1ELb0EN4cute5tupleIJNS5_1CILi128EEENS7_ILi96EEENS7_ILi256EEEEEELi256ENS_6half_tEfNS_4arch4Sm80ELb0ELb0ELb1ELb1ELb1ELb0ELb1ELb0EEENS1_21CollectiveEpilogueFwdINS6_IJS8_SA_S9_EEENS6_IJNS7_ILi1EEESI_SI_EEESC_SE_Li256ELb1ELb1ELb0ELb0EEENS1_19SingleTileSchedulerILb1ELb0ELb1ELi128EEEEEEEEEvNT_6ParamsE)
        /*0104*/ 	.word	0x000000ff


	//----- nvinfo : EIATTR_FRAME_SIZE
	.align		4
.L_54:
        /*0108*/ 	.byte	0x04, 0x11
        /*010a*/ 	.short	(.L_56 - .L_55)
	.align		4
.L_55:
        /*010c*/ 	.word	index@(_ZN7cutlass13device_kernelIN5flash19enable_sm80_to_sm89INS1_16FlashAttnFwdSm80INS1_25CollectiveMainloopFwdSm80ILi8ELi1ELb0EN4cute5tupleIJNS5_1CILi128EEENS7_ILi96EEENS7_ILi256EEEEEELi256ENS_6half_tEfNS_4arch4Sm80ELb0ELb0ELb1ELb1ELb1ELb0ELb1ELb0EEENS1_21CollectiveEpilogueFwdINS6_IJS8_SA_S9_EEENS6_IJNS7_ILi1EEESI_SI_EEESC_SE_Li256ELb1ELb1ELb0ELb0EEENS1_19SingleTileSchedulerILb1ELb0ELb1ELi128EEEEEEEEEvNT_6ParamsE)
        /*0110*/ 	.word	0x00000060


	//----- nvinfo : EIATTR_REGCOUNT
	.align		4
.L_56:
        /*0114*/ 	.byte	0x04, 0x2f
        /*0116*/ 	.short	(.L_58 - .L_57)
	.align		4
.L_57:
        /*0118*/ 	.word	index@(_ZN7cutlass13device_kernelIN5flash19enable_sm80_to_sm89INS1_16FlashAttnFwdSm80INS1_25CollectiveMainloopFwdSm80ILi8ELi1ELb0EN4cute5tupleIJNS5_1CILi128EEENS7_ILi96EEENS7_ILi256EEEEEELi256ENS_6half_tEfNS_4arch4Sm80ELb0ELb0ELb1ELb0ELb1ELb0ELb1ELb0EEENS1_21CollectiveEpilogueFwdINS6_IJS8_SA_S9_EEENS6_IJNS7_ILi1EEESI_SI_EEESC_SE_Li256ELb0ELb1ELb0ELb0EEENS1_19SingleTileSchedulerILb0ELb0ELb1ELi128EEEEEEEEEvNT_6ParamsE)
        /*011c*/ 	.word	0x000000ff


	//----- nvinfo : EIATTR_FRAME_SIZE
	.align		4
.L_58:
        /*0120*/ 	.byte	0x04, 0x11
        /*0122*/ 	.short	(.L_60 - .L_59)
	.align		4
.L_59:
        /*0124*/ 	.word	index@(_ZN7cutlass13device_kernelIN5flash19enable_sm80_to_sm89INS1_16FlashAttnFwdSm80INS1_25CollectiveMainloopFwdSm80ILi8ELi1ELb0EN4cute5tupleIJNS5_1CILi128EEENS7_ILi96EEENS7_ILi256EEEEEELi256ENS_6half_tEfNS_4arch4Sm80ELb0ELb0ELb1ELb0ELb1ELb0ELb1ELb0EEENS1_21CollectiveEpilogueFwdINS6_IJS8_SA_S9_EEENS6_IJNS7_ILi1EEESI_SI_EEESC_SE_Li256ELb0ELb1ELb0ELb0EEENS1_19SingleTileSchedulerILb0ELb0ELb1ELi128EEEEEEEEEvNT_6ParamsE)
        /*0128*/ 	.word	0x00000090


	//----- nvinfo : EIATTR_REGCOUNT
	.align		4
.L_60:
        /*012c*/ 	.byte	0x04, 0x2f
        /*012e*/ 	.short	(.L_62 - .L_61)
	.align		4
.L_61:
        /*0130*/ 	.word	index@(_ZN7cutlass13device_kernelIN5flash19enable_sm80_to_sm89INS1_16FlashAttnFwdSm80INS1_25CollectiveMainloopFwdSm80ILi8ELi1ELb0EN4cute5tupleIJNS5_1CILi128EEENS7_ILi32EEENS7_ILi256EEEEEELi256ENS_6half_tEfNS_4arch4Sm80ELb1ELb0ELb1ELb1ELb1ELb1ELb1ELb0EEENS1_21CollectiveEpilogueFwdINS6_IJS8_SA_S9_EEENS6_IJNS7_ILi1EEESI_SI_EEESC_SE_Li256ELb1ELb1ELb0ELb0EEENS1_19SingleTileSchedulerILb1ELb0ELb1ELi128EEEEEEEEEvNT_6ParamsE)
        /*0134*/ 	.word	0x000000fb


	//----- nvinfo : EIATTR_FRAME_SIZE
	.align		4
.L_62:
        /*0138*/ 	.byte	0x04, 0x11
        /*013a*/ 	.short	(.L_64 - .L_63)
	.align		4
.L_63:
        /*013c*/ 	.word	index@(_ZN7cutlass13device_kernelIN5flash19enable_sm80_to_sm89INS1_16FlashAttnFwdSm80INS1_25CollectiveMainloopFwdSm80ILi8ELi1ELb0EN4cute5tupleIJNS5_1CILi128EEENS7_ILi32EEENS7_ILi256EEEEEELi256ENS_6half_tEfNS_4arch4Sm80ELb1ELb0ELb1ELb1ELb1ELb1ELb1ELb0EEENS1_21CollectiveEpilogueFwdINS6_IJS8_SA_S9_EEENS6_IJNS7_ILi1EEESI_SI_EEESC_SE_Li256ELb1ELb1ELb0ELb0EEENS1_19SingleTileSchedulerILb1ELb0ELb1ELi128EEEEEEEEEvNT_6ParamsE)
        /*0140*/ 	.word	0x00000000


	//----- nvinfo : EIATTR_REGCOUNT
	.align		4
.L_64:
        /*0144*/ 	.byte	0x04, 0x2f
        /*0146*/ 	.short	(.L_66 - .L_65)
	.align		4
.L_65:
        /*0148*/ 	.word	index@(_ZN7cutlass13device_kernelIN5flash19enable_sm80_to_sm89INS1_16FlashAttnFwdSm80INS1_25CollectiveMainloopFwdSm80ILi8ELi1ELb1EN4cute5tupleIJNS5_1CILi128EEENS7_ILi64EEENS7_ILi256EEEEEELi256ENS_6half_tEfNS_4arch4Sm80ELb1ELb0ELb1ELb1ELb1ELb0ELb1ELb0EEENS1_21CollectiveEpilogueFwdINS6_IJS8_SA_S9_EEENS6_IJNS7_ILi1EEESI_SI_EEESC_SE_Li256ELb1ELb1ELb0ELb0EEENS1_19SingleTileSchedulerILb1ELb0ELb1ELi128EEEEEEEEEvNT_6ParamsE)
        /*014c*/ 	.word	0x000000ff


	//----- nvinfo : EIATTR_FRAME_SIZE
	.align		4
.L_66:
        /*0150*/ 	.byte	0x04, 0x11
        /*0152*/ 	.short	(.L_68 - .L_67)
	.align		4
.L_67:
        /*0154*/ 	.word	index@(_ZN7cutlass13device_kernelIN5flash19enable_sm80_to_sm89INS1_16FlashAttnFwdSm80INS1_25CollectiveMainloopFwdSm80ILi8ELi1ELb1EN4cute5tupleIJNS5_1CILi128EEENS7_ILi64EEENS7_ILi256EEEEEELi256ENS_6half_tEfNS_4arch4Sm80ELb1ELb0ELb1ELb1ELb1ELb0ELb1ELb0EEENS1_21CollectiveEpilogueFwdINS6_IJS8_SA_S9_EEENS6_IJNS7_ILi1EEESI_SI_EEESC_SE_Li256ELb1ELb1ELb0ELb0EEENS1_19SingleTileSchedulerILb1ELb0ELb1ELi128EEEEEEEEEvNT_6ParamsE)
        /*0158*/ 	.word	0x00000108


	//----- nvinfo : EIATTR_REGCOUNT
	.align		4
.L_68:
        /*015c*/ 	.byte	0x04, 0x2f
        /*015e*/ 	.short	(.L_70 - .L_69)
	.align		4
.L_69:
        /*0160*/ 	.word	index@(_ZN7cutlass13device_kernelIN5flash19enable_sm80_to_sm89INS1_16FlashAttnFwdSm80INS1_25CollectiveMainloopFwdSm80ILi8ELi1ELb1EN4cute5tupleIJNS5_1CILi128EEENS7_ILi64EEENS7_ILi256EEEEEELi256ENS_6half_tEfNS_4arch4Sm80ELb1ELb0ELb1ELb0ELb1ELb0ELb1ELb0EEENS1_21CollectiveEpilogueFwdINS6_IJS8_SA_S9_EEENS6_IJNS7_ILi1EEESI_SI_EEESC_SE_Li256ELb0ELb1ELb0ELb0EEENS1_30DynamicPersistentTileSchedulerILi256ELi256ELb0ELb1ELb0EEEEEEEEEvNT_6ParamsE)
        /*0164*/ 	.word	0x000000ff


	//----- nvinfo : EIATTR_FRAME_SIZE
	.align		4
.L_70:
        /*0168*/ 	.byte	0x04, 0x11
        /*016a*/ 	.short	(.L_72 - .L_71)
	.align		4
.L_71:
        /*016c*/ 	.word	index@($__internal_3_$__cuda_sm70_shflsync_idx_p)
        /*0170*/ 	.word	0x00000000


	//----- nvinfo : EIATTR_FRAME_SIZE
	.align		4
.L_72:
        /*0174*/ 	.byte	0x04, 0x11
        /*0176*/ 	.short	(.L_74 - .L_73)
	.align		4
.L_73:
        /*0178*/ 	.word	index@($__internal_2_$__cuda_sm70_shflsync_bfly_p)
        /*017c*/ 	.word	0x00000000


	//----- nvinfo : EIATTR_FRAME_SIZE
	.align		4
.L_74:
        /*0180*/ 	.byte	0x04, 0x11
        /*0182*/ 	.short	(.L_76 - .L_75)
	.align		4
.L_75:
        /*0184*/ 	.word	index@(_ZN7cutlass13device_kernelIN5flash19enable_sm80_to_sm89INS1_16FlashAttnFwdSm80INS1_25CollectiveMainloopFwdSm80ILi8ELi1ELb1EN4cute5tupleIJNS5_1CILi128EEENS7_ILi64EEENS7_ILi256EEEEEELi256ENS_6half_tEfNS_4arch4Sm80ELb1ELb0ELb1ELb0ELb1ELb0ELb1ELb0EEENS1_21CollectiveEpilogueFwdINS6_IJS8_SA_S9_EEENS6_IJNS7_ILi1EEESI_SI_EEESC_SE_Li256ELb0ELb1ELb0ELb0EEENS1_30DynamicPersistentTileSchedulerILi256ELi256ELb0ELb1ELb0EEEEEEEEEvNT_6ParamsE)
        /*0188*/ 	.word	0x00000130


	//----- nvinfo : EIATTR_REGCOUNT
	.align		4
.L_76:
        /*018c*/ 	.byte	0x04, 0x2f
        /*018e*/ 	.short	(.L_78 - .L_77)
	.align		4
.L_77:
        /*0190*/ 	.word	index@(_ZN7cutlass13device_kernelIN5flash19enable_sm80_to_sm89INS1_16FlashAttnFwdSm80INS1_25CollectiveMainloopFwdSm80ILi8ELi1ELb0EN4cute5tupleIJNS5_1CILi128EEENS7_ILi32EEENS7_ILi256EEEEEELi256ENS_6half_tEfNS_4arch4Sm80ELb0ELb1ELb1ELb1ELb1ELb1ELb1ELb0EEENS1_21CollectiveEpilogueFwdINS6_IJS8_SA_S9_EEENS6_IJNS7_ILi1EEESI_SI_EEESC_SE_Li256ELb1ELb1ELb0ELb0EEENS1_19SingleTileSchedulerILb1ELb0ELb1ELi128EEEEEEEEEvNT_6ParamsE)
        /*0194*/ 	.word	0x000000fb


	//----- nvinfo : EIATTR_FRAME_SIZE
	.align		4
.L_78:
        /*0198*/ 	.byte	0x04, 0x11
        /*019a*/ 	.short	(.L_80 - .L_79)
	.align		4
.L_79:
        /*019c*/ 	.word	index@(_ZN7cutlass13device_kernelIN5flash19enable_sm80_to_sm89INS1_16FlashAttnFwdSm80INS1_25CollectiveMainloopFwdSm80ILi8ELi1ELb0EN4cute5tupleIJNS5_1CILi128EEENS7_ILi32EEENS7_ILi256EEEEEELi256ENS_6half_tEfNS_4arch4Sm80ELb0ELb1ELb1ELb1ELb1ELb1ELb1ELb0EEENS1_21CollectiveEpilogueFwdINS6_IJS8_SA_S9_EEENS6_IJNS7_ILi1EEESI_SI_EEESC_SE_Li256ELb1ELb1ELb0ELb0EEENS1_19SingleTileSchedulerILb1ELb0ELb1ELi128EEEEEEEEEvNT_6ParamsE)
        /*01a0*/ 	.word	0x00000000


	//----- nvinfo : EIATTR_REGCOUNT
	.align		4
.L_80:
        /*01a4*/ 	.byte	0x04, 0x2f
        /*01a6*/ 	.short	(.L_82 - .L_81)
	.align		4
.L_81:
        /*01a8*/ 	.word	index@(_ZN7cutlass13device_kernelIN5flash19enable_sm80_to_sm89INS1_16FlashAttnFwdSm80INS1_25CollectiveMainloopFwdSm80ILi8ELi1ELb1EN4cute5tupleIJNS5_1CILi128EEENS7_ILi48EEENS7_ILi256EEEEEELi256ENS_6half_tEfNS_4arch4Sm80ELb0ELb1ELb1ELb1ELb1ELb0ELb1ELb0EEENS1_21CollectiveEpilogueFwdINS6_IJS8_SA_S9_EEENS6_IJNS7_ILi1EEESI_SI_EEESC_SE_Li256ELb1ELb1ELb0ELb0EEENS1_19SingleTileSchedulerILb1ELb0ELb1ELi128EEEEEEEEEvNT_6ParamsE)
        /*01ac*/ 	.word	0x000000ff


	//----- nvinfo : EIATTR_FRAME_SIZE
	.align		4
.L_82:
        /*01b0*/ 	.byte	0x04, 0x11
        /*01b2*/ 	.short	(.L_84 - .L_83)
	.align		4
.L_83:
        /*01b4*/ 	.word	index@($__internal_1_$__cuda_sm70_shflsync_idx_p)
        /*01b8*/ 	.word	0x00000000


	//----- nvinfo : EIATTR_FRAME_SIZE
	.align		4
.L_84:
        /*01bc*/ 	.byte	0x04, 0x11
        /*01be*/ 	.short	(.L_86 - .L_85)
	.align		4
.L_85:
        /*01c0*/ 	.word	index@(_ZN7cutlass13device_kernelIN5flash19enable_sm80_to_sm89INS1_16FlashAttnFwdSm80INS1_25CollectiveMainloopFwdSm80ILi8ELi1ELb1EN4cute5tupleIJNS5_1CILi128EEENS7_ILi48EEENS7_ILi256EEEEEELi256ENS_6half_tEfNS_4arch4Sm80ELb0ELb1ELb1ELb1ELb1ELb0ELb1ELb0EEENS1_21CollectiveEpilogueFwdINS6_IJS8_SA_S9_EEENS6_IJNS7_ILi1EEESI_SI_EEESC_SE_Li256ELb1ELb1ELb0ELb0EEENS1_19SingleTileSchedulerILb1ELb0ELb1ELi128EEEEEEEEEvNT_6ParamsE)
        /*01c4*/ 	.word	0x00000068


	//----- nvinfo : EIATTR_REGCOUNT
	.align		4
.L_86:
        /*01c8*/ 	.byte	0x04, 0x2f
        /*01ca*/ 	.short	(.L_88 - .L_87)
	.align		4
.L_87:
        /*01cc*/ 	.word	index@(_ZN7cutlass13device_kernelIN5flash19enable_sm80_to_sm89INS1_16FlashAttnFwdSm80INS1_25CollectiveMainloopFwdSm80ILi8ELi1ELb1EN4cute5tupleIJNS5_1CILi128EEENS7_ILi48EEENS7_ILi256EEEEEELi256ENS_6half_tEfNS_4arch4Sm80ELb0ELb1ELb1ELb0ELb1ELb0ELb1ELb0EEENS1_21CollectiveEpilogueFwdINS6_IJS8_SA_S9_EEENS6_IJNS7_ILi1EEESI_SI_EEESC_SE_Li256ELb0ELb1ELb0ELb0EEENS1_19SingleTileSchedulerILb0ELb0ELb1ELi128EEEEEEEEEvNT_6ParamsE)
        /*01d0*/ 	.word	0x000000ff


	//----- nvinfo : EIATTR_FRAME_SIZE
	.align		4
.L_88:
        /*01d4*/ 	.byte	0x04, 0x11
        /*01d6*/ 	.short	(.L_90 - .L_89)
	.align		4
.L_89:
        /*01d8*/ 	.word	index@($__internal_0_$__cuda_sm70_shflsync_idx_p)
        /*01dc*/ 	.word	0x00000000


	//----- nvinfo : EIATTR_FRAME_SIZE
	.align		4
.L_90:
        /*01e0*/ 	.byte	0x04, 0x11
        /*01e2*/ 	.short	(.L_92 - .L_91)
	.align		4
.L_91:
        /*01e4*/ 	.word	index@(_ZN7cutlass13device_kernelIN5flash19enable_sm80_to_sm89INS1_16FlashAttnFwdSm80INS1_25CollectiveMainloopFwdSm80ILi8ELi1ELb1EN4cute5tupleIJNS5_1CILi128EEENS7_ILi48EEENS7_ILi256EEEEEELi256ENS_6half_tEfNS_4arch4Sm80ELb0ELb1ELb1ELb0ELb1ELb0ELb1ELb0EEENS1_21CollectiveEpilogueFwdINS6_IJS8_SA_S9_EEENS6_IJNS7_ILi1EEESI_SI_EEESC_SE_Li256ELb0ELb1ELb0ELb0EEENS1_19SingleTileSchedulerILb0ELb0ELb1ELi128EEEEEEEEEvNT_6ParamsE)
        /*01e8*/ 	.word	0x00000068


	//----- nvinfo : EIATTR_REGCOUNT
	.align		4
.L_92:
        /*01ec*/ 	.byte	0x04, 0x2f
        /*01ee*/ 	.short	(.L_94 - .L_93)
	.align		4
.L_93:
        /*01f0*/ 	.word	index@(_ZN7cutlass13device_kernelIN5flash19enable_sm80_to_sm89INS1_16FlashAttnFwdSm80INS1_25CollectiveMainloopFwdSm80ILi8ELi1ELb0EN4cute5tupleIJNS5_1CILi128EEENS7_ILi32EEENS7_ILi256EEEEEELi256ENS_6half_tEfNS_4arch4Sm80ELb0ELb0ELb1ELb1ELb1ELb1ELb1ELb0EEENS1_21CollectiveEpilogueFwdINS6_IJS8_SA_S9_EEENS6_IJNS7_ILi1EEESI_SI_EEESC_SE_Li256ELb1ELb1ELb0ELb0EEENS1_19SingleTileSchedulerILb1ELb0ELb1ELi128EEEEEEEEEvNT_6ParamsE)
        /*01f4*/ 	.word	0x000000f8


	//----- nvinfo : EIATTR_FRAME_SIZE
	.align		4
.L_94:
        /*01f8*/ 	.byte	0x04, 0x11
        /*01fa*/ 	.short	(.L_96 - .L_95)
	.align		4
.L_95:
        /*01fc*/ 	.word	index@(_ZN7cutlass13device_kernelIN5flash19enable_sm80_to_sm89INS1_16FlashAttnFwdSm80INS1_25CollectiveMainloopFwdSm80ILi8ELi1ELb0EN4cute5tupleIJNS5_1CILi128EEENS7_ILi32EEENS7_ILi256EEEEEELi256ENS_6half_tEfNS_4arch4Sm80ELb0ELb0ELb1ELb1ELb1ELb1ELb1ELb0EEENS1_21CollectiveEpilogueFwdINS6_IJS8_SA_S9_EEENS6_IJNS7_ILi1EEESI_SI_EEESC_SE_Li256ELb1ELb1ELb0ELb0EEENS1_19SingleTileSchedulerILb1ELb0ELb1ELi128EEEEEEEEEvNT_6ParamsE)
        /*0200*/ 	.word	0x00000000


	//----- nvinfo : EIATTR_REGCOUNT
	.align		4
.L_96:
        /*0204*/ 	.byte	0x04, 0x2f
        /*0206*/ 	.short	(.L_98 - .L_97)
	.align		4
.L_97:
        /*0208*/ 	.word	index@(_ZN7cutlass13device_kernelIN5flash19enable_sm80_to_sm89INS1_16FlashAttnFwdSm80INS1_25CollectiveMainloopFwdSm80ILi8ELi1ELb1EN4cute5tupleIJNS5_1CILi128EEENS7_ILi64EEENS7_ILi256EEEEEELi256ENS_6half_tEfNS_4arch4Sm80ELb0ELb0ELb1ELb1ELb1ELb0ELb1ELb0EEENS1_21CollectiveEpilogueFwdINS6_IJS8_SA_S9_EEENS6_IJNS7_ILi1EEESI_SI_EEESC_SE_Li256ELb1ELb1ELb0ELb0EEENS1_19SingleTileSchedulerILb1ELb0ELb1ELi128EEEEEEEEEvNT_6ParamsE)
        /*020c*/ 	.word	0x000000ff


	//----- nvinfo : EIATTR_FRAME_SIZE
	.align		4
.L_98:
        /*0210*/ 	.byte	0x04, 0x11
        /*0212*/ 	.short	(.L_100 - .L_99)
	.align		4
.L_99:
        /*0214*/ 	.word	index@(_ZN7cutlass13device_kernelIN5flash19enable_sm80_to_sm89INS1_16FlashAttnFwdSm80INS1_25CollectiveMainloopFwdSm80ILi8ELi1ELb1EN4cute5tupleIJNS5_1CILi128EEENS7_ILi64EEENS7_ILi256EEEEEELi256ENS_6half_tEfNS_4arch4Sm80ELb0ELb0ELb1ELb1ELb1ELb0ELb1ELb0EEENS1_21CollectiveEpilogueFwdINS6_IJS8_SA_S9_EEENS6_IJNS7_ILi1EEESI_SI_EEESC_SE_Li256ELb1ELb1ELb0ELb0EEENS1_19SingleTileSchedulerILb1ELb0ELb1ELi128EEEEEEEEEvNT_6ParamsE)
        /*0218*/ 	.word	0x000000a8


	//----- nvinfo : EIATTR_REGCOUNT
	.align		4
.L_100:
        /*021c*/ 	.byte	0x04, 0x2f
        /*021e*/ 	.short	(.L_102 - .L_101)
	.align		4
.L_101:
        /*0220*/ 	.word	index@(_ZN7cutlass13device_kernelIN5flash19enable_sm80_to_sm89INS1_16FlashAttnFwdSm80INS1_25CollectiveMainloopFwdSm80ILi8ELi1ELb1EN4cute5tupleIJNS5_1CILi128EEENS7_ILi64EEENS7_ILi256EEEEEELi256ENS_6half_tEfNS_4arch4Sm80ELb0ELb0ELb1ELb0ELb1ELb0ELb1ELb0EEENS1_21CollectiveEpilogueFwdINS6_IJS8_SA_S9_EEENS6_IJNS7_ILi1EEESI_SI_EEESC_SE_Li256ELb0ELb1ELb0ELb0EEENS1_19SingleTileSchedulerILb0ELb0ELb1ELi128EEEEEEEEEvNT_6ParamsE)
        /*0224*/ 	.word	0x000000ff


	//----- nvinfo : EIATTR_FRAME_SIZE
	.align		4
.L_102:
        /*0228*/ 	.byte	0x04, 0x11
        /*022a*/ 	.short	(.L_104 - .L_103)
	.align		4
.L_103:
        /*022c*/ 	.word	index@(_ZN7cutlass13device_kernelIN5flash19enable_sm80_to_sm89INS1_16FlashAttnFwdSm80INS1_25CollectiveMainloopFwdSm80ILi8ELi1ELb1EN4cute5tupleIJNS5_1CILi128EEENS7_ILi64EEENS7_ILi256EEEEEELi256ENS_6half_tEfNS_4arch4Sm80ELb0ELb0ELb1ELb0ELb1ELb0ELb1ELb0EEENS1_21CollectiveEpilogueFwdINS6_IJS8_SA_S9_EEENS6_IJNS7_ILi1EEESI_SI_EEESC_SE_Li256ELb0ELb1ELb0ELb0EEENS1_19SingleTileSchedulerILb0ELb0ELb1ELi128EEEEEEEEEvNT_6ParamsE)
        /*0230*/ 	.word	0x000000c0


	//----- nvinfo : EIATTR_MIN_STACK_SIZE
	.align		4
.L_104:
        /*0234*/ 	.byte	0x04, 0x12
        /*0236*/ 	.short	(.L_106 - .L_105)
	.align		4
.L_105:
        /*0238*/ 	.word	index@(_ZN7cutlass13device_kernelIN5flash19enable_sm80_to_sm89INS1_16FlashAttnFwdSm80INS1_25CollectiveMainloopFwdSm80ILi8ELi1ELb1EN4cute5tupleIJNS5_1CILi128EEENS7_ILi64EEENS7_ILi256EEEEEELi256ENS_6half_tEfNS_4arch4Sm80ELb0ELb0ELb1ELb0ELb1ELb0ELb1ELb0EEENS1_21CollectiveEpilogueFwdINS6_IJS8_SA_S9_EEENS6_IJNS7_ILi1EEESI_SI_EEESC_SE_Li256ELb0ELb1ELb0ELb0EEENS1_19SingleTileSchedulerILb0ELb0ELb1ELi128EEEEEEEEEvNT_6ParamsE)
        /*023c*/ 	.word	0x000000c0


	//----- nvinfo : EIATTR_MIN_STACK_SIZE
	.align		4
.L_106:
        /*0240*/ 	.byte	0x04, 0x12
        /*0242*/ 	.short	(.L_108 - .L_107)
	.align		4
.L_107:
        /*0244*/ 	.word	index@(_ZN7cutlass13device_kernelIN5flash19enable_sm80_to_sm89INS1_16FlashAttnFwdSm80INS1_25CollectiveMainloopFwdSm80ILi8ELi1ELb1EN4cute5tupleIJNS5_1CILi128EEENS7_ILi64EEENS7_ILi256EEEEEELi256ENS_6half_tEfNS_4arch4Sm80ELb0ELb0ELb1ELb1ELb1ELb0ELb1ELb0EEENS1_21CollectiveEpilogueFwdINS6_IJS8_SA_S9_EEENS6_IJNS7_ILi1EEESI_SI_EEESC_SE_Li256ELb1ELb1ELb0ELb0EEENS1_19SingleTileSchedulerILb1ELb0ELb1ELi128EEEEEEEEEvNT_6ParamsE)
        /*0248*/ 	.word	0x000000a8


	//----- nvinfo : EIATTR_MIN_STACK_SIZE
	.align		4
.L_108:
        /*024c*/ 	.byte	0x04, 0x12
        /*024e*/ 	.short	(.L_110 - .L_109)
	.align		4
.L_109:
        /*0250*/ 	.word	index@(_ZN7cutlass13device_kernelIN5flash19enable_sm80_to_sm89INS1_16FlashAttnFwdSm80INS1_25CollectiveMainloopFwdSm80ILi8ELi1ELb0EN4cute5tupleIJNS5_1CILi128EEENS7_ILi32EEENS7_ILi256EEEEEELi256ENS_6half_tEfNS_4arch4Sm80ELb0ELb0ELb1ELb1ELb1ELb1ELb1ELb0EEENS1_21CollectiveEpilogueFwdINS6_IJS8_SA_S9_EEENS6_IJNS7_ILi1EEESI_SI_EEESC_SE_Li256ELb1ELb1ELb0ELb0EEENS1_19SingleTileSchedulerILb1ELb0ELb1ELi128EEEEEEEEEvNT_6ParamsE)
        /*0254*/ 	.word	0x00000000


	//----- nvinfo : EIATTR_MIN_STACK_SIZE
	.align		4
.L_110:
        /*0258*/ 	.byte	0x04, 0x12
        /*025a*/ 	.short	(.L_112 - .L_111)
	.align		4
.L_111:
        /*025c*/ 	.word	index@(_ZN7cutlass13device_kernelIN5flash19enable_sm80_to_sm89INS1_16FlashAttnFwdSm80INS1_25CollectiveMainloopFwdSm80ILi8ELi1ELb1EN4cute5tupleIJNS5_1CILi128EEENS7_ILi48EEENS7_ILi256EEEEEELi256ENS_6half_tEfNS_4arch4Sm80ELb0ELb1ELb1ELb0ELb1ELb0ELb1ELb0EEENS1_21CollectiveEpilogueFwdINS6_IJS8_SA_S9_EEENS6_IJNS7_ILi1EEESI_SI_EEESC_SE_Li256ELb0ELb1ELb0ELb0EEENS1_19SingleTileSchedulerILb0ELb0ELb1ELi128EEEEEEEEEvNT_6ParamsE)
        /*0260*/ 	.word	0x00000068


	//----- nvinfo : EIATTR_MIN_STACK_SIZE
	.align		4
.L_112:
        /*0264*/ 	.byte	0x04, 0x12
        /*0266*/ 	.short	(.L_114 - .L_113)
	.align		4
.L_113:
        /*0268*/ 	.word	index@(_ZN7cutlass13device_kernelIN5flash19enable_sm80_to_sm89INS1_16FlashAttnFwdSm80INS1_25CollectiveMainloopFwdSm80ILi8ELi1ELb1EN4cute5tupleIJNS5_1CILi128EEENS7_ILi48EEENS7_ILi256EEEEEELi256ENS_6half_tEfNS_4arch4Sm80ELb0ELb1ELb1ELb1ELb1ELb0ELb1ELb0EEENS1_21CollectiveEpilogueFwdINS6_IJS8_SA_S9_EEENS6_IJNS7_ILi1EEESI_SI_EEESC_SE_Li256ELb1ELb1ELb0ELb0EEENS1_19SingleTileSchedulerILb1ELb0ELb1ELi128EEEEEEEEEvNT_6ParamsE)
        /*026c*/ 	.word	0x00000068


	//----- nvinfo : EIATTR_MIN_STACK_SIZE
	.align		4
.L_114:
        /*0270*/ 	.byte	0x04, 0x12
        /*0272*/ 	.short	(.L_116 - .L_115)
	.align		4
.L_115:
        /*0274*/ 	.word	index@(_ZN7cutlass13device_kernelIN5flash19enable_sm80_to_sm89INS1_16FlashAttnFwdSm80INS1_25CollectiveMainloopFwdSm80ILi8ELi1ELb0EN4cute5tupleIJNS5_1CILi128EEENS7_ILi32EEENS7_ILi256EEEEEELi256ENS_6half_tEfNS_4arch4Sm80ELb0ELb1ELb1ELb1ELb1ELb1ELb1ELb0EEENS1_21CollectiveEpilogueFwdINS6_IJS8_SA_S9_EEENS6_IJNS7_ILi1EEESI_SI_EEESC_SE_Li256ELb1ELb1ELb0ELb0EEENS1_19SingleTileSchedulerILb1ELb0ELb1ELi128EEEEEEEEEvNT_6ParamsE)
        /*0278*/ 	.word	0x00000000


	//----- nvinfo : EIATTR_MIN_STACK_SIZE
	.align		4
.L_116:
        /*027c*/ 	.byte	0x04, 0x12
        /*027e*/ 	.short	(.L_118 - .L_117)
	.align		4
.L_117:
        /*0280*/ 	.word	index@(_ZN7cutlass13device_kernelIN5flash19enable_sm80_to_sm89INS1_16FlashAttnFwdSm80INS1_25CollectiveMainloopFwdSm80ILi8ELi1ELb1EN4cute5tupleIJNS5_1CILi128EEENS7_ILi64EEENS7_ILi256EEEEEELi256ENS_6half_tEfNS_4arch4Sm80ELb1ELb0ELb1ELb0ELb1ELb0ELb1ELb0EEENS1_21CollectiveEpilogueFwdINS6_IJS8_SA_S9_EEENS6_IJNS7_ILi1EEESI_SI_EEESC_SE_Li256ELb0ELb1ELb0ELb0EEENS1_30DynamicPersistentTileSchedulerILi256ELi256ELb0ELb1ELb0EEEEEEEEEvNT_6ParamsE)
        /*0284*/ 	.word	0x00000130


	//----- nvinfo : EIATTR_MIN_STACK_SIZE
	.align		4
.L_118:
        /*0288*/ 	.byte	0x04, 0x12
        /*028a*/ 	.short	(.L_120 - .L_119)
	.align		4
.L_119:
        /*028c*/ 	.word	index@(_ZN7cutlass13device_kernelIN5flash19enable_sm80_to_sm89INS1_16FlashAttnFwdSm80INS1_25CollectiveMainloopFwdSm80ILi8ELi1ELb1EN4cute5tupleIJNS5_1CILi128EEENS7_ILi64EEENS7_ILi256EEEEEELi256ENS_6half_tEfNS_4arch4Sm80ELb1ELb0ELb1ELb1ELb1ELb0ELb1ELb0EEENS1_21CollectiveEpilogueFwdINS6_IJS8_SA_S9_EEENS6_IJNS7_ILi1EEESI_SI_EEESC_SE_Li256ELb1ELb1ELb0ELb0EEENS1_19SingleTileSchedulerILb1ELb0ELb1ELi128EEEEEEEEEvNT_6ParamsE)
        /*0290*/ 	.word	0x00000108


	//----- nvinfo : EIATTR_MIN_STACK_SIZE
	.align		4
.L_120:
        /*0294*/ 	.byte	0x04, 0x12
        /*0296*/ 	.short	(.L_122 - .L_121)
	.align		4
.L_121:
        /*0298*/ 	.word	index@(_ZN7cutlass13device_kernelIN5flash19enable_sm80_to_sm89INS1_16FlashAttnFwdSm80INS1_25CollectiveMainloopFwdSm80ILi8ELi1ELb0EN4cute5tupleIJNS5_1CILi128EEENS7_ILi32EEENS7_ILi256EEEEEELi256ENS_6half_tEfNS_4arch4Sm80ELb1ELb0ELb1ELb1ELb1ELb1ELb1ELb0EEENS1_21CollectiveEpilogueFwdINS6_IJS8_SA_S9_EEENS6_IJNS7_ILi1EEESI_SI_EEESC_SE_Li256ELb1ELb1ELb0ELb0EEENS1_19SingleTileSchedulerILb1ELb0ELb1ELi128EEEEEEEEEvNT_6ParamsE)
        /*029c*/ 	.word	0x00000000


	//----- nvinfo : EIATTR_MIN_STACK_SIZE
	.align		4
.L_122:
        /*02a0*/ 	.byte	0x04, 0x12
        /*02a2*/ 	.short	(.L_124 - .L_123)
	.align		4
.L_123:
        /*02a4*/ 	.word	index@(_ZN7cutlass13device_kernelIN5flash19enable_sm80_to_sm89INS1_16FlashAttnFwdSm80INS1_25CollectiveMainloopFwdSm80ILi8ELi1ELb0EN4cute5tupleIJNS5_1CILi128EEENS7_ILi96EEENS7_ILi256EEEEEELi256ENS_6half_tEfNS_4arch4Sm80ELb0ELb0ELb1ELb0ELb1ELb0ELb1ELb0EEENS1_21CollectiveEpilogueFwdINS6_IJS8_SA_S9_EEENS6_IJNS7_ILi1EEESI_SI_EEESC_SE_Li256ELb0ELb1ELb0ELb0EEENS1_19SingleTileSchedulerILb0ELb0ELb1ELi128EEEEEEEEEvNT_6ParamsE)
        /*02a8*/ 	.word	0x00000090


	//----- nvinfo : EIATTR_MIN_STACK_SIZE
	.align		4
.L_124:
        /*02ac*/ 	.byte	0x04, 0x12
        /*02ae*/ 	.short	(.L_126 - .L_125)
	.align		4
.L_125:
        /*02b0*/ 	.word	index@(_ZN7cutlass13device_kernelIN5flash19enable_sm80_to_sm89INS1_16FlashAttnFwdSm80INS1_25CollectiveMainloopFwdSm80ILi8ELi1ELb0EN4cute5tupleIJNS5_1CILi128EEENS7_ILi96EEENS7_ILi256EEEEEELi256ENS_6half_tEfNS_4arch4Sm80ELb0ELb0ELb1ELb1ELb1ELb0ELb1ELb0EEENS1_21CollectiveEpilogueFwdINS6_IJS8_SA_S9_EEENS6_IJNS7_ILi1EEESI_SI_EEESC_SE_Li256ELb1ELb1ELb0ELb0EEENS1_19SingleTileSchedulerILb1ELb0ELb1ELi128EEEEEEEEEvNT_6ParamsE)
        /*02b4*/ 	.word	0x00000060


	//----- nvinfo : EIATTR_MIN_STACK_SIZE
	.align		4
.L_126:
        /*02b8*/ 	.byte	0x04, 0x12
        /*02ba*/ 	.short	(.L_128 - .L_127)
	.align		4
.L_127:
        /*02bc*/ 	.word	index@(_ZN7cutlass13device_kernelIN5flash19enable_sm80_to_sm89INS1_16FlashAttnFwdSm80INS1_25CollectiveMainloopFwdSm80ILi8ELi1ELb0EN4cute5tupleIJNS5_1CILi128EEENS7_ILi48EEENS7_ILi256EEEEEELi256ENS_6half_tEfNS_4arch4Sm80ELb0ELb0ELb1ELb1ELb1ELb1ELb1ELb0EEENS1_21CollectiveEpilogueFwdINS6_IJS8_SA_S9_EEENS6_IJNS7_ILi1EEESI_SI_EEESC_SE_Li256ELb1ELb1ELb0ELb0EEENS1_19SingleTileSchedulerILb1ELb0ELb1ELi128EEEEEEEEEvNT_6ParamsE)
        /*02c0*/ 	.word	0x00000000


	//----- nvinfo : EIATTR_MIN_STACK_SIZE
	.align		4
.L_128:
        /*02c4*/ 	.byte	0x04, 0x12
        /*02c6*/ 	.short	(.L_130 - .L_129)
	.align		4
.L_129:
        /*02c8*/ 	.word	index@(_ZN7cutlass13device_kernelIN5flash19enable_sm80_to_sm89INS1_16FlashAttnFwdSm80INS1_25CollectiveMainloopFwdSm80ILi8ELi1ELb0EN4cute5tupleIJNS5_1CILi128EEENS7_ILi64EEENS7_ILi256EEEEEELi256ENS_6half_tEfNS_4arch4Sm80ELb0ELb1ELb1ELb0ELb1ELb0ELb1ELb0EEENS1_21CollectiveEpilogueFwdINS6_IJS8_SA_S9_EEENS6_IJNS7_ILi1EEESI_SI_EEESC_SE_Li256ELb0ELb1ELb0ELb0EEENS1_19SingleTileSchedulerILb0ELb0ELb1ELi128EEEEEEEEEvNT_6ParamsE)
        /*02cc*/ 	.word	0x00000030


	//----- nvinfo : EIATTR_MIN_STACK_SIZE
	.align		4
.L_130:
        /*02d0*/ 	.byte	0x04, 0x12
        /*02d2*/ 	.short	(.L_132 - .L_131)
	.align		4
.L_131:
        /*02d4*/ 	.word	index@(_ZN7cutlass13device_kernelIN5flash19enable_sm80_to_sm89INS1_16FlashAttnFwdSm80INS1_25CollectiveMainloopFwdSm80ILi8ELi1ELb0EN4cute5tupleIJNS5_1CILi128EEENS7_ILi64EEENS7_ILi256EEEEEELi256ENS_6half_tEfNS_4arch4Sm80ELb0ELb1ELb1ELb1ELb1ELb0ELb1ELb0EEENS1_21CollectiveEpilogueFwdINS6_IJS8_SA_S9_EEENS6_IJNS7_ILi1EEESI_SI_EEESC_SE_Li256ELb1ELb1ELb0ELb0EEENS1_19SingleTileSchedulerILb1ELb0ELb1ELi128EEEEEEEEEvNT_6ParamsE)
        /*02d8*/ 	.word	0x00000038


	//----- nvinfo : EIATTR_MIN_STACK_SIZE
	.align		4
.L_132:
        /*02dc*/ 	.byte	0x04, 0x12
        /*02de*/ 	.short	(.L_134 - .L_133)
	.align		4
.L_133:
        /*02e0*/ 	.word	index@(_ZN7cutlass13device_kernelIN5flash19enable_sm80_to_sm89INS1_16FlashAttnFwdSm80INS1_25CollectiveMainloopFwdSm80ILi8ELi1ELb0EN4cute5tupleIJNS5_1CILi128EEENS7_ILi48EEENS7_ILi256EEEEEELi256ENS_6half_tEfNS_4arch4Sm80ELb0ELb1ELb1ELb1ELb1ELb1ELb1ELb0EEENS1_21CollectiveEpilogueFwdINS6_IJS8_SA_S9_EEENS6_IJNS7_ILi1EEESI_SI_EEESC_SE_Li256ELb1ELb1ELb0ELb0EEENS1_19SingleTileSchedulerILb1ELb0ELb1ELi128EEEEEEEEEvNT_6ParamsE)
        /*02e4*/ 	.word	0x00000078


	//----- nvinfo : EIATTR_MIN_STACK_SIZE
	.align		4
.L_134:
        /*02e8*/ 	.byte	0x04, 0x12
        /*02ea*/ 	.short	(.L_136 - .L_135)
	.align		4
.L_135:
        /*02ec*/ 	.word	index@(_ZN7cutlass13device_kernelIN5flash19enable_sm80_to_sm89INS1_16FlashAttnFwdSm80INS1_25CollectiveMainloopFwdSm80ILi8ELi1ELb0EN4cute5tupleIJNS5_1CILi128EEENS7_ILi96EEENS7_ILi256EEEEEELi256ENS_6half_tEfNS_4arch4Sm80ELb1ELb0ELb1ELb0ELb1ELb0ELb1ELb0EEENS1_21CollectiveEpilogueFwdINS6_IJS8_SA_S9_EEENS6_IJNS7_ILi1EEESI_SI_EEESC_SE_Li256ELb0ELb1ELb0ELb0EEENS1_30DynamicPersistentTileSchedulerILi256ELi256ELb0ELb1ELb0EEEEEEEEEvNT_6ParamsE)
        /*02f0*/ 	.word	0x00000088


	//----- nvinfo : EIATTR_MIN_STACK_SIZE
	.align		4
.L_136:
        /*02f4*/ 	.byte	0x04, 0x12
        /*02f6*/ 	.short	(.L_138 - .L_137)
	.align		4
.L_137:
        /*02f8*/ 	.word	index@(_ZN7cutlass13device_kernelIN5flash19enable_sm80_to_sm89INS1_16FlashAttnFwdSm80INS1_25CollectiveMainloopFwdSm80ILi8ELi1ELb0EN4cute5tupleIJNS5_1CILi128EEENS7_ILi96EEENS7_ILi256EEEEEELi256ENS_6half_tEfNS_4arch4Sm80ELb1ELb0ELb1ELb1ELb1ELb0ELb1ELb0EEENS1_21CollectiveEpilogueFwdINS6_IJS8_SA_S9_EEENS6_IJNS7_ILi1EEESI_SI_EEESC_SE_Li256ELb1ELb1ELb0ELb0EEENS1_19SingleTileSchedulerILb1ELb0ELb1ELi128EEEEEEEEEvNT_6ParamsE)
        /*02fc*/ 	.word	0x00000070


	//----- nvinfo : EIATTR_MIN_STACK_SIZE
	.align		4
.L_138:
        /*0300*/ 	.byte	0x04, 0x12
        /*0302*/ 	.short	(.L_140 - .L_139)
	.align		4
.L_139:
        /*0304*/ 	.word	index@(_ZN7cutlass13device_kernelIN5flash19enable_sm80_to_sm89INS1_16FlashAttnFwdSm80INS1_25CollectiveMainloopFwdSm80ILi8ELi1ELb0EN4cute5tupleIJNS5_1CILi128EEENS7_ILi48EEENS7_ILi256EEEEEELi256ENS_6half_tEfNS_4arch4Sm80ELb1ELb0ELb1ELb1ELb1ELb1ELb1ELb0EEENS1_21CollectiveEpilogueFwdINS6_IJS8_SA_S9_EEENS6_IJNS7_ILi1EEESI_SI_EEESC_SE_Li256ELb1ELb1ELb0ELb0EEENS1_19SingleTileSchedulerILb1ELb0ELb1ELi128EEEEEEEEEvNT_6ParamsE)
        /*0308*/ 	.word	0x00000000
.L_140:


//--------------------- .nv.info._ZN7cutlass13device_kernelIN5flash19enable_sm80_to_sm89INS1_16FlashAttnFwdSm80INS1_25CollectiveMainloopFwdSm80ILi8ELi1ELb1EN4cute5tupleIJNS5_1CILi128EEENS7_ILi64EEENS7_ILi256EEEEEELi256ENS_6half_tEfNS_4arch4Sm80ELb0ELb0ELb1ELb0ELb1ELb0ELb1ELb0EEENS1_21CollectiveEpilogueFwdINS6_IJS8_SA_S9_EEENS6_IJNS7_ILi1EEESI_SI_EEESC_SE_Li256ELb0ELb1ELb0ELb0EEENS1_19SingleTileSchedulerILb0ELb0ELb1ELi128EEEEEEEEEvNT_6ParamsE --------------------------
	.section	.nv.info._ZN7cutlass13device_kernelIN5flash19enable_sm80_to_sm89INS1_16FlashAttnFwdSm80INS1_25CollectiveMainloopFwdSm80ILi8ELi1ELb1EN4cute5tupleIJNS5_1CILi128EEENS7_ILi64EEENS7_ILi256EEEEEELi256ENS_6half_tEfNS_4arch4Sm80ELb0ELb0ELb1ELb0ELb1ELb0ELb1ELb0EEENS1_21CollectiveEpilogueFwdINS6_IJS8_SA_S9_EEENS6_IJNS7_ILi1EEESI_SI_EEESC_SE_Li256ELb0ELb1ELb0ELb0EEENS1_19SingleTileSchedulerILb0ELb0ELb1ELi128EEEEEEEEEvNT_6ParamsE,"",@"SHT_CUDA_INFO"
	.sectionflags	@""
	.align	4


	//----- nvinfo : EIATTR_CUDA_API_VERSION
	.align		4
        /*0000*/ 	.byte	0x04, 0x37
        /*0002*/ 	.short	(.L_142 - .L_141)
.L_141:
        /*0004*/ 	.word	0x00000082


	//----- nvinfo : EIATTR_SW2861232_WAR
	.align		4
.L_142:
        /*0008*/ 	.byte	0x01, 0x35
	.zero		2


	//----- nvinfo : EIATTR_PARAM_CBANK
	.align		4
        /*000c*/ 	.byte	0x04, 0x0a
        /*000e*/ 	.short	(.L_144 - .L_143)
	.align		4
.L_143:
        /*0010*/ 	.word	index@(.nv.constant0._ZN7cutlass13device_kernelIN5flash19enable_sm80_to_sm89INS1_16FlashAttnFwdSm80INS1_25CollectiveMainloopFwdSm80ILi8ELi1ELb1EN4cute5tupleIJNS5_1CILi128EEENS7_ILi64EEENS7_ILi256EEEEEELi256ENS_6half_tEfNS_4arch4Sm80ELb0ELb0ELb1ELb0ELb1ELb0ELb1ELb0EEENS1_21CollectiveEpilogueFwdINS6_IJS8_SA_S9_EEENS6_IJNS7_ILi1EEESI_SI_EEESC_SE_Li256ELb0ELb1ELb0ELb0EEENS1_19SingleTileSchedulerILb0ELb0ELb1ELi128EEEEEEEEEvNT_6ParamsE)
        /*0014*/ 	.short	0x0160
        /*0016*/ 	.short	0x0418


	//----- nvinfo : EIATTR_CBANK_PARAM_SIZE
	.align		4
.L_144:
        /*0018*/ 	.byte	0x03, 0x19
        /*001a*/ 	.short	0x0418


	//----- nvinfo : EIATTR_KPARAM_INFO
	.align		4
        /*001c*/ 	.byte	0x04, 0x17
        /*001e*/ 	.short	(.L_146 - .L_145)
.L_145:
        /*0020*/ 	.word	0x00000000
        /*0024*/ 	.short	0x0000
        /*0026*/ 	.short	0x0000
        /*0028*/ 	.byte	0x00, 0xf0, 0x61, 0x10


	//----- nvinfo : EIATTR_MAXREG_COUNT
	.align		4
.L_146:
        /*002c*/ 	.byte	0x03, 0x1b
        /*002e*/ 	.short	0x00ff


	//----- nvinfo : EIATTR_NUM_BARRIERS
	.align		4
        /*0030*/ 	.byte	0x02, 0x4c
        /*0032*/ 	.byte	0x02
	.zero		1


	//----- nvinfo : EIATTR_ANNOTATIONS
	.align		4
        /*0034*/ 	.byte	0x04, 0x55
        /*0036*/ 	.short	(.L_148 - .L_147)


	//   ....[0]....
.L_147:
        /*0038*/ 	.word	0x00000001
        /*003c*/ 	.byte	0x20, 0x06, 0x00, 0x00, 0x01, 0x00, 0x00, 0x00, 0xb0, 0x08, 0x00, 0x00, 0x01, 0x00, 0x00, 0x00
        /* <DEDUP_REMOVED lines=52> */
        /*038c*/ 	.byte	0x90, 0x97, 0x00, 0x00


	//----- nvinfo : EIATTR_MERCURY_ISA_VERSION
	.align		4
.L_148:
        /*0390*/ 	.byte	0x03, 0x5f
        /*0392*/ 	.short	0x0000


	//----- nvinfo : EIATTR_COOP_GROUP_MASK_REGIDS
	.align		4
        /*0394*/ 	.byte	0x04, 0x29
        /*0396*/ 	.short	(.L_150 - .L_149)


	//   ....[0]....
.L_149:
        /*0398*/ 	.word	0xffffffff


	//   ....[1]....
        /*039c*/ 	.word	0xffffffff


	//   ....[2]....
        /*03a0*/ 	.word	0xffffffff


	//   ....[3]....
        /*03a4*/ 	.word	0xffffffff


	//   ....[4]....
        /*03a8*/ 	.word	0xffffffff


	//   ....[5]....
        /*03ac*/ 	.word	0xffffffff


	//   ....[6]....
        /*03b0*/ 	.word	0xffffffff


	//   ....[7]....
        /*03b4*/ 	.word	0xffffffff


	//   ....[8]....
        /*03b8*/ 	.word	0xffffffff


	//   ....[9]....
        /*03bc*/ 	.word	0xffffffff


	//   ....[10]....
        /*03c0*/ 	.word	0xffffffff


	//   ....[11]....
        /*03c4*/ 	.word	0xffffffff


	//   ....[12]....
        /*03c8*/ 	.word	0xffffffff


	//   ....[13]....
        /*03cc*/ 	.word	0xffffffff


	//   ....[14]....
        /*03d0*/ 	.word	0xffffffff


	//   ....[15]....
        /*03d4*/ 	.word	0xffffffff


	//   ....[16]....
        /*03d8*/ 	.word	0xffffffff


	//   ....[17]....
        /*03dc*/ 	.word	0xffffffff


	//   ....[18]....
        /*03e0*/ 	.word	0xffffffff


	//   ....[19]....
        /*03e4*/ 	.word	0xffffffff


	//   ....[20]....
        /*03e8*/ 	.word	0xffffffff


	//   ....[21]....
        /*03ec*/ 	.word	0xffffffff


	//   ....[22]....
        /*03f0*/ 	.word	0xffffffff


	//   ....[23]....
        /*03f4*/ 	.word	0xffffffff


	//   ....[24]....
        /*03f8*/ 	.word	0xffffffff


	//   ....[25]....
        /*03fc*/ 	.word	0xffffffff


	//   ....[26]....
        /*0400*/ 	.word	0xffffffff


	//   ....[27]....
        /*0404*/ 	.word	0xffffffff


	//   ....[28]....
        /*0408*/ 	.word	0xffffffff


	//   ....[29]....
        /*040c*/ 	.word	0xffffffff


	//   ....[30]....
        /*0410*/ 	.word	0xffffffff


	//   ....[31]....
        /*0414*/ 	.word	0xffffffff


	//   ....[32]....
        /*0418*/ 	.word	0xffffffff


	//   ....[33]....
        /*041c*/ 	.word	0xffffffff


	//   ....[34]....
        /*0420*/ 	.word	0xffffffff


	//   ....[35]....
        /*0424*/ 	.word	0xffffffff


	//   ....[36]....
        /*0428*/ 	.word	0xffffffff


	//   ....[37]....
        /*042c*/ 	.word	0xffffffff


	//   ....[38]....
        /*0430*/ 	.word	0xffffffff


	//   ....[39]....
        /*0434*/ 	.word	0xffffffff


	//   ....[40]....
        /*0438*/ 	.word	0xffffffff


	//   ....[41]....
        /*043c*/ 	.word	0xffffffff


	//   ....[42]....
        /*0440*/ 	.word	0xffffffff


	//   ....[43]....
        /*0444*/ 	.word	0xffffffff


	//   ....[44]....
        /*0448*/ 	.word	0xffffffff


	//   ....[45]....
        /*044c*/ 	.word	0xffffffff


	//   ....[46]....
        /*0450*/ 	.word	0xffffffff


	//   ....[47]....
        /*0454*/ 	.word	0xffffffff


	//   ....[48]....
        /*0458*/ 	.word	0xffffffff


	//   ....[49]....
        /*045c*/ 	.word	0xffffffff


	//   ....[50]....
        /*0460*/ 	.word	0xffffffff


	//   ....[51]....
        /*0464*/ 	.word	0xffffffff


	//----- nvinfo : EIATTR_COOP_GROUP_INSTR_OFFSETS
	.align		4
.L_150:
        /*0468*/ 	.byte	0x04, 0x28
        /*046a*/ 	.short	(.L_152 - .L_151)


	//   ....[0]....
.L_151:
        /*046c*/ 	.word	0x00000740


	//   ....[1]....
        /*0470*/ 	.word	0x00000770


	//   ....[2]....
        /*0474*/ 	.word	0x000009a0


	//   ....[3]....
        /*0478*/ 	.word	0x000009b0


	//   ....[4]....
        /*047c*/ 	.word	0x00000b10


	//   ....[5]....
        /*0480*/ 	.word	0x00000b30


	//   ....[6]....
        /*0484*/ 	.word	0x00000db0


	//   ....[7]....
        /*0488*/ 	.word	0x00000de0


	//   ....[8]....
        /*048c*/ 	.word	0x00000fb0


	//   ....[9]....
        /*0490*/ 	.word	0x00000fd0


	//   ....[10]....
        /*0494*/ 	.word	0x00001130


	//   ....[11]....
        /*0498*/ 	.word	0x00001150


	//   ....[12]....
        /*049c*/ 	.word	0x00001940


	//   ....[13]....
        /*04a0*/ 	.word	0x00001960


	//   ....[14]....
        /*04a4*/ 	.word	0x00001980


	//   ....[15]....
        /*04a8*/ 	.word	0x00001990


	//   ....[16]....
        /*04ac*/ 	.word	0x00003150


	//   ....[17]....
        /*04b0*/ 	.word	0x00003170


	//   ....[18]....
        /*04b4*/ 	.word	0x00003210


	//   ....[19]....
        /*04b8*/ 	.word	0x00003230


	//   ....[20]....
        /*04bc*/ 	.word	0x00003950


	//   ....[21]....
        /*04c0*/ 	.word	0x000039f0


	//   ....[22]....
        /*04c4*/ 	.word	0x00003a00


	//   ....[23]....
        /*04c8*/ 	.word	0x00003a50


	//   ....[24]....
        /*04cc*/ 	.word	0x00005bf0


	//   ....[25]....
        /*04d0*/ 	.word	0x00005c00


	//   ....[26]....
        /*04d4*/ 	.word	0x00005cb0


	//   ....[27]....
        /*04d8*/ 	.word	0x00005ce0


	//   ....[28]....
        /*04dc*/ 	.word	0x00006010


	//   ....[29]....
        /*04e0*/ 	.word	0x00006020


	//   ....[30]....
        /*04e4*/ 	.word	0x000060f0


	//   ....[31]....
        /*04e8*/ 	.word	0x00006100


	//   ....[32]....
        /*04ec*/ 	.word	0x00007530


	//   ....[33]....
        /*04f0*/ 	.word	0x00007550


	//   ....[34]....
        /*04f4*/ 	.word	0x00007c10


	//   ....[35]....
        /*04f8*/ 	.word	0x00007c30


	//   ....[36]....
        /*04fc*/ 	.word	0x000094e0


	//   ....[37]....
        /*0500*/ 	.word	0x000094f0


	//   ....[38]....
        /*0504*/ 	.word	0x00009520


	//   ....[39]....
        /*0508*/ 	.word	0x00009540


	//   ....[40]....
        /*050c*/ 	.word	0x0000acc0


	//   ....[41]....
        /*0510*/ 	.word	0x0000acd0


	//   ....[42]....
        /*0514*/ 	.word	0x0000acf0


	//   ....[43]....
        /*0518*/ 	.word	0x0000ad00


	//   ....[44]....
        /*051c*/ 	.word	0x0000ae40


	//   ....[45]....
        /*0520*/ 	.word	0x0000ae60


	//   ....[46]....
        /*0524*/ 	.word	0x0000b060


	//   ....[47]....
        /*0528*/ 	.word	0x0000b090


	//   ....[48]....
        /*052c*/ 	.word	0x0000b250


	//   ....[49]....
        /*0530*/ 	.word	0x0000b280


	//   ....[50]....
        /*0534*/ 	.word	0x0000b440


	//   ....[51]....
        /*0538*/ 	.word	0x0000b460


	//----- nvinfo : EIATTR_EXIT_INSTR_OFFSETS
	.align		4
.L_152:
        /*053c*/ 	.byte	0x04, 0x1c
        /*053e*/ 	.short	(.L_154 - .L_153)


	//   ....[0]....
.L_153:
        /*0540*/ 	.word	0x00000040


	//   ....[1]....
        /*0544*/ 	.word	0x0000b470


	//   ....[2]....
        /*0548*/ 	.word	0x0000b5b0


	//   ....[3]....
        /*054c*/ 	.word	0x0000b610


	//----- nvinfo : EIATTR_CTAIDZ_USED
	.align		4
.L_154:
        /*0550*/ 	.byte	0x01, 0x04
	.zero		2


	//----- nvinfo : EIATTR_MAX_THREADS
	.align		4
        /*0554*/ 	.byte	0x04, 0x05
        /*0556*/ 	.short	(.L_156 - .L_155)
.L_155:
        /*0558*/ 	.word	0x00000100
        /*055c*/ 	.word	0x00000001
        /*0560*/ 	.word	0x00000001


	//----- nvinfo : EIATTR_CRS_STACK_SIZE
	.align		4
.L_156:
        /*0564*/ 	.byte	0x04, 0x1e
        /*0566*/ 	.short	(.L_158 - .L_157)
.L_157:
        /*0568*/ 	.word	0x00000000
.L_158:


//--------------------- .nv.info._ZN7cutlass13device_kernelIN5flash19enable_sm80_to_sm89INS1_16FlashAttnFwdSm80INS1_25CollectiveMainloopFwdSm80ILi8ELi1ELb1EN4cute5tupleIJNS5_1CILi128EEENS7_ILi64EEENS7_ILi256EEEEEELi256ENS_6half_tEfNS_4arch4Sm80ELb0ELb0ELb1ELb1ELb1ELb0ELb1ELb0EEENS1_21CollectiveEpilogueFwdINS6_IJS8_SA_S9_EEENS6_IJNS7_ILi1EEESI_SI_EEESC_SE_Li256ELb1ELb1ELb0ELb0EEENS1_19SingleTileSchedulerILb1ELb0ELb1ELi128EEEEEEEEEvNT_6ParamsE --------------------------
	.section	.nv.info._ZN7cutlass13device_kernelIN5flash19enable_sm80_to_sm89INS1_16FlashAttnFwdSm80INS1_25CollectiveMainloopFwdSm80ILi8ELi1ELb1EN4cute5tupleIJNS5_1CILi128EEENS7_ILi64EEENS7_ILi256EEEEEELi256ENS_6half_tEfNS_4arch4Sm80ELb0ELb0ELb1ELb1ELb1ELb0ELb1ELb0EEENS1_21CollectiveEpilogueFwdINS6_IJS8_SA_S9_EEENS6_IJNS7_ILi1EEESI_SI_EEESC_SE_Li256ELb1ELb1ELb0ELb0EEENS1_19SingleTileSchedulerILb1ELb0ELb1ELi128EEEEEEEEEvNT_6ParamsE,"",@"SHT_CUDA_INFO"
	.sectionflags	@""
	.align	4


	//----- nvinfo : EIATTR_CUDA_API_VERSION
	.align		4
        /*0000*/ 	.byte	0x04, 0x37
        /*0002*/ 	.short	(.L_160 - .L_159)
.L_159:
        /*0004*/ 	.word	0x00000082


	//----- nvinfo : EIATTR_SW2861232_WAR
	.align		4
.L_160:
        /*0008*/ 	.byte	0x01, 0x35
	.zero		2


	//----- nvinfo : EIATTR_PARAM_CBANK
	.align		4
        /*000c*/ 	.byte	0x04, 0x0a
        /*000e*/ 	.short	(.L_162 - .L_161)
	.align		4
.L_161:
        /*0010*/ 	.word	index@(.nv.constant0._ZN7cutlass13device_kernelIN5flash19enable_sm80_to_sm89INS1_16FlashAttnFwdSm80INS1_25CollectiveMainloopFwdSm80ILi8ELi1ELb1EN4cute5tupleIJNS5_1CILi128EEENS7_ILi64EEENS7_ILi256EEEEEELi256ENS_6half_tEfNS_4arch4Sm80ELb0ELb0ELb1ELb1ELb1ELb0ELb1ELb0EEENS1_21CollectiveEpilogueFwdINS6_IJS8_SA_S9_EEENS6_IJNS7_ILi1EEESI_SI_EEESC_SE_Li256ELb1ELb1ELb0ELb0EEENS1_19SingleTileSchedulerILb1ELb0ELb1ELi128EEEEEEEEEvNT_6ParamsE)
        /*0014*/ 	.short	0x0160
        /*0016*/ 	.short	0x0418


	//----- nvinfo : EIATTR_CBANK_PARAM_SIZE
	.align		4
.L_162:
        /*0018*/ 	.byte	0x03, 0x19
        /*001a*/ 	.short	0x0418


	//----- nvinfo : EIATTR_KPARAM_INFO
	.align		4
        /*001c*/ 	.byte	0x04, 0x17
        /*001e*/ 	.short	(.L_164 - .L_163)
.L_163:
        /*0020*/ 	.word	0x00000000
        /*0024*/ 	.short	0x0000
        /*0026*/ 	.short	0x0000
        /*0028*/ 	.byte	0x00, 0xf0, 0x61, 0x10


	//----- nvinfo : EIATTR_MAXREG_COUNT
	.align		4
.L_164:
        /*002c*/ 	.byte	0x03, 0x1b
        /*002e*/ 	.short	0x00ff


	//----- nvinfo : EIATTR_NUM_BARRIERS
	.align		4
        /*0030*/ 	.byte	0x02, 0x4c
        /*0032*/ 	.byte	0x02
	.zero		1


	//----- nvinfo : EIATTR_ANNOTATIONS
	.align		4
        /*0034*/ 	.byte	0x04, 0x55
        /*0036*/ 	.short	(.L_166 - .L_165)


	//   ....[0]....
.L_165:
        /* <DEDUP_REMOVED lines=49> */
        /*033c*/ 	.byte	0x20, 0x99, 0x00, 0x00, 0x01, 0x00, 0x00, 0x00, 0x30, 0x99, 0x00, 0x00


	//----- nvinfo : EIATTR_MERCURY_ISA_VERSION
	.align		4
.L_166:
        /*0348*/ 	.byte	0x03, 0x5f
        /*034a*/ 	.short	0x0000


	//----- nvinfo : EIATTR_COOP_GROUP_MASK_REGIDS
	.align		4
        /*034c*/ 	.byte	0x04, 0x29
        /*034e*/ 	.short	(.L_168 - .L_167)


	//   ....[0]....
.L_167:
        /*0350*/ 	.word	0xffffffff


	//   ....[1]....
        /*0354*/ 	.word	0xffffffff


	//   ....[2]....
        /*0358*/ 	.word	0xffffffff


	//   ....[3]....
        /*035c*/ 	.word	0xffffffff


	//   ....[4]....
        /*0360*/ 	.word	0xffffffff


	//   ....[5]....
        /*0364*/ 	.word	0xffffffff


	//   ....[6]....
        /*0368*/ 	.word	0xffffffff


	//   ....[7]....
        /*036c*/ 	.word	0xffffffff


	//   ....[8]....
        /*0370*/ 	.word	0xffffffff


	//   ....[9]....
        /*0374*/ 	.word	0xffffffff


	//   ....[10]....
        /*0378*/ 	.word	0xffffffff


	//   ....[11]....
        /*037c*/ 	.word	0xffffffff


	//   ....[12]....
        /*0380*/ 	.word	0xffffffff


	//   ....[13]....
        /*0384*/ 	.word	0xffffffff


	//   ....[14]....
        /*0388*/ 	.word	0xffffffff


	//   ....[15]....
        /*038c*/ 	.word	0xffffffff


	//   ....[16]....
        /*0390*/ 	.word	0xffffffff


	//   ....[17]....
        /*0394*/ 	.word	0xffffffff


	//   ....[18]....
        /*0398*/ 	.word	0xffffffff


	//   ....[19]....
        /*039c*/ 	.word	0xffffffff


	//   ....[20]....
        /*03a0*/ 	.word	0xffffffff


	//   ....[21]....
        /*03a4*/ 	.word	0xffffffff


	//   ....[22]....
        /*03a8*/ 	.word	0xffffffff


	//   ....[23]....
        /*03ac*/ 	.word	0xffffffff


	//   ....[24]....
        /*03b0*/ 	.word	0xffffffff


	//   ....[25]....
        /*03b4*/ 	.word	0xffffffff


	//   ....[26]....
        /*03b8*/ 	.word	0xffffffff


	//   ....[27]....
        /*03bc*/ 	.word	0xffffffff


	//   ....[28]....
        /*03c0*/ 	.word	0xffffffff


	//   ....[29]....
        /*03c4*/ 	.word	0xffffffff


	//   ....[30]....
        /*03c8*/ 	.word	0xffffffff


	//   ....[31]....
        /*03cc*/ 	.word	0xffffffff


	//   ....[32]....
        /*03d0*/ 	.word	0xffffffff


	//   ....[33]....
        /*03d4*/ 	.word	0xffffffff


	//   ....[34]....
        /*03d8*/ 	.word	0xffffffff


	//   ....[35]....
        /*03dc*/ 	.word	0xffffffff


	//   ....[36]....
        /*03e0*/ 	.word	0xffffffff


	//   ....[37]....
        /*03e4*/ 	.word	0xffffffff


	//   ....[38]....
        /*03e8*/ 	.word	0xffffffff


	//   ....[39]....
        /*03ec*/ 	.word	0xffffffff


	//   ....[40]....
        /*03f0*/ 	.word	0xffffffff


	//   ....[41]....
        /*03f4*/ 	.word	0xffffffff


	//   ....[42]....
        /*03f8*/ 	.word	0xffffffff


	//   ....[43]....
        /*03fc*/ 	.word	0xffffffff


	//   ....[44]....
        /*0400*/ 	.word	0xffffffff


	//   ....[45]....
        /*0404*/ 	.word	0xffffffff


	//   ....[46]....
        /*0408*/ 	.word	0xffffffff


	//   ....[47]....
        /*040c*/ 	.word	0xffffffff


	//   ....[48]....
        /*0410*/ 	.word	0xffffffff


	//   ....[49]....
        /*0414*/ 	.word	0xffffffff


	//   ....[50]....
        /*0418*/ 	.word	0xffffffff


	//   ....[51]....
        /*041c*/ 	.word	0xffffffff


	//   ....[52]....
        /*0420*/ 	.word	0xffffffff


	//   ....[53]....
        /*0424*/ 	.word	0xffffffff


	//   ....[54]....
        /*0428*/ 	.word	0xffffffff


	//   ....[55]....
        /*042c*/ 	.word	0xffffffff


	//   ....[56]....
        /*0430*/ 	.word	0xffffffff


	//   ....[57]....
        /*0434*/ 	.word	0xffffffff


	//   ....[58]....
        /*0438*/ 	.word	0xffffffff


	//   ....[59]....
        /*043c*/ 	.word	0xffffffff


	//   ....[60]....
        /*0440*/ 	.word	0xffffffff


	//----- nvinfo : EIATTR_COOP_GROUP_INSTR_OFFSETS
	.align		4
.L_168:
        /*0444*/ 	.byte	0x04, 0x28
        /*0446*/ 	.short	(.L_170 - .L_169)


	//   ....[0]....
.L_169:
        /*0448*/ 	.word	0x000000a0


	//   ....[1]....
        /*044c*/ 	.word	0x00001500


	//   ....[2]....
        /*0450*/ 	.word	0x00001530


	//   ....[3]....
        /*0454*/ 	.word	0x000015f0


	//   ....[4]....
        /*0458*/ 	.word	0x00001620


	//   ....[5]....
        /*045c*/ 	.word	0x00001750


	//   ....[6]....
        /*0460*/ 	.word	0x00001760


	//   ....[7]....
        /*0464*/ 	.word	0x00001900


	//   ....[8]....
        /*0468*/ 	.word	0x000019c0


	//   ....[9]....
        /*046c*/ 	.word	0x00001b00


	//   ....[10]....
        /*0470*/ 	.word	0x00001b40


	//   ....[11]....
        /*0474*/ 	.word	0x00001b80


	//   ....[12]....
        /*0478*/ 	.word	0x00001b90


	//   ....[13]....
        /*047c*/ 	.word	0x00001bb0


	//   ....[14]....
        /*0480*/ 	.word	0x00001c40


	//   ....[15]....
        /*0484*/ 	.word	0x00001d30


	//   ....[16]....
        /*0488*/ 	.word	0x00001d80


	//   ....[17]....
        /*048c*/ 	.word	0x00003990


	//   ....[18]....
        /*0490*/ 	.word	0x000039a0


	//   ....[19]....
        /*0494*/ 	.word	0x00003a30


	//   ....[20]....
        /*0498*/ 	.word	0x00003a50


	//   ....[21]....
        /*049c*/ 	.word	0x00004190


	//   ....[22]....
        /*04a0*/ 	.word	0x00004230


	//   ....[23]....
        /*04a4*/ 	.word	0x00004250


	//   ....[24]....
        /*04a8*/ 	.word	0x000042b0


	//   ....[25]....
        /*04ac*/ 	.word	0x00006190


	//   ....[26]....
        /*04b0*/ 	.word	0x000061a0


	//   ....[27]....
        /*04b4*/ 	.word	0x000061b0


	//   ....[28]....
        /*04b8*/ 	.word	0x000061c0


	//   ....[29]....
        /*04bc*/ 	.word	0x00006610


	//   ....[30]....
        /*04c0*/ 	.word	0x00006620


	//   ....[31]....
        /*04c4*/ 	.word	0x00006650


	//   ....[32]....
        /*04c8*/ 	.word	0x00006670


	//   ....[33]....
        /*04cc*/ 	.word	0x00007ae0


	//   ....[34]....
        /*04d0*/ 	.word	0x00007b00


	//   ....[35]....
        /*04d4*/ 	.word	0x000081c0


	//   ....[36]....
        /*04d8*/ 	.word	0x000081e0


	//   ....[37]....
        /*04dc*/ 	.word	0x00009950


	//   ....[38]....
        /*04e0*/ 	.word	0x00009960


	//   ....[39]....
        /*04e4*/ 	.word	0x00009990


	//   ....[40]....
        /*04e8*/ 	.word	0x000099b0


	//   ....[41]....
        /*04ec*/ 	.word	0x0000b420


	//   ....[42]....
        /*04f0*/ 	.word	0x0000b460


	//   ....[43]....
        /*04f4*/ 	.word	0x0000b4c0


	//   ....[44]....
        /*04f8*/ 	.word	0x0000b4f0


	//   ....[45]....
        /*04fc*/ 	.word	0x0000b720


	//   ....[46]....
        /*0500*/ 	.word	0x0000b730


	//   ....[47]....
        /*0504*/ 	.word	0x0000b930


	//   ....[48]....
        /*0508*/ 	.word	0x0000b960


	//   ....[49]....
        /*050c*/ 	.word	0x0000bb20


	//   ....[50]....
        /*0510*/ 	.word	0x0000bb50


	//   ....[51]....
        /*0514*/ 	.word	0x0000bd10


	//   ....[52]....
        /*0518*/ 	.word	0x0000bd30


	//   ....[53]....
        /*051c*/ 	.word	0x0000c6b0


	//   ....[54]....
        /*0520*/ 	.word	0x0000c6d0


	//   ....[55]....
        /*0524*/ 	.word	0x0000c890


	//   ....[56]....
        /*0528*/ 	.word	0x0000c8c0


	//   ....[57]....
        /*052c*/ 	.word	0x0000ca50


	//   ....[58]....
        /*0530*/ 	.word	0x0000ca80


	//   ....[59]....
        /*0534*/ 	.word	0x0000cc10


	//   ....[60]....
        /*0538*/ 	.word	0x0000cc30


	//----- nvinfo : EIATTR_EXIT_INSTR_OFFSETS
	.align		4
.L_170:
        /*053c*/ 	.byte	0x04, 0x1c
        /*053e*/ 	.short	(.L_172 - .L_171)


	//   ....[0]....
.L_171:
        /*0540*/ 	.word	0x00000450


	//   ....[1]....
        /*0544*/ 	.word	0x0000bd40


	//   ....[2]....
        /*0548*/ 	.word	0x0000be80


	//   ....[3]....
        /*054c*/ 	.word	0x0000bee0


	//   ....[4]....
        /*0550*/ 	.word	0x0000cc40


	//   ....[5]....
        /*0554*/ 	.word	0x0000cd50


	//   ....[6]....
        /*0558*/ 	.word	0x0000cdb0


	//----- nvinfo : EIATTR_CTAIDZ_USED
	.align		4
.L_172:
        /*055c*/ 	.byte	0x01, 0x04
	.zero		2


	//----- nvinfo : EIATTR_MAX_THREADS
	.align		4
        /*0560*/ 	.byte	0x04, 0x05
        /*0562*/ 	.short	(.L_174 - .L_173)
.L_173:
        /*0564*/ 	.word	0x00000100
        /*0568*/ 	.word	0x00000001
        /*056c*/ 	.word	0x00000001


	//----- nvinfo : EIATTR_CRS_STACK_SIZE
	.align		4
.L_174:
        /*0570*/ 	.byte	0x04, 0x1e
        /*0572*/ 	.short	(.L_176 - .L_175)
.L_175:
        /*0574*/ 	.word	0x00000000
.L_176:


//--------------------- .nv.info._ZN7cutlass13device_kernelIN5flash19enable_sm80_to_sm89INS1_16FlashAttnFwdSm80INS1_25CollectiveMainloopFwdSm80ILi8ELi1ELb0EN4cute5tupleIJNS5_1CILi128EEENS7_ILi32EEENS7_ILi256EEEEEELi256ENS_6half_tEfNS_4arch4Sm80ELb0ELb0ELb1ELb1ELb1ELb1ELb1ELb0EEENS1_21CollectiveEpilogueFwdINS6_IJS8_SA_S9_EEENS6_IJNS7_ILi1EEESI_SI_EEESC_SE_Li256ELb1ELb1ELb0ELb0EEENS1_19SingleTileSchedulerILb1ELb0ELb1ELi128EEEEEEEEEvNT_6ParamsE --------------------------
	.section	.nv.info._ZN7cutlass13device_kernelIN5flash19enable_sm80_to_sm89INS1_16FlashAttnFwdSm80INS1_25CollectiveMainloopFwdSm80ILi8ELi1ELb0EN4cute5tupleIJNS5_1CILi128EEENS7_ILi32EEENS7_ILi256EEEEEELi256ENS_6half_tEfNS_4arch4Sm80ELb0ELb0ELb1ELb1ELb1ELb1ELb1ELb0EEENS1_21CollectiveEpilogueFwdINS6_IJS8_SA_S9_EEENS6_IJNS7_ILi1EEESI_SI_EEESC_SE_Li256ELb1ELb1ELb0ELb0EEENS1_19SingleTileSchedulerILb1ELb0ELb1ELi128EEEEEEEEEvNT_6ParamsE,"",@"SHT_CUDA_INFO"
	.sectionflags	@""
	.align	4


	//----- nvinfo : EIATTR_CUDA_API_VERSION
	.align		4
        /*0000*/ 	.byte	0x04, 0x37
        /*0002*/ 	.short	(.L_178 - .L_177)
.L_177:
        /*0004*/ 	.word	0x00000082


	//----- nvinfo : EIATTR_SW2861232_WAR
	.align		4
.L_178:
        /*0008*/ 	.byte	0x01, 0x35
	.zero		2


	//----- nvinfo : EIATTR_PARAM_CBANK
	.align		4
        /*000c*/ 	.byte	0x04, 0x0a
        /*000e*/ 	.short	(.L_180 - .L_179)
	.align		4
.L_179:
        /*0010*/ 	.word	index@(.nv.constant0._ZN7cutlass13device_kernelIN5flash19enable_sm80_to_sm89INS1_16FlashAttnFwdSm80INS1_25CollectiveMainloopFwdSm80ILi8ELi1ELb0EN4cute5tupleIJNS5_1CILi128EEENS7_ILi32EEENS7_ILi256EEEEEELi256ENS_6half_tEfNS_4arch4Sm80ELb0ELb0ELb1ELb1ELb1ELb1ELb1ELb0EEENS1_21CollectiveEpilogueFwdINS6_IJS8_SA_S9_EEENS6_IJNS7_ILi1EEESI_SI_EEESC_SE_Li256ELb1ELb1ELb0ELb0EEENS1_19SingleTileSchedulerILb1ELb0ELb1ELi128EEEEEEEEEvNT_6ParamsE)
        /*0014*/ 	.short	0x0160
        /*0016*/ 	.short	0x0418


	//----- nvinfo : EIATTR_CBANK_PARAM_SIZE
	.align		4
.L_180:
        /*0018*/ 	.byte	0x03, 0x19
        /*001a*/ 	.short	0x0418


	//----- nvinfo : EIATTR_KPARAM_INFO
	.align		4
        /*001c*/ 	.byte	0x04, 0x17
        /*001e*/ 	.short	(.L_182 - .L_181)
.L_181:
        /*0020*/ 	.word	0x00000000
        /*0024*/ 	.short	0x0000
        /*0026*/ 	.short	0x0000
        /*0028*/ 	.byte	0x00, 0xf0, 0x61, 0x10


	//----- nvinfo : EIATTR_MAXREG_COUNT
	.align		4
.L_182:
        /*002c*/ 	.byte	0x03, 0x1b
        /*002e*/ 	.short	0x00ff


	//----- nvinfo : EIATTR_NUM_BARRIERS
	.align		4
        /*0030*/ 	.byte	0x02, 0x4c
        /*0032*/ 	.byte	0x02
	.zero		1


	//----- nvinfo : EIATTR_MERCURY_ISA_VERSION
	.align		4
        /*0034*/ 	.byte	0x03, 0x5f
        /*0036*/ 	.short	0x0000


	//----- nvinfo : EIATTR_COOP_GROUP_MASK_REGIDS
	.align		4
        /*0038*/ 	.byte	0x04, 0x29
        /*003a*/ 	.short	(.L_184 - .L_183)


	//   ....[0]....
.L_183:
        /*003c*/ 	.word	0xffffffff


	//   ....[1]....
        /*0040*/ 	.word	0xffffffff


	//   ....[2]....
        /*0044*/ 	.word	0xffffffff


	//   ....[3]....
        /*0048*/ 	.word	0xffffffff


	//   ....[4]....
        /*004c*/ 	.word	0xffffffff


	//   ....[5]....
        /*0050*/ 	.word	0xffffffff


	//   ....[6]....
        /*0054*/ 	.word	0xffffffff


	//   ....[7]....
        /*0058*/ 	.word	0xffffffff


	//   ....[8]....
        /*005c*/ 	.word	0xffffffff


	//   ....[9]....
        /*0060*/ 	.word	0xffffffff


	//   ....[10]....
        /*0064*/ 	.word	0xffffffff


	//   ....[11]....
        /*0068*/ 	.word	0xffffffff


	//   ....[12]....
        /*006c*/ 	.word	0xffffffff


	//   ....[13]....
        /*0070*/ 	.word	0xffffffff


	//   ....[14]....
        /*0074*/ 	.word	0xffffffff


	//   ....[15]....
        /*0078*/ 	.word	0xffffffff


	//   ....[16]....
        /*007c*/ 	.word	0xffffffff


	//   ....[17]....
        /*0080*/ 	.word	0xffffffff


	//   ....[18]....
        /*0084*/ 	.word	0xffffffff


	//   ....[19]....
        /*0088*/ 	.word	0xffffffff


	//   ....[20]....
        /*008c*/ 	.word	0xffffffff


	//   ....[21]....
        /*0090*/ 	.word	0xffffffff


	//   ....[22]....
        /*0094*/ 	.word	0xffffffff


	//   ....[23]....
        /*0098*/ 	.word	0xffffffff


	//   ....[24]....
        /*009c*/ 	.word	0xffffffff


	//   ....[25]....
        /*00a0*/ 	.word	0xffffffff


	//   ....[26]....
        /*00a4*/ 	.word	0xffffffff


	//   ....[27]....
        /*00a8*/ 	.word	0xffffffff


	//   ....[28]....
        /*00ac*/ 	.word	0xffffffff


	//   ....[29]....
        /*00b0*/ 	.word	0xffffffff


	//   ....[30]....
        /*00b4*/ 	.word	0xffffffff


	//   ....[31]....
        /*00b8*/ 	.word	0xffffffff


	//   ....[32]....
        /*00bc*/ 	.word	0xffffffff


	//   ....[33]....
        /*00c0*/ 	.word	0xffffffff


	//   ....[34]....
        /*00c4*/ 	.word	0xffffffff


	//   ....[35]....
        /*00c8*/ 	.word	0xffffffff


	//   ....[36]....
        /*00cc*/ 	.word	0xffffffff


	//   ....[37]....
        /*00d0*/ 	.word	0xffffffff


	//   ....[38]....
        /*00d4*/ 	.word	0xffffffff


	//   ....[39]....
        /*00d8*/ 	.word	0xffffffff


	//   ....[40]....
        /*00dc*/ 	.word	0xffffffff


	//   ....[41]....
        /*00e0*/ 	.word	0xffffffff


	//   ....[42]....
        /*00e4*/ 	.word	0xffffffff


	//   ....[43]....
        /*00e8*/ 	.word	0xffffffff


	//   ....[44]....
        /*00ec*/ 	.word	0xffffffff


	//   ....[45]....
        /*00f0*/ 	.word	0xffffffff


	//   ....[46]....
        /*00f4*/ 	.word	0xffffffff


	//   ....[47]....
        /*00f8*/ 	.word	0xffffffff


	//   ....[48]....
        /*00fc*/ 	.word	0xffffffff


	//   ....[49]....
        /*0100*/ 	.word	0xffffffff


	//   ....[50]....
        /*0104*/ 	.word	0xffffffff


	//   ....[51]....
        /*0108*/ 	.word	0xffffffff


	//   ....[52]....
        /*010c*/ 	.word	0xffffffff


	//   ....[53]....
        /*0110*/ 	.word	0xffffffff


	//   ....[54]....
        /*0114*/ 	.word	0xffffffff


	//   ....[55]....
        /*0118*/ 	.word	0xffffffff


	//   ....[56]....
        /*011c*/ 	.word	0xffffffff


	//   ....[57]....
        /*0120*/ 	.word	0xffffffff


	//   ....[58]....
        /*0124*/ 	.word	0xffffffff


	//----- nvinfo : EIATTR_COOP_GROUP_INSTR_OFFSETS
	.align		4
.L_184:
        /*0128*/ 	.byte	0x04, 0x28
        /*012a*/ 	.short	(.L_186 - .L_185)


	//   ....[0]....
.L_185:
        /*012c*/ 	.word	0x00000090


	//   ....[1]....
        /*0130*/ 	.word	0x00001f60


	//   ....[2]....
        /*0134*/ 	.word	0x00001f70


	//   ....[3]....
        /*0138*/ 	.word	0x00003130


	//   ....[4]....
        /*013c*/ 	.word	0x00003140


	//   ....[5]....
        /*0140*/ 	.word	0x00004210


	//   ....[6]....
        /*0144*/ 	.word	0x00004230


	//   ....[7]....
        /*0148*/ 	.word	0x00004600


	//   ....[8]....
        /*014c*/ 	.word	0x00004620


	//   ....[9]....
        /*0150*/ 	.word	0x000052d0


	//   ....[10]....
        /*0154*/ 	.word	0x00005300


	//   ....[11]....
        /*0158*/ 	.word	0x00005560


	//   ....[12]....
        /*015c*/ 	.word	0x00005590


	//   ....[13]....
        /*0160*/ 	.word	0x00005700


	//   ....[14]....
        /*0164*/ 	.word	0x00005730


	//   ....[15]....
        /*0168*/ 	.word	0x000058a0


	//   ....[16]....
        /*016c*/ 	.word	0x000058e0


	//   ....[17]....
        /*0170*/ 	.word	0x00005da0


	//   ....[18]....
        /*0174*/ 	.word	0x00005df0


	//   ....[19]....
        /*0178*/ 	.word	0x0000cd00


	//   ....[20]....
        /*017c*/ 	.word	0x0000cd40


	//   ....[21]....
        /*0180*/ 	.word	0x0000daf0


	//   ....[22]....
        /*0184*/ 	.word	0x0000db00


	//   ....[23]....
        /*0188*/ 	.word	0x0000e060


	//   ....[24]....
        /*018c*/ 	.word	0x0000e0b0


	//   ....[25]....
        /*0190*/ 	.word	0x0000e0d0


	//   ....[26]....
        /*0194*/ 	.word	0x0000e0f0


	//   ....[27]....
        /*0198*/ 	.word	0x0000ec30


	//   ....[28]....
        /*019c*/ 	.word	0x0000ec40


	//   ....[29]....
        /*01a0*/ 	.word	0x0000ee60


	//   ....[30]....
        /*01a4*/ 	.word	0x0000ee70


	//   ....[31]....
        /*01a8*/ 	.word	0x0000f9f0


	//   ....[32]....
        /*01ac*/ 	.word	0x0000fa10


	//   ....[33]....
        /*01b0*/ 	.word	0x0000fa90


	//   ....[34]....
        /*01b4*/ 	.word	0x0000faa0


	//   ....[35]....
        /*01b8*/ 	.word	0x00010c80


	//   ....[36]....
        /*01bc*/ 	.word	0x00010cb0


	//   ....[37]....
        /*01c0*/ 	.word	0x00010d00


	//   ....[38]....
        /*01c4*/ 	.word	0x00010d10


	//   ....[39]....
        /*01c8*/ 	.word	0x00012790


	//   ....[40]....
        /*01cc*/ 	.word	0x000127d0


	//   ....[41]....
        /*01d0*/ 	.word	0x00012800


	//   ....[42]....
        /*01d4*/ 	.word	0x00012830


	//   ....[43]....
        /*01d8*/ 	.word	0x00012a70


	//   ....[44]....
        /*01dc*/ 	.word	0x00012a80


	//   ....[45]....
        /*01e0*/ 	.word	0x00012c80


	//   ....[46]....
        /*01e4*/ 	.word	0x00012cb0


	//   ....[47]....
        /*01e8*/ 	.word	0x00012e70


	//   ....[48]....
        /*01ec*/ 	.word	0x00012ea0


	//   ....[49]....
        /*01f0*/ 	.word	0x00013060


	//   ....[50]....
        /*01f4*/ 	.word	0x00013080


	//   ....[51]....
        /*01f8*/ 	.word	0x00013a20


	//   ....[52]....
        /*01fc*/ 	.word	0x00013a50


	//   ....[53]....
        /*0200*/ 	.word	0x00013be0


	//   ....[54]....
        /*0204*/ 	.word	0x00013c10


	//   ....[55]....
        /*0208*/ 	.word	0x00013da0


	//   ....[56]....
        /*020c*/ 	.word	0x00013dd0


	//   ....[57]....
        /*0210*/ 	.word	0x00013f60


	//   ....[58]....
        /*0214*/ 	.word	0x00013f80


	//----- nvinfo : EIATTR_EXIT_INSTR_OFFSETS
	.align		4
.L_186:
        /*0218*/ 	.byte	0x04, 0x1c
        /*021a*/ 	.short	(.L_188 - .L_187)


	//   ....[0]....
.L_187:
        /*021c*/ 	.word	0x00000440


	//   ....[1]....
        /*0220*/ 	.word	0x00013090


	//   ....[2]....
        /*0224*/ 	.word	0x000131d0


	//   ....[3]....
        /*0228*/ 	.word	0x00013230


	//   ....[4]....
        /*022c*/ 	.word	0x00013f90


	//   ....[5]....
        /*0230*/ 	.word	0x000140a0


	//   ....[6]....
        /*0234*/ 	.word	0x00014100


	//----- nvinfo : EIATTR_CTAIDZ_USED
	.align		4
.L_188:
        /*0238*/ 	.byte	0x01, 0x04
	.zero		2


	//----- nvinfo : EIATTR_MAX_THREADS
	.align		4
        /*023c*/ 	.byte	0x04, 0x05
        /*023e*/ 	.short	(.L_190 - .L_189)
.L_189:
        /*0240*/ 	.word	0x00000100
        /*0244*/ 	.word	0x00000001
        /*0248*/ 	.word	0x00000001


	//----- nvinfo : EIATTR_CRS_STACK_SIZE
	.align		4
.L_190:
        /*024c*/ 	.byte	0x04, 0x1e
        /*024e*/ 	.short	(.L_192 - .L_191)
.L_191:
        /*0250*/ 	.word	0x00000000
.L_192:


//--------------------- .nv.info._ZN7cutlass13device_kernelIN5flash19enable_sm80_to_sm89INS1_16FlashAttnFwdSm80INS1_25CollectiveMainloopFwdSm80ILi8ELi1ELb1EN4cute5tupleIJNS5_1CILi128EEENS7_ILi48EEENS7_ILi256EEEEEELi256ENS_6half_tEfNS_4arch4Sm80ELb0ELb1ELb1ELb0ELb1ELb0ELb1ELb0EEENS1_21CollectiveEpilogueFwdINS6_IJS8_SA_S9_EEENS6_IJNS7_ILi1EEESI_SI_EEESC_SE_Li256ELb0ELb1ELb0ELb0EEENS1_19SingleTileSchedulerILb0ELb0ELb1ELi128EEEEEEEEEvNT_6ParamsE --------------------------
	.section	.nv.info._ZN7cutlass13device_kernelIN5flash19enable_sm80_to_sm89INS1_16FlashAttnFwdSm80INS1_25CollectiveMainloopFwdSm80ILi8ELi1ELb1EN4cute5tupleIJNS5_1CILi128EEENS7_ILi48EEENS7_ILi256EEEEEELi256ENS_6half_tEfNS_4arch4Sm80ELb0ELb1ELb1ELb0ELb1ELb0ELb1ELb0EEENS1_21CollectiveEpilogueFwdINS6_IJS8_SA_S9_EEENS6_IJNS7_ILi1EEESI_SI_EEESC_SE_Li256ELb0ELb1ELb0ELb0EEENS1_19SingleTileSchedulerILb0ELb0ELb1ELi128EEEEEEEEEvNT_6ParamsE,"",@"SHT_CUDA_INFO"
	.sectionflags	@""
	.align	4


	//----- nvinfo : EIATTR_CUDA_API_VERSION
	.align		4
        /*0000*/ 	.byte	0x04, 0x37
        /*0002*/ 	.short	(.L_194 - .L_193)
.L_193:
        /*0004*/ 	.word	0x00000082


	//----- nvinfo : EIATTR_SW2861232_WAR
	.align		4
.L_194:
        /*0008*/ 	.byte	0x01, 0x35
	.zero		2


	//----- nvinfo : EIATTR_PARAM_CBANK
	.align		4
        /*000c*/ 	.byte	0x04, 0x0a
        /*000e*/ 	.short	(.L_196 - .L_195)
	.align		4
.L_195:
        /*0010*/ 	.word	index@(.nv.constant0._ZN7cutlass13device_kernelIN5flash19enable_sm80_to_sm89INS1_16FlashAttnFwdSm80INS1_25CollectiveMainloopFwdSm80ILi8ELi1ELb1EN4cute5tupleIJNS5_1CILi128EEENS7_ILi48EEENS7_ILi256EEEEEELi256ENS_6half_tEfNS_4arch4Sm80ELb0ELb1ELb1ELb0ELb1ELb0ELb1ELb0EEENS1_21CollectiveEpilogueFwdINS6_IJS8_SA_S9_EEENS6_IJNS7_ILi1EEESI_SI_EEESC_SE_Li256ELb0ELb1ELb0ELb0EEENS1_19SingleTileSchedulerILb0ELb0ELb1ELi128EEEEEEEEEvNT_6ParamsE)
        /*0014*/ 	.short	0x0160
        /*0016*/ 	.short	0x0418


	//----- nvinfo : EIATTR_CBANK_PARAM_SIZE
	.align		4
.L_196:
        /*0018*/ 	.byte	0x03, 0x19
        /*001a*/ 	.short	0x0418


	//----- nvinfo : EIATTR_KPARAM_INFO
	.align		4
        /*001c*/ 	.byte	0x04, 0x17
        /*001e*/ 	.short	(.L_198 - .L_197)
.L_197:
        /*0020*/ 	.word	0x00000000
        /*0024*/ 	.short	0x0000
        /*0026*/ 	.short	0x0000
        /*0028*/ 	.byte	0x00, 0xf0, 0x61, 0x10


	//----- nvinfo : EIATTR_MAXREG_COUNT
	.align		4
.L_198:
        /*002c*/ 	.byte	0x03, 0x1b
        /*002e*/ 	.short	0x00ff


	//----- nvinfo : EIATTR_NUM_BARRIERS
	.align		4
        /*0030*/ 	.byte	0x02, 0x4c
        /*0032*/ 	.byte	0x02
	.zero		1


	//----- nvinfo : EIATTR_ANNOTATIONS
	.align		4
        /*0034*/ 	.byte	0x04, 0x55
        /*0036*/ 	.short	(.L_200 - .L_199)


	//   ....[0]....
.L_199:
        /* <DEDUP_REMOVED lines=87> */


	//----- nvinfo : EIATTR_MERCURY_ISA_VERSION
	.align		4
.L_200:
        /*0598*/ 	.byte	0x03, 0x5f
        /*059a*/ 	.short	0x0000


	//----- nvinfo : EIATTR_COOP_GROUP_MASK_REGIDS
	.align		4
        /*059c*/ 	.byte	0x04, 0x29
        /*059e*/ 	.short	(.L_202 - .L_201)


	//   ....[0]....
.L_201:
        /*05a0*/ 	.word	0xffffffff


	//   ....[1]....
        /*05a4*/ 	.word	0xffffffff


	//   ....[2]....
        /*05a8*/ 	.word	0xffffffff


	//   ....[3]....
        /*05ac*/ 	.word	0xffffffff


	//   ....[4]....
        /*05b0*/ 	.word	0xffffffff


	//   ....[5]....
        /*05b4*/ 	.word	0xffffffff


	//   ....[6]....
        /*05b8*/ 	.word	0xffffffff


	//   ....[7]....
        /*05bc*/ 	.word	0xffffffff


	//   ....[8]....
        /*05c0*/ 	.word	0xffffffff


	//   ....[9]....
        /*05c4*/ 	.word	0xffffffff


	//   ....[10]....
        /*05c8*/ 	.word	0xffffffff


	//   ....[11]....
        /*05cc*/ 	.word	0xffffffff


	//   ....[12]....
        /*05d0*/ 	.word	0xffffffff


	//   ....[13]....
        /*05d4*/ 	.word	0xffffffff


	//   ....[14]....
        /*05d8*/ 	.word	0xffffffff


	//   ....[15]....
        /*05dc*/ 	.word	0xffffffff


	//   ....[16]....
        /*05e0*/ 	.word	0xffffffff


	//   ....[17]....
        /*05e4*/ 	.word	0xffffffff


	//   ....[18]....
        /*05e8*/ 	.word	0xffffffff


	//   ....[19]....
        /*05ec*/ 	.word	0xffffffff


	//   ....[20]....
        /*05f0*/ 	.word	0xffffffff


	//   ....[21]....
        /*05f4*/ 	.word	0xffffffff


	//   ....[22]....
        /*05f8*/ 	.word	0xffffffff


	//   ....[23]....
        /*05fc*/ 	.word	0xffffffff


	//   ....[24]....
        /*0600*/ 	.word	0xffffffff


	//   ....[25]....
        /*0604*/ 	.word	0xffffffff


	//   ....[26]....
        /*0608*/ 	.word	0xffffffff


	//   ....[27]....
        /*060c*/ 	.word	0xffffffff


	//   ....[28]....
        /*0610*/ 	.word	0xffffffff


	//   ....[29]....
        /*0614*/ 	.word	0xffffffff


	//   ....[30]....
        /*0618*/ 	.word	0xffffffff


	//   ....[31]....
        /*061c*/ 	.word	0xffffffff


	//   ....[32]....
        /*0620*/ 	.word	0xffffffff


	//   ....[33]....
        /*0624*/ 	.word	0xffffffff


	//   ....[34]....
        /*0628*/ 	.word	0xffffffff


	//   ....[35]....
        /*062c*/ 	.word	0xffffffff


	//   ....[36]....
        /*0630*/ 	.word	0xffffffff


	//   ....[37]....
        /*0634*/ 	.word	0xffffffff


	//   ....[38]....
        /*0638*/ 	.word	0xffffffff


	//   ....[39]....
        /*063c*/ 	.word	0xffffffff


	//   ....[40]....
        /*0640*/ 	.word	0xffffffff


	//   ....[41]....
        /*0644*/ 	.word	0xffffffff


	//   ....[42]....
        /*0648*/ 	.word	0xffffffff


	//   ....[43]....
        /*064c*/ 	.word	0xffffffff


	//   ....[44]....
        /*0650*/ 	.word	0xffffffff


	//   ....[45]....
        /*0654*/ 	.word	0xffffffff


	//   ....[46]....
        /*0658*/ 	.word	0xffffffff


	//   ....[47]....
        /*065c*/ 	.word	0xffffffff


	//   ....[48]....
        /*0660*/ 	.word	0xffffffff


	//   ....[49]....
        /*0664*/ 	.word	0xffffffff


	//   ....[50]....
        /*0668*/ 	.word	0xffffffff


	//   ....[51]....
        /*066c*/ 	.word	0xffffffff


	//   ....[52]....
        /*0670*/ 	.word	0xffffffff


	//   ....[53]....
        /*0674*/ 	.word	0xffffffff


	//   ....[54]....
        /*0678*/ 	.word	0xffffffff


	//   ....[55]....
        /*067c*/ 	.word	0xffffffff


	//   ....[56]....
        /*0680*/ 	.word	0xffffffff


	//   ....[57]....
        /*0684*/ 	.word	0xffffffff


	//   ....[58]....
        /*0688*/ 	.word	0xffffffff


	//   ....[59]....
        /*068c*/ 	.word	0xffffffff


	//   ....[60]....
        /*0690*/ 	.word	0xffffffff


	//   ....[61]....
        /*0694*/ 	.word	0xffffffff


	//   ....[62]....
        /*0698*/ 	.word	0xffffffff


	//   ....[63]....
        /*069c*/ 	.word	0xffffffff


	//   ....[64]....
        /*06a0*/ 	.word	0xffffffff


	//   ....[65]....
        /*06a4*/ 	.word	0xffffffff


	//   ....[66]....
        /*06a8*/ 	.word	0xffffffff


	//   ....[67]....
        /*06ac*/ 	.word	0xffffffff


	//   ....[68]....
        /*06b0*/ 	.word	0xffffffff


	//   ....[69]....
        /*06b4*/ 	.word	0xffffffff


	//   ....[70]....
        /*06b8*/ 	.word	0xffffffff


	//   ....[71]....
        /*06bc*/ 	.word	0xffffffff


	//   ....[72]....
        /*06c0*/ 	.word	0xffffffff


	//   ....[73]....
        /*06c4*/ 	.word	0xffffffff


	//   ....[74]....
        /*06c8*/ 	.word	0xffffffff


	//   ....[75]....
        /*06cc*/ 	.word	0xffffffff


	//   ....[76]....
        /*06d0*/ 	.word	0xffffffff


	//   ....[77]....
        /*06d4*/ 	.word	0xffffffff


	//   ....[78]....
        /*06d8*/ 	.word	0xffffffff


	//   ....[79]....
        /*06dc*/ 	.word	0xffffffff


	//   ....[80]....
        /*06e0*/ 	.word	0xffffffff


	//   ....[81]....
        /*06e4*/ 	.word	0xffffffff


	//   ....[82]....
        /*06e8*/ 	.word	0xffffffff


	//   ....[83]....
        /*06ec*/ 	.word	0xffffffff


	//   ....[84]....
        /*06f0*/ 	.word	0xffffffff


	//   ....[85]....
        /*06f4*/ 	.word	0xffffffff


	//   ....[86]....
        /*06f8*/ 	.word	0xffffffff


	//   ....[87]....
        /*06fc*/ 	.word	0xffffffff


	//   ....[88]....
        /*0700*/ 	.word	0xffffffff


	//   ....[89]....
        /*0704*/ 	.word	0xffffffff


	//   ....[90]....
        /*0708*/ 	.word	0xffffffff


	//   ....[91]....
        /*070c*/ 	.word	0xffffffff


	//   ....[92]....
        /*0710*/ 	.word	0xffffffff


	//   ....[93]....
        /*0714*/ 	.word	0xffffffff


	//   ....[94]....
        /*0718*/ 	.word	0xffffffff


	//   ....[95]....
        /*071c*/ 	.word	0xffffffff


	//   ....[96]....
        /*0720*/ 	.word	0xffffffff


	//   ....[97]....
        /*0724*/ 	.word	0xffffffff


	//----- nvinfo : EIATTR_COOP_GROUP_INSTR_OFFSETS
	.align		4
.L_202:
        /*0728*/ 	.byte	0x04, 0x28
        /*072a*/ 	.short	(.L_204 - .L_203)


	//   ....[0]....
.L_203:
        /*072c*/ 	.word	0x000012c0


	//   ....[1]....
        /*0730*/ 	.word	0x000012f0


	//   ....[2]....
        /*0734*/ 	.word	0x00001320


	//   ....[3]....
        /*0738*/ 	.word	0x00001360


	//   ....[4]....
        /*073c*/ 	.word	0x00001390


	//   ....[5]....
        /*0740*/ 	.word	0x00001580


	//   ....[6]....
        /*0744*/ 	.word	0x000015a0


	//   ....[7]....
        /*0748*/ 	.word	0x000015b0


	//   ....[8]....
        /*074c*/ 	.word	0x00001720


	//   ....[9]....
        /*0750*/ 	.word	0x00001760


	//   ....[10]....
        /*0754*/ 	.word	0x00001780


	//   ....[11]....
        /*0758*/ 	.word	0x00001810


	//   ....[12]....
        /*075c*/ 	.word	0x00001cb0


	//   ....[13]....
        /*0760*/ 	.word	0x00001ce0


	//   ....[14]....
        /*0764*/ 	.word	0x00002150


	//   ....[15]....
        /*0768*/ 	.word	0x00002160


	//   ....[16]....
        /*076c*/ 	.word	0x000031d0


	//   ....[17]....
        /*0770*/ 	.word	0x000031e0


	//   ....[18]....
        /*0774*/ 	.word	0x00003230


	//   ....[19]....
        /*0778*/ 	.word	0x00003290


	//   ....[20]....
        /*077c*/ 	.word	0x00003760


	//   ....[21]....
        /*0780*/ 	.word	0x00003960


	//   ....[22]....
        /*0784*/ 	.word	0x000046f0


	//   ....[23]....
        /*0788*/ 	.word	0x00004720


	//   ....[24]....
        /*078c*/ 	.word	0x000048d0


	//   ....[25]....
        /*0790*/ 	.word	0x00004980


	//   ....[26]....
        /*0794*/ 	.word	0x00005bc0


	//   ....[27]....
        /*0798*/ 	.word	0x00005bd0


	//   ....[28]....
        /*079c*/ 	.word	0x00005d10


	//   ....[29]....
        /*07a0*/ 	.word	0x00005d20


	//   ....[30]....
        /*07a4*/ 	.word	0x00006db0


	//   ....[31]....
        /*07a8*/ 	.word	0x00006dd0


	//   ....[32]....
        /*07ac*/ 	.word	0x00006df0


	//   ....[33]....
        /*07b0*/ 	.word	0x00006e10


	//   ....[34]....
        /*07b4*/ 	.word	0x000070f0


	//   ....[35]....
        /*07b8*/ 	.word	0x00007410


	//   ....[36]....
        /*07bc*/ 	.word	0x00007ac0


	//   ....[37]....
        /*07c0*/ 	.word	0x00007ae0


	//   ....[38]....
        /*07c4*/ 	.word	0x00008320


	//   ....[39]....
        /*07c8*/ 	.word	0x00008420


	//   ....[40]....
        /*07cc*/ 	.word	0x00009db0


	//   ....[41]....
        /*07d0*/ 	.word	0x00009de0


	//   ....[42]....
        /*07d4*/ 	.word	0x00009f10


	//   ....[43]....
        /*07d8*/ 	.word	0x00009f20


	//   ....[44]....
        /*07dc*/ 	.word	0x0000af30


	//   ....[45]....
        /*07e0*/ 	.word	0x0000af50


	//   ....[46]....
        /*07e4*/ 	.word	0x0000af70


	//   ....[47]....
        /*07e8*/ 	.word	0x0000af90


	//   ....[48]....
        /*07ec*/ 	.word	0x0000b2b0


	//   ....[49]....
        /*07f0*/ 	.word	0x0000b2d0


	//   ....[50]....
        /*07f4*/ 	.word	0x0000b8e0


	//   ....[51]....
        /*07f8*/ 	.word	0x0000b900


	//   ....[52]....
        /*07fc*/ 	.word	0x0000cf50


	//   ....[53]....
        /*0800*/ 	.word	0x0000cf70


	//   ....[54]....
        /*0804*/ 	.word	0x0000d120


	//   ....[55]....
        /*0808*/ 	.word	0x0000d130


	//   ....[56]....
        /*080c*/ 	.word	0x0000e140


	//   ....[57]....
        /*0810*/ 	.word	0x0000e160


	//   ....[58]....
        /*0814*/ 	.word	0x0000e170


	//   ....[59]....
        /*0818*/ 	.word	0x0000e180


	//   ....[60]....
        /*081c*/ 	.word	0x0000e4a0


	//   ....[61]....
        /*0820*/ 	.word	0x0000e970


	//   ....[62]....
        /*0824*/ 	.word	0x0000ee50


	//   ....[63]....
        /*0828*/ 	.word	0x0000ee70


	//   ....[64]....
        /*082c*/ 	.word	0x0000f680


	//   ....[65]....
        /*0830*/ 	.word	0x0000f7b0


	//   ....[66]....
        /*0834*/ 	.word	0x00010b60


	//   ....[67]....
        /*0838*/ 	.word	0x00010b70


	//   ....[68]....
        /*083c*/ 	.word	0x00010ba0


	//   ....[69]....
        /*0840*/ 	.word	0x00010bc0


	//   ....[70]....
        /*0844*/ 	.word	0x00012530


	//   ....[71]....
        /*0848*/ 	.word	0x00012540


	//   ....[72]....
        /*084c*/ 	.word	0x00012560


	//   ....[73]....
        /*0850*/ 	.word	0x00012570


	//   ....[74]....
        /*0854*/ 	.word	0x00012590


	//   ....[75]....
        /*0858*/ 	.word	0x000125e0


	//   ....[76]....
        /*085c*/ 	.word	0x000128b0


	//   ....[77]....
        /*0860*/ 	.word	0x000128e0


	//   ....[78]....
        /*0864*/ 	.word	0x00012aa0


	//   ....[79]....
        /*0868*/ 	.word	0x00012ad0


	//   ....[80]....
        /*086c*/ 	.word	0x00012c90


	//   ....[81]....
        /*0870*/ 	.word	0x00012cb0


	//   ....[82]....
        /*0874*/ 	.word	0x00013400


	//   ....[83]....
        /*0878*/ 	.word	0x00013420


	//   ....[84]....
        /*087c*/ 	.word	0x000135b0


	//   ....[85]....
        /*0880*/ 	.word	0x000135e0


	//   ....[86]....
        /*0884*/ 	.word	0x00013770


	//   ....[87]....
        /*0888*/ 	.word	0x000137a0


	//   ....[88]....
        /*088c*/ 	.word	0x00013930


	//   ....[89]....
        /*0890*/ 	.word	0x00013950


	//   ....[90]....
        /*0894*/ 	.word	0x00013b00


	//   ....[91]....
        /*0898*/ 	.word	0x00013b40


	//   ....[92]....
        /*089c*/ 	.word	0x00013b80


	//   ....[93]....
        /*08a0*/ 	.word	0x00013bc0


	//   ....[94]....
        /*08a4*/ 	.word	0x00013bf0


	//   ....[95]....
        /*08a8*/ 	.word	0x00013c30


	//   ....[96]....
        /*08ac*/ 	.word	0x00013c60


	//   ....[97]....
        /*08b0*/ 	.word	0x00013ca0


	//----- nvinfo : EIATTR_EXIT_INSTR_OFFSETS
	.align		4
.L_204:
        /*08b4*/ 	.byte	0x04, 0x1c
        /*08b6*/ 	.short	(.L_206 - .L_205)


	//   ....[0]....
.L_205:
        /*08b8*/ 	.word	0x00000040


	//   ....[1]....
        /*08bc*/ 	.word	0x00012cc0


	//   ....[2]....
        /*08c0*/ 	.word	0x00012e00


	//   ....[3]....
        /*08c4*/ 	.word	0x00012e60


	//   ....[4]....
        /*08c8*/ 	.word	0x00013960


	//   ....[5]....
        /*08cc*/ 	.word	0x00013a70


	//   ....[6]....
        /*08d0*/ 	.word	0x00013ad0


	//----- nvinfo : EIATTR_CTAIDZ_USED
	.align		4
.L_206:
        /*08d4*/ 	.byte	0x01, 0x04
	.zero		2


	//----- nvinfo : EIATTR_MAX_THREADS
	.align		4
        /*08d8*/ 	.byte	0x04, 0x05
        /*08da*/ 	.short	(.L_208 - .L_207)
.L_207:
        /*08dc*/ 	.word	0x00000100
        /*08e0*/ 	.word	0x00000001
        /*08e4*/ 	.word	0x00000001


	//----- nvinfo : EIATTR_CRS_STACK_SIZE
	.align		4
.L_208:
        /*08e8*/ 	.byte	0x04, 0x1e
        /*08ea*/ 	.short	(.L_210 - .L_209)
.L_209:
        /*08ec*/ 	.word	0x00000000
.L_210:


//--------------------- .nv.info._ZN7cutlass13device_kernelIN5flash19enable_sm80_to_sm89INS1_16FlashAttnFwdSm80INS1_25CollectiveMainloopFwdSm80ILi8ELi1ELb1EN4cute5tupleIJNS5_1CILi128EEENS7_ILi48EEENS7_ILi256EEEEEELi256ENS_6half_tEfNS_4arch4Sm80ELb0ELb1ELb1ELb1ELb1ELb0ELb1ELb0EEENS1_21CollectiveEpilogueFwdINS6_IJS8_SA_S9_EEENS6_IJNS7_ILi1EEESI_SI_EEESC_SE_Li256ELb1ELb1ELb0ELb0EEENS1_19SingleTileSchedulerILb1ELb0ELb1ELi128EEEEEEEEEvNT_6ParamsE --------------------------
	.section	.nv.info._ZN7cutlass13device_kernelIN5flash19enable_sm80_to_sm89INS1_16FlashAttnFwdSm80INS1_25CollectiveMainloopFwdSm80ILi8ELi1ELb1EN4cute5tupleIJNS5_1CILi128EEENS7_ILi48EEENS7_ILi256EEEEEELi256ENS_6half_tEfNS_4arch4Sm80ELb0ELb1ELb1ELb1ELb1ELb0ELb1ELb0EEENS1_21CollectiveEpilogueFwdINS6_IJS8_SA_S9_EEENS6_IJNS7_ILi1EEESI_SI_EEESC_SE_Li256ELb1ELb1ELb0ELb0EEENS1_19SingleTileSchedulerILb1ELb0ELb1ELi128EEEEEEEEEvNT_6ParamsE,"",@"SHT_CUDA_INFO"
	.sectionflags	@""
	.align	4


	//----- nvinfo : EIATTR_CUDA_API_VERSION
	.align		4
        /*0000*/ 	.byte	0x04, 0x37
        /*0002*/ 	.short	(.L_212 - .L_211)
.L_211:
        /*0004*/ 	.word	0x00000082


	//----- nvinfo : EIATTR_SW2861232_WAR
	.align		4
.L_212:
        /*0008*/ 	.byte	0x01, 0x35
	.zero		2


	//----- nvinfo : EIATTR_PARAM_CBANK
	.align		4
        /*000c*/ 	.byte	0x04, 0x0a
        /*000e*/ 	.short	(.L_214 - .L_213)
	.align		4
.L_213:
        /*0010*/ 	.word	index@(.nv.constant0._ZN7cutlass13device_kernelIN5flash19enable_sm80_to_sm89INS1_16FlashAttnFwdSm80INS1_25CollectiveMainloopFwdSm80ILi8ELi1ELb1EN4cute5tupleIJNS5_1CILi128EEENS7_ILi48EEENS7_ILi256EEEEEELi256ENS_6half_tEfNS_4arch4Sm80ELb0ELb1ELb1ELb1ELb1ELb0ELb1ELb0EEENS1_21CollectiveEpilogueFwdINS6_IJS8_SA_S9_EEENS6_IJNS7_ILi1EEESI_SI_EEESC_SE_Li256ELb1ELb1ELb0ELb0EEENS1_19SingleTileSchedulerILb1ELb0ELb1ELi128EEEEEEEEEvNT_6ParamsE)
        /*0014*/ 	.short	0x0160
        /*0016*/ 	.short	0x0418


	//----- nvinfo : EIATTR_CBANK_PARAM_SIZE
	.align		4
.L_214:
        /*0018*/ 	.byte	0x03, 0x19
        /*001a*/ 	.short	0x0418


	//----- nvinfo : EIATTR_KPARAM_INFO
	.align		4
        /*001c*/ 	.byte	0x04, 0x17
        /*001e*/ 	.short	(.L_216 - .L_215)
.L_215:
        /*0020*/ 	.word	0x00000000
        /*0024*/ 	.short	0x0000
        /*0026*/ 	.short	0x0000
        /*0028*/ 	.byte	0x00, 0xf0, 0x61, 0x10


	//----- nvinfo : EIATTR_MAXREG_COUNT
	.align		4
.L_216:
        /*002c*/ 	.byte	0x03, 0x1b
        /*002e*/ 	.short	0x00ff


	//----- nvinfo : EIATTR_NUM_BARRIERS
	.align		4
        /*0030*/ 	.byte	0x02, 0x4c
        /*0032*/ 	.byte	0x02
	.zero		1


	//----- nvinfo : EIATTR_ANNOTATIONS
	.align		4
        /*0034*/ 	.byte	0x04, 0x55
        /*0036*/ 	.short	(.L_218 - .L_217)


	//   ....[0]....
.L_217:
        /* <DEDUP_REMOVED lines=88> */


	//----- nvinfo : EIATTR_MERCURY_ISA_VERSION
	.align		4
.L_218:
        /*05a0*/ 	.byte	0x03, 0x5f
        /*05a2*/ 	.short	0x0000


	//----- nvinfo : EIATTR_COOP_GROUP_MASK_REGIDS
	.align		4
        /*05a4*/ 	.byte	0x04, 0x29
        /*05a6*/ 	.short	(.L_220 - .L_219)


	//   ....[0]....
.L_219:
        /*05a8*/ 	.word	0xffffffff


	//   ....[1]....
        /*05ac*/ 	.word	0xffffffff


	//   ....[2]....
        /*05b0*/ 	.word	0xffffffff


	//   ....[3]....
        /*05b4*/ 	.word	0xffffffff


	//   ....[4]....
        /*05b8*/ 	.word	0xffffffff


	//   ....[5]....
        /*05bc*/ 	.word	0xffffffff


	//   ....[6]....
        /*05c0*/ 	.word	0xffffffff


	//   ....[7]....
        /*05c4*/ 	.word	0xffffffff


	//   ....[8]....
        /*05c8*/ 	.word	0xffffffff


	//   ....[9]....
        /*05cc*/ 	.word	0xffffffff


	//   ....[10]....
        /*05d0*/ 	.word	0xffffffff


	//   ....[11]....
        /*05d4*/ 	.word	0xffffffff


	//   ....[12]....
        /*05d8*/ 	.word	0xffffffff


	//   ....[13]....
        /*05dc*/ 	.word	0xffffffff


	//   ....[14]....
        /*05e0*/ 	.word	0xffffffff


	//   ....[15]....
        /*05e4*/ 	.word	0xffffffff


	//   ....[16]....
        /*05e8*/ 	.word	0xffffffff


	//   ....[17]....
        /*05ec*/ 	.word	0xffffffff


	//   ....[18]....
        /*05f0*/ 	.word	0xffffffff


	//   ....[19]....
        /*05f4*/ 	.word	0xffffffff


	//   ....[20]....
        /*05f8*/ 	.word	0xffffffff


	//   ....[21]....
        /*05fc*/ 	.word	0xffffffff


	//   ....[22]....
        /*0600*/ 	.word	0xffffffff


	//   ....[23]....
        /*0604*/ 	.word	0xffffffff


	//   ....[24]....
        /*0608*/ 	.word	0xffffffff


	//   ....[25]....
        /*060c*/ 	.word	0xffffffff


	//   ....[26]....
        /*0610*/ 	.word	0xffffffff


	//   ....[27]....
        /*0614*/ 	.word	0xffffffff


	//   ....[28]....
        /*0618*/ 	.word	0xffffffff


	//   ....[29]....
        /*061c*/ 	.word	0xffffffff


	//   ....[30]....
        /*0620*/ 	.word	0xffffffff


	//   ....[31]....
        /*0624*/ 	.word	0xffffffff


	//   ....[32]....
        /*0628*/ 	.word	0xffffffff


	//   ....[33]....
        /*062c*/ 	.word	0xffffffff


	//   ....[34]....
        /*0630*/ 	.word	0xffffffff


	//   ....[35]....
        /*0634*/ 	.word	0xffffffff


	//   ....[36]....
        /*0638*/ 	.word	0xffffffff


	//   ....[37]....
        /*063c*/ 	.word	0xffffffff


	//   ....[38]....
        /*0640*/ 	.word	0xffffffff


	//   ....[39]....
        /*0644*/ 	.word	0xffffffff


	//   ....[40]....
        /*0648*/ 	.word	0xffffffff


	//   ....[41]....
        /*064c*/ 	.word	0xffffffff


	//   ....[42]....
        /*0650*/ 	.word	0xffffffff


	//   ....[43]....
        /*0654*/ 	.word	0xffffffff


	//   ....[44]....
        /*0658*/ 	.word	0xffffffff


	//   ....[45]....
        /*065c*/ 	.word	0xffffffff


	//   ....[46]....
        /*0660*/ 	.word	0xffffffff


	//   ....[47]....
        /*0664*/ 	.word	0xffffffff


	//   ....[48]....
        /*0668*/ 	.word	0xffffffff


	//   ....[49]....
        /*066c*/ 	.word	0xffffffff


	//   ....[50]....
        /*0670*/ 	.word	0xffffffff


	//   ....[51]....
        /*0674*/ 	.word	0xffffffff


	//   ....[52]....
        /*0678*/ 	.word	0xffffffff


	//   ....[53]....
        /*067c*/ 	.word	0xffffffff


	//   ....[54]....
        /*0680*/ 	.word	0xffffffff


	//   ....[55]....
        /*0684*/ 	.word	0xffffffff


	//   ....[56]....
        /*0688*/ 	.word	0xffffffff


	//   ....[57]....
        /*068c*/ 	.word	0xffffffff


	//   ....[58]....
        /*0690*/ 	.word	0xffffffff


	//   ....[59]....
        /*0694*/ 	.word	0xffffffff


	//   ....[60]....
        /*0698*/ 	.word	0xffffffff


	//   ....[61]....
        /*069c*/ 	.word	0xffffffff


	//   ....[62]....
        /*06a0*/ 	.word	0xffffffff


	//   ....[63]....
        /*06a4*/ 	.word	0xffffffff


	//   ....[64]....
        /*06a8*/ 	.word	0xffffffff


	//   ....[65]....
        /*06ac*/ 	.word	0xffffffff


	//   ....[66]....
        /*06b0*/ 	.word	0xffffffff


	//   ....[67]....
        /*06b4*/ 	.word	0xffffffff


	//   ....[68]....
        /*06b8*/ 	.word	0xffffffff


	//   ....[69]....
        /*06bc*/ 	.word	0xffffffff


	//   ....[70]....
        /*06c0*/ 	.word	0xffffffff


	//   ....[71]....
        /*06c4*/ 	.word	0xffffffff


	//   ....[72]....
        /*06c8*/ 	.word	0xffffffff


	//   ....[73]....
        /*06cc*/ 	.word	0xffffffff


	//   ....[74]....
        /*06d0*/ 	.word	0xffffffff


	//   ....[75]....
        /*06d4*/ 	.word	0xffffffff


	//   ....[76]....
        /*06d8*/ 	.word	0xffffffff


	//   ....[77]....
        /*06dc*/ 	.word	0xffffffff


	//   ....[78]....
        /*06e0*/ 	.word	0xffffffff


	//   ....[79]....
        /*06e4*/ 	.word	0xffffffff


	//   ....[80]....
        /*06e8*/ 	.word	0xffffffff


	//   ....[81]....
        /*06ec*/ 	.word	0xffffffff


	//   ....[82]....
        /*06f0*/ 	.word	0xffffffff


	//   ....[83]....
        /*06f4*/ 	.word	0xffffffff


	//   ....[84]....
        /*06f8*/ 	.word	0xffffffff


	//   ....[85]....
        /*06fc*/ 	.word	0xffffffff


	//   ....[86]....
        /*0700*/ 	.word	0xffffffff


	//   ....[87]....
        /*0704*/ 	.word	0xffffffff


	//   ....[88]....
        /*0708*/ 	.word	0xffffffff


	//   ....[89]....
        /*070c*/ 	.word	0xffffffff


	//   ....[90]....
        /*0710*/ 	.word	0xffffffff


	//   ....[91]....
        /*0714*/ 	.word	0xffffffff


	//   ....[92]....
        /*0718*/ 	.word	0xffffffff


	//   ....[93]....
        /*071c*/ 	.word	0xffffffff


	//   ....[94]....
        /*0720*/ 	.word	0xffffffff


	//   ....[95]....
        /*0724*/ 	.word	0xffffffff


	//   ....[96]....
        /*0728*/ 	.word	0xffffffff


	//   ....[97]....
        /*072c*/ 	.word	0xffffffff


	//   ....[98]....
        /*0730*/ 	.word	0xffffffff


	//----- nvinfo : EIATTR_COOP_GROUP_INSTR_OFFSETS
	.align		4
.L_220:
        /*0734*/ 	.byte	0x04, 0x28
        /*0736*/ 	.short	(.L_222 - .L_221)


	//   ....[0]....
.L_221:
        /*0738*/ 	.word	0x000000a0


	//   ....[1]....
        /*073c*/ 	.word	0x00001970


	//   ....[2]....
        /*0740*/ 	.word	0x000019a0


	//   ....[3]....
        /*0744*/ 	.word	0x000019f0


	//   ....[4]....
        /*0748*/ 	.word	0x00001a20


	//   ....[5]....
        /*074c*/ 	.word	0x00001a50


	//   ....[6]....
        /*0750*/ 	.word	0x00001cd0


	//   ....[7]....
        /*0754*/ 	.word	0x00001ce0


	//   ....[8]....
        /*0758*/ 	.word	0x00001cf0


	//   ....[9]....
        /*075c*/ 	.word	0x00001e30


	//   ....[10]....
        /*0760*/ 	.word	0x00001e70


	//   ....[11]....
        /*0764*/ 	.word	0x00002170


	//   ....[12]....
        /*0768*/ 	.word	0x00002190


	//   ....[13]....
        /*076c*/ 	.word	0x000023c0


	//   ....[14]....
        /*0770*/ 	.word	0x00002410


	//   ....[15]....
        /*0774*/ 	.word	0x00002850


	//   ....[16]....
        /*0778*/ 	.word	0x00002860


	//   ....[17]....
        /*077c*/ 	.word	0x00003930


	//   ....[18]....
        /*0780*/ 	.word	0x00003940


	//   ....[19]....
        /*0784*/ 	.word	0x00003a50


	//   ....[20]....
        /*0788*/ 	.word	0x00003a70


	//   ....[21]....
        /*078c*/ 	.word	0x00003e40


	//   ....[22]....
        /*0790*/ 	.word	0x000045d0


	//   ....[23]....
        /*0794*/ 	.word	0x00004ee0


	//   ....[24]....
        /*0798*/ 	.word	0x00004f20


	//   ....[25]....
        /*079c*/ 	.word	0x00004f40


	//   ....[26]....
        /*07a0*/ 	.word	0x00005030


	//   ....[27]....
        /*07a4*/ 	.word	0x00006350


	//   ....[28]....
        /*07a8*/ 	.word	0x00006360


	//   ....[29]....
        /*07ac*/ 	.word	0x000064a0


	//   ....[30]....
        /*07b0*/ 	.word	0x000064b0


	//   ....[31]....
        /*07b4*/ 	.word	0x00007550


	//   ....[32]....
        /*07b8*/ 	.word	0x00007570


	//   ....[33]....
        /*07bc*/ 	.word	0x00007590


	//   ....[34]....
        /*07c0*/ 	.word	0x000075b0


	//   ....[35]....
        /*07c4*/ 	.word	0x000078b0


	//   ....[36]....
        /*07c8*/ 	.word	0x00007ba0


	//   ....[37]....
        /*07cc*/ 	.word	0x00008250


	//   ....[38]....
        /*07d0*/ 	.word	0x00008270


	//   ....[39]....
        /*07d4*/ 	.word	0x00008a80


	//   ....[40]....
        /*07d8*/ 	.word	0x00008b80


	//   ....[41]....
        /*07dc*/ 	.word	0x0000a500


	//   ....[42]....
        /*07e0*/ 	.word	0x0000a530


	//   ....[43]....
        /*07e4*/ 	.word	0x0000a660


	//   ....[44]....
        /*07e8*/ 	.word	0x0000a670


	//   ....[45]....
        /*07ec*/ 	.word	0x0000b680


	//   ....[46]....
        /*07f0*/ 	.word	0x0000b6a0


	//   ....[47]....
        /*07f4*/ 	.word	0x0000b6c0


	//   ....[48]....
        /*07f8*/ 	.word	0x0000b6e0


	//   ....[49]....
        /*07fc*/ 	.word	0x0000ba00


	//   ....[50]....
        /*0800*/ 	.word	0x0000ba20


	//   ....[51]....
        /*0804*/ 	.word	0x0000c030


	//   ....[52]....
        /*0808*/ 	.word	0x0000c050


	//   ....[53]....
        /*080c*/ 	.word	0x0000d6a0


	//   ....[54]....
        /*0810*/ 	.word	0x0000d6c0


	//   ....[55]....
        /*0814*/ 	.word	0x0000d870


	//   ....[56]....
        /*0818*/ 	.word	0x0000d880


	//   ....[57]....
        /*081c*/ 	.word	0x0000e880


	//   ....[58]....
        /*0820*/ 	.word	0x0000e8a0


	//   ....[59]....
        /*0824*/ 	.word	0x0000e8b0


	//   ....[60]....
        /*0828*/ 	.word	0x0000e8c0


	//   ....[61]....
        /*082c*/ 	.word	0x0000ebd0


	//   ....[62]....
        /*0830*/ 	.word	0x0000f090


	//   ....[63]....
        /*0834*/ 	.word	0x0000f560


	//   ....[64]....
        /*0838*/ 	.word	0x0000f580


	//   ....[65]....
        /*083c*/ 	.word	0x0000fd80


	//   ....[66]....
        /*0840*/ 	.word	0x0000fea0


	//   ....[67]....
        /*0844*/ 	.word	0x00011270


	//   ....[68]....
        /*0848*/ 	.word	0x00011280


	//   ....[69]....
        /*084c*/ 	.word	0x000112b0


	//   ....[70]....
        /*0850*/ 	.word	0x000112d0


	//   ....[71]....
        /*0854*/ 	.word	0x00012d60


	//   ....[72]....
        /*0858*/ 	.word	0x00012d90


	//   ....[73]....
        /*085c*/ 	.word	0x00012dd0


	//   ....[74]....
        /*0860*/ 	.word	0x00012e10


	//   ....[75]....
        /*0864*/ 	.word	0x00013030


	//   ....[76]....
        /*0868*/ 	.word	0x00013040


	//   ....[77]....
        /*086c*/ 	.word	0x00013240


	//   ....[78]....
        /*0870*/ 	.word	0x00013270


	//   ....[79]....
        /*0874*/ 	.word	0x00013430


	//   ....[80]....
        /*0878*/ 	.word	0x00013460


	//   ....[81]....
        /*087c*/ 	.word	0x00013620


	//   ....[82]....
        /*0880*/ 	.word	0x00013640


	//   ....[83]....
        /*0884*/ 	.word	0x00013ff0


	//   ....[84]....
        /*0888*/ 	.word	0x00014010


	//   ....[85]....
        /*088c*/ 	.word	0x000141a0


	//   ....[86]....
        /*0890*/ 	.word	0x000141d0


	//   ....[87]....
        /*0894*/ 	.word	0x00014360


	//   ....[88]....
        /*0898*/ 	.word	0x00014390


	//   ....[89]....
        /*089c*/ 	.word	0x00014520


	//   ....[90]....
        /*08a0*/ 	.word	0x00014540


	//   ....[91]....
        /*08a4*/ 	.word	0x00014700


	//   ....[92]....
        /*08a8*/ 	.word	0x00014760


	//   ....[93]....
        /*08ac*/ 	.word	0x000147c0


	//   ....[94]....
        /*08b0*/ 	.word	0x00014820


	//   ....[95]....
        /*08b4*/ 	.word	0x00014870


	//   ....[96]....
        /*08b8*/ 	.word	0x000148d0


	//   ....[97]....
        /*08bc*/ 	.word	0x00014920


	//   ....[98]....
        /*08c0*/ 	.word	0x00014980


	//----- nvinfo : EIATTR_EXIT_INSTR_OFFSETS
	.align		4
.L_222:
        /*08c4*/ 	.byte	0x04, 0x1c
        /*08c6*/ 	.short	(.L_224 - .L_223)


	//   ....[0]....
.L_223:
        /*08c8*/ 	.word	0x00000450


	//   ....[1]....
        /*08cc*/ 	.word	0x00013650


	//   ....[2]....
        /*08d0*/ 	.word	0x00013790


	//   ....[3]....
        /*08d4*/ 	.word	0x000137f0


	//   ....[4]....
        /*08d8*/ 	.word	0x00014550


	//   ....[5]....
        /*08dc*/ 	.word	0x00014660


	//   ....[6]....
        /*08e0*/ 	.word	0x000146c0


	//----- nvinfo : EIATTR_CTAIDZ_USED
	.align		4
.L_224:
        /*08e4*/ 	.byte	0x01, 0x04
	.zero		2


	//----- nvinfo : EIATTR_MAX_THREADS
	.align		4
        /*08e8*/ 	.byte	0x04, 0x05
        /*08ea*/ 	.short	(.L_226 - .L_225)
.L_225:
        /*08ec*/ 	.word	0x00000100
        /*08f0*/ 	.word	0x00000001
        /*08f4*/ 	.word	0x00000001


	//----- nvinfo : EIATTR_CRS_STACK_SIZE
	.align		4
.L_226:
        /*08f8*/ 	.byte	0x04, 0x1e
        /*08fa*/ 	.short	(.L_228 - .L_227)
.L_227:
        /*08fc*/ 	.word	0x00000000
.L_228:


//--------------------- .nv.info._ZN7cutlass13device_kernelIN5flash19enable_sm80_to_sm89INS1_16FlashAttnFwdSm80INS1_25CollectiveMainloopFwdSm80ILi8ELi1ELb0EN4cute5tupleIJNS5_1CILi128EEENS7_ILi32EEENS7_ILi256EEEEEELi256ENS_6half_tEfNS_4arch4Sm80ELb0ELb1ELb1ELb1ELb1ELb1ELb1ELb0EEENS1_21CollectiveEpilogueFwdINS6_IJS8_SA_S9_EEENS6_IJNS7_ILi1EEESI_SI_EEESC_SE_Li256ELb1ELb1ELb0ELb0EEENS1_19SingleTileSchedulerILb1ELb0ELb1ELi128EEEEEEEEEvNT_6ParamsE --------------------------
	.section	.nv.info._ZN7cutlass13device_kernelIN5flash19enable_sm80_to_sm89INS1_16FlashAttnFwdSm80INS1_25CollectiveMainloopFwdSm80ILi8ELi1ELb0EN4cute5tupleIJNS5_1CILi128EEENS7_ILi32EEENS7_ILi256EEEEEELi256ENS_6half_tEfNS_4arch4Sm80ELb0ELb1ELb1ELb1ELb1ELb1ELb1ELb0EEENS1_21CollectiveEpilogueFwdINS6_IJS8_SA_S9_EEENS6_IJNS7_ILi1EEESI_SI_EEESC_SE_Li256ELb1ELb1ELb0ELb0EEENS1_19SingleTileSchedulerILb1ELb0ELb1ELi128EEEEEEEEEvNT_6ParamsE,"",@"SHT_CUDA_INFO"
	.sectionflags	@""
	.align	4


	//----- nvinfo : EIATTR_CUDA_API_VERSION
	.align		4
        /*0000*/ 	.byte	0x04, 0x37
        /*0002*/ 	.short	(.L_230 - .L_229)
.L_229:
        /*0004*/ 	.word	0x00000082


	//----- nvinfo : EIATTR_SW2861232_WAR
	.align		4
.L_230:
        /*0008*/ 	.byte	0x01, 0x35
	.zero		2


	//----- nvinfo : EIATTR_PARAM_CBANK
	.align		4
        /*000c*/ 	.byte	0x04, 0x0a
        /*000e*/ 	.short	(.L_232 - .L_231)
	.align		4
.L_231:
        /*0010*/ 	.word	index@(.nv.constant0._ZN7cutlass13device_kernelIN5flash19enable_sm80_to_sm89INS1_16FlashAttnFwdSm80INS1_25CollectiveMainloopFwdSm80ILi8ELi1ELb0EN4cute5tupleIJNS5_1CILi128EEENS7_ILi32EEENS7_ILi256EEEEEELi256ENS_6half_tEfNS_4arch4Sm80ELb0ELb1ELb1ELb1ELb1ELb1ELb1ELb0EEENS1_21CollectiveEpilogueFwdINS6_IJS8_SA_S9_EEENS6_IJNS7_ILi1EEESI_SI_EEESC_SE_Li256ELb1ELb1ELb0ELb0EEENS1_19SingleTileSchedulerILb1ELb0ELb1ELi128EEEEEEEEEvNT_6ParamsE)
        /*0014*/ 	.short	0x0160
        /*0016*/ 	.short	0x0418


	//----- nvinfo : EIATTR_CBANK_PARAM_SIZE
	.align		4
.L_232:
        /*0018*/ 	.byte	0x03, 0x19
        /*001a*/ 	.short	0x0418


	//----- nvinfo : EIATTR_KPARAM_INFO
	.align		4
        /*001c*/ 	.byte	0x04, 0x17
        /*001e*/ 	.short	(.L_234 - .L_233)
.L_233:
        /*0020*/ 	.word	0x00000000
        /*0024*/ 	.short	0x0000
        /*0026*/ 	.short	0x0000
        /*0028*/ 	.byte	0x00, 0xf0, 0x61, 0x10


	//----- nvinfo : EIATTR_MAXREG_COUNT
	.align		4
.L_234:
        /*002c*/ 	.byte	0x03, 0x1b
        /*002e*/ 	.short	0x00ff


	//----- nvinfo : EIATTR_NUM_BARRIERS
	.align		4
        /*0030*/ 	.byte	0x02, 0x4c
        /*0032*/ 	.byte	0x02
	.zero		1


	//----- nvinfo : EIATTR_MERCURY_ISA_VERSION
	.align		4
        /*0034*/ 	.byte	0x03, 0x5f
        /*0036*/ 	.short	0x0000


	//----- nvinfo : EIATTR_COOP_GROUP_MASK_REGIDS
	.align		4
        /*0038*/ 	.byte	0x04, 0x29
        /*003a*/ 	.short	(.L_236 - .L_235)


	//   ....[0]....
.L_235:
        /*003c*/ 	.word	0xffffffff


	//   ....[1]....
        /*0040*/ 	.word	0xffffffff


	//   ....[2]....
        /*0044*/ 	.word	0xffffffff


	//   ....[3]....
        /*0048*/ 	.word	0xffffffff


	//   ....[4]....
        /*004c*/ 	.word	0xffffffff


	//   ....[5]....
        /*0050*/ 	.word	0xffffffff


	//   ....[6]....
        /*0054*/ 	.word	0xffffffff


	//   ....[7]....
        /*0058*/ 	.word	0xffffffff


	//   ....[8]....
        /*005c*/ 	.word	0xffffffff


	//   ....[9]....
        /*0060*/ 	.word	0xffffffff


	//   ....[10]....
        /*0064*/ 	.word	0xffffffff


	//   ....[11]....
        /*0068*/ 	.word	0xffffffff


	//   ....[12]....
        /*006c*/ 	.word	0xffffffff


	//   ....[13]....
        /*0070*/ 	.word	0xffffffff


	//   ....[14]....
        /*0074*/ 	.word	0xffffffff


	//   ....[15]....
        /*0078*/ 	.word	0xffffffff


	//   ....[16]....
        /*007c*/ 	.word	0xffffffff


	//   ....[17]....
        /*0080*/ 	.word	0xffffffff


	//   ....[18]....
        /*0084*/ 	.word	0xffffffff


	//   ....[19]....
        /*0088*/ 	.word	0xffffffff


	//   ....[20]....
        /*008c*/ 	.word	0xffffffff


	//   ....[21]....
        /*0090*/ 	.word	0xffffffff


	//   ....[22]....
        /*0094*/ 	.word	0xffffffff


	//   ....[23]....
        /*0098*/ 	.word	0xffffffff


	//   ....[24]....
        /*009c*/ 	.word	0xffffffff


	//   ....[25]....
        /*00a0*/ 	.word	0xffffffff


	//   ....[26]....
        /*00a4*/ 	.word	0xffffffff


	//   ....[27]....
        /*00a8*/ 	.word	0xffffffff


	//   ....[28]....
        /*00ac*/ 	.word	0xffffffff


	//   ....[29]....
        /*00b0*/ 	.word	0xffffffff


	//   ....[30]....
        /*00b4*/ 	.word	0xffffffff


	//   ....[31]....
        /*00b8*/ 	.word	0xffffffff


	//   ....[32]....
        /*00bc*/ 	.word	0xffffffff


	//   ....[33]....
        /*00c0*/ 	.word	0xffffffff


	//   ....[34]....
        /*00c4*/ 	.word	0xffffffff


	//   ....[35]....
        /*00c8*/ 	.word	0xffffffff


	//   ....[36]....
        /*00cc*/ 	.word	0xffffffff


	//   ....[37]....
        /*00d0*/ 	.word	0xffffffff


	//   ....[38]....
        /*00d4*/ 	.word	0xffffffff


	//   ....[39]....
        /*00d8*/ 	.word	0xffffffff


	//   ....[40]....
        /*00dc*/ 	.word	0xffffffff


	//   ....[41]....
        /*00e0*/ 	.word	0xffffffff


	//   ....[42]....
        /*00e4*/ 	.word	0xffffffff


	//   ....[43]....
        /*00e8*/ 	.word	0xffffffff


	//   ....[44]....
        /*00ec*/ 	.word	0xffffffff


	//   ....[45]....
        /*00f0*/ 	.word	0xffffffff


	//   ....[46]....
        /*00f4*/ 	.word	0xffffffff


	//   ....[47]....
        /*00f8*/ 	.word	0xffffffff


	//   ....[48]....
        /*00fc*/ 	.word	0xffffffff


	//   ....[49]....
        /*0100*/ 	.word	0xffffffff


	//   ....[50]....
        /*0104*/ 	.word	0xffffffff


	//   ....[51]....
        /*0108*/ 	.word	0xffffffff


	//   ....[52]....
        /*010c*/ 	.word	0xffffffff


	//   ....[53]....
        /*0110*/ 	.word	0xffffffff


	//   ....[54]....
        /*0114*/ 	.word	0xffffffff


	//   ....[55]....
        /*0118*/ 	.word	0xffffffff


	//   ....[56]....
        /*011c*/ 	.word	0xffffffff


	//   ....[57]....
        /*0120*/ 	.word	0xffffffff


	//   ....[58]....
        /*0124*/ 	.word	0xffffffff


	//   ....[59]....
        /*0128*/ 	.word	0xffffffff


	//   ....[60]....
        /*012c*/ 	.word	0xffffffff


	//   ....[61]....
        /*0130*/ 	.word	0xffffffff


	//   ....[62]....
        /*0134*/ 	.word	0xffffffff


	//   ....[63]....
        /*0138*/ 	.word	0xffffffff


	//   ....[64]....
        /*013c*/ 	.word	0xffffffff


	//   ....[65]....
        /*0140*/ 	.word	0xffffffff


	//   ....[66]....
        /*0144*/ 	.word	0xffffffff


	//   ....[67]....
        /*0148*/ 	.word	0xffffffff


	//   ....[68]....
        /*014c*/ 	.word	0xffffffff


	//   ....[69]....
        /*0150*/ 	.word	0xffffffff


	//   ....[70]....
        /*0154*/ 	.word	0xffffffff


	//   ....[71]....
        /*0158*/ 	.word	0xffffffff


	//   ....[72]....
        /*015c*/ 	.word	0xffffffff


	//   ....[73]....
        /*0160*/ 	.word	0xffffffff


	//   ....[74]....
        /*0164*/ 	.word	0xffffffff


	//   ....[75]....
        /*0168*/ 	.word	0xffffffff


	//   ....[76]....
        /*016c*/ 	.word	0xffffffff


	//   ....[77]....
        /*0170*/ 	.word	0xffffffff


	//   ....[78]....
        /*0174*/ 	.word	0xffffffff


	//   ....[79]....
        /*0178*/ 	.word	0xffffffff


	//   ....[80]....
        /*017c*/ 	.word	0xffffffff


	//   ....[81]....
        /*0180*/ 	.word	0xffffffff


	//   ....[82]....
        /*0184*/ 	.word	0xffffffff


	//   ....[83]....
        /*0188*/ 	.word	0xffffffff


	//   ....[84]....
        /*018c*/ 	.word	0xffffffff


	//   ....[85]....
        /*0190*/ 	.word	0xffffffff


	//   ....[86]....
        /*0194*/ 	.word	0xffffffff


	//   ....[87]....
        /*0198*/ 	.word	0xffffffff


	//   ....[88]....
        /*019c*/ 	.word	0xffffffff


	//   ....[89]....
        /*01a0*/ 	.word	0xffffffff


	//   ....[90]....
        /*01a4*/ 	.word	0xffffffff


	//   ....[91]....
        /*01a8*/ 	.word	0xffffffff


	//   ....[92]....
        /*01ac*/ 	.word	0xffffffff


	//   ....[93]....
        /*01b0*/ 	.word	0xffffffff


	//   ....[94]....
        /*01b4*/ 	.word	0xffffffff


	//   ....[95]....
        /*01b8*/ 	.word	0xffffffff


	//   ....[96]....
        /*01bc*/ 	.word	0xffffffff


	//   ....[97]....
        /*01c0*/ 	.word	0xffffffff


	//   ....[98]....
        /*01c4*/ 	.word	0xffffffff


	//   ....[99]....
        /*01c8*/ 	.word	0xffffffff


	//   ....[100]....
        /*01cc*/ 	.word	0xffffffff


	//   ....[101]....
        /*01d0*/ 	.word	0xffffffff


	//   ....[102]....
        /*01d4*/ 	.word	0xffffffff


	//   ....[103]....
        /*01d8*/ 	.word	0xffffffff


	//   ....[104]....
        /*01dc*/ 	.word	0xffffffff


	//   ....[105]....
        /*01e0*/ 	.word	0xffffffff


	//   ....[106]....
        /*01e4*/ 	.word	0xffffffff


	//   ....[107]....
        /*01e8*/ 	.word	0xffffffff


	//   ....[108]....
        /*01ec*/ 	.word	0xffffffff


	//   ....[109]....
        /*01f0*/ 	.word	0xffffffff


	//   ....[110]....
        /*01f4*/ 	.word	0xffffffff


	//   ....[111]....
        /*01f8*/ 	.word	0xffffffff


	//   ....[112]....
        /*01fc*/ 	.word	0xffffffff


	//----- nvinfo : EIATTR_COOP_GROUP_INSTR_OFFSETS
	.align		4
.L_236:
        /*0200*/ 	.byte	0x04, 0x28
        /*0202*/ 	.short	(.L_238 - .L_237)


	//   ....[0]....
.L_237:
        /*0204*/ 	.word	0x00000090


	//   ....[1]....
        /*0208*/ 	.word	0x00002380


	//   ....[2]....
        /*020c*/ 	.word	0x00002390


	//   ....[3]....
        /*0210*/ 	.word	0x00003550


	//   ....[4]....
        /*0214*/ 	.word	0x00003560


	//   ....[5]....
        /*0218*/ 	.word	0x00004630


	//   ....[6]....
        /*021c*/ 	.word	0x00004650


	//   ....[7]....
        /*0220*/ 	.word	0x00004a20


	//   ....[8]....
        /*0224*/ 	.word	0x00004a40


	//   ....[9]....
        /*0228*/ 	.word	0x00005b90


	//   ....[10]....
        /*022c*/ 	.word	0x00005bd0


	//   ....[11]....
        /*0230*/ 	.word	0x00005dc0


	//   ....[12]....
        /*0234*/ 	.word	0x00005df0


	//   ....[13]....
        /*0238*/ 	.word	0x00005f70


	//   ....[14]....
        /*023c*/ 	.word	0x00005fa0


	//   ....[15]....
        /*0240*/ 	.word	0x00006120


	//   ....[16]....
        /*0244*/ 	.word	0x00006160


	//   ....[17]....
        /*0248*/ 	.word	0x00006670


	//   ....[18]....
        /*024c*/ 	.word	0x000066c0


	//   ....[19]....
        /*0250*/ 	.word	0x00006ae0


	//   ....[20]....
        /*0254*/ 	.word	0x00006b40


	//   ....[21]....
        /*0258*/ 	.word	0x00006b60


	//   ....[22]....
        /*025c*/ 	.word	0x00006b70


	//   ....[23]....
        /*0260*/ 	.word	0x00006e60


	//   ....[24]....
        /*0264*/ 	.word	0x00006f00


	//   ....[25]....
        /*0268*/ 	.word	0x00006f80


	//   ....[26]....
        /*026c*/ 	.word	0x00006ff0


	//   ....[27]....
        /*0270*/ 	.word	0x00007430


	//   ....[28]....
        /*0274*/ 	.word	0x00007480


	//   ....[29]....
        /*0278*/ 	.word	0x000074c0


	//   ....[30]....
        /*027c*/ 	.word	0x00007500


	//   ....[31]....
        /*0280*/ 	.word	0x00007850


	//   ....[32]....
        /*0284*/ 	.word	0x000078f0


	//   ....[33]....
        /*0288*/ 	.word	0x00007970


	//   ....[34]....
        /*028c*/ 	.word	0x000079e0


	//   ....[35]....
        /*0290*/ 	.word	0x0000afb0


	//   ....[36]....
        /*0294*/ 	.word	0x0000b010


	//   ....[37]....
        /*0298*/ 	.word	0x0000b050


	//   ....[38]....
        /*029c*/ 	.word	0x0000b070


	//   ....[39]....
        /*02a0*/ 	.word	0x0000b230


	//   ....[40]....
        /*02a4*/ 	.word	0x0000b2d0


	//   ....[41]....
        /*02a8*/ 	.word	0x0000b320


	//   ....[42]....
        /*02ac*/ 	.word	0x0000b3a0


	//   ....[43]....
        /*02b0*/ 	.word	0x0000b5f0


	//   ....[44]....
        /*02b4*/ 	.word	0x0000b690


	//   ....[45]....
        /*02b8*/ 	.word	0x0000b710


	//   ....[46]....
        /*02bc*/ 	.word	0x0000b780


	//   ....[47]....
        /*02c0*/ 	.word	0x0000b9c0


	//   ....[48]....
        /*02c4*/ 	.word	0x0000ba10


	//   ....[49]....
        /*02c8*/ 	.word	0x0000ba60


	//   ....[50]....
        /*02cc*/ 	.word	0x0000bad0


	//   ....[51]....
        /*02d0*/ 	.word	0x0000f880


	//   ....[52]....
        /*02d4*/ 	.word	0x0000f8c0


	//   ....[53]....
        /*02d8*/ 	.word	0x00010560


	//   ....[54]....
        /*02dc*/ 	.word	0x00010570


	//   ....[55]....
        /*02e0*/ 	.word	0x000108f0


	//   ....[56]....
        /*02e4*/ 	.word	0x00010ac0


	//   ....[57]....
        /*02e8*/ 	.word	0x000112b0


	//   ....[58]....
        /*02ec*/ 	.word	0x00011360


	//   ....[59]....
        /*02f0*/ 	.word	0x00011370


	//   ....[60]....
        /*02f4*/ 	.word	0x000113a0


	//   ....[61]....
        /*02f8*/ 	.word	0x00012040


	//   ....[62]....
        /*02fc*/ 	.word	0x00012050


	//   ....[63]....
        /*0300*/ 	.word	0x00012c00


	//   ....[64]....
        /*0304*/ 	.word	0x00012c10


	//   ....[65]....
        /*0308*/ 	.word	0x00012da0


	//   ....[66]....
        /*030c*/ 	.word	0x00013000


	//   ....[67]....
        /*0310*/ 	.word	0x00013520


	//   ....[68]....
        /*0314*/ 	.word	0x000136a0


	//   ....[69]....
        /*0318*/ 	.word	0x00013760


	//   ....[70]....
        /*031c*/ 	.word	0x00013870


	//   ....[71]....
        /*0320*/ 	.word	0x00014f00


	//   ....[72]....
        /*0324*/ 	.word	0x00014f10


	//   ....[73]....
        /*0328*/ 	.word	0x00015ac0


	//   ....[74]....
        /*032c*/ 	.word	0x00015ad0


	//   ....[75]....
        /*0330*/ 	.word	0x00015d20


	//   ....[76]....
        /*0334*/ 	.word	0x00015d30


	//   ....[77]....
        /*0338*/ 	.word	0x00015da0


	//   ....[78]....
        /*033c*/ 	.word	0x00015db0


	//   ....[79]....
        /*0340*/ 	.word	0x000171c0


	//   ....[80]....
        /*0344*/ 	.word	0x000171e0


	//   ....[81]....
        /*0348*/ 	.word	0x00017de0


	//   ....[82]....
        /*034c*/ 	.word	0x00017df0


	//   ....[83]....
        /*0350*/ 	.word	0x00017f90


	//   ....[84]....
        /*0354*/ 	.word	0x00018270


	//   ....[85]....
        /*0358*/ 	.word	0x000187c0


	//   ....[86]....
        /*035c*/ 	.word	0x00018890


	//   ....[87]....
        /*0360*/ 	.word	0x00018960


	//   ....[88]....
        /*0364*/ 	.word	0x00018a70


	//   ....[89]....
        /*0368*/ 	.word	0x00019bd0


	//   ....[90]....
        /*036c*/ 	.word	0x00019c00


	//   ....[91]....
        /*0370*/ 	.word	0x00019c50


	//   ....[92]....
        /*0374*/ 	.word	0x00019c60


	//   ....[93]....
        /*0378*/ 	.word	0x0001b6d0


	//   ....[94]....
        /*037c*/ 	.word	0x0001b710


	//   ....[95]....
        /*0380*/ 	.word	0x0001b740


	//   ....[96]....
        /*0384*/ 	.word	0x0001b770


	//   ....[97]....
        /*0388*/ 	.word	0x0001b9b0


	//   ....[98]....
        /*038c*/ 	.word	0x0001b9c0


	//   ....[99]....
        /*0390*/ 	.word	0x0001bbc0


	//   ....[100]....
        /*0394*/ 	.word	0x0001bbf0


	//   ....[101]....
        /*0398*/ 	.word	0x0001bdb0


	//   ....[102]....
        /*039c*/ 	.word	0x0001bde0


	//   ....[103]....
        /*03a0*/ 	.word	0x0001bfa0


	//   ....[104]....
        /*03a4*/ 	.word	0x0001bfc0


	//   ....[105]....
        /*03a8*/ 	.word	0x0001c970


	//   ....[106]....
        /*03ac*/ 	.word	0x0001c990


	//   ....[107]....
        /*03b0*/ 	.word	0x0001cb20


	//   ....[108]....
        /*03b4*/ 	.word	0x0001cb50


	//   ....[109]....
        /*03b8*/ 	.word	0x0001cce0


	//   ....[110]....
        /*03bc*/ 	.word	0x0001cd10


	//   ....[111]....
        /*03c0*/ 	.word	0x0001cea0


	//   ....[112]....
        /*03c4*/ 	.word	0x0001cec0


	//----- nvinfo : EIATTR_EXIT_INSTR_OFFSETS
	.align		4
.L_238:
        /*03c8*/ 	.byte	0x04, 0x1c
        /*03ca*/ 	.short	(.L_240 - .L_239)


	//   ....[0]....
.L_239:
        /*03cc*/ 	.word	0x00000440


	//   ....[1]....
        /*03d0*/ 	.word	0x0001bfd0


	//   ....[2]....
        /*03d4*/ 	.word	0x0001c110


	//   ....[3]....
        /*03d8*/ 	.word	0x0001c170


	//   ....[4]....
        /*03dc*/ 	.word	0x0001ced0


	//   ....[5]....
        /*03e0*/ 	.word	0x0001cfe0


	//   ....[6]....
        /*03e4*/ 	.word	0x0001d040


	//----- nvinfo : EIATTR_CTAIDZ_USED
	.align		4
.L_240:
        /*03e8*/ 	.byte	0x01, 0x04
	.zero		2


	//----- nvinfo : EIATTR_MAX_THREADS
	.align		4
        /*03ec*/ 	.byte	0x04, 0x05
        /*03ee*/ 	.short	(.L_242 - .L_241)
.L_241:
        /*03f0*/ 	.word	0x00000100
        /*03f4*/ 	.word	0x00000001
        /*03f8*/ 	.word	0x00000001


	//----- nvinfo : EIATTR_CRS_STACK_SIZE
	.align		4
.L_242:
        /*03fc*/ 	.byte	0x04, 0x1e
        /*03fe*/ 	.short	(.L_244 - .L_243)
.L_243:
        /*0400*/ 	.word	0x00000000
.L_244:


//--------------------- .nv.info._ZN7cutlass13device_kernelIN5flash19enable_sm80_to_sm89INS1_16FlashAttnFwdSm80INS1_25CollectiveMainloopFwdSm80ILi8ELi1ELb1EN4cute5tupleIJNS5_1CILi128EEENS7_ILi64EEENS7_ILi256EEEEEELi256ENS_6half_tEfNS_4arch4Sm80ELb1ELb0ELb1ELb0ELb1ELb0ELb1ELb0EEENS1_21CollectiveEpilogueFwdINS6_IJS8_SA_S9_EEENS6_IJNS7_ILi1EEESI_SI_EEESC_SE_Li256ELb0ELb1ELb0ELb0EEENS1_30DynamicPersistentTileSchedulerILi256ELi256ELb0ELb1ELb0EEEEEEEEEvNT_6ParamsE --------------------------
	.section	.nv.info._ZN7cutlass13device_kernelIN5flash19enable_sm80_to_sm89INS1_16FlashAttnFwdSm80INS1_25CollectiveMainloopFwdSm80ILi8ELi1ELb1EN4cute5tupleIJNS5_1CILi128EEENS7_ILi64EEENS7_ILi256EEEEEELi256ENS_6half_tEfNS_4arch4Sm80ELb1ELb0ELb1ELb0ELb1ELb0ELb1ELb0EEENS1_21CollectiveEpilogueFwdINS6_IJS8_SA_S9_EEENS6_IJNS7_ILi1EEESI_SI_EEESC_SE_Li256ELb0ELb1ELb0ELb0EEENS1_30DynamicPersistentTileSchedulerILi256ELi256ELb0ELb1ELb0EEEEEEEEEvNT_6ParamsE,"",@"SHT_CUDA_INFO"
	.sectionflags	@""
	.align	4


	//----- nvinfo : EIATTR_CUDA_API_VERSION
	.align		4
        /*0000*/ 	.byte	0x04, 0x37
        /*0002*/ 	.short	(.L_246 - .L_245)
.L_245:
        /*0004*/ 	.word	0x00000082


	//----- nvinfo : EIATTR_SW2861232_WAR
	.align		4
.L_246:
        /*0008*/ 	.byte	0x01, 0x35
	.zero		2


	//----- nvinfo : EIATTR_PARAM_CBANK
	.align		4
        /*000c*/ 	.byte	0x04, 0x0a
        /*000e*/ 	.short	(.L_248 - .L_247)
	.align		4
.L_247:
        /*0010*/ 	.word	index@(.nv.constant0._ZN7cutlass13device_kernelIN5flash19enable_sm80_to_sm89INS1_16FlashAttnFwdSm80INS1_25CollectiveMainloopFwdSm80ILi8ELi1ELb1EN4cute5tupleIJNS5_1CILi128EEENS7_ILi64EEENS7_ILi256EEEEEELi256ENS_6half_tEfNS_4arch4Sm80ELb1ELb0ELb1ELb0ELb1ELb0ELb1ELb0EEENS1_21CollectiveEpilogueFwdINS6_IJS8_SA_S9_EEENS6_IJNS7_ILi1EEESI_SI_EEESC_SE_Li256ELb0ELb1ELb0ELb0EEENS1_30DynamicPersistentTileSchedulerILi256ELi256ELb0ELb1ELb0EEEEEEEEEvNT_6ParamsE)
        /*0014*/ 	.short	0x0160
        /*0016*/ 	.short	0x0428


	//----- nvinfo : EIATTR_CBANK_PARAM_SIZE
	.align		4
.L_248:
        /*0018*/ 	.byte	0x03, 0x19
        /*001a*/ 	.short	0x0428


	//----- nvinfo : EIATTR_KPARAM_INFO
	.align		4
        /*001c*/ 	.byte	0x04, 0x17
        /*001e*/ 	.short	(.L_250 - .L_249)
.L_249:
        /*0020*/ 	.word	0x00000000
        /*0024*/ 	.short	0x0000
        /*0026*/ 	.short	0x0000
        /*0028*/ 	.byte	0x00, 0xf0, 0xa1, 0x10


	//----- nvinfo : EIATTR_MAXREG_COUNT
	.align		4
.L_250:
        /*002c*/ 	.byte	0x03, 0x1b
        /*002e*/ 	.short	0x00ff


	//----- nvinfo : EIATTR_NUM_BARRIERS
	.align		4
        /*0030*/ 	.byte	0x02, 0x4c
        /*0032*/ 	.byte	0x06
	.zero		1


	//----- nvinfo : EIATTR_ANNOTATIONS
	.align		4
        /*0034*/ 	.byte	0x04, 0x55
        /*0036*/ 	.short	(.L_252 - .L_251)


	//   ....[0]....
.L_251:
        /* <DEDUP_REMOVED lines=185> */


	//----- nvinfo : EIATTR_MERCURY_ISA_VERSION
	.align		4
.L_252:
        /*0bb0*/ 	.byte	0x03, 0x5f
        /*0bb2*/ 	.short	0x0000


	//----- nvinfo : EIATTR_INT_WARP_WIDE_INSTR_OFFSETS
	.align		4
        /*0bb4*/ 	.byte	0x04, 0x31
        /*0bb6*/ 	.short	(.L_254 - .L_253)


	//   ....[0]....
.L_253:
        /*0bb8*/ 	.word	0x0000ed60


	//   ....[1]....
        /*0bbc*/ 	.word	0x0000ede0


	//----- nvinfo : EIATTR_COOP_GROUP_MASK_REGIDS
	.align		4
.L_254:
        /*0bc0*/ 	.byte	0x04, 0x29
        /*0bc2*/ 	.short	(.L_256 - .L_255)


	//   ....[0]....
.L_255:
        /*0bc4*/ 	.word	0xffffffff


	//   ....[1]....
        /*0bc8*/ 	.word	0xffffffff


	//   ....[2]....
        /*0bcc*/ 	.word	0xffffffff


	//   ....[3]....
        /*0bd0*/ 	.word	0xffffffff


	//   ....[4]....
        /*0bd4*/ 	.word	0xffffffff


	//   ....[5]....
        /*0bd8*/ 	.word	0xffffffff


	//   ....[6]....
        /*0bdc*/ 	.word	0xffffffff


	//   ....[7]....
        /*0be0*/ 	.word	0xffffffff


	//   ....[8]....
        /*0be4*/ 	.word	0xffffffff


	//   ....[9]....
        /*0be8*/ 	.word	0xffffffff


	//   ....[10]....
        /*0bec*/ 	.word	0xffffffff


	//   ....[11]....
        /*0bf0*/ 	.word	0xffffffff


	//   ....[12]....
        /*0bf4*/ 	.word	0xffffffff


	//   ....[13]....
        /*0bf8*/ 	.word	0xffffffff


	//   ....[14]....
        /*0bfc*/ 	.word	0xffffffff


	//   ....[15]....
        /*0c00*/ 	.word	0xffffffff


	//   ....[16]....
        /*0c04*/ 	.word	0xffffffff


	//   ....[17]....
        /*0c08*/ 	.word	0xffffffff


	//   ....[18]....
        /*0c0c*/ 	.word	0xffffffff


	//   ....[19]....
        /*0c10*/ 	.word	0xffffffff


	//   ....[20]....
        /*0c14*/ 	.word	0xffffffff


	//   ....[21]....
        /*0c18*/ 	.word	0xffffffff


	//   ....[22]....
        /*0c1c*/ 	.word	0xffffffff


	//   ....[23]....
        /*0c20*/ 	.word	0xffffffff


	//   ....[24]....
        /*0c24*/ 	.word	0xffffffff


	//   ....[25]....
        /*0c28*/ 	.word	0xffffffff


	//   ....[26]....
        /*0c2c*/ 	.word	0xffffffff


	//   ....[27]....
        /*0c30*/ 	.word	0xffffffff


	//   ....[28]....
        /*0c34*/ 	.word	0xffffffff


	//   ....[29]....
        /*0c38*/ 	.word	0xffffffff


	//   ....[30]....
        /*0c3c*/ 	.word	0xffffffff


	//   ....[31]....
        /*0c40*/ 	.word	0xffffffff


	//   ....[32]....
        /*0c44*/ 	.word	0xffffffff


	//   ....[33]....
        /*0c48*/ 	.word	0xffffffff


	//   ....[34]....
        /*0c4c*/ 	.word	0xffffffff


	//   ....[35]....
        /*0c50*/ 	.word	0xffffffff


	//   ....[36]....
        /*0c54*/ 	.word	0xffffffff


	//   ....[37]....
        /*0c58*/ 	.word	0xffffffff


	//   ....[38]....
        /*0c5c*/ 	.word	0xffffffff


	//   ....[39]....
        /*0c60*/ 	.word	0xffffffff


	//   ....[40]....
        /*0c64*/ 	.word	0xffffffff


	//   ....[41]....
        /*0c68*/ 	.word	0xffffffff


	//   ....[42]....
        /*0c6c*/ 	.word	0xffffffff


	//   ....[43]....
        /*0c70*/ 	.word	0xffffffff


	//   ....[44]....
        /*0c74*/ 	.word	0xffffffff


	//   ....[45]....
        /*0c78*/ 	.word	0xffffffff


	//   ....[46]....
        /*0c7c*/ 	.word	0xffffffff


	//   ....[47]....
        /*0c80*/ 	.word	0xffffffff


	//   ....[48]....
        /*0c84*/ 	.word	0xffffffff


	//   ....[49]....
        /*0c88*/ 	.word	0xffffffff


	//   ....[50]....
        /*0c8c*/ 	.word	0xffffffff


	//   ....[51]....
        /*0c90*/ 	.word	0xffffffff


	//   ....[52]....
        /*0c94*/ 	.word	0xffffffff


	//   ....[53]....
        /*0c98*/ 	.word	0xffffffff


	//   ....[54]....
        /*0c9c*/ 	.word	0xffffffff


	//   ....[55]....
        /*0ca0*/ 	.word	0xffffffff


	//   ....[56]....
        /*0ca4*/ 	.word	0xffffffff


	//   ....[57]....
        /*0ca8*/ 	.word	0xffffffff


	//   ....[58]....
        /*0cac*/ 	.word	0xffffffff


	//   ....[59]....
        /*0cb0*/ 	.word	0xffffffff


	//   ....[60]....
        /*0cb4*/ 	.word	0xffffffff


	//   ....[61]....
        /*0cb8*/ 	.word	0xffffffff


	//   ....[62]....
        /*0cbc*/ 	.word	0xffffffff


	//   ....[63]....
        /*0cc0*/ 	.word	0xffffffff


	//   ....[64]....
        /*0cc4*/ 	.word	0xffffffff


	//   ....[65]....
        /*0cc8*/ 	.word	0xffffffff


	//   ....[66]....
        /*0ccc*/ 	.word	0xffffffff


	//   ....[67]....
        /*0cd0*/ 	.word	0xffffffff


	//   ....[68]....
        /*0cd4*/ 	.word	0xffffffff


	//   ....[69]....
        /*0cd8*/ 	.word	0xffffffff


	//   ....[70]....
        /*0cdc*/ 	.word	0xffffffff


	//   ....[71]....
        /*0ce0*/ 	.word	0xffffffff


	//   ....[72]....
        /*0ce4*/ 	.word	0xffffffff


	//   ....[73]....
        /*0ce8*/ 	.word	0xffffffff


	//   ....[74]....
        /*0cec*/ 	.word	0xffffffff


	//   ....[75]....
        /*0cf0*/ 	.word	0xffffffff


	//   ....[76]....
        /*0cf4*/ 	.word	0xffffffff


	//   ....[77]....
        /*0cf8*/ 	.word	0xffffffff


	//   ....[78]....
        /*0cfc*/ 	.word	0xffffffff


	//   ....[79]....
        /*0d00*/ 	.word	0xffffffff


	//   ....[80]....
        /*0d04*/ 	.word	0xffffffff


	//   ....[81]....
        /*0d08*/ 	.word	0xffffffff


	//   ....[82]....
        /*0d0c*/ 	.word	0xffffffff


	//   ....[83]....
        /*0d10*/ 	.word	0xffffffff


	//   ....[84]....
        /*0d14*/ 	.word	0xffffffff


	//   ....[85]....
        /*0d18*/ 	.word	0xffffffff


	//   ....[86]....
        /*0d1c*/ 	.word	0xffffffff


	//   ....[87]....
        /*0d20*/ 	.word	0xffffffff


	//   ....[88]....
        /*0d24*/ 	.word	0xffffffff


	//   ....[89]....
        /*0d28*/ 	.word	0xffffffff


	//   ....[90]....
        /*0d2c*/ 	.word	0xffffffff


	//   ....[91]....
        /*0d30*/ 	.word	0xffffffff


	//   ....[92]....
        /*0d34*/ 	.word	0xffffffff


	//   ....[93]....
        /*0d38*/ 	.word	0xffffffff


	//   ....[94]....
        /*0d3c*/ 	.word	0xffffffff


	//   ....[95]....
        /*0d40*/ 	.word	0xffffffff


	//   ....[96]....
        /*0d44*/ 	.word	0xffffffff


	//   ....[97]....
        /*0d48*/ 	.word	0xffffffff


	//   ....[98]....
        /*0d4c*/ 	.word	0xffffffff


	//   ....[99]....
        /*0d50*/ 	.word	0xffffffff


	//   ....[100]....
        /*0d54*/ 	.word	0xffffffff


	//   ....[101]....
        /*0d58*/ 	.word	0xffffffff


	//   ....[102]....
        /*0d5c*/ 	.word	0xffffffff


	//   ....[103]....
        /*0d60*/ 	.word	0xffffffff


	//   ....[104]....
        /*0d64*/ 	.word	0xffffffff


	//   ....[105]....
        /*0d68*/ 	.word	0xffffffff


	//   ....[106]....
        /*0d6c*/ 	.word	0xffffffff


	//   ....[107]....
        /*0d70*/ 	.word	0xffffffff


	//   ....[108]....
        /*0d74*/ 	.word	0xffffffff


	//   ....[109]....
        /*0d78*/ 	.word	0xffffffff


	//   ....[110]....
        /*0d7c*/ 	.word	0xffffffff


	//   ....[111]....
        /*0d80*/ 	.word	0xffffffff


	//   ....[112]....
        /*0d84*/ 	.word	0xffffffff


	//   ....[113]....
        /*0d88*/ 	.word	0xffffffff


	//   ....[114]....
        /*0d8c*/ 	.word	0xffffffff


	//   ....[115]....
        /*0d90*/ 	.word	0xffffffff


	//   ....[116]....
        /*0d94*/ 	.word	0xffffffff


	//   ....[117]....
        /*0d98*/ 	.word	0xffffffff


	//   ....[118]....
        /*0d9c*/ 	.word	0xffffffff


	//   ....[119]....
        /*0da0*/ 	.word	0xffffffff


	//   ....[120]....
        /*0da4*/ 	.word	0xffffffff


	//   ....[121]....
        /*0da8*/ 	.word	0xffffffff


	//   ....[122]....
        /*0dac*/ 	.word	0xffffffff


	//   ....[123]....
        /*0db0*/ 	.word	0xffffffff


	//   ....[124]....
        /*0db4*/ 	.word	0xffffffff


	//----- nvinfo : EIATTR_COOP_GROUP_INSTR_OFFSETS
	.align		4
.L_256:
        /*0db8*/ 	.byte	0x04, 0x28
        /*0dba*/ 	.short	(.L_258 - .L_257)


	//   ....[0]....
.L_257:
        /*0dbc*/ 	.word	0x00000050


	//   ....[1]....
        /*0dc0*/ 	.word	0x000017d0


	//   ....[2]....
        /*0dc4*/ 	.word	0x00001800


	//   ....[3]....
        /*0dc8*/ 	.word	0x00001830


	//   ....[4]....
        /*0dcc*/ 	.word	0x00001850


	//   ....[5]....
        /*0dd0*/ 	.word	0x00001a20


	//   ....[6]....
        /*0dd4*/ 	.word	0x00001a40


	//   ....[7]....
        /*0dd8*/ 	.word	0x00001b70


	//   ....[8]....
        /*0ddc*/ 	.word	0x00001b90


	//   ....[9]....
        /*0de0*/ 	.word	0x00001da0


	//   ....[10]....
        /*0de4*/ 	.word	0x00001dc0


	//   ....[11]....
        /*0de8*/ 	.word	0x00001e10


	//   ....[12]....
        /*0dec*/ 	.word	0x00001e70


	//   ....[13]....
        /*0df0*/ 	.word	0x00002430


	//   ....[14]....
        /*0df4*/ 	.word	0x00002440


	//   ....[15]....
        /*0df8*/ 	.word	0x00002450


	//   ....[16]....
        /*0dfc*/ 	.word	0x00002460


	//   ....[17]....
        /*0e00*/ 	.word	0x00003950


	//   ....[18]....
        /*0e04*/ 	.word	0x000039c0


	//   ....[19]....
        /*0e08*/ 	.word	0x00003ae0


	//   ....[20]....
        /*0e0c*/ 	.word	0x00003b20


	//   ....[21]....
        /*0e10*/ 	.word	0x00003e30


	//   ....[22]....
        /*0e14*/ 	.word	0x00004070


	//   ....[23]....
        /*0e18*/ 	.word	0x00004470


	//   ....[24]....
        /*0e1c*/ 	.word	0x00004490


	//   ....[25]....
        /*0e20*/ 	.word	0x000044b0


	//   ....[26]....
        /*0e24*/ 	.word	0x000044d0


	//   ....[27]....
        /*0e28*/ 	.word	0x000060a0


	//   ....[28]....
        /*0e2c*/ 	.word	0x00006110


	//   ....[29]....
        /*0e30*/ 	.word	0x00006210


	//   ....[30]....
        /*0e34*/ 	.word	0x00006240


	//   ....[31]....
        /*0e38*/ 	.word	0x00007840


	//   ....[32]....
        /*0e3c*/ 	.word	0x000078b0


	//   ....[33]....
        /*0e40*/ 	.word	0x000079b0


	//   ....[34]....
        /*0e44*/ 	.word	0x000079e0


	//   ....[35]....
        /*0e48*/ 	.word	0x00007d30


	//   ....[36]....
        /*0e4c*/ 	.word	0x00007fa0


	//   ....[37]....
        /*0e50*/ 	.word	0x000082c0


	//   ....[38]....
        /*0e54*/ 	.word	0x000082e0


	//   ....[39]....
        /*0e58*/ 	.word	0x00008400


	//   ....[40]....
        /*0e5c*/ 	.word	0x00008420


	//   ....[41]....
        /*0e60*/ 	.word	0x0000a700


	//   ....[42]....
        /*0e64*/ 	.word	0x0000a770


	//   ....[43]....
        /*0e68*/ 	.word	0x0000a780


	//   ....[44]....
        /*0e6c*/ 	.word	0x0000a840


	//   ....[45]....
        /*0e70*/ 	.word	0x0000bf90


	//   ....[46]....
        /*0e74*/ 	.word	0x0000bfd0


	//   ....[47]....
        /*0e78*/ 	.word	0x0000c0e0


	//   ....[48]....
        /*0e7c*/ 	.word	0x0000c100


	//   ....[49]....
        /*0e80*/ 	.word	0x0000c490


	//   ....[50]....
        /*0e84*/ 	.word	0x0000c4b0


	//   ....[51]....
        /*0e88*/ 	.word	0x0000c4d0


	//   ....[52]....
        /*0e8c*/ 	.word	0x0000c4f0


	//   ....[53]....
        /*0e90*/ 	.word	0x0000e310


	//   ....[54]....
        /*0e94*/ 	.word	0x0000e360


	//   ....[55]....
        /*0e98*/ 	.word	0x0000e380


	//   ....[56]....
        /*0e9c*/ 	.word	0x0000e3a0


	//   ....[57]....
        /*0ea0*/ 	.word	0x0000f7c0


	//   ....[58]....
        /*0ea4*/ 	.word	0x0000fb70


	//   ....[59]....
        /*0ea8*/ 	.word	0x0000fb90


	//   ....[60]....
        /*0eac*/ 	.word	0x0000fbb0


	//   ....[61]....
        /*0eb0*/ 	.word	0x0000fbd0


	//   ....[62]....
        /*0eb4*/ 	.word	0x0000fe70


	//   ....[63]....
        /*0eb8*/ 	.word	0x0000fe90


	//   ....[64]....
        /*0ebc*/ 	.word	0x00010010


	//   ....[65]....
        /*0ec0*/ 	.word	0x00010040


	//   ....[66]....
        /*0ec4*/ 	.word	0x00010180


	//   ....[67]....
        /*0ec8*/ 	.word	0x000101b0


	//   ....[68]....
        /*0ecc*/ 	.word	0x000102f0


	//   ....[69]....
        /*0ed0*/ 	.word	0x00010310


	//   ....[70]....
        /*0ed4*/ 	.word	0x000108e0


	//   ....[71]....
        /*0ed8*/ 	.word	0x00010900


	//   ....[72]....
        /*0edc*/ 	.word	0x00010b60


	//   ....[73]....
        /*0ee0*/ 	.word	0x00010b70


	//   ....[74]....
        /*0ee4*/ 	.word	0x00010d60


	//   ....[75]....
        /*0ee8*/ 	.word	0x00010d80


	//   ....[76]....
        /*0eec*/ 	.word	0x00010f70


	//   ....[77]....
        /*0ef0*/ 	.word	0x00010f80


	//   ....[78]....
        /*0ef4*/ 	.word	0x000111e0


	//   ....[79]....
        /*0ef8*/ 	.word	0x000112f0


	//   ....[80]....
        /*0efc*/ 	.word	0x00011360


	//   ....[81]....
        /*0f00*/ 	.word	0x00011580


	//   ....[82]....
        /*0f04*/ 	.word	0x000115f0


	//   ....[83]....
        /*0f08*/ 	.word	0x00011660


	//   ....[84]....
        /*0f0c*/ 	.word	0x000116d0


	//   ....[85]....
        /*0f10*/ 	.word	0x00011b10


	//   ....[86]....
        /*0f14*/ 	.word	0x00011b60


	//   ....[87]....
        /*0f18*/ 	.word	0x00011bb0


	//   ....[88]....
        /*0f1c*/ 	.word	0x00011c00


	//   ....[89]....
        /*0f20*/ 	.word	0x00011c70


	//   ....[90]....
        /*0f24*/ 	.word	0x00011ce0


	//   ....[91]....
        /*0f28*/ 	.word	0x00011f00


	//   ....[92]....
        /*0f2c*/ 	.word	0x00011f70


	//   ....[93]....
        /*0f30*/ 	.word	0x00011fe0


	//   ....[94]....
        /*0f34*/ 	.word	0x00012050


	//   ....[95]....
        /*0f38*/ 	.word	0x00012270


	//   ....[96]....
        /*0f3c*/ 	.word	0x000122e0


	//   ....[97]....
        /*0f40*/ 	.word	0x00012350


	//   ....[98]....
        /*0f44*/ 	.word	0x000123d0


	//   ....[99]....
        /*0f48*/ 	.word	0x00012850


	//   ....[100]....
        /*0f4c*/ 	.word	0x00012890


	//   ....[101]....
        /*0f50*/ 	.word	0x000128e0


	//   ....[102]....
        /*0f54*/ 	.word	0x00012920


	//   ....[103]....
        /*0f58*/ 	.word	0x00012980


	//   ....[104]....
        /*0f5c*/ 	.word	0x000129f0


	//   ....[105]....
        /*0f60*/ 	.word	0x00012a60


	//   ....[106]....
        /*0f64*/ 	.word	0x00012c10


	//   ....[107]....
        /*0f68*/ 	.word	0x00012c80


	//   ....[108]....
        /*0f6c*/ 	.word	0x00012cd0


	//   ....[109]....
        /*0f70*/ 	.word	0x00012d10


	//   ....[110]....
        /*0f74*/ 	.word	0x00012d60


	//   ....[111]....
        /*0f78*/ 	.word	0x00012da0


	//   ....[112]....
        /*0f7c*/ 	.word	0x00012df0


	//   ....[113]....
        /*0f80*/ 	.word	0x00012e50


	//   ....[114]....
        /*0f84*/ 	.word	0x00012ea0


	//   ....[115]....
        /*0f88*/ 	.word	0x00012ef0


	//   ....[116]....
        /*0f8c*/ 	.word	0x00012f60


	//   ....[117]....
        /*0f90*/ 	.word	0x00012fd0


	//   ....[118]....
        /*0f94*/ 	.word	0x00013050


	//   ....[119]....
        /*0f98*/ 	.word	0x000130c0


	//   ....[120]....
        /*0f9c*/ 	.word	0x00013140


	//   ....[121]....
        /*0fa0*/ 	.word	0x000131c0


	//   ....[122]....
        /*0fa4*/ 	.word	0x00013240


	//   ....[123]....
        /*0fa8*/ 	.word	0x000132b0


	//   ....[124]....
        /*0fac*/ 	.word	0x00013320


	//----- nvinfo : EIATTR_EXIT_INSTR_OFFSETS
	.align		4
.L_258:
        /*0fb0*/ 	.byte	0x04, 0x1c
        /*0fb2*/ 	.short	(.L_260 - .L_259)


	//   ....[0]....
.L_259:
        /*0fb4*/ 	.word	0x000000a0


	//   ....[1]....
        /*0fb8*/ 	.word	0x000112a0


	//----- nvinfo : EIATTR_MAX_THREADS
	.align		4
.L_260:
        /*0fbc*/ 	.byte	0x04, 0x05
        /*0fbe*/ 	.short	(.L_262 - .L_261)
.L_261:
        /*0fc0*/ 	.word	0x00000100
        /*0fc4*/ 	.word	0x00000001
        /*0fc8*/ 	.word	0x00000001


	//----- nvinfo : EIATTR_CRS_STACK_SIZE
	.align		4
.L_262:
        /*0fcc*/ 	.byte	0x04, 0x1e
        /*0fce*/ 	.short	(.L_264 - .L_263)
.L_263:
        /*0fd0*/ 	.word	0x00000000
.L_264:


//--------------------- .nv.info._ZN7cutlass13device_kernelIN5flash19enable_sm80_to_sm89INS1_16FlashAttnFwdSm80INS1_25CollectiveMainloopFwdSm80ILi8ELi1ELb1EN4cute5tupleIJNS5_1CILi128EEENS7_ILi64EEENS7_ILi256EEEEEELi256ENS_6half_tEfNS_4arch4Sm80ELb1ELb0ELb1ELb1ELb1ELb0ELb1ELb0EEENS1_21CollectiveEpilogueFwdINS6_IJS8_SA_S9_EEENS6_IJNS7_ILi1EEESI_SI_EEESC_SE_Li256ELb1ELb1ELb0ELb0EEENS1_19SingleTileSchedulerILb1ELb0ELb1ELi128EEEEEEEEEvNT_6ParamsE --------------------------
	.section	.nv.info._ZN7cutlass13device_kernelIN5flash19enable_sm80_to_sm89INS1_16FlashAttnFwdSm80INS1_25CollectiveMainloopFwdSm80ILi8ELi1ELb1EN4cute5tupleIJNS5_1CILi128EEENS7_ILi64EEENS7_ILi256EEEEEELi256ENS_6half_tEfNS_4arch4Sm80ELb1ELb0ELb1ELb1ELb1ELb0ELb1ELb0EEENS1_21CollectiveEpilogueFwdINS6_IJS8_SA_S9_EEENS6_IJNS7_ILi1EEESI_SI_EEESC_SE_Li256ELb1ELb1ELb0ELb0EEENS1_19SingleTileSchedulerILb1ELb0ELb1ELi128EEEEEEEEEvNT_6ParamsE,"",@"SHT_CUDA_INFO"
	.sectionflags	@""
	.align	4


	//----- nvinfo : EIATTR_CUDA_API_VERSION
	.align		4
        /*0000*/ 	.byte	0x04, 0x37
        /*0002*/ 	.short	(.L_266 - .L_265)
.L_265:
        /*0004*/ 	.word	0x00000082


	//----- nvinfo : EIATTR_SW2861232_WAR
	.align		4
.L_266:
        /*0008*/ 	.byte	0x01, 0x35
	.zero		2


	//----- nvinfo : EIATTR_PARAM_CBANK
	.align		4
        /*000c*/ 	.byte	0x04, 0x0a
        /*000e*/ 	.short	(.L_268 - .L_267)
	.align		4
.L_267:
        /*0010*/ 	.word	index@(.nv.constant0._ZN7cutlass13device_kernelIN5flash19enable_sm80_to_sm89INS1_16FlashAttnFwdSm80INS1_25CollectiveMainloopFwdSm80ILi8ELi1ELb1EN4cute5tupleIJNS5_1CILi128EEENS7_ILi64EEENS7_ILi256EEEEEELi256ENS_6half_tEfNS_4arch4Sm80ELb1ELb0ELb1ELb1ELb1ELb0ELb1ELb0EEENS1_21CollectiveEpilogueFwdINS6_IJS8_SA_S9_EEENS6_IJNS7_ILi1EEESI_SI_EEESC_SE_Li256ELb1ELb1ELb0ELb0EEENS1_19SingleTileSchedulerILb1ELb0ELb1ELi128EEEEEEEEEvNT_6ParamsE)
        /*0014*/ 	.short	0x0160
        /*0016*/ 	.short	0x0418


	//----- nvinfo : EIATTR_CBANK_PARAM_SIZE
	.align		4
.L_268:
        /*0018*/ 	.byte	0x03, 0x19
        /*001a*/ 	.short	0x0418


	//----- nvinfo : EIATTR_KPARAM_INFO
	.align		4
        /*001c*/ 	.byte	0x04, 0x17
        /*001e*/ 	.short	(.L_270 - .L_269)
.L_269:
        /*0020*/ 	.word	0x00000000
        /*0024*/ 	.short	0x0000
        /*0026*/ 	.short	0x0000
        /*0028*/ 	.byte	0x00, 0xf0, 0x61, 0x10


	//----- nvinfo : EIATTR_MAXREG_COUNT
	.align		4
.L_270:
        /*002c*/ 	.byte	0x03, 0x1b
        /*002e*/ 	.short	0x00ff


	//----- nvinfo : EIATTR_NUM_BARRIERS
	.align		4
        /*0030*/ 	.byte	0x02, 0x4c
        /*0032*/ 	.byte	0x02
	.zero		1


	//----- nvinfo : EIATTR_ANNOTATIONS
	.align		4
        /*0034*/ 	.byte	0x04, 0x55
        /*0036*/ 	.short	(.L_272 - .L_271)


	//   ....[0]....
.L_271:
        /* <DEDUP_REMOVED lines=103> */


	//----- nvinfo : EIATTR_MERCURY_ISA_VERSION
	.align		4
.L_272:
        /*0698*/ 	.byte	0x03, 0x5f
        /*069a*/ 	.short	0x0000


	//----- nvinfo : EIATTR_COOP_GROUP_MASK_REGIDS
	.align		4
        /*069c*/ 	.byte	0x04, 0x29
        /*069e*/ 	.short	(.L_274 - .L_273)


	//   ....[0]....
.L_273:
        /*06a0*/ 	.word	0xffffffff


	//   ....[1]....
        /*06a4*/ 	.word	0xffffffff


	//   ....[2]....
        /*06a8*/ 	.word	0xffffffff


	//   ....[3]....
        /*06ac*/ 	.word	0xffffffff


	//   ....[4]....
        /*06b0*/ 	.word	0xffffffff


	//   ....[5]....
        /*06b4*/ 	.word	0xffffffff


	//   ....[6]....
        /*06b8*/ 	.word	0xffffffff


	//   ....[7]....
        /*06bc*/ 	.word	0xffffffff


	//   ....[8]....
        /*06c0*/ 	.word	0xffffffff


	//   ....[9]....
        /*06c4*/ 	.word	0xffffffff


	//   ....[10]....
        /*06c8*/ 	.word	0xffffffff


	//   ....[11]....
        /*06cc*/ 	.word	0xffffffff


	//   ....[12]....
        /*06d0*/ 	.word	0xffffffff


	//   ....[13]....
        /*06d4*/ 	.word	0xffffffff


	//   ....[14]....
        /*06d8*/ 	.word	0xffffffff


	//   ....[15]....
        /*06dc*/ 	.word	0xffffffff


	//   ....[16]....
        /*06e0*/ 	.word	0xffffffff


	//   ....[17]....
        /*06e4*/ 	.word	0xffffffff


	//   ....[18]....
        /*06e8*/ 	.word	0xffffffff


	//   ....[19]....
        /*06ec*/ 	.word	0xffffffff


	//   ....[20]....
        /*06f0*/ 	.word	0xffffffff


	//   ....[21]....
        /*06f4*/ 	.word	0xffffffff


	//   ....[22]....
        /*06f8*/ 	.word	0xffffffff


	//   ....[23]....
        /*06fc*/ 	.word	0xffffffff


	//   ....[24]....
        /*0700*/ 	.word	0xffffffff


	//   ....[25]....
        /*0704*/ 	.word	0xffffffff


	//   ....[26]....
        /*0708*/ 	.word	0xffffffff


	//   ....[27]....
        /*070c*/ 	.word	0xffffffff


	//   ....[28]....
        /*0710*/ 	.word	0xffffffff


	//   ....[29]....
        /*0714*/ 	.word	0xffffffff


	//   ....[30]....
        /*0718*/ 	.word	0xffffffff


	//   ....[31]....
        /*071c*/ 	.word	0xffffffff


	//   ....[32]....
        /*0720*/ 	.word	0xffffffff


	//   ....[33]....
        /*0724*/ 	.word	0xffffffff


	//   ....[34]....
        /*0728*/ 	.word	0xffffffff


	//   ....[35]....
        /*072c*/ 	.word	0xffffffff


	//   ....[36]....
        /*0730*/ 	.word	0xffffffff


	//   ....[37]....
        /*0734*/ 	.word	0xffffffff


	//   ....[38]....
        /*0738*/ 	.word	0xffffffff


	//   ....[39]....
        /*073c*/ 	.word	0xffffffff


	//   ....[40]....
        /*0740*/ 	.word	0xffffffff


	//   ....[41]....
        /*0744*/ 	.word	0xffffffff


	//   ....[42]....
        /*0748*/ 	.word	0xffffffff


	//   ....[43]....
        /*074c*/ 	.word	0xffffffff


	//   ....[44]....
        /*0750*/ 	.word	0xffffffff


	//   ....[45]....
        /*0754*/ 	.word	0xffffffff


	//   ....[46]....
        /*0758*/ 	.word	0xffffffff


	//   ....[47]....
        /*075c*/ 	.word	0xffffffff


	//   ....[48]....
        /*0760*/ 	.word	0xffffffff


	//   ....[49]....
        /*0764*/ 	.word	0xffffffff


	//   ....[50]....
        /*0768*/ 	.word	0xffffffff


	//   ....[51]....
        /*076c*/ 	.word	0xffffffff


	//   ....[52]....
        /*0770*/ 	.word	0xffffffff


	//   ....[53]....
        /*0774*/ 	.word	0xffffffff


	//   ....[54]....
        /*0778*/ 	.word	0xffffffff


	//   ....[55]....
        /*077c*/ 	.word	0xffffffff


	//   ....[56]....
        /*0780*/ 	.word	0xffffffff


	//   ....[57]....
        /*0784*/ 	.word	0xffffffff


	//   ....[58]....
        /*0788*/ 	.word	0xffffffff


	//   ....[59]....
        /*078c*/ 	.word	0xffffffff


	//   ....[60]....
        /*0790*/ 	.word	0xffffffff


	//   ....[61]....
        /*0794*/ 	.word	0xffffffff


	//   ....[62]....
        /*0798*/ 	.word	0xffffffff


	//   ....[63]....
        /*079c*/ 	.word	0xffffffff


	//   ....[64]....
        /*07a0*/ 	.word	0xffffffff


	//   ....[65]....
        /*07a4*/ 	.word	0xffffffff


	//   ....[66]....
        /*07a8*/ 	.word	0xffffffff


	//   ....[67]....
        /*07ac*/ 	.word	0xffffffff


	//   ....[68]....
        /*07b0*/ 	.word	0xffffffff


	//   ....[69]....
        /*07b4*/ 	.word	0xffffffff


	//   ....[70]....
        /*07b8*/ 	.word	0xffffffff


	//   ....[71]....
        /*07bc*/ 	.word	0xffffffff


	//   ....[72]....
        /*07c0*/ 	.word	0xffffffff


	//   ....[73]....
        /*07c4*/ 	.word	0xffffffff


	//   ....[74]....
        /*07c8*/ 	.word	0xffffffff


	//   ....[75]....
        /*07cc*/ 	.word	0xffffffff


	//   ....[76]....
        /*07d0*/ 	.word	0xffffffff


	//----- nvinfo : EIATTR_COOP_GROUP_INSTR_OFFSETS
	.align		4
.L_274:
        /*07d4*/ 	.byte	0x04, 0x28
        /*07d6*/ 	.short	(.L_276 - .L_275)


	//   ....[0]....
.L_275:
        /*07d8*/ 	.word	0x000000a0


	//   ....[1]....
        /*07dc*/ 	.word	0x000015e0


	//   ....[2]....
        /*07e0*/ 	.word	0x00001640


	//   ....[3]....
        /*07e4*/ 	.word	0x00001700


	//   ....[4]....
        /*07e8*/ 	.word	0x00001730


	//   ....[5]....
        /*07ec*/ 	.word	0x00001860


	//   ....[6]....
        /*07f0*/ 	.word	0x00001870


	//   ....[7]....
        /*07f4*/ 	.word	0x000019b0


	//   ....[8]....
        /*07f8*/ 	.word	0x000019c0


	//   ....[9]....
        /*07fc*/ 	.word	0x00001b30


	//   ....[10]....
        /*0800*/ 	.word	0x00001b50


	//   ....[11]....
        /*0804*/ 	.word	0x00001c50


	//   ....[12]....
        /*0808*/ 	.word	0x00001c90


	//   ....[13]....
        /*080c*/ 	.word	0x00001cb0


	//   ....[14]....
        /*0810*/ 	.word	0x00001cf0


	//   ....[15]....
        /*0814*/ 	.word	0x00001e00


	//   ....[16]....
        /*0818*/ 	.word	0x00001e30


	//   ....[17]....
        /*081c*/ 	.word	0x00003780


	//   ....[18]....
        /*0820*/ 	.word	0x00003790


	//   ....[19]....
        /*0824*/ 	.word	0x00003870


	//   ....[20]....
        /*0828*/ 	.word	0x00003890


	//   ....[21]....
        /*082c*/ 	.word	0x00003da0


	//   ....[22]....
        /*0830*/ 	.word	0x00004210


	//   ....[23]....
        /*0834*/ 	.word	0x00004780


	//   ....[24]....
        /*0838*/ 	.word	0x000047a0


	//   ....[25]....
        /*083c*/ 	.word	0x000047c0


	//   ....[26]....
        /*0840*/ 	.word	0x000047e0


	//   ....[27]....
        /*0844*/ 	.word	0x000063a0


	//   ....[28]....
        /*0848*/ 	.word	0x000063b0


	//   ....[29]....
        /*084c*/ 	.word	0x000063c0


	//   ....[30]....
        /*0850*/ 	.word	0x000063d0


	//   ....[31]....
        /*0854*/ 	.word	0x00007a80


	//   ....[32]....
        /*0858*/ 	.word	0x00007a90


	//   ....[33]....
        /*085c*/ 	.word	0x00007aa0


	//   ....[34]....
        /*0860*/ 	.word	0x00007ab0


	//   ....[35]....
        /*0864*/ 	.word	0x00007e80


	//   ....[36]....
        /*0868*/ 	.word	0x00007e90


	//   ....[37]....
        /*086c*/ 	.word	0x00008380


	//   ....[38]....
        /*0870*/ 	.word	0x00008420


	//   ....[39]....
        /*0874*/ 	.word	0x00008af0


	//   ....[40]....
        /*0878*/ 	.word	0x00008b10


	//   ....[41]....
        /*087c*/ 	.word	0x0000a780


	//   ....[42]....
        /*0880*/ 	.word	0x0000a790


	//   ....[43]....
        /*0884*/ 	.word	0x0000a7a0


	//   ....[44]....
        /*0888*/ 	.word	0x0000a7b0


	//   ....[45]....
        /*088c*/ 	.word	0x0000abf0


	//   ....[46]....
        /*0890*/ 	.word	0x0000ac00


	//   ....[47]....
        /*0894*/ 	.word	0x0000ac20


	//   ....[48]....
        /*0898*/ 	.word	0x0000ace0


	//   ....[49]....
        /*089c*/ 	.word	0x0000c0f0


	//   ....[50]....
        /*08a0*/ 	.word	0x0000c110


	//   ....[51]....
        /*08a4*/ 	.word	0x0000c7f0


	//   ....[52]....
        /*08a8*/ 	.word	0x0000c810


	//   ....[53]....
        /*08ac*/ 	.word	0x0000df90


	//   ....[54]....
        /*08b0*/ 	.word	0x0000dfa0


	//   ....[55]....
        /*08b4*/ 	.word	0x0000dfd0


	//   ....[56]....
        /*08b8*/ 	.word	0x0000dfe0


	//   ....[57]....
        /*08bc*/ 	.word	0x0000fa50


	//   ....[58]....
        /*08c0*/ 	.word	0x0000fa90


	//   ....[59]....
        /*08c4*/ 	.word	0x0000faf0


	//   ....[60]....
        /*08c8*/ 	.word	0x0000fb20


	//   ....[61]....
        /*08cc*/ 	.word	0x0000fd50


	//   ....[62]....
        /*08d0*/ 	.word	0x0000fd60


	//   ....[63]....
        /*08d4*/ 	.word	0x0000ff60


	//   ....[64]....
        /*08d8*/ 	.word	0x0000ff90


	//   ....[65]....
        /*08dc*/ 	.word	0x00010150


	//   ....[66]....
        /*08e0*/ 	.word	0x00010180


	//   ....[67]....
        /*08e4*/ 	.word	0x00010340


	//   ....[68]....
        /*08e8*/ 	.word	0x00010360


	//   ....[69]....
        /*08ec*/ 	.word	0x00010ce0


	//   ....[70]....
        /*08f0*/ 	.word	0x00010d00


	//   ....[71]....
        /*08f4*/ 	.word	0x00010ec0


	//   ....[72]....
        /*08f8*/ 	.word	0x00010ef0


	//   ....[73]....
        /*08fc*/ 	.word	0x00011080


	//   ....[74]....
        /*0900*/ 	.word	0x000110b0


	//   ....[75]....
        /*0904*/ 	.word	0x00011240


	//   ....[76]....
        /*0908*/ 	.word	0x00011260


	//----- nvinfo : EIATTR_EXIT_INSTR_OFFSETS
	.align		4
.L_276:
        /*090c*/ 	.byte	0x04, 0x1c
        /*090e*/ 	.short	(.L_278 - .L_277)


	//   ....[0]....
.L_277:
        /*0910*/ 	.word	0x00000450


	//   ....[1]....
        /*0914*/ 	.word	0x00010370


	//   ....[2]....
        /*0918*/ 	.word	0x000104b0


	//   ....[3]....
        /*091c*/ 	.word	0x00010510


	//   ....[4]....
        /*0920*/ 	.word	0x00011270


	//   ....[5]....
        /*0924*/ 	.word	0x00011380


	//   ....[6]....
        /*0928*/ 	.word	0x000113e0


	//----- nvinfo : EIATTR_CTAIDZ_USED
	.align		4
.L_278:
        /*092c*/ 	.byte	0x01, 0x04
	.zero		2


	//----- nvinfo : EIATTR_MAX_THREADS
	.align		4
        /*0930*/ 	.byte	0x04, 0x05
        /*0932*/ 	.short	(.L_280 - .L_279)
.L_279:
        /*0934*/ 	.word	0x00000100
        /*0938*/ 	.word	0x00000001
        /*093c*/ 	.word	0x00000001


	//----- nvinfo : EIATTR_CRS_STACK_SIZE
	.align		4
.L_280:
        /*0940*/ 	.byte	0x04, 0x1e
        /*0942*/ 	.short	(.L_282 - .L_281)
.L_281:
        /*0944*/ 	.word	0x00000000
.L_282:


//--------------------- .nv.info._ZN7cutlass13device_kernelIN5flash19enable_sm80_to_sm89INS1_16FlashAttnFwdSm80INS1_25CollectiveMainloopFwdSm80ILi8ELi1ELb0EN4cute5tupleIJNS5_1CILi128EEENS7_ILi32EEENS7_ILi256EEEEEELi256ENS_6half_tEfNS_4arch4Sm80ELb1ELb0ELb1ELb1ELb1ELb1ELb1ELb0EEENS1_21CollectiveEpilogueFwdINS6_IJS8_SA_S9_EEENS6_IJNS7_ILi1EEESI_SI_EEESC_SE_Li256ELb1ELb1ELb0ELb0EEENS1_19SingleTileSchedulerILb1ELb0ELb1ELi128EEEEEEEEEvNT_6ParamsE --------------------------
	.section	.nv.info._ZN7cutlass13device_kernelIN5flash19enable_sm80_to_sm89INS1_16FlashAttnFwdSm80INS1_25CollectiveMainloopFwdSm80ILi8ELi1ELb0EN4cute5tupleIJNS5_1CILi128EEENS7_ILi32EEENS7_ILi256EEEEEELi256ENS_6half_tEfNS_4arch4Sm80ELb1ELb0ELb1ELb1ELb1ELb1ELb1ELb0EEENS1_21CollectiveEpilogueFwdINS6_IJS8_SA_S9_EEENS6_IJNS7_ILi1EEESI_SI_EEESC_SE_Li256ELb1ELb1ELb0ELb0EEENS1_19SingleTileSchedulerILb1ELb0ELb1ELi128EEEEEEEEEvNT_6ParamsE,"",@"SHT_CUDA_INFO"
	.sectionflags	@""
	.align	4


	//----- nvinfo : EIATTR_CUDA_API_VERSION
	.align		4
        /*0000*/ 	.byte	0x04, 0x37
        /*0002*/ 	.short	(.L_284 - .L_283)
.L_283:
        /*0004*/ 	.word	0x00000082


	//----- nvinfo : EIATTR_SW2861232_WAR
	.align		4
.L_284:
        /*0008*/ 	.byte	0x01, 0x35
	.zero		2


	//----- nvinfo : EIATTR_PARAM_CBANK
	.align		4
        /*000c*/ 	.byte	0x04, 0x0a
        /*000e*/ 	.short	(.L_286 - .L_285)
	.align		4
.L_285:
        /*0010*/ 	.word	index@(.nv.constant0._ZN7cutlass13device_kernelIN5flash19enable_sm80_to_sm89INS1_16FlashAttnFwdSm80INS1_25CollectiveMainloopFwdSm80ILi8ELi1ELb0EN4cute5tupleIJNS5_1CILi128EEENS7_ILi32EEENS7_ILi256EEEEEELi256ENS_6half_tEfNS_4arch4Sm80ELb1ELb0ELb1ELb1ELb1ELb1ELb1ELb0EEENS1_21CollectiveEpilogueFwdINS6_IJS8_SA_S9_EEENS6_IJNS7_ILi1EEESI_SI_EEESC_SE_Li256ELb1ELb1ELb0ELb0EEENS1_19SingleTileSchedulerILb1ELb0ELb1ELi128EEEEEEEEEvNT_6ParamsE)
        /*0014*/ 	.short	0x0160
        /*0016*/ 	.short	0x0418


	//----- nvinfo : EIATTR_CBANK_PARAM_SIZE
	.align		4
.L_286:
        /*0018*/ 	.byte	0x03, 0x19
        /*001a*/ 	.short	0x0418


	//----- nvinfo : EIATTR_KPARAM_INFO
	.align		4
        /*001c*/ 	.byte	0x04, 0x17
        /*001e*/ 	.short	(.L_288 - .L_287)
.L_287:
        /*0020*/ 	.word	0x00000000
        /*0024*/ 	.short	0x0000
        /*0026*/ 	.short	0x0000
        /*0028*/ 	.byte	0x00, 0xf0, 0x61, 0x10


	//----- nvinfo : EIATTR_MAXREG_COUNT
	.align		4
.L_288:
        /*002c*/ 	.byte	0x03, 0x1b
        /*002e*/ 	.short	0x00ff


	//----- nvinfo : EIATTR_NUM_BARRIERS
	.align		4
        /*0030*/ 	.byte	0x02, 0x4c
        /*0032*/ 	.byte	0x02
	.zero		1


	//----- nvinfo : EIATTR_MERCURY_ISA_VERSION
	.align		4
        /*0034*/ 	.byte	0x03, 0x5f
        /*0036*/ 	.short	0x0000


	//----- nvinfo : EIATTR_COOP_GROUP_MASK_REGIDS
	.align		4
        /*0038*/ 	.byte	0x04, 0x29
        /*003a*/ 	.short	(.L_290 - .L_289)


	//   ....[0]....
.L_289:
        /*003c*/ 	.word	0xffffffff


	//   ....[1]....
        /*0040*/ 	.word	0xffffffff


	//   ....[2]....
        /*0044*/ 	.word	0xffffffff


	//   ....[3]....
        /*0048*/ 	.word	0xffffffff


	//   ....[4]....
        /*004c*/ 	.word	0xffffffff


	//   ....[5]....
        /*0050*/ 	.word	0xffffffff


	//   ....[6]....
        /*0054*/ 	.word	0xffffffff


	//   ....[7]....
        /*0058*/ 	.word	0xffffffff


	//   ....[8]....
        /*005c*/ 	.word	0xffffffff


	//   ....[9]....
        /*0060*/ 	.word	0xffffffff


	//   ....[10]....
        /*0064*/ 	.word	0xffffffff


	//   ....[11]....
        /*0068*/ 	.word	0xffffffff


	//   ....[12]....
        /*006c*/ 	.word	0xffffffff


	//   ....[13]....
        /*0070*/ 	.word	0xffffffff


	//   ....[14]....
        /*0074*/ 	.word	0xffffffff


	//   ....[15]....
        /*0078*/ 	.word	0xffffffff


	//   ....[16]....
        /*007c*/ 	.word	0xffffffff


	//   ....[17]....
        /*0080*/ 	.word	0xffffffff


	//   ....[18]....
        /*0084*/ 	.word	0xffffffff


	//   ....[19]....
        /*0088*/ 	.word	0xffffffff


	//   ....[20]....
        /*008c*/ 	.word	0xffffffff


	//   ....[21]....
        /*0090*/ 	.word	0xffffffff


	//   ....[22]....
        /*0094*/ 	.word	0xffffffff


	//   ....[23]....
        /*0098*/ 	.word	0xffffffff


	//   ....[24]....
        /*009c*/ 	.word	0xffffffff


	//   ....[25]....
        /*00a0*/ 	.word	0xffffffff


	//   ....[26]....
        /*00a4*/ 	.word	0xffffffff


	//   ....[27]....
        /*00a8*/ 	.word	0xffffffff


	//   ....[28]....
        /*00ac*/ 	.word	0xffffffff


	//   ....[29]....
        /*00b0*/ 	.word	0xffffffff


	//   ....[30]....
        /*00b4*/ 	.word	0xffffffff


	//   ....[31]....
        /*00b8*/ 	.word	0xffffffff


	//   ....[32]....
        /*00bc*/ 	.word	0xffffffff


	//   ....[33]....
        /*00c0*/ 	.word	0xffffffff


	//   ....[34]....
        /*00c4*/ 	.word	0xffffffff


	//   ....[35]....
        /*00c8*/ 	.word	0xffffffff


	//   ....[36]....
        /*00cc*/ 	.word	0xffffffff


	//   ....[37]....
        /*00d0*/ 	.word	0xffffffff


	//   ....[38]....
        /*00d4*/ 	.word	0xffffffff


	//   ....[39]....
        /*00d8*/ 	.word	0xffffffff


	//   ....[40]....
        /*00dc*/ 	.word	0xffffffff


	//   ....[41]....
        /*00e0*/ 	.word	0xffffffff


	//   ....[42]....
        /*00e4*/ 	.word	0xffffffff


	//   ....[43]....
        /*00e8*/ 	.word	0xffffffff


	//   ....[44]....
        /*00ec*/ 	.word	0xffffffff


	//   ....[45]....
        /*00f0*/ 	.word	0xffffffff


	//   ....[46]....
        /*00f4*/ 	.word	0xffffffff


	//   ....[47]....
        /*00f8*/ 	.word	0xffffffff


	//   ....[48]....
        /*00fc*/ 	.word	0xffffffff


	//   ....[49]....
        /*0100*/ 	.word	0xffffffff


	//   ....[50]....
        /*0104*/ 	.word	0xffffffff


	//   ....[51]....
        /*0108*/ 	.word	0xffffffff


	//   ....[52]....
        /*010c*/ 	.word	0xffffffff


	//   ....[53]....
        /*0110*/ 	.word	0xffffffff


	//   ....[54]....
        /*0114*/ 	.word	0xffffffff


	//   ....[55]....
        /*0118*/ 	.word	0xffffffff


	//   ....[56]....
        /*011c*/ 	.word	0xffffffff


	//   ....[57]....
        /*0120*/ 	.word	0xffffffff


	//   ....[58]....
        /*0124*/ 	.word	0xffffffff


	//   ....[59]....
        /*0128*/ 	.word	0xffffffff


	//   ....[60]....
        /*012c*/ 	.word	0xffffffff


	//   ....[61]....
        /*0130*/ 	.word	0xffffffff


	//   ....[62]....
        /*0134*/ 	.word	0xffffffff


	//   ....[63]....
        /*0138*/ 	.word	0xffffffff


	//   ....[64]....
        /*013c*/ 	.word	0xffffffff


	//   ....[65]....
        /*0140*/ 	.word	0xffffffff


	//   ....[66]....
        /*0144*/ 	.word	0xffffffff


	//   ....[67]....
        /*0148*/ 	.word	0xffffffff


	//   ....[68]....
        /*014c*/ 	.word	0xffffffff


	//   ....[69]....
        /*0150*/ 	.word	0xffffffff


	//   ....[70]....
        /*0154*/ 	.word	0xffffffff


	//   ....[71]....
        /*0158*/ 	.word	0xffffffff


	//   ....[72]....
        /*015c*/ 	.word	0xffffffff


	//   ....[73]....
        /*0160*/ 	.word	0xffffffff


	//   ....[74]....
        /*0164*/ 	.word	0xffffffff


	//   ....[75]....
        /*0168*/ 	.word	0xffffffff


	//   ....[76]....
        /*016c*/ 	.word	0xffffffff


	//   ....[77]....
        /*0170*/ 	.word	0xffffffff


	//   ....[78]....
        /*0174*/ 	.word	0xffffffff


	//   ....[79]....
        /*0178*/ 	.word	0xffffffff


	//   ....[80]....
        /*017c*/ 	.word	0xffffffff


	//   ....[81]....
        /*0180*/ 	.word	0xffffffff


	//   ....[82]....
        /*0184*/ 	.word	0xffffffff


	//   ....[83]....
        /*0188*/ 	.word	0xffffffff


	//   ....[84]....
        /*018c*/ 	.word	0xffffffff


	//   ....[85]....
        /*0190*/ 	.word	0xffffffff


	//   ....[86]....
        /*0194*/ 	.word	0xffffffff


	//   ....[87]....
        /*0198*/ 	.word	0xffffffff


	//   ....[88]....
        /*019c*/ 	.word	0xffffffff


	//   ....[89]....
        /*01a0*/ 	.word	0xffffffff


	//   ....[90]....
        /*01a4*/ 	.word	0xffffffff


	//   ....[91]....
        /*01a8*/ 	.word	0xffffffff


	//   ....[92]....
        /*01ac*/ 	.word	0xffffffff


	//   ....[93]....
        /*01b0*/ 	.word	0xffffffff


	//   ....[94]....
        /*01b4*/ 	.word	0xffffffff


	//   ....[95]....
        /*01b8*/ 	.word	0xffffffff


	//   ....[96]....
        /*01bc*/ 	.word	0xffffffff


	//   ....[97]....
        /*01c0*/ 	.word	0xffffffff


	//   ....[98]....
        /*01c4*/ 	.word	0xffffffff


	//   ....[99]....
        /*01c8*/ 	.word	0xffffffff


	//   ....[100]....
        /*01cc*/ 	.word	0xffffffff


	//   ....[101]....
        /*01d0*/ 	.word	0xffffffff


	//   ....[102]....
        /*01d4*/ 	.word	0xffffffff


	//----- nvinfo : EIATTR_COOP_GROUP_INSTR_OFFSETS
	.align		4
.L_290:
        /*01d8*/ 	.byte	0x04, 0x28
        /*01da*/ 	.short	(.L_292 - .L_291)


	//   ....[0]....
.L_291:
        /*01dc*/ 	.word	0x00000090


	//   ....[1]....
        /*01e0*/ 	.word	0x00002040


	//   ....[2]....
        /*01e4*/ 	.word	0x00002050


	//   ....[3]....
        /*01e8*/ 	.word	0x00003210


	//   ....[4]....
        /*01ec*/ 	.word	0x00003220


	//   ....[5]....
        /*01f0*/ 	.word	0x000042f0


	//   ....[6]....
        /*01f4*/ 	.word	0x00004310


	//   ....[7]....
        /*01f8*/ 	.word	0x000046e0


	//   ....[8]....
        /*01fc*/ 	.word	0x00004700


	//   ....[9]....
        /*0200*/ 	.word	0x00005490


	//   ....[10]....
        /*0204*/ 	.word	0x000054e0


	//   ....[11]....
        /*0208*/ 	.word	0x000056d0


	//   ....[12]....
        /*020c*/ 	.word	0x00005700


	//   ....[13]....
        /*0210*/ 	.word	0x00005880


	//   ....[14]....
        /*0214*/ 	.word	0x000058b0


	//   ....[15]....
        /*0218*/ 	.word	0x00005a30


	//   ....[16]....
        /*021c*/ 	.word	0x00005a80


	//   ....[17]....
        /*0220*/ 	.word	0x00005f80


	//   ....[18]....
        /*0224*/ 	.word	0x00005fd0


	//   ....[19]....
        /*0228*/ 	.word	0x00006400


	//   ....[20]....
        /*022c*/ 	.word	0x00006430


	//   ....[21]....
        /*0230*/ 	.word	0x00006460


	//   ....[22]....
        /*0234*/ 	.word	0x00006470


	//   ....[23]....
        /*0238*/ 	.word	0x00006760


	//   ....[24]....
        /*023c*/ 	.word	0x00006800


	//   ....[25]....
        /*0240*/ 	.word	0x00006880


	//   ....[26]....
        /*0244*/ 	.word	0x000068f0


	//   ....[27]....
        /*0248*/ 	.word	0x00006d30


	//   ....[28]....
        /*024c*/ 	.word	0x00006d80


	//   ....[29]....
        /*0250*/ 	.word	0x00006dc0


	//   ....[30]....
        /*0254*/ 	.word	0x00006e00


	//   ....[31]....
        /*0258*/ 	.word	0x00007150


	//   ....[32]....
        /*025c*/ 	.word	0x000071f0


	//   ....[33]....
        /*0260*/ 	.word	0x00007270


	//   ....[34]....
        /*0264*/ 	.word	0x000072e0


	//   ....[35]....
        /*0268*/ 	.word	0x0000a910


	//   ....[36]....
        /*026c*/ 	.word	0x0000a930


	//   ....[37]....
        /*0270*/ 	.word	0x0000a950


	//   ....[38]....
        /*0274*/ 	.word	0x0000a960


	//   ....[39]....
        /*0278*/ 	.word	0x0000ac50


	//   ....[40]....
        /*027c*/ 	.word	0x0000ac90


	//   ....[41]....
        /*0280*/ 	.word	0x0000acd0


	//   ....[42]....
        /*0284*/ 	.word	0x0000ad10


	//   ....[43]....
        /*0288*/ 	.word	0x0000aee0


	//   ....[44]....
        /*028c*/ 	.word	0x0000af80


	//   ....[45]....
        /*0290*/ 	.word	0x0000b000


	//   ....[46]....
        /*0294*/ 	.word	0x0000b070


	//   ....[47]....
        /*0298*/ 	.word	0x0000b2b0


	//   ....[48]....
        /*029c*/ 	.word	0x0000b300


	//   ....[49]....
        /*02a0*/ 	.word	0x0000b350


	//   ....[50]....
        /*02a4*/ 	.word	0x0000b3c0


	//   ....[51]....
        /*02a8*/ 	.word	0x0000f120


	//   ....[52]....
        /*02ac*/ 	.word	0x0000f150


	//   ....[53]....
        /*02b0*/ 	.word	0x0000fe40


	//   ....[54]....
        /*02b4*/ 	.word	0x0000fe50


	//   ....[55]....
        /*02b8*/ 	.word	0x00010260


	//   ....[56]....
        /*02bc*/ 	.word	0x000103d0


	//   ....[57]....
        /*02c0*/ 	.word	0x000107c0


	//   ....[58]....
        /*02c4*/ 	.word	0x000107e0


	//   ....[59]....
        /*02c8*/ 	.word	0x00010800


	//   ....[60]....
        /*02cc*/ 	.word	0x00010820


	//   ....[61]....
        /*02d0*/ 	.word	0x00011380


	//   ....[62]....
        /*02d4*/ 	.word	0x00011390


	//   ....[63]....
        /*02d8*/ 	.word	0x00011f40


	//   ....[64]....
        /*02dc*/ 	.word	0x00011f50


	//   ....[65]....
        /*02e0*/ 	.word	0x000120c0


	//   ....[66]....
        /*02e4*/ 	.word	0x000120d0


	//   ....[67]....
        /*02e8*/ 	.word	0x00012400


	//   ....[68]....
        /*02ec*/ 	.word	0x00012460


	//   ....[69]....
        /*02f0*/ 	.word	0x00012480


	//   ....[70]....
        /*02f4*/ 	.word	0x000124a0


	//   ....[71]....
        /*02f8*/ 	.word	0x00013a40


	//   ....[72]....
        /*02fc*/ 	.word	0x00013a50


	//   ....[73]....
        /*0300*/ 	.word	0x00013c70


	//   ....[74]....
        /*0304*/ 	.word	0x00013c80


	//   ....[75]....
        /*0308*/ 	.word	0x00014800


	//   ....[76]....
        /*030c*/ 	.word	0x00014820


	//   ....[77]....
        /*0310*/ 	.word	0x00014890


	//   ....[78]....
        /*0314*/ 	.word	0x000148a0


	//   ....[79]....
        /*0318*/ 	.word	0x00015a90


	//   ....[80]....
        /*031c*/ 	.word	0x00015ac0


	//   ....[81]....
        /*0320*/ 	.word	0x00015b10


	//   ....[82]....
        /*0324*/ 	.word	0x00015b20


	//   ....[83]....
        /*0328*/ 	.word	0x00017590


	//   ....[84]....
        /*032c*/ 	.word	0x000175d0


	//   ....[85]....
        /*0330*/ 	.word	0x00017600


	//   ....[86]....
        /*0334*/ 	.word	0x00017630


	//   ....[87]....
        /*0338*/ 	.word	0x00017870


	//   ....[88]....
        /*033c*/ 	.word	0x00017880


	//   ....[89]....
        /*0340*/ 	.word	0x00017a80


	//   ....[90]....
        /*0344*/ 	.word	0x00017ab0


	//   ....[91]....
        /*0348*/ 	.word	0x00017c70


	//   ....[92]....
        /*034c*/ 	.word	0x00017ca0


	//   ....[93]....
        /*0350*/ 	.word	0x00017e60


	//   ....[94]....
        /*0354*/ 	.word	0x00017e80


	//   ....[95]....
        /*0358*/ 	.word	0x00018830


	//   ....[96]....
        /*035c*/ 	.word	0x00018850


	//   ....[97]....
        /*0360*/ 	.word	0x000189e0


	//   ....[98]....
        /*0364*/ 	.word	0x00018a10


	//   ....[99]....
        /*0368*/ 	.word	0x00018ba0


	//   ....[100]....
        /*036c*/ 	.word	0x00018bd0


	//   ....[101]....
        /*0370*/ 	.word	0x00018d60


	//   ....[102]....
        /*0374*/ 	.word	0x00018d80


	//----- nvinfo : EIATTR_EXIT_INSTR_OFFSETS
	.align		4
.L_292:
        /*0378*/ 	.byte	0x04, 0x1c
        /*037a*/ 	.short	(.L_294 - .L_293)


	//   ....[0]....
.L_293:
        /*037c*/ 	.word	0x00000440


	//   ....[1]....
        /*0380*/ 	.word	0x00017e90


	//   ....[2]....
        /*0384*/ 	.word	0x00017fd0


	//   ....[3]....
        /*0388*/ 	.word	0x00018030


	//   ....[4]....
        /*038c*/ 	.word	0x00018d90


	//   ....[5]....
        /*0390*/ 	.word	0x00018ea0


	//   ....[6]....
        /*0394*/ 	.word	0x00018f00


	//----- nvinfo : EIATTR_CTAIDZ_USED
	.align		4
.L_294:
        /*0398*/ 	.byte	0x01, 0x04
	.zero		2


	//----- nvinfo : EIATTR_MAX_THREADS
	.align		4
        /*039c*/ 	.byte	0x04, 0x05
        /*039e*/ 	.short	(.L_296 - .L_295)
.L_295:
        /*03a0*/ 	.word	0x00000100
        /*03a4*/ 	.word	0x00000001
        /*03a8*/ 	.word	0x00000001


	//----- nvinfo : EIATTR_CRS_STACK_SIZE
	.align		4
.L_296:
        /*03ac*/ 	.byte	0x04, 0x1e
        /*03ae*/ 	.short	(.L_298 - .L_297)
.L_297:
        /*03b0*/ 	.word	0x00000000
.L_298:


//--------------------- .nv.info._ZN7cutlass13device_kernelIN5flash19enable_sm80_to_sm89INS1_16FlashAttnFwdSm80INS1_25CollectiveMainloopFwdSm80ILi8ELi1ELb0EN4cute5tupleIJNS5_1CILi128EEENS7_ILi96EEENS7_ILi256EEEEEELi256ENS_6half_tEfNS_4arch4Sm80ELb0ELb0ELb1ELb0ELb1ELb0ELb1ELb0EEENS1_21CollectiveEpilogueFwdINS6_IJS8_SA_S9_EEENS6_IJNS7_ILi1EEESI_SI_EEESC_SE_Li256ELb0ELb1ELb0ELb0EEENS1_19SingleTileSchedulerILb0ELb0ELb1ELi128EEEEEEEEEvNT_6ParamsE --------------------------
	.section	.nv.info._ZN7cutlass13device_kernelIN5flash19enable_sm80_to_sm89INS1_16FlashAttnFwdSm80INS1_25CollectiveMainloopFwdSm80ILi8ELi1ELb0EN4cute5tupleIJNS5_1CILi128EEENS7_ILi96EEENS7_ILi256EEEEEELi256ENS_6half_tEfNS_4arch4Sm80ELb0ELb0ELb1ELb0ELb1ELb0ELb1ELb0EEENS1_21CollectiveEpilogueFwdINS6_IJS8_SA_S9_EEENS6_IJNS7_ILi1EEESI_SI_EEESC_SE_Li256ELb0ELb1ELb0ELb0EEENS1_19SingleTileSchedulerILb0ELb0ELb1ELi128EEEEEEEEEvNT_6ParamsE,"",@"SHT_CUDA_INFO"
	.sectionflags	@""
	.align	4


	//----- nvinfo : EIATTR_CUDA_API_VERSION
	.align		4
        /*0000*/ 	.byte	0x04, 0x37
        /*0002*/ 	.short	(.L_300 - .L_299)
.L_299:
        /*0004*/ 	.word	0x00000082


	//----- nvinfo : EIATTR_SW2861232_WAR
	.align		4
.L_300:
        /*0008*/ 	.byte	0x01, 0x35
	.zero		2


	//----- nvinfo : EIATTR_PARAM_CBANK
	.align		4
        /*000c*/ 	.byte	0x04, 0x0a
        /*000e*/ 	.short	(.L_302 - .L_301)
	.align		4
.L_301:
        /*0010*/ 	.word	index@(.nv.constant0._ZN7cutlass13device_kernelIN5flash19enable_sm80_to_sm89INS1_16FlashAttnFwdSm80INS1_25CollectiveMainloopFwdSm80ILi8ELi1ELb0EN4cute5tupleIJNS5_1CILi128EEENS7_ILi96EEENS7_ILi256EEEEEELi256ENS_6half_tEfNS_4arch4Sm80ELb0ELb0ELb1ELb0ELb1ELb0ELb1ELb0EEENS1_21CollectiveEpilogueFwdINS6_IJS8_SA_S9_EEENS6_IJNS7_ILi1EEESI_SI_EEESC_SE_Li256ELb0ELb1ELb0ELb0EEENS1_19SingleTileSchedulerILb0ELb0ELb1ELi128EEEEEEEEEvNT_6ParamsE)
        /*0014*/ 	.short	0x0160
        /*0016*/ 	.short	0x0418


	//----- nvinfo : EIATTR_CBANK_PARAM_SIZE
	.align		4
.L_302:
        /*0018*/ 	.byte	0x03, 0x19
        /*001a*/ 	.short	0x0418


	//----- nvinfo : EIATTR_KPARAM_INFO
	.align		4
        /*001c*/ 	.byte	0x04, 0x17
        /*001e*/ 	.short	(.L_304 - .L_303)
.L_303:
        /*0020*/ 	.word	0x00000000
        /*0024*/ 	.short	0x0000
        /*0026*/ 	.short	0x0000
        /*0028*/ 	.byte	0x00, 0xf0, 0x61, 0x10


	//----- nvinfo : EIATTR_MAXREG_COUNT
	.align		4
.L_304:
        /*002c*/ 	.byte	0x03, 0x1b
        /*002e*/ 	.short	0x00ff


	//----- nvinfo : EIATTR_NUM_BARRIERS
	.align		4
        /*0030*/ 	.byte	0x02, 0x4c
        /*0032*/ 	.byte	0x02
	.zero		1


	//----- nvinfo : EIATTR_ANNOTATIONS
	.align		4
        /*0034*/ 	.byte	0x04, 0x55
        /*0036*/ 	.short	(.L_306 - .L_305)


	//   ....[0]....
.L_305:
        /* <DEDUP_REMOVED lines=43> */


	//----- nvinfo : EIATTR_MERCURY_ISA_VERSION
	.align		4
.L_306:
        /*02d0*/ 	.byte	0x03, 0x5f
        /*02d2*/ 	.short	0x0000


	//----- nvinfo : EIATTR_COOP_GROUP_MASK_REGIDS
	.align		4
        /*02d4*/ 	.byte	0x04, 0x29
        /*02d6*/ 	.short	(.L_308 - .L_307)


	//   ....[0]....
.L_307:
        /*02d8*/ 	.word	0xffffffff


	//   ....[1]....
        /*02dc*/ 	.word	0xffffffff


	//   ....[2]....
        /*02e0*/ 	.word	0xffffffff


	//   ....[3]....
        /*02e4*/ 	.word	0xffffffff


	//   ....[4]....
        /*02e8*/ 	.word	0xffffffff


	//   ....[5]....
        /*02ec*/ 	.word	0xffffffff


	//   ....[6]....
        /*02f0*/ 	.word	0xffffffff


	//   ....[7]....
        /*02f4*/ 	.word	0xffffffff


	//   ....[8]....
        /*02f8*/ 	.word	0xffffffff


	//   ....[9]....
        /*02fc*/ 	.word	0xffffffff


	//   ....[10]....
        /*0300*/ 	.word	0xffffffff


	//   ....[11]....
        /*0304*/ 	.word	0xffffffff


	//   ....[12]....
        /*0308*/ 	.word	0xffffffff


	//   ....[13]....
        /*030c*/ 	.word	0xffffffff


	//   ....[14]....
        /*0310*/ 	.word	0xffffffff


	//   ....[15]....
        /*0314*/ 	.word	0xffffffff


	//   ....[16]....
        /*0318*/ 	.word	0xffffffff


	//   ....[17]....
        /*031c*/ 	.word	0xffffffff


	//   ....[18]....
        /*0320*/ 	.word	0xffffffff


	//   ....[19]....
        /*0324*/ 	.word	0xffffffff


	//   ....[20]....
        /*0328*/ 	.word	0xffffffff


	//   ....[21]....
        /*032c*/ 	.word	0xffffffff


	//   ....[22]....
        /*0330*/ 	.word	0xffffffff


	//   ....[23]....
        /*0334*/ 	.word	0xffffffff


	//   ....[24]....
        /*0338*/ 	.word	0xffffffff


	//   ....[25]....
        /*033c*/ 	.word	0xffffffff


	//   ....[26]....
        /*0340*/ 	.word	0xffffffff


	//   ....[27]....
        /*0344*/ 	.word	0xffffffff


	//   ....[28]....
        /*0348*/ 	.word	0xffffffff


	//   ....[29]....
        /*034c*/ 	.word	0xffffffff


	//   ....[30]....
        /*0350*/ 	.word	0xffffffff


	//   ....[31]....
        /*0354*/ 	.word	0xffffffff


	//   ....[32]....
        /*0358*/ 	.word	0xffffffff


	//   ....[33]....
        /*035c*/ 	.word	0xffffffff


	//   ....[34]....
        /*0360*/ 	.word	0xffffffff


	//   ....[35]....
        /*0364*/ 	.word	0xffffffff


	//   ....[36]....
        /*0368*/ 	.word	0xffffffff


	//   ....[37]....
        /*036c*/ 	.word	0xffffffff


	//   ....[38]....
        /*0370*/ 	.word	0xffffffff


	//   ....[39]....
        /*0374*/ 	.word	0xffffffff


	//   ....[40]....
        /*0378*/ 	.word	0xffffffff


	//   ....[41]....
        /*037c*/ 	.word	0xffffffff


	//   ....[42]....
        /*0380*/ 	.word	0xffffffff


	//   ....[43]....
        /*0384*/ 	.word	0xffffffff


	//   ....[44]....
        /*0388*/ 	.word	0xffffffff


	//   ....[45]....
        /*038c*/ 	.word	0xffffffff


	//   ....[46]....
        /*0390*/ 	.word	0xffffffff


	//   ....[47]....
        /*0394*/ 	.word	0xffffffff


	//   ....[48]....
        /*0398*/ 	.word	0xffffffff


	//   ....[49]....
        /*039c*/ 	.word	0xffffffff


	//   ....[50]....
        /*03a0*/ 	.word	0xffffffff


	//   ....[51]....
        /*03a4*/ 	.word	0xffffffff


	//   ....[52]....
        /*03a8*/ 	.word	0xffffffff


	//   ....[53]....
        /*03ac*/ 	.word	0xffffffff


	//   ....[54]....
        /*03b0*/ 	.word	0xffffffff


	//   ....[55]....
        /*03b4*/ 	.word	0xffffffff


	//   ....[56]....
        /*03b8*/ 	.word	0xffffffff


	//   ....[57]....
        /*03bc*/ 	.word	0xffffffff


	//   ....[58]....
        /*03c0*/ 	.word	0xffffffff


	//   ....[59]....
        /*03c4*/ 	.word	0xffffffff


	//   ....[60]....
        /*03c8*/ 	.word	0xffffffff


	//   ....[61]....
        /*03cc*/ 	.word	0xffffffff


	//----- nvinfo : EIATTR_COOP_GROUP_INSTR_OFFSETS
	.align		4
.L_308:
        /*03d0*/ 	.byte	0x04, 0x28
        /*03d2*/ 	.short	(.L_310 - .L_309)


	//   ....[0]....
.L_309:
        /*03d4*/ 	.word	0x00000670


	//   ....[1]....
        /*03d8*/ 	.word	0x000006a0


	//   ....[2]....
        /*03dc*/ 	.word	0x000006d0


	//   ....[3]....
        /*03e0*/ 	.word	0x000006f0


	//   ....[4]....
        /*03e4*/ 	.word	0x000009c0


	//   ....[5]....
        /*03e8*/ 	.word	0x000009e0


	//   ....[6]....
        /*03ec*/ 	.word	0x00000ae0


	//   ....[7]....
        /*03f0*/ 	.word	0x00000b70


	//   ....[8]....
        /*03f4*/ 	.word	0x000010c0


	//   ....[9]....
        /*03f8*/ 	.word	0x000010e0


	//   ....[10]....
        /*03fc*/ 	.word	0x000011a0


	//   ....[11]....
        /*0400*/ 	.word	0x000011d0


	//   ....[12]....
        /*0404*/ 	.word	0x00001260


	//   ....[13]....
        /*0408*/ 	.word	0x00001290


	//   ....[14]....
        /*040c*/ 	.word	0x00001a90


	//   ....[15]....
        /*0410*/ 	.word	0x00001ab0


	//   ....[16]....
        /*0414*/ 	.word	0x00001ad0


	//   ....[17]....
        /*0418*/ 	.word	0x00001af0


	//   ....[18]....
        /*041c*/ 	.word	0x00001b20


	//   ....[19]....
        /*0420*/ 	.word	0x00001b40


	//   ....[20]....
        /*0424*/ 	.word	0x00003b70


	//   ....[21]....
        /*0428*/ 	.word	0x00003b90


	//   ....[22]....
        /*042c*/ 	.word	0x00003bb0


	//   ....[23]....
        /*0430*/ 	.word	0x00003bd0


	//   ....[24]....
        /*0434*/ 	.word	0x00003bf0


	//   ....[25]....
        /*0438*/ 	.word	0x00003c00


	//   ....[26]....
        /*043c*/ 	.word	0x00004790


	//   ....[27]....
        /*0440*/ 	.word	0x00004830


	//   ....[28]....
        /*0444*/ 	.word	0x00004840


	//   ....[29]....
        /*0448*/ 	.word	0x00004870


	//   ....[30]....
        /*044c*/ 	.word	0x00006aa0


	//   ....[31]....
        /*0450*/ 	.word	0x00006ab0


	//   ....[32]....
        /*0454*/ 	.word	0x00006ac0


	//   ....[33]....
        /*0458*/ 	.word	0x00006ad0


	//   ....[34]....
        /*045c*/ 	.word	0x00006b90


	//   ....[35]....
        /*0460*/ 	.word	0x00006ba0


	//   ....[36]....
        /*0464*/ 	.word	0x00006f20


	//   ....[37]....
        /*0468*/ 	.word	0x00006f30


	//   ....[38]....
        /*046c*/ 	.word	0x00006f40


	//   ....[39]....
        /*0470*/ 	.word	0x00006f50


	//   ....[40]....
        /*0474*/ 	.word	0x000070d0


	//   ....[41]....
        /*0478*/ 	.word	0x000070f0


	//   ....[42]....
        /*047c*/ 	.word	0x00009120


	//   ....[43]....
        /*0480*/ 	.word	0x00009170


	//   ....[44]....
        /*0484*/ 	.word	0x00009190


	//   ....[45]....
        /*0488*/ 	.word	0x000091b0


	//   ....[46]....
        /*048c*/ 	.word	0x0000b820


	//   ....[47]....
        /*0490*/ 	.word	0x0000b8d0


	//   ....[48]....
        /*0494*/ 	.word	0x0000b950


	//   ....[49]....
        /*0498*/ 	.word	0x0000b9c0


	//   ....[50]....
        /*049c*/ 	.word	0x0000d120


	//   ....[51]....
        /*04a0*/ 	.word	0x0000d130


	//   ....[52]....
        /*04a4*/ 	.word	0x0000d150


	//   ....[53]....
        /*04a8*/ 	.word	0x0000d160


	//   ....[54]....
        /*04ac*/ 	.word	0x0000d2a0


	//   ....[55]....
        /*04b0*/ 	.word	0x0000d2c0


	//   ....[56]....
        /*04b4*/ 	.word	0x0000d4c0


	//   ....[57]....
        /*04b8*/ 	.word	0x0000d4f0


	//   ....[58]....
        /*04bc*/ 	.word	0x0000d6b0


	//   ....[59]....
        /*04c0*/ 	.word	0x0000d6e0


	//   ....[60]....
        /*04c4*/ 	.word	0x0000d890


	//   ....[61]....
        /*04c8*/ 	.word	0x0000d8a0


	//----- nvinfo : EIATTR_EXIT_INSTR_OFFSETS
	.align		4
.L_310:
        /*04cc*/ 	.byte	0x04, 0x1c
        /*04ce*/ 	.short	(.L_312 - .L_311)


	//   ....[0]....
.L_311:
        /*04d0*/ 	.word	0x00000040


	//   ....[1]....
        /*04d4*/ 	.word	0x0000d8d0


	//   ....[2]....
        /*04d8*/ 	.word	0x0000da10


	//   ....[3]....
        /*04dc*/ 	.word	0x0000da70


	//----- nvinfo : EIATTR_CTAIDZ_USED
	.align		4
.L_312:
        /*04e0*/ 	.byte	0x01, 0x04
	.zero		2


	//----- nvinfo : EIATTR_MAX_THREADS
	.align		4
        /*04e4*/ 	.byte	0x04, 0x05
        /*04e6*/ 	.short	(.L_314 - .L_313)
.L_313:
        /*04e8*/ 	.word	0x00000100
        /*04ec*/ 	.word	0x00000001
        /*04f0*/ 	.word	0x00000001


	//----- nvinfo : EIATTR_CRS_STACK_SIZE
	.align		4
.L_314:
        /*04f4*/ 	.byte	0x04, 0x1e
        /*04f6*/ 	.short	(.L_316 - .L_315)
.L_315:
        /*04f8*/ 	.word	0x00000000
.L_316:


//--------------------- .nv.info._ZN7cutlass13device_kernelIN5flash19enable_sm80_to_sm89INS1_16FlashAttnFwdSm80INS1_25CollectiveMainloopFwdSm80ILi8ELi1ELb0EN4cute5tupleIJNS5_1CILi128EEENS7_ILi96EEENS7_ILi256EEEEEELi256ENS_6half_tEfNS_4arch4Sm80ELb0ELb0ELb1ELb1ELb1ELb0ELb1ELb0EEENS1_21CollectiveEpilogueFwdINS6_IJS8_SA_S9_EEENS6_IJNS7_ILi1EEESI_SI_EEESC_SE_Li256ELb1ELb1ELb0ELb0EEENS1_19SingleTileSchedulerILb1ELb0ELb1ELi128EEEEEEEEEvNT_6ParamsE --------------------------
	.section	.nv.info._ZN7cutlass13device_kernelIN5flash19enable_sm80_to_sm89INS1_16FlashAttnFwdSm80INS1_25CollectiveMainloopFwdSm80ILi8ELi1ELb0EN4cute5tupleIJNS5_1CILi128EEENS7_ILi96EEENS7_ILi256EEEEEELi256ENS_6half_tEfNS_4arch4Sm80ELb0ELb0ELb1ELb1ELb1ELb0ELb1ELb0EEENS1_21CollectiveEpilogueFwdINS6_IJS8_SA_S9_EEENS6_IJNS7_ILi1EEESI_SI_EEESC_SE_Li256ELb1ELb1ELb0ELb0EEENS1_19SingleTileSchedulerILb1ELb0ELb1ELi128EEEEEEEEEvNT_6ParamsE,"",@"SHT_CUDA_INFO"
	.sectionflags	@""
	.align	4


	//----- nvinfo : EIATTR_CUDA_API_VERSION
	.align		4
        /*0000*/ 	.byte	0x04, 0x37
        /*0002*/ 	.short	(.L_318 - .L_317)
.L_317:
        /*0004*/ 	.word	0x00000082


	//----- nvinfo : EIATTR_SW2861232_WAR
	.align		4
.L_318:
        /*0008*/ 	.byte	0x01, 0x35
	.zero		2


	//----- nvinfo : EIATTR_PARAM_CBANK
	.align		4
        /*000c*/ 	.byte	0x04, 0x0a
        /*000e*/ 	.short	(.L_320 - .L_319)
	.align		4
.L_319:
        /*0010*/ 	.word	index@(.nv.constant0._ZN7cutlass13device_kernelIN5flash19enable_sm80_to_sm89INS1_16FlashAttnFwdSm80INS1_25CollectiveMainloopFwdSm80ILi8ELi1ELb0EN4cute5tupleIJNS5_1CILi128EEENS7_ILi96EEENS7_ILi256EEEEEELi256ENS_6half_tEfNS_4arch4Sm80ELb0ELb0ELb1ELb1ELb1ELb0ELb1ELb0EEENS1_21CollectiveEpilogueFwdINS6_IJS8_SA_S9_EEENS6_IJNS7_ILi1EEESI_SI_EEESC_SE_Li256ELb1ELb1ELb0ELb0EEENS1_19SingleTileSchedulerILb1ELb0ELb1ELi128EEEEEEEEEvNT_6ParamsE)
        /*0014*/ 	.short	0x0160
        /*0016*/ 	.short	0x0418


	//----- nvinfo : EIATTR_CBANK_PARAM_SIZE
	.align		4
.L_320:
        /*0018*/ 	.byte	0x03, 0x19
        /*001a*/ 	.short	0x0418


	//----- nvinfo : EIATTR_KPARAM_INFO
	.align		4
        /*001c*/ 	.byte	0x04, 0x17
        /*001e*/ 	.short	(.L_322 - .L_321)
.L_321:
        /*0020*/ 	.word	0x00000000
        /*0024*/ 	.short	0x0000
        /*0026*/ 	.short	0x0000
        /*0028*/ 	.byte	0x00, 0xf0, 0x61, 0x10


	//----- nvinfo : EIATTR_MAXREG_COUNT
	.align		4
.L_322:
        /*002c*/ 	.byte	0x03, 0x1b
        /*002e*/ 	.short	0x00ff


	//----- nvinfo : EIATTR_NUM_BARRIERS
	.align		4
        /*0030*/ 	.byte	0x02, 0x4c
        /*0032*/ 	.byte	0x02
	.zero		1


	//----- nvinfo : EIATTR_ANNOTATIONS
	.align		4
        /*0034*/ 	.byte	0x04, 0x55
        /*0036*/ 	.short	(.L_324 - .L_323)


	//   ....[0]....
.L_323:
        /* <DEDUP_REMOVED lines=31> */


	//----- nvinfo : EIATTR_MERCURY_ISA_VERSION
	.align		4
.L_324:
        /*0218*/ 	.byte	0x03, 0x5f
        /*021a*/ 	.short	0x0000


	//----- nvinfo : EIATTR_COOP_GROUP_MASK_REGIDS
	.align		4
        /*021c*/ 	.byte	0x04, 0x29
        /*021e*/ 	.short	(.L_326 - .L_325)


	//   ....[0]....
.L_325:
        /*0220*/ 	.word	0xffffffff


	//   ....[1]....
        /*0224*/ 	.word	0xffffffff


	//   ....[2]....
        /*0228*/ 	.word	0xffffffff


	//   ....[3]....
        /*022c*/ 	.word	0xffffffff


	//   ....[4]....
        /*0230*/ 	.word	0xffffffff


	//   ....[5]....
        /*0234*/ 	.word	0xffffffff


	//   ....[6]....
        /*0238*/ 	.word	0xffffffff


	//   ....[7]....
        /*023c*/ 	.word	0xffffffff


	//   ....[8]....
        /*0240*/ 	.word	0xffffffff


	//   ....[9]....
        /*0244*/ 	.word	0xffffffff


	//   ....[10]....
        /*0248*/ 	.word	0xffffffff


	//   ....[11]....
        /*024c*/ 	.word	0xffffffff


	//   ....[12]....
        /*0250*/ 	.word	0xffffffff


	//   ....[13]....
        /*0254*/ 	.word	0xffffffff


	//   ....[14]....
        /*0258*/ 	.word	0xffffffff


	//   ....[15]....
        /*025c*/ 	.word	0xffffffff


	//   ....[16]....
        /*0260*/ 	.word	0xffffffff


	//   ....[17]....
        /*0264*/ 	.word	0xffffffff


	//   ....[18]....
        /*0268*/ 	.word	0xffffffff


	//   ....[19]....
        /*026c*/ 	.word	0xffffffff


	//   ....[20]....
        /*0270*/ 	.word	0xffffffff


	//   ....[21]....
        /*0274*/ 	.word	0xffffffff


	//   ....[22]....
        /*0278*/ 	.word	0xffffffff


	//   ....[23]....
        /*027c*/ 	.word	0xffffffff


	//   ....[24]....
        /*0280*/ 	.word	0xffffffff


	//   ....[25]....
        /*0284*/ 	.word	0xffffffff


	//   ....[26]....
        /*0288*/ 	.word	0xffffffff


	//   ....[27]....
        /*028c*/ 	.word	0xffffffff


	//   ....[28]....
        /*0290*/ 	.word	0xffffffff


	//   ....[29]....
        /*0294*/ 	.word	0xffffffff


	//   ....[30]....
        /*0298*/ 	.word	0xffffffff


	//   ....[31]....
        /*029c*/ 	.word	0xffffffff


	//   ....[32]....
        /*02a0*/ 	.word	0xffffffff


	//   ....[33]....
        /*02a4*/ 	.word	0xffffffff


	//   ....[34]....
        /*02a8*/ 	.word	0xffffffff


	//   ....[35]....
        /*02ac*/ 	.word	0xffffffff


	//   ....[36]....
        /*02b0*/ 	.word	0xffffffff


	//   ....[37]....
        /*02b4*/ 	.word	0xffffffff


	//   ....[38]....
        /*02b8*/ 	.word	0xffffffff


	//   ....[39]....
        /*02bc*/ 	.word	0xffffffff


	//   ....[40]....
        /*02c0*/ 	.word	0xffffffff


	//   ....[41]....
        /*02c4*/ 	.word	0xffffffff


	//   ....[42]....
        /*02c8*/ 	.word	0xffffffff


	//   ....[43]....
        /*02cc*/ 	.word	0xffffffff


	//   ....[44]....
        /*02d0*/ 	.word	0xffffffff


	//   ....[45]....
        /*02d4*/ 	.word	0xffffffff


	//   ....[46]....
        /*02d8*/ 	.word	0xffffffff


	//   ....[47]....
        /*02dc*/ 	.word	0xffffffff


	//   ....[48]....
        /*02e0*/ 	.word	0xffffffff


	//   ....[49]....
        /*02e4*/ 	.word	0xffffffff


	//   ....[50]....
        /*02e8*/ 	.word	0xffffffff


	//   ....[51]....
        /*02ec*/ 	.word	0xffffffff


	//   ....[52]....
        /*02f0*/ 	.word	0xffffffff


	//   ....[53]....
        /*02f4*/ 	.word	0xffffffff


	//   ....[54]....
        /*02f8*/ 	.word	0xffffffff


	//   ....[55]....
        /*02fc*/ 	.word	0xffffffff


	//   ....[56]....
        /*0300*/ 	.word	0xffffffff


	//   ....[57]....
        /*0304*/ 	.word	0xffffffff


	//   ....[58]....
        /*0308*/ 	.word	0xffffffff


	//   ....[59]....
        /*030c*/ 	.word	0xffffffff


	//   ....[60]....
        /*0310*/ 	.word	0xffffffff


	//   ....[61]....
        /*0314*/ 	.word	0xffffffff


	//   ....[62]....
        /*0318*/ 	.word	0xffffffff


	//   ....[63]....
        /*031c*/ 	.word	0xffffffff


	//   ....[64]....
        /*0320*/ 	.word	0xffffffff


	//   ....[65]....
        /*0324*/ 	.word	0xffffffff


	//   ....[66]....
        /*0328*/ 	.word	0xffffffff


	//   ....[67]....
        /*032c*/ 	.word	0xffffffff


	//   ....[68]....
        /*0330*/ 	.word	0xffffffff


	//   ....[69]....
        /*0334*/ 	.word	0xffffffff


	//   ....[70]....
        /*0338*/ 	.word	0xffffffff


	//----- nvinfo : EIATTR_COOP_GROUP_INSTR_OFFSETS
	.align		4
.L_326:
        /*033c*/ 	.byte	0x04, 0x28
        /*033e*/ 	.short	(.L_328 - .L_327)


	//   ....[0]....
.L_327:
        /*0340*/ 	.word	0x000000a0


	//   ....[1]....
        /*0344*/ 	.word	0x000011e0


	//   ....[2]....
        /*0348*/ 	.word	0x00001210


	//   ....[3]....
        /*034c*/ 	.word	0x00001470


	//   ....[4]....
        /*0350*/ 	.word	0x000014a0


	//   ....[5]....
        /*0354*/ 	.word	0x00001610


	//   ....[6]....
        /*0358*/ 	.word	0x00001640


	//   ....[7]....
        /*035c*/ 	.word	0x000017a0


	//   ....[8]....
        /*0360*/ 	.word	0x000017e0


	//   ....[9]....
        /*0364*/ 	.word	0x00001f60


	//   ....[10]....
        /*0368*/ 	.word	0x00001fa0


	//   ....[11]....
        /*036c*/ 	.word	0x00001fe0


	//   ....[12]....
        /*0370*/ 	.word	0x00002010


	//   ....[13]....
        /*0374*/ 	.word	0x00002040


	//   ....[14]....
        /*0378*/ 	.word	0x00002070


	//   ....[15]....
        /*037c*/ 	.word	0x000020a0


	//   ....[16]....
        /*0380*/ 	.word	0x000020d0


	//   ....[17]....
        /*0384*/ 	.word	0x00002100


	//   ....[18]....
        /*0388*/ 	.word	0x00002130


	//   ....[19]....
        /*038c*/ 	.word	0x00002160


	//   ....[20]....
        /*0390*/ 	.word	0x00002270


	//   ....[21]....
        /*0394*/ 	.word	0x000044b0


	//   ....[22]....
        /*0398*/ 	.word	0x000044e0


	//   ....[23]....
        /*039c*/ 	.word	0x00004510


	//   ....[24]....
        /*03a0*/ 	.word	0x00004540


	//   ....[25]....
        /*03a4*/ 	.word	0x000045e0


	//   ....[26]....
        /*03a8*/ 	.word	0x000045f0


	//   ....[27]....
        /*03ac*/ 	.word	0x000050b0


	//   ....[28]....
        /*03b0*/ 	.word	0x00005140


	//   ....[29]....
        /*03b4*/ 	.word	0x00005170


	//   ....[30]....
        /*03b8*/ 	.word	0x000051f0


	//   ....[31]....
        /*03bc*/ 	.word	0x00007150


	//   ....[32]....
        /*03c0*/ 	.word	0x00007160


	//   ....[33]....
        /*03c4*/ 	.word	0x00007170


	//   ....[34]....
        /*03c8*/ 	.word	0x00007180


	//   ....[35]....
        /*03cc*/ 	.word	0x00007190


	//   ....[36]....
        /*03d0*/ 	.word	0x000071a0


	//   ....[37]....
        /*03d4*/ 	.word	0x000076e0


	//   ....[38]....
        /*03d8*/ 	.word	0x00007700


	//   ....[39]....
        /*03dc*/ 	.word	0x00007720


	//   ....[40]....
        /*03e0*/ 	.word	0x00007730


	//   ....[41]....
        /*03e4*/ 	.word	0x00007750


	//   ....[42]....
        /*03e8*/ 	.word	0x00007780


	//   ....[43]....
        /*03ec*/ 	.word	0x00009740


	//   ....[44]....
        /*03f0*/ 	.word	0x00009750


	//   ....[45]....
        /*03f4*/ 	.word	0x00009770


	//   ....[46]....
        /*03f8*/ 	.word	0x00009790


	//   ....[47]....
        /*03fc*/ 	.word	0x0000bfb0


	//   ....[48]....
        /*0400*/ 	.word	0x0000bfe0


	//   ....[49]....
        /*0404*/ 	.word	0x0000c030


	//   ....[50]....
        /*0408*/ 	.word	0x0000c050


	//   ....[51]....
        /*040c*/ 	.word	0x0000dac0


	//   ....[52]....
        /*0410*/ 	.word	0x0000db00


	//   ....[53]....
        /*0414*/ 	.word	0x0000db40


	//   ....[54]....
        /*0418*/ 	.word	0x0000db80


	//   ....[55]....
        /*041c*/ 	.word	0x0000dd60


	//   ....[56]....
        /*0420*/ 	.word	0x0000dd70


	//   ....[57]....
        /*0424*/ 	.word	0x0000df70


	//   ....[58]....
        /*0428*/ 	.word	0x0000dfa0


	//   ....[59]....
        /*042c*/ 	.word	0x0000e160


	//   ....[60]....
        /*0430*/ 	.word	0x0000e190


	//   ....[61]....
        /*0434*/ 	.word	0x0000e350


	//   ....[62]....
        /*0438*/ 	.word	0x0000e370


	//   ....[63]....
        /*043c*/ 	.word	0x0000ed20


	//   ....[64]....
        /*0440*/ 	.word	0x0000ed40


	//   ....[65]....
        /*0444*/ 	.word	0x0000eed0


	//   ....[66]....
        /*0448*/ 	.word	0x0000ef00


	//   ....[67]....
        /*044c*/ 	.word	0x0000f090


	//   ....[68]....
        /*0450*/ 	.word	0x0000f0c0


	//   ....[69]....
        /*0454*/ 	.word	0x0000f250


	//   ....[70]....
        /*0458*/ 	.word	0x0000f270


	//----- nvinfo : EIATTR_EXIT_INSTR_OFFSETS
	.align		4
.L_328:
        /*045c*/ 	.byte	0x04, 0x1c
        /*045e*/ 	.short	(.L_330 - .L_329)


	//   ....[0]....
.L_329:
        /*0460*/ 	.word	0x00000450


	//   ....[1]....
        /*0464*/ 	.word	0x0000e380


	//   ....[2]....
        /*0468*/ 	.word	0x0000e4c0


	//   ....[3]....
        /*046c*/ 	.word	0x0000e520


	//   ....[4]....
        /*0470*/ 	.word	0x0000f280


	//   ....[5]....
        /*0474*/ 	.word	0x0000f390


	//   ....[6]....
        /*0478*/ 	.word	0x0000f3f0


	//----- nvinfo : EIATTR_CTAIDZ_USED
	.align		4
.L_330:
        /*047c*/ 	.byte	0x01, 0x04
	.zero		2


	//----- nvinfo : EIATTR_MAX_THREADS
	.align		4
        /*0480*/ 	.byte	0x04, 0x05
        /*0482*/ 	.short	(.L_332 - .L_331)
.L_331:
        /*0484*/ 	.word	0x00000100
        /*0488*/ 	.word	0x00000001
        /*048c*/ 	.word	0x00000001


	//----- nvinfo : EIATTR_CRS_STACK_SIZE
	.align		4
.L_332:
        /*0490*/ 	.byte	0x04, 0x1e
        /*0492*/ 	.short	(.L_334 - .L_333)
.L_333:
        /*0494*/ 	.word	0x00000000
.L_334:


//--------------------- .nv.info._ZN7cutlass13device_kernelIN5flash19enable_sm80_to_sm89INS1_16FlashAttnFwdSm80INS1_25CollectiveMainloopFwdSm80ILi8ELi1ELb0EN4cute5tupleIJNS5_1CILi128EEENS7_ILi48EEENS7_ILi256EEEEEELi256ENS_6half_tEfNS_4arch4Sm80ELb0ELb0ELb1ELb1ELb1ELb1ELb1ELb0EEENS1_21CollectiveEpilogueFwdINS6_IJS8_SA_S9_EEENS6_IJNS7_ILi1EEESI_SI_EEESC_SE_Li256ELb1ELb1ELb0ELb0EEENS1_19SingleTileSchedulerILb1ELb0ELb1ELi128EEEEEEEEEvNT_6ParamsE --------------------------
	.section	.nv.info._ZN7cutlass13device_kernelIN5flash19enable_sm80_to_sm89INS1_16FlashAttnFwdSm80INS1_25CollectiveMainloopFwdSm80ILi8ELi1ELb0EN4cute5tupleIJNS5_1CILi128EEENS7_ILi48EEENS7_ILi256EEEEEELi256ENS_6half_tEfNS_4arch4Sm80ELb0ELb0ELb1ELb1ELb1ELb1ELb1ELb0EEENS1_21CollectiveEpilogueFwdINS6_IJS8_SA_S9_EEENS6_IJNS7_ILi1EEESI_SI_EEESC_SE_Li256ELb1ELb1ELb0ELb0EEENS1_19SingleTileSchedulerILb1ELb0ELb1ELi128EEEEEEEEEvNT_6ParamsE,"",@"SHT_CUDA_INFO"
	.sectionflags	@""
	.align	4


	//----- nvinfo : EIATTR_CUDA_API_VERSION
	.align		4
        /*0000*/ 	.byte	0x04, 0x37
        /*0002*/ 	.short	(.L_336 - .L_335)
.L_335:
        /*0004*/ 	.word	0x00000082


	//----- nvinfo : EIATTR_SW2861232_WAR
	.align		4
.L_336:
        /*0008*/ 	.byte	0x01, 0x35
	.zero		2


	//----- nvinfo : EIATTR_PARAM_CBANK
	.align		4
        /*000c*/ 	.byte	0x04, 0x0a
        /*000e*/ 	.short	(.L_338 - .L_337)
	.align		4
.L_337:
        /*0010*/ 	.word	index@(.nv.constant0._ZN7cutlass13device_kernelIN5flash19enable_sm80_to_sm89INS1_16FlashAttnFwdSm80INS1_25CollectiveMainloopFwdSm80ILi8ELi1ELb0EN4cute5tupleIJNS5_1CILi128EEENS7_ILi48EEENS7_ILi256EEEEEELi256ENS_6half_tEfNS_4arch4Sm80ELb0ELb0ELb1ELb1ELb1ELb1ELb1ELb0EEENS1_21CollectiveEpilogueFwdINS6_IJS8_SA_S9_EEENS6_IJNS7_ILi1EEESI_SI_EEESC_SE_Li256ELb1ELb1ELb0ELb0EEENS1_19SingleTileSchedulerILb1ELb0ELb1ELi128EEEEEEEEEvNT_6ParamsE)
        /*0014*/ 	.short	0x0160
        /*0016*/ 	.short	0x0418


	//----- nvinfo : EIATTR_CBANK_PARAM_SIZE
	.align		4
.L_338:
        /*0018*/ 	.byte	0x03, 0x19
        /*001a*/ 	.short	0x0418


	//----- nvinfo : EIATTR_KPARAM_INFO
	.align		4
        /*001c*/ 	.byte	0x04, 0x17
        /*001e*/ 	.short	(.L_340 - .L_339)
.L_339:
        /*0020*/ 	.word	0x00000000
        /*0024*/ 	.short	0x0000
        /*0026*/ 	.short	0x0000
        /*0028*/ 	.byte	0x00, 0xf0, 0x61, 0x10


	//----- nvinfo : EIATTR_MAXREG_COUNT
	.align		4
.L_340:
        /*002c*/ 	.byte	0x03, 0x1b
        /*002e*/ 	.short	0x00ff


	//----- nvinfo : EIATTR_NUM_BARRIERS
	.align		4
        /*0030*/ 	.byte	0x02, 0x4c
        /*0032*/ 	.byte	0x02
	.zero		1


	//----- nvinfo : EIATTR_MERCURY_ISA_VERSION
	.align		4
        /*0034*/ 	.byte	0x03, 0x5f
        /*0036*/ 	.short	0x0000


	//----- nvinfo : EIATTR_COOP_GROUP_MASK_REGIDS
	.align		4
        /*0038*/ 	.byte	0x04, 0x29
        /*003a*/ 	.short	(.L_342 - .L_341)


	//   ....[0]....
.L_341:
        /*003c*/ 	.word	0xffffffff


	//   ....[1]....
        /*0040*/ 	.word	0xffffffff


	//   ....[2]....
        /*0044*/ 	.word	0xffffffff


	//   ....[3]....
        /*0048*/ 	.word	0xffffffff


	//   ....[4]....
        /*004c*/ 	.word	0xffffffff


	//   ....[5]....
        /*0050*/ 	.word	0xffffffff


	//   ....[6]....
        /*0054*/ 	.word	0xffffffff


	//   ....[7]....
        /*0058*/ 	.word	0xffffffff


	//   ....[8]....
        /*005c*/ 	.word	0xffffffff


	//   ....[9]....
        /*0060*/ 	.word	0xffffffff


	//   ....[10]....
        /*0064*/ 	.word	0xffffffff


	//   ....[11]....
        /*0068*/ 	.word	0xffffffff


	//   ....[12]....
        /*006c*/ 	.word	0xffffffff


	//   ....[13]....
        /*0070*/ 	.word	0xffffffff


	//   ....[14]....
        /*0074*/ 	.word	0xffffffff


	//   ....[15]....
        /*0078*/ 	.word	0xffffffff


	//   ....[16]....
        /*007c*/ 	.word	0xffffffff


	//   ....[17]....
        /*0080*/ 	.word	0xffffffff


	//   ....[18]....
        /*0084*/ 	.word	0xffffffff


	//   ....[19]....
        /*0088*/ 	.word	0xffffffff


	//   ....[20]....
        /*008c*/ 	.word	0xffffffff


	//   ....[21]....
        /*0090*/ 	.word	0xffffffff


	//   ....[22]....
        /*0094*/ 	.word	0xffffffff


	//   ....[23]....
        /*0098*/ 	.word	0xffffffff


	//   ....[24]....
        /*009c*/ 	.word	0xffffffff


	//   ....[25]....
        /*00a0*/ 	.word	0xffffffff


	//   ....[26]....
        /*00a4*/ 	.word	0xffffffff


	//   ....[27]....
        /*00a8*/ 	.word	0xffffffff


	//   ....[28]....
        /*00ac*/ 	.word	0xffffffff


	//   ....[29]....
        /*00b0*/ 	.word	0xffffffff


	//   ....[30]....
        /*00b4*/ 	.word	0xffffffff


	//   ....[31]....
        /*00b8*/ 	.word	0xffffffff


	//   ....[32]....
        /*00bc*/ 	.word	0xffffffff


	//   ....[33]....
        /*00c0*/ 	.word	0xffffffff


	//   ....[34]....
        /*00c4*/ 	.word	0xffffffff


	//   ....[35]....
        /*00c8*/ 	.word	0xffffffff


	//   ....[36]....
        /*00cc*/ 	.word	0xffffffff


	//   ....[37]....
        /*00d0*/ 	.word	0xffffffff


	//   ....[38]....
        /*00d4*/ 	.word	0xffffffff


	//   ....[39]....
        /*00d8*/ 	.word	0xffffffff


	//   ....[40]....
        /*00dc*/ 	.word	0xffffffff


	//   ....[41]....
        /*00e0*/ 	.word	0xffffffff


	//   ....[42]....
        /*00e4*/ 	.word	0xffffffff


	//   ....[43]....
        /*00e8*/ 	.word	0xffffffff


	//   ....[44]....
        /*00ec*/ 	.word	0xffffffff


	//   ....[45]....
        /*00f0*/ 	.word	0xffffffff


	//   ....[46]....
        /*00f4*/ 	.word	0xffffffff


	//   ....[47]....
        /*00f8*/ 	.word	0xffffffff


	//   ....[48]....
        /*00fc*/ 	.word	0xffffffff


	//   ....[49]....
        /*0100*/ 	.word	0xffffffff


	//   ....[50]....
        /*0104*/ 	.word	0xffffffff


	//   ....[51]....
        /*0108*/ 	.word	0xffffffff


	//   ....[52]....
        /*010c*/ 	.word	0xffffffff


	//   ....[53]....
        /*0110*/ 	.word	0xffffffff


	//   ....[54]....
        /*0114*/ 	.word	0xffffffff


	//   ....[55]....
        /*0118*/ 	.word	0xffffffff


	//   ....[56]....
        /*011c*/ 	.word	0xffffffff


	//   ....[57]....
        /*0120*/ 	.word	0xffffffff


	//   ....[58]....
        /*0124*/ 	.word	0xffffffff


	//   ....[59]....
        /*0128*/ 	.word	0xffffffff


	//   ....[60]....
        /*012c*/ 	.word	0xffffffff


	//   ....[61]....
        /*0130*/ 	.word	0xffffffff


	//   ....[62]....
        /*0134*/ 	.word	0xffffffff


	//   ....[63]....
        /*0138*/ 	.word	0xffffffff


	//   ....[64]....
        /*013c*/ 	.word	0xffffffff


	//   ....[65]....
        /*0140*/ 	.word	0xffffffff


	//   ....[66]....
        /*0144*/ 	.word	0xffffffff


	//   ....[67]....
        /*0148*/ 	.word	0xffffffff


	//   ....[68]....
        /*014c*/ 	.word	0xffffffff


	//   ....[69]....
        /*0150*/ 	.word	0xffffffff


	//   ....[70]....
        /*0154*/ 	.word	0xffffffff


	//   ....[71]....
        /*0158*/ 	.word	0xffffffff


	//   ....[72]....
        /*015c*/ 	.word	0xffffffff


	//   ....[73]....
        /*0160*/ 	.word	0xffffffff


	//   ....[74]....
        /*0164*/ 	.word	0xffffffff


	//   ....[75]....
        /*0168*/ 	.word	0xffffffff


	//   ....[76]....
        /*016c*/ 	.word	0xffffffff


	//   ....[77]....
        /*0170*/ 	.word	0xffffffff


	//   ....[78]....
        /*0174*/ 	.word	0xffffffff


	//   ....[79]....
        /*0178*/ 	.word	0xffffffff


	//   ....[80]....
        /*017c*/ 	.word	0xffffffff


	//----- nvinfo : EIATTR_COOP_GROUP_INSTR_OFFSETS
	.align		4
.L_342:
        /*0180*/ 	.byte	0x04, 0x28
        /*0182*/ 	.short	(.L_344 - .L_343)


	//   ....[0]....
.L_343:
        /*0184*/ 	.word	0x00000080


	//   ....[1]....
        /*0188*/ 	.word	0x00002040


	//   ....[2]....
        /*018c*/ 	.word	0x000020b0


	//   ....[3]....
        /*0190*/ 	.word	0x000030a0


	//   ....[4]....
        /*0194*/ 	.word	0x000030b0


	//   ....[5]....
        /*0198*/ 	.word	0x000045b0


	//   ....[6]....
        /*019c*/ 	.word	0x00004620


	//   ....[7]....
        /*01a0*/ 	.word	0x000056c0


	//   ....[8]....
        /*01a4*/ 	.word	0x000056d0


	//   ....[9]....
        /*01a8*/ 	.word	0x00006670


	//   ....[10]....
        /*01ac*/ 	.word	0x000066a0


	//   ....[11]....
        /*01b0*/ 	.word	0x00006860


	//   ....[12]....
        /*01b4*/ 	.word	0x00006880


	//   ....[13]....
        /*01b8*/ 	.word	0x00006ca0


	//   ....[14]....
        /*01bc*/ 	.word	0x00006d40


	//   ....[15]....
        /*01c0*/ 	.word	0x00006ee0


	//   ....[16]....
        /*01c4*/ 	.word	0x00006f00


	//   ....[17]....
        /*01c8*/ 	.word	0x00007c00


	//   ....[18]....
        /*01cc*/ 	.word	0x00007c40


	//   ....[19]....
        /*01d0*/ 	.word	0x00007ea0


	//   ....[20]....
        /*01d4*/ 	.word	0x00007ed0


	//   ....[21]....
        /*01d8*/ 	.word	0x00008040


	//   ....[22]....
        /*01dc*/ 	.word	0x00008070


	//   ....[23]....
        /*01e0*/ 	.word	0x000081d0


	//   ....[24]....
        /*01e4*/ 	.word	0x00008210


	//   ....[25]....
        /*01e8*/ 	.word	0x000086d0


	//   ....[26]....
        /*01ec*/ 	.word	0x000086f0


	//   ....[27]....
        /*01f0*/ 	.word	0x00008840


	//   ....[28]....
        /*01f4*/ 	.word	0x00008850


	//   ....[29]....
        /*01f8*/ 	.word	0x0000f6e0


	//   ....[30]....
        /*01fc*/ 	.word	0x0000f740


	//   ....[31]....
        /*0200*/ 	.word	0x0000fb30


	//   ....[32]....
        /*0204*/ 	.word	0x0000fb40


	//   ....[33]....
        /*0208*/ 	.word	0x00010c60


	//   ....[34]....
        /*020c*/ 	.word	0x00010c80


	//   ....[35]....
        /*0210*/ 	.word	0x00010d90


	//   ....[36]....
        /*0214*/ 	.word	0x00010db0


	//   ....[37]....
        /*0218*/ 	.word	0x000113b0


	//   ....[38]....
        /*021c*/ 	.word	0x00011440


	//   ....[39]....
        /*0220*/ 	.word	0x000114b0


	//   ....[40]....
        /*0224*/ 	.word	0x000115d0


	//   ....[41]....
        /*0228*/ 	.word	0x000125a0


	//   ....[42]....
        /*022c*/ 	.word	0x000125c0


	//   ....[43]....
        /*0230*/ 	.word	0x00012720


	//   ....[44]....
        /*0234*/ 	.word	0x00012730


	//   ....[45]....
        /*0238*/ 	.word	0x00013760


	//   ....[46]....
        /*023c*/ 	.word	0x00013770


	//   ....[47]....
        /*0240*/ 	.word	0x00013780


	//   ....[48]....
        /*0244*/ 	.word	0x00013820


	//   ....[49]....
        /*0248*/ 	.word	0x00013b40


	//   ....[50]....
        /*024c*/ 	.word	0x00013b50


	//   ....[51]....
        /*0250*/ 	.word	0x00013b80


	//   ....[52]....
        /*0254*/ 	.word	0x00013b90


	//   ....[53]....
        /*0258*/ 	.word	0x00015280


	//   ....[54]....
        /*025c*/ 	.word	0x000152b0


	//   ....[55]....
        /*0260*/ 	.word	0x00015300


	//   ....[56]....
        /*0264*/ 	.word	0x00015310


	//   ....[57]....
        /*0268*/ 	.word	0x00016c20


	//   ....[58]....
        /*026c*/ 	.word	0x00016c60


	//   ....[59]....
        /*0270*/ 	.word	0x00016ca0


	//   ....[60]....
        /*0274*/ 	.word	0x00016cd0


	//   ....[61]....
        /*0278*/ 	.word	0x00016f10


	//   ....[62]....
        /*027c*/ 	.word	0x00016f20


	//   ....[63]....
        /*0280*/ 	.word	0x00017120


	//   ....[64]....
        /*0284*/ 	.word	0x00017150


	//   ....[65]....
        /*0288*/ 	.word	0x00017310


	//   ....[66]....
        /*028c*/ 	.word	0x00017340


	//   ....[67]....
        /*0290*/ 	.word	0x00017500


	//   ....[68]....
        /*0294*/ 	.word	0x00017520


	//   ....[69]....
        /*0298*/ 	.word	0x00017d90


	//   ....[70]....
        /*029c*/ 	.word	0x00017db0


	//   ....[71]....
        /*02a0*/ 	.word	0x00017f40


	//   ....[72]....
        /*02a4*/ 	.word	0x00017f70


	//   ....[73]....
        /*02a8*/ 	.word	0x00018100


	//   ....[74]....
        /*02ac*/ 	.word	0x00018130


	//   ....[75]....
        /*02b0*/ 	.word	0x000182c0


	//   ....[76]....
        /*02b4*/ 	.word	0x000182e0


	//   ....[77]....
        /*02b8*/ 	.word	0x00018490


	//   ....[78]....
        /*02bc*/ 	.word	0x000184e0


	//   ....[79]....
        /*02c0*/ 	.word	0x00018520


	//   ....[80]....
        /*02c4*/ 	.word	0x00018570


	//----- nvinfo : EIATTR_EXIT_INSTR_OFFSETS
	.align		4
.L_344:
        /*02c8*/ 	.byte	0x04, 0x1c
        /*02ca*/ 	.short	(.L_346 - .L_345)


	//   ....[0]....
.L_345:
        /*02cc*/ 	.word	0x00000310


	//   ....[1]....
        /*02d0*/ 	.word	0x00017530


	//   ....[2]....
        /*02d4*/ 	.word	0x00017670


	//   ....[3]....
        /*02d8*/ 	.word	0x000176d0


	//   ....[4]....
        /*02dc*/ 	.word	0x000182f0


	//   ....[5]....
        /*02e0*/ 	.word	0x00018400


	//   ....[6]....
        /*02e4*/ 	.word	0x00018460


	//----- nvinfo : EIATTR_CTAIDZ_USED
	.align		4
.L_346:
        /*02e8*/ 	.byte	0x01, 0x04
	.zero		2


	//----- nvinfo : EIATTR_MAX_THREADS
	.align		4
        /*02ec*/ 	.byte	0x04, 0x05
        /*02ee*/ 	.short	(.L_348 - .L_347)
.L_347:
        /*02f0*/ 	.word	0x00000100
        /*02f4*/ 	.word	0x00000001
        /*02f8*/ 	.word	0x00000001


	//----- nvinfo : EIATTR_CRS_STACK_SIZE
	.align		4
.L_348:
        /*02fc*/ 	.byte	0x04, 0x1e
        /*02fe*/ 	.short	(.L_350 - .L_349)
.L_349:
        /*0300*/ 	.word	0x00000000
.L_350:


//--------------------- .nv.info._ZN7cutlass13device_kernelIN5flash19enable_sm80_to_sm89INS1_16FlashAttnFwdSm80INS1_25CollectiveMainloopFwdSm80ILi8ELi1ELb0EN4cute5tupleIJNS5_1CILi128EEENS7_ILi64EEENS7_ILi256EEEEEELi256ENS_6half_tEfNS_4arch4Sm80ELb0ELb1ELb1ELb0ELb1ELb0ELb1ELb0EEENS1_21CollectiveEpilogueFwdINS6_IJS8_SA_S9_EEENS6_IJNS7_ILi1EEESI_SI_EEESC_SE_Li256ELb0ELb1ELb0ELb0EEENS1_19SingleTileSchedulerILb0ELb0ELb1ELi128EEEEEEEEEvNT_6ParamsE --------------------------
	.section	.nv.info._ZN7cutlass13device_kernelIN5flash19enable_sm80_to_sm89INS1_16FlashAttnFwdSm80INS1_25CollectiveMainloopFwdSm80ILi8ELi1ELb0EN4cute5tupleIJNS5_1CILi128EEENS7_ILi64EEENS7_ILi256EEEEEELi256ENS_6half_tEfNS_4arch4Sm80ELb0ELb1ELb1ELb0ELb1ELb0ELb1ELb0EEENS1_21CollectiveEpilogueFwdINS6_IJS8_SA_S9_EEENS6_IJNS7_ILi1EEESI_SI_EEESC_SE_Li256ELb0ELb1ELb0ELb0EEENS1_19SingleTileSchedulerILb0ELb0ELb1ELi128EEEEEEEEEvNT_6ParamsE,"",@"SHT_CUDA_INFO"
	.sectionflags	@""
	.align	4


	//----- nvinfo : EIATTR_CUDA_API_VERSION
	.align		4
        /*0000*/ 	.byte	0x04, 0x37
        /*0002*/ 	.short	(.L_352 - .L_351)
.L_351:
        /*0004*/ 	.word	0x00000082


	//----- nvinfo : EIATTR_SW2861232_WAR
	.align		4
.L_352:
        /*0008*/ 	.byte	0x01, 0x35
	.zero		2


	//----- nvinfo : EIATTR_PARAM_CBANK
	.align		4
        /*000c*/ 	.byte	0x04, 0x0a
        /*000e*/ 	.short	(.L_354 - .L_353)
	.align		4
.L_353:
        /*0010*/ 	.word	index@(.nv.constant0._ZN7cutlass13device_kernelIN5flash19enable_sm80_to_sm89INS1_16FlashAttnFwdSm80INS1_25CollectiveMainloopFwdSm80ILi8ELi1ELb0EN4cute5tupleIJNS5_1CILi128EEENS7_ILi64EEENS7_ILi256EEEEEELi256ENS_6half_tEfNS_4arch4Sm80ELb0ELb1ELb1ELb0ELb1ELb0ELb1ELb0EEENS1_21CollectiveEpilogueFwdINS6_IJS8_SA_S9_EEENS6_IJNS7_ILi1EEESI_SI_EEESC_SE_Li256ELb0ELb1ELb0ELb0EEENS1_19SingleTileSchedulerILb0ELb0ELb1ELi128EEEEEEEEEvNT_6ParamsE)
        /*0014*/ 	.short	0x0160
        /*0016*/ 	.short	0x0418


	//----- nvinfo : EIATTR_CBANK_PARAM_SIZE
	.align		4
.L_354:
        /*0018*/ 	.byte	0x03, 0x19
        /*001a*/ 	.short	0x0418


	//----- nvinfo : EIATTR_KPARAM_INFO
	.align		4
        /*001c*/ 	.byte	0x04, 0x17
        /*001e*/ 	.short	(.L_356 - .L_355)
.L_355:
        /*0020*/ 	.word	0x00000000
        /*0024*/ 	.short	0x0000
        /*0026*/ 	.short	0x0000
        /*0028*/ 	.byte	0x00, 0xf0, 0x61, 0x10


	//----- nvinfo : EIATTR_MAXREG_COUNT
	.align		4
.L_356:
        /*002c*/ 	.byte	0x03, 0x1b
        /*002e*/ 	.short	0x00ff


	//----- nvinfo : EIATTR_NUM_BARRIERS
	.align		4
        /*0030*/ 	.byte	0x02, 0x4c
        /*0032*/ 	.byte	0x02
	.zero		1


	//----- nvinfo : EIATTR_ANNOTATIONS
	.align		4
        /*0034*/ 	.byte	0x04, 0x55
        /*0036*/ 	.short	(.L_358 - .L_357)


	//   ....[0]....
.L_357:
        /* <DEDUP_REMOVED lines=21> */


	//----- nvinfo : EIATTR_MERCURY_ISA_VERSION
	.align		4
.L_358:
        /*0178*/ 	.byte	0x03, 0x5f
        /*017a*/ 	.short	0x0000


	//----- nvinfo : EIATTR_COOP_GROUP_MASK_REGIDS
	.align		4
        /*017c*/ 	.byte	0x04, 0x29
        /*017e*/ 	.short	(.L_360 - .L_359)


	//   ....[0]....
.L_359:
        /*0180*/ 	.word	0xffffffff


	//   ....[1]....
        /*0184*/ 	.word	0xffffffff


	//   ....[2]....
        /*0188*/ 	.word	0xffffffff


	//   ....[3]....
        /*018c*/ 	.word	0xffffffff


	//   ....[4]....
        /*0190*/ 	.word	0xffffffff


	//   ....[5]....
        /*0194*/ 	.word	0xffffffff


	//   ....[6]....
        /*0198*/ 	.word	0xffffffff


	//   ....[7]....
        /*019c*/ 	.word	0xffffffff


	//   ....[8]....
        /*01a0*/ 	.word	0xffffffff


	//   ....[9]....
        /*01a4*/ 	.word	0xffffffff


	//   ....[10]....
        /*01a8*/ 	.word	0xffffffff


	//   ....[11]....
        /*01ac*/ 	.word	0xffffffff


	//   ....[12]....
        /*01b0*/ 	.word	0xffffffff


	//   ....[13]....
        /*01b4*/ 	.word	0xffffffff


	//   ....[14]....
        /*01b8*/ 	.word	0xffffffff


	//   ....[15]....
        /*01bc*/ 	.word	0xffffffff


	//   ....[16]....
        /*01c0*/ 	.word	0xffffffff


	//   ....[17]....
        /*01c4*/ 	.word	0xffffffff


	//   ....[18]....
        /*01c8*/ 	.word	0xffffffff


	//   ....[19]....
        /*01cc*/ 	.word	0xffffffff


	//   ....[20]....
        /*01d0*/ 	.word	0xffffffff


	//   ....[21]....
        /*01d4*/ 	.word	0xffffffff


	//   ....[22]....
        /*01d8*/ 	.word	0xffffffff


	//   ....[23]....
        /*01dc*/ 	.word	0xffffffff


	//   ....[24]....
        /*01e0*/ 	.word	0xffffffff


	//   ....[25]....
        /*01e4*/ 	.word	0xffffffff


	//   ....[26]....
        /*01e8*/ 	.word	0xffffffff


	//   ....[27]....
        /*01ec*/ 	.word	0xffffffff


	//   ....[28]....
        /*01f0*/ 	.word	0xffffffff


	//   ....[29]....
        /*01f4*/ 	.word	0xffffffff


	//   ....[30]....
        /*01f8*/ 	.word	0xffffffff


	//   ....[31]....
        /*01fc*/ 	.word	0xffffffff


	//   ....[32]....
        /*0200*/ 	.word	0xffffffff


	//   ....[33]....
        /*0204*/ 	.word	0xffffffff


	//   ....[34]....
        /*0208*/ 	.word	0xffffffff


	//   ....[35]....
        /*020c*/ 	.word	0xffffffff


	//   ....[36]....
        /*0210*/ 	.word	0xffffffff


	//   ....[37]....
        /*0214*/ 	.word	0xffffffff


	//   ....[38]....
        /*0218*/ 	.word	0xffffffff


	//   ....[39]....
        /*021c*/ 	.word	0xffffffff


	//   ....[40]....
        /*0220*/ 	.word	0xffffffff


	//   ....[41]....
        /*0224*/ 	.word	0xffffffff


	//   ....[42]....
        /*0228*/ 	.word	0xffffffff


	//   ....[43]....
        /*022c*/ 	.word	0xffffffff


	//   ....[44]....
        /*0230*/ 	.word	0xffffffff


	//   ....[45]....
        /*0234*/ 	.word	0xffffffff


	//   ....[46]....
        /*0238*/ 	.word	0xffffffff


	//   ....[47]....
        /*023c*/ 	.word	0xffffffff


	//   ....[48]....
        /*0240*/ 	.word	0xffffffff


	//   ....[49]....
        /*0244*/ 	.word	0xffffffff


	//   ....[50]....
        /*0248*/ 	.word	0xffffffff


	//   ....[51]....
        /*024c*/ 	.word	0xffffffff


	//   ....[52]....
        /*0250*/ 	.word	0xffffffff


	//   ....[53]....
        /*0254*/ 	.word	0xffffffff


	//   ....[54]....
        /*0258*/ 	.word	0xffffffff


	//   ....[55]....
        /*025c*/ 	.word	0xffffffff


	//   ....[56]....
        /*0260*/ 	.word	0xffffffff


	//   ....[57]....
        /*0264*/ 	.word	0xffffffff


	//   ....[58]....
        /*0268*/ 	.word	0xffffffff


	//   ....[59]....
        /*026c*/ 	.word	0xffffffff


	//   ....[60]....
        /*0270*/ 	.word	0xffffffff


	//   ....[61]....
        /*0274*/ 	.word	0xffffffff


	//   ....[62]....
        /*0278*/ 	.word	0xffffffff


	//   ....[63]....
        /*027c*/ 	.word	0xffffffff


	//   ....[64]....
        /*0280*/ 	.word	0xffffffff


	//   ....[65]....
        /*0284*/ 	.word	0xffffffff


	//   ....[66]....
        /*0288*/ 	.word	0xffffffff


	//   ....[67]....
        /*028c*/ 	.word	0xffffffff


	//   ....[68]....
        /*0290*/ 	.word	0xffffffff


	//   ....[69]....
        /*0294*/ 	.word	0xffffffff


	//   ....[70]....
        /*0298*/ 	.word	0xffffffff


	//   ....[71]....
        /*029c*/ 	.word	0xffffffff


	//   ....[72]....
        /*02a0*/ 	.word	0xffffffff


	//   ....[73]....
        /*02a4*/ 	.word	0xffffffff


	//   ....[74]....
        /*02a8*/ 	.word	0xffffffff


	//   ....[75]....
        /*02ac*/ 	.word	0xffffffff


	//   ....[76]....
        /*02b0*/ 	.word	0xffffffff


	//   ....[77]....
        /*02b4*/ 	.word	0xffffffff


	//   ....[78]....
        /*02b8*/ 	.word	0xffffffff


	//   ....[79]....
        /*02bc*/ 	.word	0xffffffff


	//   ....[80]....
        /*02c0*/ 	.word	0xffffffff


	//   ....[81]....
        /*02c4*/ 	.word	0xffffffff


	//   ....[82]....
        /*02c8*/ 	.word	0xffffffff


	//   ....[83]....
        /*02cc*/ 	.word	0xffffffff


	//   ....[84]....
        /*02d0*/ 	.word	0xffffffff


	//   ....[85]....
        /*02d4*/ 	.word	0xffffffff


	//   ....[86]....
        /*02d8*/ 	.word	0xffffffff


	//   ....[87]....
        /*02dc*/ 	.word	0xffffffff


	//   ....[88]....
        /*02e0*/ 	.word	0xffffffff


	//   ....[89]....
        /*02e4*/ 	.word	0xffffffff


	//----- nvinfo : EIATTR_COOP_GROUP_INSTR_OFFSETS
	.align		4
.L_360:
        /*02e8*/ 	.byte	0x04, 0x28
        /*02ea*/ 	.short	(.L_362 - .L_361)


	//   ....[0]....
.L_361:
        /*02ec*/ 	.word	0x00001090


	//   ....[1]....
        /*02f0*/ 	.word	0x000010c0


	//   ....[2]....
        /*02f4*/ 	.word	0x00001100


	//   ....[3]....
        /*02f8*/ 	.word	0x00001130


	//   ....[4]....
        /*02fc*/ 	.word	0x00001170


	//   ....[5]....
        /*0300*/ 	.word	0x000011a0


	//   ....[6]....
        /*0304*/ 	.word	0x000013b0


	//   ....[7]....
        /*0308*/ 	.word	0x000013d0


	//   ....[8]....
        /*030c*/ 	.word	0x00001890


	//   ....[9]....
        /*0310*/ 	.word	0x000018c0


	//   ....[10]....
        /*0314*/ 	.word	0x000018e0


	//   ....[11]....
        /*0318*/ 	.word	0x00001910


	//   ....[12]....
        /*031c*/ 	.word	0x00001930


	//   ....[13]....
        /*0320*/ 	.word	0x00001940


	//   ....[14]....
        /*0324*/ 	.word	0x00001a80


	//   ....[15]....
        /*0328*/ 	.word	0x00001aa0


	//   ....[16]....
        /*032c*/ 	.word	0x000031d0


	//   ....[17]....
        /*0330*/ 	.word	0x000031e0


	//   ....[18]....
        /*0334*/ 	.word	0x000032b0


	//   ....[19]....
        /*0338*/ 	.word	0x000032d0


	//   ....[20]....
        /*033c*/ 	.word	0x00003720


	//   ....[21]....
        /*0340*/ 	.word	0x00003a30


	//   ....[22]....
        /*0344*/ 	.word	0x000046c0


	//   ....[23]....
        /*0348*/ 	.word	0x000046f0


	//   ....[24]....
        /*034c*/ 	.word	0x00004710


	//   ....[25]....
        /*0350*/ 	.word	0x00004730


	//   ....[26]....
        /*0354*/ 	.word	0x00006fe0


	//   ....[27]....
        /*0358*/ 	.word	0x00006ff0


	//   ....[28]....
        /*035c*/ 	.word	0x00007000


	//   ....[29]....
        /*0360*/ 	.word	0x00007010


	//   ....[30]....
        /*0364*/ 	.word	0x00008500


	//   ....[31]....
        /*0368*/ 	.word	0x00008510


	//   ....[32]....
        /*036c*/ 	.word	0x00008520


	//   ....[33]....
        /*0370*/ 	.word	0x00008530


	//   ....[34]....
        /*0374*/ 	.word	0x000087f0


	//   ....[35]....
        /*0378*/ 	.word	0x00008a20


	//   ....[36]....
        /*037c*/ 	.word	0x00009390


	//   ....[37]....
        /*0380*/ 	.word	0x00009450


	//   ....[38]....
        /*0384*/ 	.word	0x000096e0


	//   ....[39]....
        /*0388*/ 	.word	0x00009780


	//   ....[40]....
        /*038c*/ 	.word	0x0000ba50


	//   ....[41]....
        /*0390*/ 	.word	0x0000ba60


	//   ....[42]....
        /*0394*/ 	.word	0x0000ba70


	//   ....[43]....
        /*0398*/ 	.word	0x0000ba80


	//   ....[44]....
        /*039c*/ 	.word	0x0000cf70


	//   ....[45]....
        /*03a0*/ 	.word	0x0000cf80


	//   ....[46]....
        /*03a4*/ 	.word	0x0000cf90


	//   ....[47]....
        /*03a8*/ 	.word	0x0000cfa0


	//   ....[48]....
        /*03ac*/ 	.word	0x0000d3f0


	//   ....[49]....
        /*03b0*/ 	.word	0x0000d410


	//   ....[50]....
        /*03b4*/ 	.word	0x0000d440


	//   ....[51]....
        /*03b8*/ 	.word	0x0000d450


	//   ....[52]....
        /*03bc*/ 	.word	0x0000f3b0


	//   ....[53]....
        /*03c0*/ 	.word	0x0000f3c0


	//   ....[54]....
        /*03c4*/ 	.word	0x0000f3e0


	//   ....[55]....
        /*03c8*/ 	.word	0x0000f4e0


	//   ....[56]....
        /*03cc*/ 	.word	0x00010880


	//   ....[57]....
        /*03d0*/ 	.word	0x00010890


	//   ....[58]....
        /*03d4*/ 	.word	0x000108a0


	//   ....[59]....
        /*03d8*/ 	.word	0x000108b0


	//   ....[60]....
        /*03dc*/ 	.word	0x00010b10


	//   ....[61]....
        /*03e0*/ 	.word	0x00010d30


	//   ....[62]....
        /*03e4*/ 	.word	0x000116a0


	//   ....[63]....
        /*03e8*/ 	.word	0x00011760


	//   ....[64]....
        /*03ec*/ 	.word	0x000119f0


	//   ....[65]....
        /*03f0*/ 	.word	0x00011a90


	//   ....[66]....
        /*03f4*/ 	.word	0x000136a0


	//   ....[67]....
        /*03f8*/ 	.word	0x000136b0


	//   ....[68]....
        /*03fc*/ 	.word	0x000136e0


	//   ....[69]....
        /*0400*/ 	.word	0x000136f0


	//   ....[70]....
        /*0404*/ 	.word	0x000150e0


	//   ....[71]....
        /*0408*/ 	.word	0x000150f0


	//   ....[72]....
        /*040c*/ 	.word	0x00015110


	//   ....[73]....
        /*0410*/ 	.word	0x00015120


	//   ....[74]....
        /*0414*/ 	.word	0x00015130


	//   ....[75]....
        /*0418*/ 	.word	0x00015140


	//   ....[76]....
        /*041c*/ 	.word	0x00015440


	//   ....[77]....
        /*0420*/ 	.word	0x00015470


	//   ....[78]....
        /*0424*/ 	.word	0x00015630


	//   ....[79]....
        /*0428*/ 	.word	0x00015660


	//   ....[80]....
        /*042c*/ 	.word	0x00015820


	//   ....[81]....
        /*0430*/ 	.word	0x00015840


	//   ....[82]....
        /*0434*/ 	.word	0x00015f60


	//   ....[83]....
        /*0438*/ 	.word	0x00015f80


	//   ....[84]....
        /*043c*/ 	.word	0x00016130


	//   ....[85]....
        /*0440*/ 	.word	0x00016160


	//   ....[86]....
        /*0444*/ 	.word	0x000162f0


	//   ....[87]....
        /*0448*/ 	.word	0x00016320


	//   ....[88]....
        /*044c*/ 	.word	0x000164b0


	//   ....[89]....
        /*0450*/ 	.word	0x000164d0


	//----- nvinfo : EIATTR_EXIT_INSTR_OFFSETS
	.align		4
.L_362:
        /*0454*/ 	.byte	0x04, 0x1c
        /*0456*/ 	.short	(.L_364 - .L_363)


	//   ....[0]....
.L_363:
        /*0458*/ 	.word	0x00000040


	//   ....[1]....
        /*045c*/ 	.word	0x00015850


	//   ....[2]....
        /*0460*/ 	.word	0x00015990


	//   ....[3]....
        /*0464*/ 	.word	0x000159f0


	//   ....[4]....
        /*0468*/ 	.word	0x000164e0


	//   ....[5]....
        /*046c*/ 	.word	0x000165f0


	//   ....[6]....
        /*0470*/ 	.word	0x00016650


	//----- nvinfo : EIATTR_CTAIDZ_USED
	.align		4
.L_364:
        /*0474*/ 	.byte	0x01, 0x04
	.zero		2


	//----- nvinfo : EIATTR_MAX_THREADS
	.align		4
        /*0478*/ 	.byte	0x04, 0x05
        /*047a*/ 	.short	(.L_366 - .L_365)
.L_365:
        /*047c*/ 	.word	0x00000100
        /*0480*/ 	.word	0x00000001
        /*0484*/ 	.word	0x00000001


	//----- nvinfo : EIATTR_CRS_STACK_SIZE
	.align		4
.L_366:
        /*0488*/ 	.byte	0x04, 0x1e
        /*048a*/ 	.short	(.L_368 - .L_367)
.L_367:
        /*048c*/ 	.word	0x00000000
.L_368:


//--------------------- .nv.info._ZN7cutlass13device_kernelIN5flash19enable_sm80_to_sm89INS1_16FlashAttnFwdSm80INS1_25CollectiveMainloopFwdSm80ILi8ELi1ELb0EN4cute5tupleIJNS5_1CILi128EEENS7_ILi64EEENS7_ILi256EEEEEELi256ENS_6half_tEfNS_4arch4Sm80ELb0ELb1ELb1ELb1ELb1ELb0ELb1ELb0EEENS1_21CollectiveEpilogueFwdINS6_IJS8_SA_S9_EEENS6_IJNS7_ILi1EEESI_SI_EEESC_SE_Li256ELb1ELb1ELb0ELb0EEENS1_19SingleTileSchedulerILb1ELb0ELb1ELi128EEEEEEEEEvNT_6ParamsE --------------------------
	.section	.nv.info._ZN7cutlass13device_kernelIN5flash19enable_sm80_to_sm89INS1_16FlashAttnFwdSm80INS1_25CollectiveMainloopFwdSm80ILi8ELi1ELb0EN4cute5tupleIJNS5_1CILi128EEENS7_ILi64EEENS7_ILi256EEEEEELi256ENS_6half_tEfNS_4arch4Sm80ELb0ELb1ELb1ELb1ELb1ELb0ELb1ELb0EEENS1_21CollectiveEpilogueFwdINS6_IJS8_SA_S9_EEENS6_IJNS7_ILi1EEESI_SI_EEESC_SE_Li256ELb1ELb1ELb0ELb0EEENS1_19SingleTileSchedulerILb1ELb0ELb1ELi128EEEEEEEEEvNT_6ParamsE,"",@"SHT_CUDA_INFO"
	.sectionflags	@""
	.align	4


	//----- nvinfo : EIATTR_CUDA_API_VERSION
	.align		4
        /*0000*/ 	.byte	0x04, 0x37
        /*0002*/ 	.short	(.L_370 - .L_369)
.L_369:
        /*0004*/ 	.word	0x00000082


	//----- nvinfo : EIATTR_SW2861232_WAR
	.align		4
.L_370:
        /*0008*/ 	.byte	0x01, 0x35
	.zero		2


	//----- nvinfo : EIATTR_PARAM_CBANK
	.align		4
        /*000c*/ 	.byte	0x04, 0x0a
        /*000e*/ 	.short	(.L_372 - .L_371)
	.align		4
.L_371:
        /*0010*/ 	.word	index@(.nv.constant0._ZN7cutlass13device_kernelIN5flash19enable_sm80_to_sm89INS1_16FlashAttnFwdSm80INS1_25CollectiveMainloopFwdSm80ILi8ELi1ELb0EN4cute5tupleIJNS5_1CILi128EEENS7_ILi64EEENS7_ILi256EEEEEELi256ENS_6half_tEfNS_4arch4Sm80ELb0ELb1ELb1ELb1ELb1ELb0ELb1ELb0EEENS1_21CollectiveEpilogueFwdINS6_IJS8_SA_S9_EEENS6_IJNS7_ILi1EEESI_SI_EEESC_SE_Li256ELb1ELb1ELb0ELb0EEENS1_19SingleTileSchedulerILb1ELb0ELb1ELi128EEEEEEEEEvNT_6ParamsE)
        /*0014*/ 	.short	0x0160
        /*0016*/ 	.short	0x0418


	//----- nvinfo : EIATTR_CBANK_PARAM_SIZE
	.align		4
.L_372:
        /*0018*/ 	.byte	0x03, 0x19
        /*001a*/ 	.short	0x0418


	//----- nvinfo : EIATTR_KPARAM_INFO
	.align		4
        /*001c*/ 	.byte	0x04, 0x17
        /*001e*/ 	.short	(.L_374 - .L_373)
.L_373:
        /*0020*/ 	.word	0x00000000
        /*0024*/ 	.short	0x0000
        /*0026*/ 	.short	0x0000
        /*0028*/ 	.byte	0x00, 0xf0, 0x61, 0x10


	//----- nvinfo : EIATTR_MAXREG_COUNT
	.align		4
.L_374:
        /*002c*/ 	.byte	0x03, 0x1b
        /*002e*/ 	.short	0x00ff


	//----- nvinfo : EIATTR_NUM_BARRIERS
	.align		4
        /*0030*/ 	.byte	0x02, 0x4c
        /*0032*/ 	.byte	0x02
	.zero		1


	//----- nvinfo : EIATTR_ANNOTATIONS
	.align		4
        /*0034*/ 	.byte	0x04, 0x55
        /*0036*/ 	.short	(.L_376 - .L_375)


	//   ....[0]....
.L_375:
        /* <DEDUP_REMOVED lines=23> */


	//----- nvinfo : EIATTR_MERCURY_ISA_VERSION
	.align		4
.L_376:
        /*0198*/ 	.byte	0x03, 0x5f
        /*019a*/ 	.short	0x0000


	//----- nvinfo : EIATTR_COOP_GROUP_MASK_REGIDS
	.align		4
        /*019c*/ 	.byte	0x04, 0x29
        /*019e*/ 	.short	(.L_378 - .L_377)


	//   ....[0]....
.L_377:
        /*01a0*/ 	.word	0xffffffff


	//   ....[1]....
        /*01a4*/ 	.word	0xffffffff


	//   ....[2]....
        /*01a8*/ 	.word	0xffffffff


	//   ....[3]....
        /*01ac*/ 	.word	0xffffffff


	//   ....[4]....
        /*01b0*/ 	.word	0xffffffff


	//   ....[5]....
        /*01b4*/ 	.word	0xffffffff


	//   ....[6]....
        /*01b8*/ 	.word	0xffffffff


	//   ....[7]....
        /*01bc*/ 	.word	0xffffffff


	//   ....[8]....
        /*01c0*/ 	.word	0xffffffff


	//   ....[9]....
        /*01c4*/ 	.word	0xffffffff


	//   ....[10]....
        /*01c8*/ 	.word	0xffffffff


	//   ....[11]....
        /*01cc*/ 	.word	0xffffffff


	//   ....[12]....
        /*01d0*/ 	.word	0xffffffff


	//   ....[13]....
        /*01d4*/ 	.word	0xffffffff


	//   ....[14]....
        /*01d8*/ 	.word	0xffffffff


	//   ....[15]....
        /*01dc*/ 	.word	0xffffffff


	//   ....[16]....
        /*01e0*/ 	.word	0xffffffff


	//   ....[17]....
        /*01e4*/ 	.word	0xffffffff


	//   ....[18]....
        /*01e8*/ 	.word	0xffffffff


	//   ....[19]....
        /*01ec*/ 	.word	0xffffffff


	//   ....[20]....
        /*01f0*/ 	.word	0xffffffff


	//   ....[21]....
        /*01f4*/ 	.word	0xffffffff


	//   ....[22]....
        /*01f8*/ 	.word	0xffffffff


	//   ....[23]....
        /*01fc*/ 	.word	0xffffffff


	//   ....[24]....
        /*0200*/ 	.word	0xffffffff


	//   ....[25]....
        /*0204*/ 	.word	0xffffffff


	//   ....[26]....
        /*0208*/ 	.word	0xffffffff


	//   ....[27]....
        /*020c*/ 	.word	0xffffffff


	//   ....[28]....
        /*0210*/ 	.word	0xffffffff


	//   ....[29]....
        /*0214*/ 	.word	0xffffffff


	//   ....[30]....
        /*0218*/ 	.word	0xffffffff


	//   ....[31]....
        /*021c*/ 	.word	0xffffffff


	//   ....[32]....
        /*0220*/ 	.word	0xffffffff


	//   ....[33]....
        /*0224*/ 	.word	0xffffffff


	//   ....[34]....
        /*0228*/ 	.word	0xffffffff


	//   ....[35]....
        /*022c*/ 	.word	0xffffffff


	//   ....[36]....
        /*0230*/ 	.word	0xffffffff


	//   ....[37]....
        /*0234*/ 	.word	0xffffffff


	//   ....[38]....
        /*0238*/ 	.word	0xffffffff


	//   ....[39]....
        /*023c*/ 	.word	0xffffffff


	//   ....[40]....
        /*0240*/ 	.word	0xffffffff


	//   ....[41]....
        /*0244*/ 	.word	0xffffffff


	//   ....[42]....
        /*0248*/ 	.word	0xffffffff


	//   ....[43]....
        /*024c*/ 	.word	0xffffffff


	//   ....[44]....
        /*0250*/ 	.word	0xffffffff


	//   ....[45]....
        /*0254*/ 	.word	0xffffffff


	//   ....[46]....
        /*0258*/ 	.word	0xffffffff


	//   ....[47]....
        /*025c*/ 	.word	0xffffffff


	//   ....[48]....
        /*0260*/ 	.word	0xffffffff


	//   ....[49]....
        /*0264*/ 	.word	0xffffffff


	//   ....[50]....
        /*0268*/ 	.word	0xffffffff


	//   ....[51]....
        /*026c*/ 	.word	0xffffffff


	//   ....[52]....
        /*0270*/ 	.word	0xffffffff


	//   ....[53]....
        /*0274*/ 	.word	0xffffffff


	//   ....[54]....
        /*0278*/ 	.word	0xffffffff


	//   ....[55]....
        /*027c*/ 	.word	0xffffffff


	//   ....[56]....
        /*0280*/ 	.word	0xffffffff


	//   ....[57]....
        /*0284*/ 	.word	0xffffffff


	//   ....[58]....
        /*0288*/ 	.word	0xffffffff


	//   ....[59]....
        /*028c*/ 	.word	0xffffffff


	//   ....[60]....
        /*0290*/ 	.word	0xffffffff


	//   ....[61]....
        /*0294*/ 	.word	0xffffffff


	//   ....[62]....
        /*0298*/ 	.word	0xffffffff


	//   ....[63]....
        /*029c*/ 	.word	0xffffffff


	//   ....[64]....
        /*02a0*/ 	.word	0xffffffff


	//   ....[65]....
        /*02a4*/ 	.word	0xffffffff


	//   ....[66]....
        /*02a8*/ 	.word	0xffffffff


	//   ....[67]....
        /*02ac*/ 	.word	0xffffffff


	//   ....[68]....
        /*02b0*/ 	.word	0xffffffff


	//   ....[69]....
        /*02b4*/ 	.word	0xffffffff


	//   ....[70]....
        /*02b8*/ 	.word	0xffffffff


	//   ....[71]....
        /*02bc*/ 	.word	0xffffffff


	//   ....[72]....
        /*02c0*/ 	.word	0xffffffff


	//   ....[73]....
        /*02c4*/ 	.word	0xffffffff


	//   ....[74]....
        /*02c8*/ 	.word	0xffffffff


	//   ....[75]....
        /*02cc*/ 	.word	0xffffffff


	//   ....[76]....
        /*02d0*/ 	.word	0xffffffff


	//   ....[77]....
        /*02d4*/ 	.word	0xffffffff


	//   ....[78]....
        /*02d8*/ 	.word	0xffffffff


	//   ....[79]....
        /*02dc*/ 	.word	0xffffffff


	//   ....[80]....
        /*02e0*/ 	.word	0xffffffff


	//   ....[81]....
        /*02e4*/ 	.word	0xffffffff


	//   ....[82]....
        /*02e8*/ 	.word	0xffffffff


	//   ....[83]....
        /*02ec*/ 	.word	0xffffffff


	//   ....[84]....
        /*02f0*/ 	.word	0xffffffff


	//   ....[85]....
        /*02f4*/ 	.word	0xffffffff


	//   ....[86]....
        /*02f8*/ 	.word	0xffffffff


	//   ....[87]....
        /*02fc*/ 	.word	0xffffffff


	//   ....[88]....
        /*0300*/ 	.word	0xffffffff


	//   ....[89]....
        /*0304*/ 	.word	0xffffffff


	//   ....[90]....
        /*0308*/ 	.word	0xffffffff


	//----- nvinfo : EIATTR_COOP_GROUP_INSTR_OFFSETS
	.align		4
.L_378:
        /*030c*/ 	.byte	0x04, 0x28
        /*030e*/ 	.short	(.L_380 - .L_379)


	//   ....[0]....
.L_379:
        /*0310*/ 	.word	0x000000a0


	//   ....[1]....
        /*0314*/ 	.word	0x00001710


	//   ....[2]....
        /*0318*/ 	.word	0x00001840


	//   ....[3]....
        /*031c*/ 	.word	0x000019b0


	//   ....[4]....
        /*0320*/ 	.word	0x000019e0


	//   ....[5]....
        /*0324*/ 	.word	0x00001b50


	//   ....[6]....
        /*0328*/ 	.word	0x00001b80


	//   ....[7]....
        /*032c*/ 	.word	0x00001d00


	//   ....[8]....
        /*0330*/ 	.word	0x00001d40


	//   ....[9]....
        /*0334*/ 	.word	0x00002360


	//   ....[10]....
        /*0338*/ 	.word	0x000023a0


	//   ....[11]....
        /*033c*/ 	.word	0x000023d0


	//   ....[12]....
        /*0340*/ 	.word	0x00002420


	//   ....[13]....
        /*0344*/ 	.word	0x00002460


	//   ....[14]....
        /*0348*/ 	.word	0x00002490


	//   ....[15]....
        /*034c*/ 	.word	0x000024b0


	//   ....[16]....
        /*0350*/ 	.word	0x000024e0


	//   ....[17]....
        /*0354*/ 	.word	0x00003b90


	//   ....[18]....
        /*0358*/ 	.word	0x00003bb0


	//   ....[19]....
        /*035c*/ 	.word	0x00003c70


	//   ....[20]....
        /*0360*/ 	.word	0x00003c90


	//   ....[21]....
        /*0364*/ 	.word	0x000040a0


	//   ....[22]....
        /*0368*/ 	.word	0x000043c0


	//   ....[23]....
        /*036c*/ 	.word	0x00005060


	//   ....[24]....
        /*0370*/ 	.word	0x00005090


	//   ....[25]....
        /*0374*/ 	.word	0x000050b0


	//   ....[26]....
        /*0378*/ 	.word	0x000050d0


	//   ....[27]....
        /*037c*/ 	.word	0x000079c0


	//   ....[28]....
        /*0380*/ 	.word	0x000079d0


	//   ....[29]....
        /*0384*/ 	.word	0x000079e0


	//   ....[30]....
        /*0388*/ 	.word	0x000079f0


	//   ....[31]....
        /*038c*/ 	.word	0x00008ef0


	//   ....[32]....
        /*0390*/ 	.word	0x00008f00


	//   ....[33]....
        /*0394*/ 	.word	0x00008f10


	//   ....[34]....
        /*0398*/ 	.word	0x00008f20


	//   ....[35]....
        /*039c*/ 	.word	0x000091d0


	//   ....[36]....
        /*03a0*/ 	.word	0x000093e0


	//   ....[37]....
        /*03a4*/ 	.word	0x00009d40


	//   ....[38]....
        /*03a8*/ 	.word	0x00009e00


	//   ....[39]....
        /*03ac*/ 	.word	0x0000a090


	//   ....[40]....
        /*03b0*/ 	.word	0x0000a130


	//   ....[41]....
        /*03b4*/ 	.word	0x0000c410


	//   ....[42]....
        /*03b8*/ 	.word	0x0000c420


	//   ....[43]....
        /*03bc*/ 	.word	0x0000c430


	//   ....[44]....
        /*03c0*/ 	.word	0x0000c440


	//   ....[45]....
        /*03c4*/ 	.word	0x0000d940


	//   ....[46]....
        /*03c8*/ 	.word	0x0000d950


	//   ....[47]....
        /*03cc*/ 	.word	0x0000d960


	//   ....[48]....
        /*03d0*/ 	.word	0x0000d970


	//   ....[49]....
        /*03d4*/ 	.word	0x0000ddb0


	//   ....[50]....
        /*03d8*/ 	.word	0x0000ddd0


	//   ....[51]....
        /*03dc*/ 	.word	0x0000de00


	//   ....[52]....
        /*03e0*/ 	.word	0x0000de10


	//   ....[53]....
        /*03e4*/ 	.word	0x0000fcd0


	//   ....[54]....
        /*03e8*/ 	.word	0x0000fce0


	//   ....[55]....
        /*03ec*/ 	.word	0x0000fd00


	//   ....[56]....
        /*03f0*/ 	.word	0x0000fe00


	//   ....[57]....
        /*03f4*/ 	.word	0x000111c0


	//   ....[58]....
        /*03f8*/ 	.word	0x000111d0


	//   ....[59]....
        /*03fc*/ 	.word	0x000111e0


	//   ....[60]....
        /*0400*/ 	.word	0x000111f0


	//   ....[61]....
        /*0404*/ 	.word	0x00011450


	//   ....[62]....
        /*0408*/ 	.word	0x00011660


	//   ....[63]....
        /*040c*/ 	.word	0x00011fc0


	//   ....[64]....
        /*0410*/ 	.word	0x00012080


	//   ....[65]....
        /*0414*/ 	.word	0x00012310


	//   ....[66]....
        /*0418*/ 	.word	0x000123b0


	//   ....[67]....
        /*041c*/ 	.word	0x00013fc0


	//   ....[68]....
        /*0420*/ 	.word	0x00013fd0


	//   ....[69]....
        /*0424*/ 	.word	0x00014000


	//   ....[70]....
        /*0428*/ 	.word	0x00014020


	//   ....[71]....
        /*042c*/ 	.word	0x00015aa0


	//   ....[72]....
        /*0430*/ 	.word	0x00015ae0


	//   ....[73]....
        /*0434*/ 	.word	0x00015b20


	//   ....[74]....
        /*0438*/ 	.word	0x00015b50


	//   ....[75]....
        /*043c*/ 	.word	0x00015d90


	//   ....[76]....
        /*0440*/ 	.word	0x00015da0


	//   ....[77]....
        /*0444*/ 	.word	0x00015fa0


	//   ....[78]....
        /*0448*/ 	.word	0x00015fd0


	//   ....[79]....
        /*044c*/ 	.word	0x00016190


	//   ....[80]....
        /*0450*/ 	.word	0x000161c0


	//   ....[81]....
        /*0454*/ 	.word	0x00016380


	//   ....[82]....
        /*0458*/ 	.word	0x000163a0


	//   ....[83]....
        /*045c*/ 	.word	0x00016d20


	//   ....[84]....
        /*0460*/ 	.word	0x00016d40


	//   ....[85]....
        /*0464*/ 	.word	0x00016f00


	//   ....[86]....
        /*0468*/ 	.word	0x00016f30


	//   ....[87]....
        /*046c*/ 	.word	0x000170c0


	//   ....[88]....
        /*0470*/ 	.word	0x000170f0


	//   ....[89]....
        /*0474*/ 	.word	0x00017280


	//   ....[90]....
        /*0478*/ 	.word	0x000172a0


	//----- nvinfo : EIATTR_EXIT_INSTR_OFFSETS
	.align		4
.L_380:
        /*047c*/ 	.byte	0x04, 0x1c
        /*047e*/ 	.short	(.L_382 - .L_381)


	//   ....[0]....
.L_381:
        /*0480*/ 	.word	0x00000450


	//   ....[1]....
        /*0484*/ 	.word	0x000163b0


	//   ....[2]....
        /*0488*/ 	.word	0x000164f0


	//   ....[3]....
        /*048c*/ 	.word	0x00016550


	//   ....[4]....
        /*0490*/ 	.word	0x000172b0


	//   ....[5]....
        /*0494*/ 	.word	0x000173c0


	//   ....[6]....
        /*0498*/ 	.word	0x00017420


	//----- nvinfo : EIATTR_CTAIDZ_USED
	.align		4
.L_382:
        /*049c*/ 	.byte	0x01, 0x04
	.zero		2


	//----- nvinfo : EIATTR_MAX_THREADS
	.align		4
        /*04a0*/ 	.byte	0x04, 0x05
        /*04a2*/ 	.short	(.L_384 - .L_383)
.L_383:
        /*04a4*/ 	.word	0x00000100
        /*04a8*/ 	.word	0x00000001
        /*04ac*/ 	.word	0x00000001


	//----- nvinfo : EIATTR_CRS_STACK_SIZE
	.align		4
.L_384:
        /*04b0*/ 	.byte	0x04, 0x1e
        /*04b2*/ 	.short	(.L_386 - .L_385)
.L_385:
        /*04b4*/ 	.word	0x00000000
.L_386:


//--------------------- .nv.info._ZN7cutlass13device_kernelIN5flash19enable_sm80_to_sm89INS1_16FlashAttnFwdSm80INS1_25CollectiveMainloopFwdSm80ILi8ELi1ELb0EN4cute5tupleIJNS5_1CILi128EEENS7_ILi48EEENS7_ILi256EEEEEELi256ENS_6half_tEfNS_4arch4Sm80ELb0ELb1ELb1ELb1ELb1ELb1ELb1ELb0EEENS1_21CollectiveEpilogueFwdINS6_IJS8_SA_S9_EEENS6_IJNS7_ILi1EEESI_SI_EEESC_SE_Li256ELb1ELb1ELb0ELb0EEENS1_19SingleTileSchedulerILb1ELb0ELb1ELi128EEEEEEEEEvNT_6ParamsE --------------------------
	.section	.nv.info._ZN7cutlass13device_kernelIN5flash19enable_sm80_to_sm89INS1_16FlashAttnFwdSm80INS1_25CollectiveMainloopFwdSm80ILi8ELi1ELb0EN4cute5tupleIJNS5_1CILi128EEENS7_ILi48EEENS7_ILi256EEEEEELi256ENS_6half_tEfNS_4arch4Sm80ELb0ELb1ELb1ELb1ELb1ELb1ELb1ELb0EEENS1_21CollectiveEpilogueFwdINS6_IJS8_SA_S9_EEENS6_IJNS7_ILi1EEESI_SI_EEESC_SE_Li256ELb1ELb1ELb0ELb0EEENS1_19SingleTileSchedulerILb1ELb0ELb1ELi128EEEEEEEEEvNT_6ParamsE,"",@"SHT_CUDA_INFO"
	.sectionflags	@""
	.align	4


	//----- nvinfo : EIATTR_CUDA_API_VERSION
	.align		4
        /*0000*/ 	.byte	0x04, 0x37
        /*0002*/ 	.short	(.L_388 - .L_387)
.L_387:
        /*0004*/ 	.word	0x00000082


	//----- nvinfo : EIATTR_SW2861232_WAR
	.align		4
.L_388:
        /*0008*/ 	.byte	0x01, 0x35
	.zero		2


	//----- nvinfo : EIATTR_PARAM_CBANK
	.align		4
        /*000c*/ 	.byte	0x04, 0x0a
        /*000e*/ 	.short	(.L_390 - .L_389)
	.align		4
.L_389:
        /*0010*/ 	.word	index@(.nv.constant0._ZN7cutlass13device_kernelIN5flash19enable_sm80_to_sm89INS1_16FlashAttnFwdSm80INS1_25CollectiveMainloopFwdSm80ILi8ELi1ELb0EN4cute5tupleIJNS5_1CILi128EEENS7_ILi48EEENS7_ILi256EEEEEELi256ENS_6half_tEfNS_4arch4Sm80ELb0ELb1ELb1ELb1ELb1ELb1ELb1ELb0EEENS1_21CollectiveEpilogueFwdINS6_IJS8_SA_S9_EEENS6_IJNS7_ILi1EEESI_SI_EEESC_SE_Li256ELb1ELb1ELb0ELb0EEENS1_19SingleTileSchedulerILb1ELb0ELb1ELi128EEEEEEEEEvNT_6ParamsE)
        /*0014*/ 	.short	0x0160
        /*0016*/ 	.short	0x0418


	//----- nvinfo : EIATTR_CBANK_PARAM_SIZE
	.align		4
.L_390:
        /*0018*/ 	.byte	0x03, 0x19
        /*001a*/ 	.short	0x0418


	//----- nvinfo : EIATTR_KPARAM_INFO
	.align		4
        /*001c*/ 	.byte	0x04, 0x17
        /*001e*/ 	.short	(.L_392 - .L_391)
.L_391:
        /*0020*/ 	.word	0x00000000
        /*0024*/ 	.short	0x0000
        /*0026*/ 	.short	0x0000
        /*0028*/ 	.byte	0x00, 0xf0, 0x61, 0x10


	//----- nvinfo : EIATTR_MAXREG_COUNT
	.align		4
.L_392:
        /*002c*/ 	.byte	0x03, 0x1b
        /*002e*/ 	.short	0x00ff


	//----- nvinfo : EIATTR_NUM_BARRIERS
	.align		4
        /*0030*/ 	.byte	0x02, 0x4c
        /*0032*/ 	.byte	0x02
	.zero		1


	//----- nvinfo : EIATTR_ANNOTATIONS
	.align		4
        /*0034*/ 	.byte	0x04, 0x55
        /*0036*/ 	.short	(.L_394 - .L_393)


	//   ....[0]....
.L_393:
        /*0038*/ 	.word	0x00000001
        /*003c*/ 	.byte	0xe0, 0x01, 0x00, 0x00, 0x01, 0x00, 0x00, 0x00, 0x20, 0x03, 0x00, 0x00, 0x01, 0x00, 0x00, 0x00
        /*004c*/ 	.byte	0x30, 0x03, 0x00, 0x00, 0x01, 0x00, 0x00, 0x00, 0xc0, 0x80, 0x00, 0x00, 0x01, 0x00, 0x00, 0x00
        /*005c*/ 	.byte	0x60, 0x8b, 0x01, 0x00, 0x01, 0x00, 0x00, 0x00, 0x10, 0xa6, 0x01, 0x00


	//----- nvinfo : EIATTR_MERCURY_ISA_VERSION
	.align		4
.L_394:
        /*0068*/ 	.byte	0x03, 0x5f
        /*006a*/ 	.short	0x0000


	//----- nvinfo : EIATTR_COOP_GROUP_MASK_REGIDS
	.align		4
        /*006c*/ 	.byte	0x04, 0x29
        /*006e*/ 	.short	(.L_396 - .L_395)


	//   ....[0]....
.L_395:
        /*0070*/ 	.word	0xffffffff


	//   ....[1]....
        /*0074*/ 	.word	0xffffffff


	//   ....[2]....
        /*0078*/ 	.word	0xffffffff


	//   ....[3]....
        /*007c*/ 	.word	0xffffffff


	//   ....[4]....
        /*0080*/ 	.word	0xffffffff


	//   ....[5]....
        /*0084*/ 	.word	0xffffffff


	//   ....[6]....
        /*0088*/ 	.word	0xffffffff


	//   ....[7]....
        /*008c*/ 	.word	0xffffffff


	//   ....[8]....
        /*0090*/ 	.word	0xffffffff


	//   ....[9]....
        /*0094*/ 	.word	0xffffffff


	//   ....[10]....
        /*0098*/ 	.word	0xffffffff


	//   ....[11]....
        /*009c*/ 	.word	0xffffffff


	//   ....[12]....
        /*00a0*/ 	.word	0xffffffff


	//   ....[13]....
        /*00a4*/ 	.word	0xffffffff


	//   ....[14]....
        /*00a8*/ 	.word	0xffffffff


	//   ....[15]....
        /*00ac*/ 	.word	0xffffffff


	//   ....[16]....
        /*00b0*/ 	.word	0xffffffff


	//   ....[17]....
        /*00b4*/ 	.word	0xffffffff


	//   ....[18]....
        /*00b8*/ 	.word	0xffffffff


	//   ....[19]....
        /*00bc*/ 	.word	0xffffffff


	//   ....[20]....
        /*00c0*/ 	.word	0xffffffff


	//   ....[21]....
        /*00c4*/ 	.word	0xffffffff


	//   ....[22]....
        /*00c8*/ 	.word	0xffffffff


	//   ....[23]....
        /*00cc*/ 	.word	0xffffffff


	//   ....[24]....
        /*00d0*/ 	.word	0xffffffff


	//   ....[25]....
        /*00d4*/ 	.word	0xffffffff


	//   ....[26]....
        /*00d8*/ 	.word	0xffffffff


	//   ....[27]....
        /*00dc*/ 	.word	0xffffffff


	//   ....[28]....
        /*00e0*/ 	.word	0xffffffff


	//   ....[29]....
        /*00e4*/ 	.word	0xffffffff


	//   ....[30]....
        /*00e8*/ 	.word	0xffffffff


	//   ....[31]....
        /*00ec*/ 	.word	0xffffffff


	//   ....[32]....
        /*00f0*/ 	.word	0xffffffff


	//   ....[33]....
        /*00f4*/ 	.word	0xffffffff


	//   ....[34]....
        /*00f8*/ 	.word	0xffffffff


	//   ....[35]....
        /*00fc*/ 	.word	0xffffffff


	//   ....[36]....
        /*0100*/ 	.word	0xffffffff


	//   ....[37]....
        /*0104*/ 	.word	0xffffffff


	//   ....[38]....
        /*0108*/ 	.word	0xffffffff


	//   ....[39]....
        /*010c*/ 	.word	0xffffffff


	//   ....[40]....
        /*0110*/ 	.word	0xffffffff


	//   ....[41]....
        /*0114*/ 	.word	0xffffffff


	//   ....[42]....
        /*0118*/ 	.word	0xffffffff


	//   ....[43]....
        /*011c*/ 	.word	0xffffffff


	//   ....[44]....
        /*0120*/ 	.word	0xffffffff


	//   ....[45]....
        /*0124*/ 	.word	0xffffffff


	//   ....[46]....
        /*0128*/ 	.word	0xffffffff


	//   ....[47]....
        /*012c*/ 	.word	0xffffffff


	//   ....[48]....
        /*0130*/ 	.word	0xffffffff


	//   ....[49]....
        /*0134*/ 	.word	0xffffffff


	//   ....[50]....
        /*0138*/ 	.word	0xffffffff


	//   ....[51]....
        /*013c*/ 	.word	0xffffffff


	//   ....[52]....
        /*0140*/ 	.word	0xffffffff


	//   ....[53]....
        /*0144*/ 	.word	0xffffffff


	//   ....[54]....
        /*0148*/ 	.word	0xffffffff


	//   ....[55]....
        /*014c*/ 	.word	0xffffffff


	//   ....[56]....
        /*0150*/ 	.word	0xffffffff


	//   ....[57]....
        /*0154*/ 	.word	0xffffffff


	//   ....[58]....
        /*0158*/ 	.word	0xffffffff


	//   ....[59]....
        /*015c*/ 	.word	0xffffffff


	//   ....[60]....
        /*0160*/ 	.word	0xffffffff


	//   ....[61]....
        /*0164*/ 	.word	0xffffffff


	//   ....[62]....
        /*0168*/ 	.word	0xffffffff


	//   ....[63]....
        /*016c*/ 	.word	0xffffffff


	//   ....[64]....
        /*0170*/ 	.word	0xffffffff


	//   ....[65]....
        /*0174*/ 	.word	0xffffffff


	//   ....[66]....
        /*0178*/ 	.word	0xffffffff


	//   ....[67]....
        /*017c*/ 	.word	0xffffffff


	//   ....[68]....
        /*0180*/ 	.word	0xffffffff


	//   ....[69]....
        /*0184*/ 	.word	0xffffffff


	//   ....[70]....
        /*0188*/ 	.word	0xffffffff


	//   ....[71]....
        /*018c*/ 	.word	0xffffffff


	//   ....[72]....
        /*0190*/ 	.word	0xffffffff


	//   ....[73]....
        /*0194*/ 	.word	0xffffffff


	//   ....[74]....
        /*0198*/ 	.word	0xffffffff


	//   ....[75]....
        /*019c*/ 	.word	0xffffffff


	//   ....[76]....
        /*01a0*/ 	.word	0xffffffff


	//   ....[77]....
        /*01a4*/ 	.word	0xffffffff


	//   ....[78]....
        /*01a8*/ 	.word	0xffffffff


	//   ....[79]....
        /*01ac*/ 	.word	0xffffffff


	//   ....[80]....
        /*01b0*/ 	.word	0xffffffff


	//   ....[81]....
        /*01b4*/ 	.word	0xffffffff


	//   ....[82]....
        /*01b8*/ 	.word	0xffffffff


	//   ....[83]....
        /*01bc*/ 	.word	0xffffffff


	//   ....[84]....
        /*01c0*/ 	.word	0xffffffff


	//   ....[85]....
        /*01c4*/ 	.word	0xffffffff


	//   ....[86]....
        /*01c8*/ 	.word	0xffffffff


	//   ....[87]....
        /*01cc*/ 	.word	0xffffffff


	//   ....[88]....
        /*01d0*/ 	.word	0xffffffff


	//   ....[89]....
        /*01d4*/ 	.word	0xffffffff


	//   ....[90]....
        /*01d8*/ 	.word	0xffffffff


	//   ....[91]....
        /*01dc*/ 	.word	0xffffffff


	//   ....[92]....
        /*01e0*/ 	.word	0xffffffff


	//   ....[93]....
        /*01e4*/ 	.word	0xffffffff


	//   ....[94]....
        /*01e8*/ 	.word	0xffffffff


	//   ....[95]....
        /*01ec*/ 	.word	0xffffffff


	//   ....[96]....
        /*01f0*/ 	.word	0xffffffff


	//   ....[97]....
        /*01f4*/ 	.word	0xffffffff


	//   ....[98]....
        /*01f8*/ 	.word	0xffffffff


	//   ....[99]....
        /*01fc*/ 	.word	0xffffffff


	//   ....[100]....
        /*0200*/ 	.word	0xffffffff


	//   ....[101]....
        /*0204*/ 	.word	0xffffffff


	//   ....[102]....
        /*0208*/ 	.word	0xffffffff


	//   ....[103]....
        /*020c*/ 	.word	0xffffffff


	//   ....[104]....
        /*0210*/ 	.word	0xffffffff


	//   ....[105]....
        /*0214*/ 	.word	0xffffffff


	//   ....[106]....
        /*0218*/ 	.word	0xffffffff


	//   ....[107]....
        /*021c*/ 	.word	0xffffffff


	//   ....[108]....
        /*0220*/ 	.word	0xffffffff


	//   ....[109]....
        /*0224*/ 	.word	0xffffffff


	//   ....[110]....
        /*0228*/ 	.word	0xffffffff


	//   ....[111]....
        /*022c*/ 	.word	0xffffffff


	//   ....[112]....
        /*0230*/ 	.word	0xffffffff


	//   ....[113]....
        /*0234*/ 	.word	0xffffffff


	//   ....[114]....
        /*0238*/ 	.word	0xffffffff


	//   ....[115]....
        /*023c*/ 	.word	0xffffffff


	//   ....[116]....
        /*0240*/ 	.word	0xffffffff


	//   ....[117]....
        /*0244*/ 	.word	0xffffffff


	//   ....[118]....
        /*0248*/ 	.word	0xffffffff


	//   ....[119]....
        /*024c*/ 	.word	0xffffffff


	//   ....[120]....
        /*0250*/ 	.word	0xffffffff


	//   ....[121]....
        /*0254*/ 	.word	0xffffffff


	//   ....[122]....
        /*0258*/ 	.word	0xffffffff


	//   ....[123]....
        /*025c*/ 	.word	0xffffffff


	//   ....[124]....
        /*0260*/ 	.word	0xffffffff


	//   ....[125]....
        /*0264*/ 	.word	0xffffffff


	//   ....[126]....
        /*0268*/ 	.word	0xffffffff


	//   ....[127]....
        /*026c*/ 	.word	0xffffffff


	//   ....[128]....
        /*0270*/ 	.word	0xffffffff


	//   ....[129]....
        /*0274*/ 	.word	0xffffffff


	//   ....[130]....
        /*0278*/ 	.word	0xffffffff


	//   ....[131]....
        /*027c*/ 	.word	0xffffffff


	//   ....[132]....
        /*0280*/ 	.word	0xffffffff


	//   ....[133]....
        /*0284*/ 	.word	0xffffffff


	//   ....[134]....
        /*0288*/ 	.word	0xffffffff


	//   ....[135]....
        /*028c*/ 	.word	0xffffffff


	//   ....[136]....
        /*0290*/ 	.word	0xffffffff


	//   ....[137]....
        /*0294*/ 	.word	0xffffffff


	//   ....[138]....
        /*0298*/ 	.word	0xffffffff


	//   ....[139]....
        /*029c*/ 	.word	0xffffffff


	//   ....[140]....
        /*02a0*/ 	.word	0xffffffff


	//   ....[141]....
        /*02a4*/ 	.word	0xffffffff


	//   ....[142]....
        /*02a8*/ 	.word	0xffffffff


	//   ....[143]....
        /*02ac*/ 	.word	0xffffffff


	//   ....[144]....
        /*02b0*/ 	.word	0xffffffff


	//   ....[145]....
        /*02b4*/ 	.word	0xffffffff


	//   ....[146]....
        /*02b8*/ 	.word	0xffffffff


	//   ....[147]....
        /*02bc*/ 	.word	0xffffffff


	//   ....[148]....
        /*02c0*/ 	.word	0xffffffff


	//   ....[149]....
        /*02c4*/ 	.word	0xffffffff


	//   ....[150]....
        /*02c8*/ 	.word	0xffffffff


	//   ....[151]....
        /*02cc*/ 	.word	0xffffffff


	//   ....[152]....
        /*02d0*/ 	.word	0xffffffff


	//   ....[153]....
        /*02d4*/ 	.word	0xffffffff


	//   ....[154]....
        /*02d8*/ 	.word	0xffffffff


	//   ....[155]....
        /*02dc*/ 	.word	0xffffffff


	//   ....[156]....
        /*02e0*/ 	.word	0xffffffff


	//   ....[157]....
        /*02e4*/ 	.word	0xffffffff


	//   ....[158]....
        /*02e8*/ 	.word	0xffffffff


	//   ....[159]....
        /*02ec*/ 	.word	0xffffffff


	//   ....[160]....
        /*02f0*/ 	.word	0xffffffff


	//   ....[161]....
        /*02f4*/ 	.word	0xffffffff


	//   ....[162]....
        /*02f8*/ 	.word	0xffffffff


	//   ....[163]....
        /*02fc*/ 	.word	0xffffffff


	//   ....[164]....
        /*0300*/ 	.word	0xffffffff


	//   ....[165]....
        /*0304*/ 	.word	0xffffffff


	//   ....[166]....
        /*0308*/ 	.word	0xffffffff


	//   ....[167]....
        /*030c*/ 	.word	0xffffffff


	//   ....[168]....
        /*0310*/ 	.word	0xffffffff


	//   ....[169]....
        /*0314*/ 	.word	0xffffffff


	//   ....[170]....
        /*0318*/ 	.word	0xffffffff


	//   ....[171]....
        /*031c*/ 	.word	0xffffffff


	//   ....[172]....
        /*0320*/ 	.word	0xffffffff


	//   ....[173]....
        /*0324*/ 	.word	0xffffffff


	//   ....[174]....
        /*0328*/ 	.word	0xffffffff


	//   ....[175]....
        /*032c*/ 	.word	0xffffffff


	//   ....[176]....
        /*0330*/ 	.word	0xffffffff


	//   ....[177]....
        /*0334*/ 	.word	0xffffffff


	//   ....[178]....
        /*0338*/ 	.word	0xffffffff


	//   ....[179]....
        /*033c*/ 	.word	0xffffffff


	//   ....[180]....
        /*0340*/ 	.word	0xffffffff


	//   ....[181]....
        /*0344*/ 	.word	0xffffffff


	//   ....[182]....
        /*0348*/ 	.word	0xffffffff


	//   ....[183]....
        /*034c*/ 	.word	0xffffffff


	//   ....[184]....
        /*0350*/ 	.word	0xffffffff


	//   ....[185]....
        /*0354*/ 	.word	0xffffffff


	//   ....[186]....
        /*0358*/ 	.word	0xffffffff


	//   ....[187]....
        /*035c*/ 	.word	0xffffffff


	//   ....[188]....
        /*0360*/ 	.word	0xffffffff


	//   ....[189]....
        /*0364*/ 	.word	0xffffffff


	//   ....[190]....
        /*0368*/ 	.word	0xffffffff


	//   ....[191]....
        /*036c*/ 	.word	0xffffffff


	//   ....[192]....
        /*0370*/ 	.word	0xffffffff


	//   ....[193]....
        /*0374*/ 	.word	0xffffffff


	//   ....[194]....
        /*0378*/ 	.word	0xffffffff


	//   ....[195]....
        /*037c*/ 	.word	0xffffffff


	//   ....[196]....
        /*0380*/ 	.word	0xffffffff


	//   ....[197]....
        /*0384*/ 	.word	0xffffffff


	//   ....[198]....
        /*0388*/ 	.word	0xffffffff


	//   ....[199]....
        /*038c*/ 	.word	0xffffffff


	//   ....[200]....
        /*0390*/ 	.word	0xffffffff


	//   ....[201]....
        /*0394*/ 	.word	0xffffffff


	//   ....[202]....
        /*0398*/ 	.word	0xffffffff


	//   ....[203]....
        /*039c*/ 	.word	0xffffffff


	//   ....[204]....
        /*03a0*/ 	.word	0xffffffff


	//   ....[205]....
        /*03a4*/ 	.word	0xffffffff


	//   ....[206]....
        /*03a8*/ 	.word	0xffffffff


	//   ....[207]....
        /*03ac*/ 	.word	0xffffffff


	//   ....[208]....
        /*03b0*/ 	.word	0xffffffff


	//   ....[209]....
        /*03b4*/ 	.word	0xffffffff


	//   ....[210]....
        /*03b8*/ 	.word	0xffffffff


	//   ....[211]....
        /*03bc*/ 	.word	0xffffffff


	//   ....[212]....
        /*03c0*/ 	.word	0xffffffff


	//   ....[213]....
        /*03c4*/ 	.word	0xffffffff


	//   ....[214]....
        /*03c8*/ 	.word	0xffffffff


	//   ....[215]....
        /*03cc*/ 	.word	0xffffffff


	//   ....[216]....
        /*03d0*/ 	.word	0xffffffff


	//   ....[217]....
        /*03d4*/ 	.word	0xffffffff


	//   ....[218]....
        /*03d8*/ 	.word	0xffffffff


	//   ....[219]....
        /*03dc*/ 	.word	0xffffffff


	//   ....[220]....
        /*03e0*/ 	.word	0xffffffff


	//   ....[221]....
        /*03e4*/ 	.word	0xffffffff


	//   ....[222]....
        /*03e8*/ 	.word	0xffffffff


	//   ....[223]....
        /*03ec*/ 	.word	0xffffffff


	//   ....[224]....
        /*03f0*/ 	.word	0xffffffff


	//   ....[225]....
        /*03f4*/ 	.word	0xffffffff


	//   ....[226]....
        /*03f8*/ 	.word	0xffffffff


	//   ....[227]....
        /*03fc*/ 	.word	0xffffffff


	//   ....[228]....
        /*0400*/ 	.word	0xffffffff


	//   ....[229]....
        /*0404*/ 	.word	0xffffffff


	//   ....[230]....
        /*0408*/ 	.word	0xffffffff


	//   ....[231]....
        /*040c*/ 	.word	0xffffffff


	//   ....[232]....
        /*0410*/ 	.word	0xffffffff


	//   ....[233]....
        /*0414*/ 	.word	0xffffffff


	//   ....[234]....
        /*0418*/ 	.word	0xffffffff


	//   ....[235]....
        /*041c*/ 	.word	0xffffffff


	//   ....[236]....
        /*0420*/ 	.word	0xffffffff


	//   ....[237]....
        /*0424*/ 	.word	0xffffffff


	//   ....[238]....
        /*0428*/ 	.word	0xffffffff


	//   ....[239]....
        /*042c*/ 	.word	0xffffffff


	//   ....[240]....
        /*0430*/ 	.word	0xffffffff


	//   ....[241]....
        /*0434*/ 	.word	0xffffffff


	//   ....[242]....
        /*0438*/ 	.word	0xffffffff


	//----- nvinfo : EIATTR_COOP_GROUP_INSTR_OFFSETS
	.align		4
.L_396:
        /*043c*/ 	.byte	0x04, 0x28
        /*043e*/ 	.short	(.L_398 - .L_397)


	//   ....[0]....
.L_397:
        /*0440*/ 	.word	0x00000090


	//   ....[1]....
        /*0444*/ 	.word	0x00002460


	//   ....[2]....
        /*0448*/ 	.word	0x000024d0


	//   ....[3]....
        /*044c*/ 	.word	0x000034d0


	//   ....[4]....
        /*0450*/ 	.word	0x000034e0


	//   ....[5]....
        /*0454*/ 	.word	0x000049f0


	//   ....[6]....
        /*0458*/ 	.word	0x00004a70


	//   ....[7]....
        /*045c*/ 	.word	0x00005b10


	//   ....[8]....
        /*0460*/ 	.word	0x00005b20


	//   ....[9]....
        /*0464*/ 	.word	0x00006ac0


	//   ....[10]....
        /*0468*/ 	.word	0x00006af0


	//   ....[11]....
        /*046c*/ 	.word	0x00006cb0


	//   ....[12]....
        /*0470*/ 	.word	0x00006cd0


	//   ....[13]....
        /*0474*/ 	.word	0x000071b0


	//   ....[14]....
        /*0478*/ 	.word	0x000071d0


	//   ....[15]....
        /*047c*/ 	.word	0x00007360


	//   ....[16]....
        /*0480*/ 	.word	0x00007380


	//   ....[17]....
        /*0484*/ 	.word	0x00008680


	//   ....[18]....
        /*0488*/ 	.word	0x000086a0


	//   ....[19]....
        /*048c*/ 	.word	0x00008880


	//   ....[20]....
        /*0490*/ 	.word	0x00008890


	//   ....[21]....
        /*0494*/ 	.word	0x00008a60


	//   ....[22]....
        /*0498*/ 	.word	0x00008a80


	//   ....[23]....
        /*049c*/ 	.word	0x00008c50


	//   ....[24]....
        /*04a0*/ 	.word	0x00008c60


	//   ....[25]....
        /*04a4*/ 	.word	0x00009580


	//   ....[26]....
        /*04a8*/ 	.word	0x000095b0


	//   ....[27]....
        /*04ac*/ 	.word	0x000095f0


	//   ....[28]....
        /*04b0*/ 	.word	0x00009620


	//   ....[29]....
        /*04b4*/ 	.word	0x00009b90


	//   ....[30]....
        /*04b8*/ 	.word	0x00009ba0


	//   ....[31]....
        /*04bc*/ 	.word	0x00009d80


	//   ....[32]....
        /*04c0*/ 	.word	0x00009d90


	//   ....[33]....
        /*04c4*/ 	.word	0x0000ac00


	//   ....[34]....
        /*04c8*/ 	.word	0x0000ac20


	//   ....[35]....
        /*04cc*/ 	.word	0x0000ade0


	//   ....[36]....
        /*04d0*/ 	.word	0x0000adf0


	//   ....[37]....
        /*04d4*/ 	.word	0x0000b220


	//   ....[38]....
        /*04d8*/ 	.word	0x0000b8a0


	//   ....[39]....
        /*04dc*/ 	.word	0x0000bf90


	//   ....[40]....
        /*04e0*/ 	.word	0x0000bfc0


	//   ....[41]....
        /*04e4*/ 	.word	0x0000bfd0


	//   ....[42]....
        /*04e8*/ 	.word	0x0000c000


	//   ....[43]....
        /*04ec*/ 	.word	0x0000d670


	//   ....[44]....
        /*04f0*/ 	.word	0x0000d690


	//   ....[45]....
        /*04f4*/ 	.word	0x0000d830


	//   ....[46]....
        /*04f8*/ 	.word	0x0000d840


	//   ....[47]....
        /*04fc*/ 	.word	0x0000e8d0


	//   ....[48]....
        /*0500*/ 	.word	0x0000e8f0


	//   ....[49]....
        /*0504*/ 	.word	0x0000ea80


	//   ....[50]....
        /*0508*/ 	.word	0x0000ea90


	//   ....[51]....
        /*050c*/ 	.word	0x0000ed00


	//   ....[52]....
        /*0510*/ 	.word	0x0000f2a0


	//   ....[53]....
        /*0514*/ 	.word	0x0000f890


	//   ....[54]....
        /*0518*/ 	.word	0x0000f8c0


	//   ....[55]....
        /*051c*/ 	.word	0x0000f8d0


	//   ....[56]....
        /*0520*/ 	.word	0x0000f900


	//   ....[57]....
        /*0524*/ 	.word	0x00011640


	//   ....[58]....
        /*0528*/ 	.word	0x00011660


	//   ....[59]....
        /*052c*/ 	.word	0x000117c0


	//   ....[60]....
        /*0530*/ 	.word	0x000117d0


	//   ....[61]....
        /*0534*/ 	.word	0x00012820


	//   ....[62]....
        /*0538*/ 	.word	0x00012840


	//   ....[63]....
        /*053c*/ 	.word	0x00012990


	//   ....[64]....
        /*0540*/ 	.word	0x000129a0


	//   ....[65]....
        /*0544*/ 	.word	0x00012c80


	//   ....[66]....
        /*0548*/ 	.word	0x00012cb0


	//   ....[67]....
        /*054c*/ 	.word	0x00012cc0


	//   ....[68]....
        /*0550*/ 	.word	0x00012cf0


	//   ....[69]....
        /*0554*/ 	.word	0x000146e0


	//   ....[70]....
        /*0558*/ 	.word	0x00014700


	//   ....[71]....
        /*055c*/ 	.word	0x00014900


	//   ....[72]....
        /*0560*/ 	.word	0x00014910


	//   ....[73]....
        /*0564*/ 	.word	0x00015960


	//   ....[74]....
        /*0568*/ 	.word	0x00015980


	//   ....[75]....
        /*056c*/ 	.word	0x00015af0


	//   ....[76]....
        /*0570*/ 	.word	0x00015b00


	//   ....[77]....
        /*0574*/ 	.word	0x00015d70


	//   ....[78]....
        /*0578*/ 	.word	0x00016330


	//   ....[79]....
        /*057c*/ 	.word	0x00016940


	//   ....[80]....
        /*0580*/ 	.word	0x00016970


	//   ....[81]....
        /*0584*/ 	.word	0x00016980


	//   ....[82]....
        /*0588*/ 	.word	0x000169b0


	//   ....[83]....
        /*058c*/ 	.word	0x00018190


	//   ....[84]....
        /*0590*/ 	.word	0x000181c0


	//   ....[85]....
        /*0594*/ 	.word	0x000181d0


	//   ....[86]....
        /*0598*/ 	.word	0x00018200


	//   ....[87]....
        /*059c*/ 	.word	0x00019bc0


	//   ....[88]....
        /*05a0*/ 	.word	0x00019bf0


	//   ....[89]....
        /*05a4*/ 	.word	0x00019c10


	//   ....[90]....
        /*05a8*/ 	.word	0x00019c20


	//   ....[91]....
        /*05ac*/ 	.word	0x00019e40


	//   ....[92]....
        /*05b0*/ 	.word	0x00019e50


	//   ....[93]....
        /*05b4*/ 	.word	0x0001a050


	//   ....[94]....
        /*05b8*/ 	.word	0x0001a080


	//   ....[95]....
        /*05bc*/ 	.word	0x0001a240


	//   ....[96]....
        /*05c0*/ 	.word	0x0001a270


	//   ....[97]....
        /*05c4*/ 	.word	0x0001a430


	//   ....[98]....
        /*05c8*/ 	.word	0x0001a450


	//   ....[99]....
        /*05cc*/ 	.word	0x0001acd0


	//   ....[100]....
        /*05d0*/ 	.word	0x0001acf0


	//   ....[101]....
        /*05d4*/ 	.word	0x0001aec0


	//   ....[102]....
        /*05d8*/ 	.word	0x0001aed0


	//   ....[103]....
        /*05dc*/ 	.word	0x0001b0a0


	//   ....[104]....
        /*05e0*/ 	.word	0x0001b0c0


	//   ....[105]....
        /*05e4*/ 	.word	0x0001b290


	//   ....[106]....
        /*05e8*/ 	.word	0x0001b2a0


	//   ....[107]....
        /*05ec*/ 	.word	0x0001b4b0


	//   ....[108]....
        /*05f0*/ 	.word	0x0001b530


	//   ....[109]....
        /*05f4*/ 	.word	0x0001b5b0


	//   ....[110]....
        /*05f8*/ 	.word	0x0001b620


	//   ....[111]....
        /*05fc*/ 	.word	0x0001b6a0


	//   ....[112]....
        /*0600*/ 	.word	0x0001b720


	//   ....[113]....
        /*0604*/ 	.word	0x0001b7a0


	//   ....[114]....
        /*0608*/ 	.word	0x0001b810


	//   ....[115]....
        /*060c*/ 	.word	0x0001b890


	//   ....[116]....
        /*0610*/ 	.word	0x0001b910


	//   ....[117]....
        /*0614*/ 	.word	0x0001b980


	//   ....[118]....
        /*0618*/ 	.word	0x0001ba00


	//   ....[119]....
        /*061c*/ 	.word	0x0001ba80


	//   ....[120]....
        /*0620*/ 	.word	0x0001bb00


	//   ....[121]....
        /*0624*/ 	.word	0x0001bb70


	//   ....[122]....
        /*0628*/ 	.word	0x0001bbf0


	//   ....[123]....
        /*062c*/ 	.word	0x0001bc70


	//   ....[124]....
        /*0630*/ 	.word	0x0001bcd0


	//   ....[125]....
        /*0634*/ 	.word	0x0001bd20


	//   ....[126]....
        /*0638*/ 	.word	0x0001bd70


	//   ....[127]....
        /*063c*/ 	.word	0x0001bdc0


	//   ....[128]....
        /*0640*/ 	.word	0x0001be40


	//   ....[129]....
        /*0644*/ 	.word	0x0001bec0


	//   ....[130]....
        /*0648*/ 	.word	0x0001bf40


	//   ....[131]....
        /*064c*/ 	.word	0x0001bfb0


	//   ....[132]....
        /*0650*/ 	.word	0x0001c030


	//   ....[133]....
        /*0654*/ 	.word	0x0001c0b0


	//   ....[134]....
        /*0658*/ 	.word	0x0001c130


	//   ....[135]....
        /*065c*/ 	.word	0x0001c1a0


	//   ....[136]....
        /*0660*/ 	.word	0x0001c220


	//   ....[137]....
        /*0664*/ 	.word	0x0001c2a0


	//   ....[138]....
        /*0668*/ 	.word	0x0001c2f0


	//   ....[139]....
        /*066c*/ 	.word	0x0001c340


	//   ....[140]....
        /*0670*/ 	.word	0x0001c390


	//   ....[141]....
        /*0674*/ 	.word	0x0001c3d0


	//   ....[142]....
        /*0678*/ 	.word	0x0001c440


	//   ....[143]....
        /*067c*/ 	.word	0x0001c4c0


	//   ....[144]....
        /*0680*/ 	.word	0x0001c540


	//   ....[145]....
        /*0684*/ 	.word	0x0001c5b0


	//   ....[146]....
        /*0688*/ 	.word	0x0001c630


	//   ....[147]....
        /*068c*/ 	.word	0x0001c6b0


	//   ....[148]....
        /*0690*/ 	.word	0x0001c730


	//   ....[149]....
        /*0694*/ 	.word	0x0001c7a0


	//   ....[150]....
        /*0698*/ 	.word	0x0001c7f0


	//   ....[151]....
        /*069c*/ 	.word	0x0001c840


	//   ....[152]....
        /*06a0*/ 	.word	0x0001c890


	//   ....[153]....
        /*06a4*/ 	.word	0x0001c8d0


	//   ....[154]....
        /*06a8*/ 	.word	0x0001c940


	//   ....[155]....
        /*06ac*/ 	.word	0x0001c9c0


	//   ....[156]....
        /*06b0*/ 	.word	0x0001ca30


	//   ....[157]....
        /*06b4*/ 	.word	0x0001cab0


	//   ....[158]....
        /*06b8*/ 	.word	0x0001cb30


	//   ....[159]....
        /*06bc*/ 	.word	0x0001cbb0


	//   ....[160]....
        /*06c0*/ 	.word	0x0001cc20


	//   ....[161]....
        /*06c4*/ 	.word	0x0001cca0


	//   ....[162]....
        /*06c8*/ 	.word	0x0001cd20


	//   ....[163]....
        /*06cc*/ 	.word	0x0001cd70


	//   ....[164]....
        /*06d0*/ 	.word	0x0001cdc0


	//   ....[165]....
        /*06d4*/ 	.word	0x0001ce10


	//   ....[166]....
        /*06d8*/ 	.word	0x0001ce50


	//   ....[167]....
        /*06dc*/ 	.word	0x0001cea0


	//   ....[168]....
        /*06e0*/ 	.word	0x0001cf00


	//   ....[169]....
        /*06e4*/ 	.word	0x0001cf50


	//   ....[170]....
        /*06e8*/ 	.word	0x0001cf90


	//   ....[171]....
        /*06ec*/ 	.word	0x0001d000


	//   ....[172]....
        /*06f0*/ 	.word	0x0001d080


	//   ....[173]....
        /*06f4*/ 	.word	0x0001d100


	//   ....[174]....
        /*06f8*/ 	.word	0x0001d170


	//   ....[175]....
        /*06fc*/ 	.word	0x0001d1f0


	//   ....[176]....
        /*0700*/ 	.word	0x0001d270


	//   ....[177]....
        /*0704*/ 	.word	0x0001d2f0


	//   ....[178]....
        /*0708*/ 	.word	0x0001d360


	//   ....[179]....
        /*070c*/ 	.word	0x0001d760


	//   ....[180]....
        /*0710*/ 	.word	0x0001d780


	//   ....[181]....
        /*0714*/ 	.word	0x0001d7a0


	//   ....[182]....
        /*0718*/ 	.word	0x0001d7b0


	//   ....[183]....
        /*071c*/ 	.word	0x0001dd90


	//   ....[184]....
        /*0720*/ 	.word	0x0001dda0


	//   ....[185]....
        /*0724*/ 	.word	0x0001ddb0


	//   ....[186]....
        /*0728*/ 	.word	0x0001ddc0


	//   ....[187]....
        /*072c*/ 	.word	0x0001e330


	//   ....[188]....
        /*0730*/ 	.word	0x0001e350


	//   ....[189]....
        /*0734*/ 	.word	0x0001e360


	//   ....[190]....
        /*0738*/ 	.word	0x0001e370


	//   ....[191]....
        /*073c*/ 	.word	0x0001e900


	//   ....[192]....
        /*0740*/ 	.word	0x0001e960


	//   ....[193]....
        /*0744*/ 	.word	0x0001e970


	//   ....[194]....
        /*0748*/ 	.word	0x0001e980


	//   ....[195]....
        /*074c*/ 	.word	0x000221b0


	//   ....[196]....
        /*0750*/ 	.word	0x000221d0


	//   ....[197]....
        /*0754*/ 	.word	0x000221f0


	//   ....[198]....
        /*0758*/ 	.word	0x00022200


	//   ....[199]....
        /*075c*/ 	.word	0x00022690


	//   ....[200]....
        /*0760*/ 	.word	0x000226a0


	//   ....[201]....
        /*0764*/ 	.word	0x000226b0


	//   ....[202]....
        /*0768*/ 	.word	0x000226c0


	//   ....[203]....
        /*076c*/ 	.word	0x00022ad0


	//   ....[204]....
        /*0770*/ 	.word	0x00022af0


	//   ....[205]....
        /*0774*/ 	.word	0x00022b10


	//   ....[206]....
        /*0778*/ 	.word	0x00022b20


	//   ....[207]....
        /*077c*/ 	.word	0x00022f50


	//   ....[208]....
        /*0780*/ 	.word	0x00022fb0


	//   ....[209]....
        /*0784*/ 	.word	0x00022fc0


	//   ....[210]....
        /*0788*/ 	.word	0x00022fd0


	//   ....[211]....
        /*078c*/ 	.word	0x00026c50


	//   ....[212]....
        /*0790*/ 	.word	0x00026cd0


	//   ....[213]....
        /*0794*/ 	.word	0x00026d50


	//   ....[214]....
        /*0798*/ 	.word	0x00026dc0


	//   ....[215]....
        /*079c*/ 	.word	0x00026e40


	//   ....[216]....
        /*07a0*/ 	.word	0x00026eb0


	//   ....[217]....
        /*07a4*/ 	.word	0x00026f30


	//   ....[218]....
        /*07a8*/ 	.word	0x00026fa0


	//   ....[219]....
        /*07ac*/ 	.word	0x00027020


	//   ....[220]....
        /*07b0*/ 	.word	0x000270a0


	//   ....[221]....
        /*07b4*/ 	.word	0x00027110


	//   ....[222]....
        /*07b8*/ 	.word	0x00027180


	//   ....[223]....
        /*07bc*/ 	.word	0x00027200


	//   ....[224]....
        /*07c0*/ 	.word	0x00027280


	//   ....[225]....
        /*07c4*/ 	.word	0x000272f0


	//   ....[226]....
        /*07c8*/ 	.word	0x00027360


	//   ....[227]....
        /*07cc*/ 	.word	0x000273e0


	//   ....[228]....
        /*07d0*/ 	.word	0x00027460


	//   ....[229]....
        /*07d4*/ 	.word	0x000274e0


	//   ....[230]....
        /*07d8*/ 	.word	0x00027550


	//   ....[231]....
        /*07dc*/ 	.word	0x000275d0


	//   ....[232]....
        /*07e0*/ 	.word	0x00027640


	//   ....[233]....
        /*07e4*/ 	.word	0x000276b0


	//   ....[234]....
        /*07e8*/ 	.word	0x00027720


	//   ....[235]....
        /*07ec*/ 	.word	0x000277a0


	//   ....[236]....
        /*07f0*/ 	.word	0x00027820


	//   ....[237]....
        /*07f4*/ 	.word	0x000278a0


	//   ....[238]....
        /*07f8*/ 	.word	0x00027910


	//   ....[239]....
        /*07fc*/ 	.word	0x00027990


	//   ....[240]....
        /*0800*/ 	.word	0x00027a10


	//   ....[241]....
        /*0804*/ 	.word	0x00027a80


	//   ....[242]....
        /*0808*/ 	.word	0x00027af0


	//----- nvinfo : EIATTR_EXIT_INSTR_OFFSETS
	.align		4
.L_398:
        /*080c*/ 	.byte	0x04, 0x1c
        /*080e*/ 	.short	(.L_400 - .L_399)


	//   ....[0]....
.L_399:
        /*0810*/ 	.word	0x00000350


	//   ....[1]....
        /*0814*/ 	.word	0x0001a460


	//   ....[2]....
        /*0818*/ 	.word	0x0001a5a0


	//   ....[3]....
        /*081c*/ 	.word	0x0001a600


	//   ....[4]....
        /*0820*/ 	.word	0x0001b2e0


	//   ....[5]....
        /*0824*/ 	.word	0x0001b3f0


	//   ....[6]....
        /*0828*/ 	.word	0x0001b450


	//----- nvinfo : EIATTR_CTAIDZ_USED
	.align		4
.L_400:
        /*082c*/ 	.byte	0x01, 0x04
	.zero		2


	//----- nvinfo : EIATTR_MAX_THREADS
	.align		4
        /*0830*/ 	.byte	0x04, 0x05
        /*0832*/ 	.short	(.L_402 - .L_401)
.L_401:
        /*0834*/ 	.word	0x00000100
        /*0838*/ 	.word	0x00000001
        /*083c*/ 	.word	0x00000001


	//----- nvinfo : EIATTR_CRS_STACK_SIZE
	.align		4
.L_402:
        /*0840*/ 	.byte	0x04, 0x1e
        /*0842*/ 	.short	(.L_404 - .L_403)
.L_403:
        /*0844*/ 	.word	0x00000000
.L_404:


//--------------------- .nv.info._ZN7cutlass13device_kernelIN5flash19enable_sm80_to_sm89INS1_16FlashAttnFwdSm80INS1_25CollectiveMainloopFwdSm80ILi8ELi1ELb0EN4cute5tupleIJNS5_1CILi128EEENS7_ILi96EEENS7_ILi256EEEEEELi256ENS_6half_tEfNS_4arch4Sm80ELb1ELb0ELb1ELb0ELb1ELb0ELb1ELb0EEENS1_21CollectiveEpilogueFwdINS6_IJS8_SA_S9_EEENS6_IJNS7_ILi1EEESI_SI_EEESC_SE_Li256ELb0ELb1ELb0ELb0EEENS1_30DynamicPersistentTileSchedulerILi256ELi256ELb0ELb1ELb0EEEEEEEEEvNT_6ParamsE --------------------------
	.section	.nv.info._ZN7cutlass13device_kernelIN5flash19enable_sm80_to_sm89INS1_16FlashAttnFwdSm80INS1_25CollectiveMainloopFwdSm80ILi8ELi1ELb0EN4cute5tupleIJNS5_1CILi128EEENS7_ILi96EEENS7_ILi256EEEEEELi256ENS_6half_tEfNS_4arch4Sm80ELb1ELb0ELb1ELb0ELb1ELb0ELb1ELb0EEENS1_21CollectiveEpilogueFwdINS6_IJS8_SA_S9_EEENS6_IJNS7_ILi1EEESI_SI_EEESC_SE_Li256ELb0ELb1ELb0ELb0EEENS1_30DynamicPersistentTileSchedulerILi256ELi256ELb0ELb1ELb0EEEEEEEEEvNT_6ParamsE,"",@"SHT_CUDA_INFO"
	.sectionflags	@""
	.align	4


	//----- nvinfo : EIATTR_CUDA_API_VERSION
	.align		4
        /*0000*/ 	.byte	0x04, 0x37
        /*0002*/ 	.short	(.L_406 - .L_405)
.L_405:
        /*0004*/ 	.word	0x00000082


	//----- nvinfo : EIATTR_SW2861232_WAR
	.align		4
.L_406:
        /*0008*/ 	.byte	0x01, 0x35
	.zero		2


	//----- nvinfo : EIATTR_PARAM_CBANK
	.align		4
        /*000c*/ 	.byte	0x04, 0x0a
        /*000e*/ 	.short	(.L_408 - .L_407)
	.align		4
.L_407:
        /*0010*/ 	.word	index@(.nv.constant0._ZN7cutlass13device_kernelIN5flash19enable_sm80_to_sm89INS1_16FlashAttnFwdSm80INS1_25CollectiveMainloopFwdSm80ILi8ELi1ELb0EN4cute5tupleIJNS5_1CILi128EEENS7_ILi96EEENS7_ILi256EEEEEELi256ENS_6half_tEfNS_4arch4Sm80ELb1ELb0ELb1ELb0ELb1ELb0ELb1ELb0EEENS1_21CollectiveEpilogueFwdINS6_IJS8_SA_S9_EEENS6_IJNS7_ILi1EEESI_SI_EEESC_SE_Li256ELb0ELb1ELb0ELb0EEENS1_30DynamicPersistentTileSchedulerILi256ELi256ELb0ELb1ELb0EEEEEEEEEvNT_6ParamsE)
        /*0014*/ 	.short	0x0160
        /*0016*/ 	.short	0x0428


	//----- nvinfo : EIATTR_CBANK_PARAM_SIZE
	.align		4
.L_408:
        /*0018*/ 	.byte	0x03, 0x19
        /*001a*/ 	.short	0x0428


	//----- nvinfo : EIATTR_KPARAM_INFO
	.align		4
        /*001c*/ 	.byte	0x04, 0x17
        /*001e*/ 	.short	(.L_410 - .L_409)
.L_409:
        /*0020*/ 	.word	0x00000000
        /*0024*/ 	.short	0x0000
        /*0026*/ 	.short	0x0000
        /*0028*/ 	.byte	0x00, 0xf0, 0xa1, 0x10


	//----- nvinfo : EIATTR_MAXREG_COUNT
	.align		4
.L_410:
        /*002c*/ 	.byte	0x03, 0x1b
        /*002e*/ 	.short	0x00ff


	//----- nvinfo : EIATTR_NUM_BARRIERS
	.align		4
        /*0030*/ 	.byte	0x02, 0x4c
        /*0032*/ 	.byte	0x06
	.zero		1


	//----- nvinfo : EIATTR_ANNOTATIONS
	.align		4
        /*0034*/ 	.byte	0x04, 0x55
        /*0036*/ 	.short	(.L_412 - .L_411)


	//   ....[0]....
.L_411:
        /* <DEDUP_REMOVED lines=77> */


	//----- nvinfo : EIATTR_MERCURY_ISA_VERSION
	.align		4
.L_412:
        /*04f0*/ 	.byte	0x03, 0x5f
        /*04f2*/ 	.short	0x0000


	//----- nvinfo : EIATTR_INT_WARP_WIDE_INSTR_OFFSETS
	.align		4
        /*04f4*/ 	.byte	0x04, 0x31
        /*04f6*/ 	.short	(.L_414 - .L_413)


	//   ....[0]....
.L_413:
        /*04f8*/ 	.word	0x000130d0


	//   ....[1]....
        /*04fc*/ 	.word	0x00013150


	//----- nvinfo : EIATTR_COOP_GROUP_MASK_REGIDS
	.align		4
.L_414:
        /*0500*/ 	.byte	0x04, 0x29
        /*0502*/ 	.short	(.L_416 - .L_415)


	//   ....[0]....
.L_415:
        /*0504*/ 	.word	0xffffffff


	//   ....[1]....
        /*0508*/ 	.word	0xffffffff


	//   ....[2]....
        /*050c*/ 	.word	0xffffffff


	//   ....[3]....
        /*0510*/ 	.word	0xffffffff


	//   ....[4]....
        /*0514*/ 	.word	0xffffffff


	//   ....[5]....
        /*0518*/ 	.word	0xffffffff


	//   ....[6]....
        /*051c*/ 	.word	0xffffffff


	//   ....[7]....
        /*0520*/ 	.word	0xffffffff


	//   ....[8]....
        /*0524*/ 	.word	0xffffffff


	//   ....[9]....
        /*0528*/ 	.word	0xffffffff


	//   ....[10]....
        /*052c*/ 	.word	0xffffffff


	//   ....[11]....
        /*0530*/ 	.word	0xffffffff


	//   ....[12]....
        /*0534*/ 	.word	0xffffffff


	//   ....[13]....
        /*0538*/ 	.word	0xffffffff


	//   ....[14]....
        /*053c*/ 	.word	0xffffffff


	//   ....[15]....
        /*0540*/ 	.word	0xffffffff


	//   ....[16]....
        /*0544*/ 	.word	0xffffffff


	//   ....[17]....
        /*0548*/ 	.word	0xffffffff


	//   ....[18]....
        /*054c*/ 	.word	0xffffffff


	//   ....[19]....
        /*0550*/ 	.word	0xffffffff


	//   ....[20]....
        /*0554*/ 	.word	0xffffffff


	//   ....[21]....
        /*0558*/ 	.word	0xffffffff


	//   ....[22]....
        /*055c*/ 	.word	0xffffffff


	//   ....[23]....
        /*0560*/ 	.word	0xffffffff


	//   ....[24]....
        /*0564*/ 	.word	0xffffffff


	//   ....[25]....
        /*0568*/ 	.word	0xffffffff


	//   ....[26]....
        /*056c*/ 	.word	0xffffffff


	//   ....[27]....
        /*0570*/ 	.word	0xffffffff


	//   ....[28]....
        /*0574*/ 	.word	0xffffffff


	//   ....[29]....
        /*0578*/ 	.word	0xffffffff


	//   ....[30]....
        /*057c*/ 	.word	0xffffffff


	//   ....[31]....
        /*0580*/ 	.word	0xffffffff


	//   ....[32]....
        /*0584*/ 	.word	0xffffffff


	//   ....[33]....
        /*0588*/ 	.word	0xffffffff


	//   ....[34]....
        /*058c*/ 	.word	0xffffffff


	//   ....[35]....
        /*0590*/ 	.word	0xffffffff


	//   ....[36]....
        /*0594*/ 	.word	0xffffffff


	//   ....[37]....
        /*0598*/ 	.word	0xffffffff


	//   ....[38]....
        /*059c*/ 	.word	0xffffffff


	//   ....[39]....
        /*05a0*/ 	.word	0xffffffff


	//   ....[40]....
        /*05a4*/ 	.word	0xffffffff


	//   ....[41]....
        /*05a8*/ 	.word	0xffffffff


	//   ....[42]....
        /*05ac*/ 	.word	0xffffffff


	//   ....[43]....
        /*05b0*/ 	.word	0xffffffff


	//   ....[44]....
        /*05b4*/ 	.word	0xffffffff


	//   ....[45]....
        /*05b8*/ 	.word	0xffffffff


	//   ....[46]....
        /*05bc*/ 	.word	0xffffffff


	//   ....[47]....
        /*05c0*/ 	.word	0xffffffff


	//   ....[48]....
        /*05c4*/ 	.word	0xffffffff


	//   ....[49]....
        /*05c8*/ 	.word	0xffffffff


	//   ....[50]....
        /*05cc*/ 	.word	0xffffffff


	//   ....[51]....
        /*05d0*/ 	.word	0xffffffff


	//   ....[52]....
        /*05d4*/ 	.word	0xffffffff


	//   ....[53]....
        /*05d8*/ 	.word	0xffffffff


	//   ....[54]....
        /*05dc*/ 	.word	0xffffffff


	//   ....[55]....
        /*05e0*/ 	.word	0xffffffff


	//   ....[56]....
        /*05e4*/ 	.word	0xffffffff


	//   ....[57]....
        /*05e8*/ 	.word	0xffffffff


	//   ....[58]....
        /*05ec*/ 	.word	0xffffffff


	//   ....[59]....
        /*05f0*/ 	.word	0xffffffff


	//   ....[60]....
        /*05f4*/ 	.word	0xffffffff


	//   ....[61]....
        /*05f8*/ 	.word	0xffffffff


	//   ....[62]....
        /*05fc*/ 	.word	0xffffffff


	//   ....[63]....
        /*0600*/ 	.word	0xffffffff


	//   ....[64]....
        /*0604*/ 	.word	0xffffffff


	//   ....[65]....
        /*0608*/ 	.word	0xffffffff


	//   ....[66]....
        /*060c*/ 	.word	0xffffffff


	//   ....[67]....
        /*0610*/ 	.word	0xffffffff


	//   ....[68]....
        /*0614*/ 	.word	0xffffffff


	//   ....[69]....
        /*0618*/ 	.word	0xffffffff


	//   ....[70]....
        /*061c*/ 	.word	0xffffffff


	//   ....[71]....
        /*0620*/ 	.word	0xffffffff


	//   ....[72]....
        /*0624*/ 	.word	0xffffffff


	//   ....[73]....
        /*0628*/ 	.word	0xffffffff


	//   ....[74]....
        /*062c*/ 	.word	0xffffffff


	//   ....[75]....
        /*0630*/ 	.word	0xffffffff


	//   ....[76]....
        /*0634*/ 	.word	0xffffffff


	//   ....[77]....
        /*0638*/ 	.word	0xffffffff


	//   ....[78]....
        /*063c*/ 	.word	0xffffffff


	//   ....[79]....
        /*0640*/ 	.word	0xffffffff


	//   ....[80]....
        /*0644*/ 	.word	0xffffffff


	//   ....[81]....
        /*0648*/ 	.word	0xffffffff


	//   ....[82]....
        /*064c*/ 	.word	0xffffffff


	//   ....[83]....
        /*0650*/ 	.word	0xffffffff


	//   ....[84]....
        /*0654*/ 	.word	0xffffffff


	//   ....[85]....
        /*0658*/ 	.word	0xffffffff


	//   ....[86]....
        /*065c*/ 	.word	0xffffffff


	//   ....[87]....
        /*0660*/ 	.word	0xffffffff


	//   ....[88]....
        /*0664*/ 	.word	0xffffffff


	//   ....[89]....
        /*0668*/ 	.word	0xffffffff


	//   ....[90]....
        /*066c*/ 	.word	0xffffffff


	//   ....[91]....
        /*0670*/ 	.word	0xffffffff


	//   ....[92]....
        /*0674*/ 	.word	0xffffffff


	//   ....[93]....
        /*0678*/ 	.word	0xffffffff


	//   ....[94]....
        /*067c*/ 	.word	0xffffffff


	//   ....[95]....
        /*0680*/ 	.word	0xffffffff


	//   ....[96]....
        /*0684*/ 	.word	0xffffffff


	//   ....[97]....
        /*0688*/ 	.word	0xffffffff


	//   ....[98]....
        /*068c*/ 	.word	0xffffffff


	//   ....[99]....
        /*0690*/ 	.word	0xffffffff


	//   ....[100]....
        /*0694*/ 	.word	0xffffffff


	//   ....[101]....
        /*0698*/ 	.word	0xffffffff


	//   ....[102]....
        /*069c*/ 	.word	0xffffffff


	//   ....[103]....
        /*06a0*/ 	.word	0xffffffff


	//   ....[104]....
        /*06a4*/ 	.word	0xffffffff


	//   ....[105]....
        /*06a8*/ 	.word	0xffffffff


	//   ....[106]....
        /*06ac*/ 	.word	0xffffffff


	//   ....[107]....
        /*06b0*/ 	.word	0xffffffff


	//   ....[108]....
        /*06b4*/ 	.word	0xffffffff


	//   ....[109]....
        /*06b8*/ 	.word	0xffffffff


	//   ....[110]....
        /*06bc*/ 	.word	0xffffffff


	//   ....[111]....
        /*06c0*/ 	.word	0xffffffff


	//   ....[112]....
        /*06c4*/ 	.word	0xffffffff


	//   ....[113]....
        /*06c8*/ 	.word	0xffffffff


	//   ....[114]....
        /*06cc*/ 	.word	0xffffffff


	//   ....[115]....
        /*06d0*/ 	.word	0xffffffff


	//   ....[116]....
        /*06d4*/ 	.word	0xffffffff


	//   ....[117]....
        /*06d8*/ 	.word	0xffffffff


	//   ....[118]....
        /*06dc*/ 	.word	0xffffffff


	//   ....[119]....
        /*06e0*/ 	.word	0xffffffff


	//   ....[120]....
        /*06e4*/ 	.word	0xffffffff


	//   ....[121]....
        /*06e8*/ 	.word	0xffffffff


	//   ....[122]....
        /*06ec*/ 	.word	0xffffffff


	//   ....[123]....
        /*06f0*/ 	.word	0xffffffff


	//   ....[124]....
        /*06f4*/ 	.word	0xffffffff


	//   ....[125]....
        /*06f8*/ 	.word	0xffffffff


	//   ....[126]....
        /*06fc*/ 	.word	0xffffffff


	//   ....[127]....
        /*0700*/ 	.word	0xffffffff


	//   ....[128]....
        /*0704*/ 	.word	0xffffffff


	//   ....[129]....
        /*0708*/ 	.word	0xffffffff


	//   ....[130]....
        /*070c*/ 	.word	0xffffffff


	//   ....[131]....
        /*0710*/ 	.word	0xffffffff


	//   ....[132]....
        /*0714*/ 	.word	0xffffffff


	//   ....[133]....
        /*0718*/ 	.word	0xffffffff


	//   ....[134]....
        /*071c*/ 	.word	0xffffffff


	//   ....[135]....
        /*0720*/ 	.word	0xffffffff


	//   ....[136]....
        /*0724*/ 	.word	0xffffffff


	//   ....[137]....
        /*0728*/ 	.word	0xffffffff


	//   ....[138]....
        /*072c*/ 	.word	0xffffffff


	//   ....[139]....
        /*0730*/ 	.word	0xffffffff


	//   ....[140]....
        /*0734*/ 	.word	0xffffffff


	//   ....[141]....
        /*0738*/ 	.word	0xffffffff


	//   ....[142]....
        /*073c*/ 	.word	0xffffffff


	//   ....[143]....
        /*0740*/ 	.word	0xffffffff


	//   ....[144]....
        /*0744*/ 	.word	0xffffffff


	//   ....[145]....
        /*0748*/ 	.word	0xffffffff


	//   ....[146]....
        /*074c*/ 	.word	0xffffffff


	//   ....[147]....
        /*0750*/ 	.word	0xffffffff


	//   ....[148]....
        /*0754*/ 	.word	0xffffffff


	//   ....[149]....
        /*0758*/ 	.word	0xffffffff


	//   ....[150]....
        /*075c*/ 	.word	0xffffffff


	//   ....[151]....
        /*0760*/ 	.word	0xffffffff


	//   ....[152]....
        /*0764*/ 	.word	0xffffffff


	//   ....[153]....
        /*0768*/ 	.word	0xffffffff


	//   ....[154]....
        /*076c*/ 	.word	0xffffffff


	//----- nvinfo : EIATTR_COOP_GROUP_INSTR_OFFSETS
	.align		4
.L_416:
        /*0770*/ 	.byte	0x04, 0x28
        /*0772*/ 	.short	(.L_418 - .L_417)


	//   ....[0]....
.L_417:
        /*0774*/ 	.word	0x00000050


	//   ....[1]....
        /*0778*/ 	.word	0x00001550


	//   ....[2]....
        /*077c*/ 	.word	0x00001570


	//   ....[3]....
        /*0780*/ 	.word	0x000017e0


	//   ....[4]....
        /*0784*/ 	.word	0x000017f0


	//   ....[5]....
        /*0788*/ 	.word	0x000019f0


	//   ....[6]....
        /*078c*/ 	.word	0x00001a10


	//   ....[7]....
        /*0790*/ 	.word	0x00001c10


	//   ....[8]....
        /*0794*/ 	.word	0x00001c20


	//   ....[9]....
        /*0798*/ 	.word	0x00002270


	//   ....[10]....
        /*079c*/ 	.word	0x00002290


	//   ....[11]....
        /*07a0*/ 	.word	0x000022a0


	//   ....[12]....
        /*07a4*/ 	.word	0x000022d0


	//   ....[13]....
        /*07a8*/ 	.word	0x00002410


	//   ....[14]....
        /*07ac*/ 	.word	0x00002450


	//   ....[15]....
        /*07b0*/ 	.word	0x00002730


	//   ....[16]....
        /*07b4*/ 	.word	0x00002750


	//   ....[17]....
        /*07b8*/ 	.word	0x00002760


	//   ....[18]....
        /*07bc*/ 	.word	0x00002780


	//   ....[19]....
        /*07c0*/ 	.word	0x00002a70


	//   ....[20]....
        /*07c4*/ 	.word	0x00002ab0


	//   ....[21]....
        /*07c8*/ 	.word	0x00004700


	//   ....[22]....
        /*07cc*/ 	.word	0x00004720


	//   ....[23]....
        /*07d0*/ 	.word	0x00004750


	//   ....[24]....
        /*07d4*/ 	.word	0x00004770


	//   ....[25]....
        /*07d8*/ 	.word	0x000048d0


	//   ....[26]....
        /*07dc*/ 	.word	0x00004950


	//   ....[27]....
        /*07e0*/ 	.word	0x00004c30


	//   ....[28]....
        /*07e4*/ 	.word	0x00004f70


	//   ....[29]....
        /*07e8*/ 	.word	0x00005570


	//   ....[30]....
        /*07ec*/ 	.word	0x00005590


	//   ....[31]....
        /*07f0*/ 	.word	0x000055b0


	//   ....[32]....
        /*07f4*/ 	.word	0x000055d0


	//   ....[33]....
        /*07f8*/ 	.word	0x00007f10


	//   ....[34]....
        /*07fc*/ 	.word	0x00007f30


	//   ....[35]....
        /*0800*/ 	.word	0x00007f60


	//   ....[36]....
        /*0804*/ 	.word	0x00007fc0


	//   ....[37]....
        /*0808*/ 	.word	0x00008090


	//   ....[38]....
        /*080c*/ 	.word	0x00008150


	//   ....[39]....
        /*0810*/ 	.word	0x00009f60


	//   ....[40]....
        /*0814*/ 	.word	0x00009f80


	//   ....[41]....
        /*0818*/ 	.word	0x00009fb0


	//   ....[42]....
        /*081c*/ 	.word	0x0000a010


	//   ....[43]....
        /*0820*/ 	.word	0x0000a0e0


	//   ....[44]....
        /*0824*/ 	.word	0x0000a1a0


	//   ....[45]....
        /*0828*/ 	.word	0x0000a4c0


	//   ....[46]....
        /*082c*/ 	.word	0x0000a800


	//   ....[47]....
        /*0830*/ 	.word	0x0000ae00


	//   ....[48]....
        /*0834*/ 	.word	0x0000ae20


	//   ....[49]....
        /*0838*/ 	.word	0x0000ae40


	//   ....[50]....
        /*083c*/ 	.word	0x0000ae60


	//   ....[51]....
        /*0840*/ 	.word	0x0000d970


	//   ....[52]....
        /*0844*/ 	.word	0x0000d980


	//   ....[53]....
        /*0848*/ 	.word	0x0000d9e0


	//   ....[54]....
        /*084c*/ 	.word	0x0000da30


	//   ....[55]....
        /*0850*/ 	.word	0x0000da80


	//   ....[56]....
        /*0854*/ 	.word	0x0000db90


	//   ....[57]....
        /*0858*/ 	.word	0x0000f950


	//   ....[58]....
        /*085c*/ 	.word	0x0000f970


	//   ....[59]....
        /*0860*/ 	.word	0x0000fa70


	//   ....[60]....
        /*0864*/ 	.word	0x0000fa90


	//   ....[61]....
        /*0868*/ 	.word	0x0000fac0


	//   ....[62]....
        /*086c*/ 	.word	0x0000fb50


	//   ....[63]....
        /*0870*/ 	.word	0x0000ffe0


	//   ....[64]....
        /*0874*/ 	.word	0x0000fff0


	//   ....[65]....
        /*0878*/ 	.word	0x00010020


	//   ....[66]....
        /*087c*/ 	.word	0x00010030


	//   ....[67]....
        /*0880*/ 	.word	0x00012680


	//   ....[68]....
        /*0884*/ 	.word	0x000126d0


	//   ....[69]....
        /*0888*/ 	.word	0x000126f0


	//   ....[70]....
        /*088c*/ 	.word	0x00012710


	//   ....[71]....
        /*0890*/ 	.word	0x00013b30


	//   ....[72]....
        /*0894*/ 	.word	0x00013f10


	//   ....[73]....
        /*0898*/ 	.word	0x00013f30


	//   ....[74]....
        /*089c*/ 	.word	0x00013f50


	//   ....[75]....
        /*08a0*/ 	.word	0x00013f60


	//   ....[76]....
        /*08a4*/ 	.word	0x000141e0


	//   ....[77]....
        /*08a8*/ 	.word	0x00014200


	//   ....[78]....
        /*08ac*/ 	.word	0x00014380


	//   ....[79]....
        /*08b0*/ 	.word	0x000143b0


	//   ....[80]....
        /*08b4*/ 	.word	0x000144f0


	//   ....[81]....
        /*08b8*/ 	.word	0x00014520


	//   ....[82]....
        /*08bc*/ 	.word	0x00014660


	//   ....[83]....
        /*08c0*/ 	.word	0x00014680


	//   ....[84]....
        /*08c4*/ 	.word	0x00014c50


	//   ....[85]....
        /*08c8*/ 	.word	0x00014c70


	//   ....[86]....
        /*08cc*/ 	.word	0x00014ef0


	//   ....[87]....
        /*08d0*/ 	.word	0x00014f00


	//   ....[88]....
        /*08d4*/ 	.word	0x00015110


	//   ....[89]....
        /*08d8*/ 	.word	0x00015130


	//   ....[90]....
        /*08dc*/ 	.word	0x00015340


	//   ....[91]....
        /*08e0*/ 	.word	0x00015350


	//   ....[92]....
        /*08e4*/ 	.word	0x000155d0


	//   ....[93]....
        /*08e8*/ 	.word	0x000156e0


	//   ....[94]....
        /*08ec*/ 	.word	0x00015750


	//   ....[95]....
        /*08f0*/ 	.word	0x000157d0


	//   ....[96]....
        /*08f4*/ 	.word	0x00015840


	//   ....[97]....
        /*08f8*/ 	.word	0x000158c0


	//   ....[98]....
        /*08fc*/ 	.word	0x00015940


	//   ....[99]....
        /*0900*/ 	.word	0x000159c0


	//   ....[100]....
        /*0904*/ 	.word	0x00015a30


	//   ....[101]....
        /*0908*/ 	.word	0x00015aa0


	//   ....[102]....
        /*090c*/ 	.word	0x00015b10


	//   ....[103]....
        /*0910*/ 	.word	0x00015d10


	//   ....[104]....
        /*0914*/ 	.word	0x00015d80


	//   ....[105]....
        /*0918*/ 	.word	0x00015f90


	//   ....[106]....
        /*091c*/ 	.word	0x00016000


	//   ....[107]....
        /*0920*/ 	.word	0x00016070


	//   ....[108]....
        /*0924*/ 	.word	0x000160f0


	//   ....[109]....
        /*0928*/ 	.word	0x00016730


	//   ....[110]....
        /*092c*/ 	.word	0x00016780


	//   ....[111]....
        /*0930*/ 	.word	0x000167d0


	//   ....[112]....
        /*0934*/ 	.word	0x00016810


	//   ....[113]....
        /*0938*/ 	.word	0x00016880


	//   ....[114]....
        /*093c*/ 	.word	0x000168f0


	//   ....[115]....
        /*0940*/ 	.word	0x00016af0


	//   ....[116]....
        /*0944*/ 	.word	0x00016b60


	//   ....[117]....
        /*0948*/ 	.word	0x00016d70


	//   ....[118]....
        /*094c*/ 	.word	0x00016de0


	//   ....[119]....
        /*0950*/ 	.word	0x00016e50


	//   ....[120]....
        /*0954*/ 	.word	0x00016ec0


	//   ....[121]....
        /*0958*/ 	.word	0x000170c0


	//   ....[122]....
        /*095c*/ 	.word	0x00017130


	//   ....[123]....
        /*0960*/ 	.word	0x00017340


	//   ....[124]....
        /*0964*/ 	.word	0x000173b0


	//   ....[125]....
        /*0968*/ 	.word	0x00017420


	//   ....[126]....
        /*096c*/ 	.word	0x000174a0


	//   ....[127]....
        /*0970*/ 	.word	0x00017ae0


	//   ....[128]....
        /*0974*/ 	.word	0x00017b20


	//   ....[129]....
        /*0978*/ 	.word	0x00017b70


	//   ....[130]....
        /*097c*/ 	.word	0x00017bb0


	//   ....[131]....
        /*0980*/ 	.word	0x00017c10


	//   ....[132]....
        /*0984*/ 	.word	0x00017c80


	//   ....[133]....
        /*0988*/ 	.word	0x00017cf0


	//   ....[134]....
        /*098c*/ 	.word	0x00017e80


	//   ....[135]....
        /*0990*/ 	.word	0x00017ef0


	//   ....[136]....
        /*0994*/ 	.word	0x00018080


	//   ....[137]....
        /*0998*/ 	.word	0x000180f0


	//   ....[138]....
        /*099c*/ 	.word	0x00018140


	//   ....[139]....
        /*09a0*/ 	.word	0x00018180


	//   ....[140]....
        /*09a4*/ 	.word	0x000181d0


	//   ....[141]....
        /*09a8*/ 	.word	0x00018210


	//   ....[142]....
        /*09ac*/ 	.word	0x00018260


	//   ....[143]....
        /*09b0*/ 	.word	0x000182c0


	//   ....[144]....
        /*09b4*/ 	.word	0x00018310


	//   ....[145]....
        /*09b8*/ 	.word	0x00018360


	//   ....[146]....
        /*09bc*/ 	.word	0x000183d0


	//   ....[147]....
        /*09c0*/ 	.word	0x00018440


	//   ....[148]....
        /*09c4*/ 	.word	0x000184c0


	//   ....[149]....
        /*09c8*/ 	.word	0x00018530


	//   ....[150]....
        /*09cc*/ 	.word	0x000185b0


	//   ....[151]....
        /*09d0*/ 	.word	0x00018630


	//   ....[152]....
        /*09d4*/ 	.word	0x000186b0


	//   ....[153]....
        /*09d8*/ 	.word	0x00018720


	//   ....[154]....
        /*09dc*/ 	.word	0x00018790


	//----- nvinfo : EIATTR_EXIT_INSTR_OFFSETS
	.align		4
.L_418:
        /*09e0*/ 	.byte	0x04, 0x1c
        /*09e2*/ 	.short	(.L_420 - .L_419)


	//   ....[0]....
.L_419:
        /*09e4*/ 	.word	0x000000a0


	//   ....[1]....
        /*09e8*/ 	.word	0x00015690


	//----- nvinfo : EIATTR_MAX_THREADS
	.align		4
.L_420:
        /*09ec*/ 	.byte	0x04, 0x05
        /*09ee*/ 	.short	(.L_422 - .L_421)
.L_421:
        /*09f0*/ 	.word	0x00000100
        /*09f4*/ 	.word	0x00000001
        /*09f8*/ 	.word	0x00000001


	//----- nvinfo : EIATTR_CRS_STACK_SIZE
	.align		4
.L_422:
        /*09fc*/ 	.byte	0x04, 0x1e
        /*09fe*/ 	.short	(.L_424 - .L_423)
.L_423:
        /*0a00*/ 	.word	0x00000000
.L_424:


//--------------------- .nv.info._ZN7cutlass13device_kernelIN5flash19enable_sm80_to_sm89INS1_16FlashAttnFwdSm80INS1_25CollectiveMainloopFwdSm80ILi8ELi1ELb0EN4cute5tupleIJNS5_1CILi128EEENS7_ILi96EEENS7_ILi256EEEEEELi256ENS_6half_tEfNS_4arch4Sm80ELb1ELb0ELb1ELb1ELb1ELb0ELb1ELb0EEENS1_21CollectiveEpilogueFwdINS6_IJS8_SA_S9_EEENS6_IJNS7_ILi1EEESI_SI_EEESC_SE_Li256ELb1ELb1ELb0ELb0EEENS1_19SingleTileSchedulerILb1ELb0ELb1ELi128EEEEEEEEEvNT_6ParamsE --------------------------
	.section	.nv.info._ZN7cutlass13device_kernelIN5flash19enable_sm80_to_sm89INS1_16FlashAttnFwdSm80INS1_25CollectiveMainloopFwdSm80ILi8ELi1ELb0EN4cute5tupleIJNS5_1CILi128EEENS7_ILi96EEENS7_ILi256EEEEEELi256ENS_6half_tEfNS_4arch4Sm80ELb1ELb0ELb1ELb1ELb1ELb0ELb1ELb0EEENS1_21CollectiveEpilogueFwdINS6_IJS8_SA_S9_EEENS6_IJNS7_ILi1EEESI_SI_EEESC_SE_Li256ELb1ELb1ELb0ELb0EEENS1_19SingleTileSchedulerILb1ELb0ELb1ELi128EEEEEEEEEvNT_6ParamsE,"",@"SHT_CUDA_INFO"
	.sectionflags	@""
	.align	4


	//----- nvinfo : EIATTR_CUDA_API_VERSION
	.align		4
        /*0000*/ 	.byte	0x04, 0x37
        /*0002*/ 	.short	(.L_426 - .L_425)
.L_425:
        /*0004*/ 	.word	0x00000082


	//----- nvinfo : EIATTR_SW2861232_WAR
	.align		4
.L_426:
        /*0008*/ 	.byte	0x01, 0x35
	.zero		2


	//----- nvinfo : EIATTR_PARAM_CBANK
	.align		4
        /*000c*/ 	.byte	0x04, 0x0a
        /*000e*/ 	.short	(.L_428 - .L_427)
	.align		4
.L_427:
        /*0010*/ 	.word	index@(.nv.constant0._ZN7cutlass13device_kernelIN5flash19enable_sm80_to_sm89INS1_16FlashAttnFwdSm80INS1_25CollectiveMainloopFwdSm80ILi8ELi1ELb0EN4cute5tupleIJNS5_1CILi128EEENS7_ILi96EEENS7_ILi256EEEEEELi256ENS_6half_tEfNS_4arch4Sm80ELb1ELb0ELb1ELb1ELb1ELb0ELb1ELb0EEENS1_21CollectiveEpilogueFwdINS6_IJS8_SA_S9_EEENS6_IJNS7_ILi1EEESI_SI_EEESC_SE_Li256ELb1ELb1ELb0ELb0EEENS1_19SingleTileSchedulerILb1ELb0ELb1ELi128EEEEEEEEEvNT_6ParamsE)
        /*0014*/ 	.short	0x0160
        /*0016*/ 	.short	0x0418


	//----- nvinfo : EIATTR_CBANK_PARAM_SIZE
	.align		4
.L_428:
        /*0018*/ 	.byte	0x03, 0x19
        /*001a*/ 	.short	0x0418


	//----- nvinfo : EIATTR_KPARAM_INFO
	.align		4
        /*001c*/ 	.byte	0x04, 0x17
        /*001e*/ 	.short	(.L_430 - .L_429)
.L_429:
        /*0020*/ 	.word	0x00000000
        /*0024*/ 	.short	0x0000
        /*0026*/ 	.short	0x0000
        /*0028*/ 	.byte	0x00, 0xf0, 0x61, 0x10


	//----- nvinfo : EIATTR_MAXREG_COUNT
	.align		4
.L_430:
        /*002c*/ 	.byte	0x03, 0x1b
        /*002e*/ 	.short	0x00ff


	//----- nvinfo : EIATTR_NUM_BARRIERS
	.align		4
        /*0030*/ 	.byte	0x02, 0x4c
        /*0032*/ 	.byte	0x02
	.zero		1


	//----- nvinfo : EIATTR_ANNOTATIONS
	.align		4
        /*0034*/ 	.byte	0x04, 0x55
        /*0036*/ 	.short	(.L_432 - .L_431)


	//   ....[0]....
.L_431:
        /* <DEDUP_REMOVED lines=56> */


	//----- nvinfo : EIATTR_MERCURY_ISA_VERSION
	.align		4
.L_432:
        /*03a0*/ 	.byte	0x03, 0x5f
        /*03a2*/ 	.short	0x0000


	//----- nvinfo : EIATTR_COOP_GROUP_MASK_REGIDS
	.align		4
        /*03a4*/ 	.byte	0x04, 0x29
        /*03a6*/ 	.short	(.L_434 - .L_433)


	//   ....[0]....
.L_433:
        /*03a8*/ 	.word	0xffffffff


	//   ....[1]....
        /*03ac*/ 	.word	0xffffffff


	//   ....[2]....
        /*03b0*/ 	.word	0xffffffff


	//   ....[3]....
        /*03b4*/ 	.word	0xffffffff


	//   ....[4]....
        /*03b8*/ 	.word	0xffffffff


	//   ....[5]....
        /*03bc*/ 	.word	0xffffffff


	//   ....[6]....
        /*03c0*/ 	.word	0xffffffff


	//   ....[7]....
        /*03c4*/ 	.word	0xffffffff


	//   ....[8]....
        /*03c8*/ 	.word	0xffffffff


	//   ....[9]....
        /*03cc*/ 	.word	0xffffffff


	//   ....[10]....
        /*03d0*/ 	.word	0xffffffff


	//   ....[11]....
        /*03d4*/ 	.word	0xffffffff


	//   ....[12]....
        /*03d8*/ 	.word	0xffffffff


	//   ....[13]....
        /*03dc*/ 	.word	0xffffffff


	//   ....[14]....
        /*03e0*/ 	.word	0xffffffff


	//   ....[15]....
        /*03e4*/ 	.word	0xffffffff


	//   ....[16]....
        /*03e8*/ 	.word	0xffffffff


	//   ....[17]....
        /*03ec*/ 	.word	0xffffffff


	//   ....[18]....
        /*03f0*/ 	.word	0xffffffff


	//   ....[19]....
        /*03f4*/ 	.word	0xffffffff


	//   ....[20]....
        /*03f8*/ 	.word	0xffffffff


	//   ....[21]....
        /*03fc*/ 	.word	0xffffffff


	//   ....[22]....
        /*0400*/ 	.word	0xffffffff


	//   ....[23]....
        /*0404*/ 	.word	0xffffffff


	//   ....[24]....
        /*0408*/ 	.word	0xffffffff


	//   ....[25]....
        /*040c*/ 	.word	0xffffffff


	//   ....[26]....
        /*0410*/ 	.word	0xffffffff


	//   ....[27]....
        /*0414*/ 	.word	0xffffffff


	//   ....[28]....
        /*0418*/ 	.word	0xffffffff


	//   ....[29]....
        /*041c*/ 	.word	0xffffffff


	//   ....[30]....
        /*0420*/ 	.word	0xffffffff


	//   ....[31]....
        /*0424*/ 	.word	0xffffffff


	//   ....[32]....
        /*0428*/ 	.word	0xffffffff


	//   ....[33]....
        /*042c*/ 	.word	0xffffffff


	//   ....[34]....
        /*0430*/ 	.word	0xffffffff


	//   ....[35]....
        /*0434*/ 	.word	0xffffffff


	//   ....[36]....
        /*0438*/ 	.word	0xffffffff


	//   ....[37]....
        /*043c*/ 	.word	0xffffffff


	//   ....[38]....
        /*0440*/ 	.word	0xffffffff


	//   ....[39]....
        /*0444*/ 	.word	0xffffffff


	//   ....[40]....
        /*0448*/ 	.word	0xffffffff


	//   ....[41]....
        /*044c*/ 	.word	0xffffffff


	//   ....[42]....
        /*0450*/ 	.word	0xffffffff


	//   ....[43]....
        /*0454*/ 	.word	0xffffffff


	//   ....[44]....
        /*0458*/ 	.word	0xffffffff


	//   ....[45]....
        /*045c*/ 	.word	0xffffffff


	//   ....[46]....
        /*0460*/ 	.word	0xffffffff


	//   ....[47]....
        /*0464*/ 	.word	0xffffffff


	//   ....[48]....
        /*0468*/ 	.word	0xffffffff


	//   ....[49]....
        /*046c*/ 	.word	0xffffffff


	//   ....[50]....
        /*0470*/ 	.word	0xffffffff


	//   ....[51]....
        /*0474*/ 	.word	0xffffffff


	//   ....[52]....
        /*0478*/ 	.word	0xffffffff


	//   ....[53]....
        /*047c*/ 	.word	0xffffffff


	//   ....[54]....
        /*0480*/ 	.word	0xffffffff


	//   ....[55]....
        /*0484*/ 	.word	0xffffffff


	//   ....[56]....
        /*0488*/ 	.word	0xffffffff


	//   ....[57]....
        /*048c*/ 	.word	0xffffffff


	//   ....[58]....
        /*0490*/ 	.word	0xffffffff


	//   ....[59]....
        /*0494*/ 	.word	0xffffffff


	//   ....[60]....
        /*0498*/ 	.word	0xffffffff


	//   ....[61]....
        /*049c*/ 	.word	0xffffffff


	//   ....[62]....
        /*04a0*/ 	.word	0xffffffff


	//   ....[63]....
        /*04a4*/ 	.word	0xffffffff


	//   ....[64]....
        /*04a8*/ 	.word	0xffffffff


	//   ....[65]....
        /*04ac*/ 	.word	0xffffffff


	//   ....[66]....
        /*04b0*/ 	.word	0xffffffff


	//   ....[67]....
        /*04b4*/ 	.word	0xffffffff


	//   ....[68]....
        /*04b8*/ 	.word	0xffffffff


	//   ....[69]....
        /*04bc*/ 	.word	0xffffffff


	//   ....[70]....
        /*04c0*/ 	.word	0xffffffff


	//   ....[71]....
        /*04c4*/ 	.word	0xffffffff


	//   ....[72]....
        /*04c8*/ 	.word	0xffffffff


	//   ....[73]....
        /*04cc*/ 	.word	0xffffffff


	//   ....[74]....
        /*04d0*/ 	.word	0xffffffff


	//   ....[75]....
        /*04d4*/ 	.word	0xffffffff


	//   ....[76]....
        /*04d8*/ 	.word	0xffffffff


	//   ....[77]....
        /*04dc*/ 	.word	0xffffffff


	//   ....[78]....
        /*04e0*/ 	.word	0xffffffff


	//   ....[79]....
        /*04e4*/ 	.word	0xffffffff


	//   ....[80]....
        /*04e8*/ 	.word	0xffffffff


	//   ....[81]....
        /*04ec*/ 	.word	0xffffffff


	//   ....[82]....
        /*04f0*/ 	.word	0xffffffff


	//   ....[83]....
        /*04f4*/ 	.word	0xffffffff


	//   ....[84]....
        /*04f8*/ 	.word	0xffffffff


	//   ....[85]....
        /*04fc*/ 	.word	0xffffffff


	//   ....[86]....
        /*0500*/ 	.word	0xffffffff


	//   ....[87]....
        /*0504*/ 	.word	0xffffffff


	//   ....[88]....
        /*0508*/ 	.word	0xffffffff


	//   ....[89]....
        /*050c*/ 	.word	0xffffffff


	//   ....[90]....
        /*0510*/ 	.word	0xffffffff


	//----- nvinfo : EIATTR_COOP_GROUP_INSTR_OFFSETS
	.align		4
.L_434:
        /*0514*/ 	.byte	0x04, 0x28
        /*0516*/ 	.short	(.L_436 - .L_435)


	//   ....[0]....
.L_435:
        /*0518*/ 	.word	0x000000a0


	//   ....[1]....
        /*051c*/ 	.word	0x00001330


	//   ....[2]....
        /*0520*/ 	.word	0x00001350


	//   ....[3]....
        /*0524*/ 	.word	0x000015b0


	//   ....[4]....
        /*0528*/ 	.word	0x000015e0


	//   ....[5]....
        /*052c*/ 	.word	0x00001750


	//   ....[6]....
        /*0530*/ 	.word	0x00001780


	//   ....[7]....
        /*0534*/ 	.word	0x00001900


	//   ....[8]....
        /*0538*/ 	.word	0x00001950


	//   ....[9]....
        /*053c*/ 	.word	0x000020e0


	//   ....[10]....
        /*0540*/ 	.word	0x00002110


	//   ....[11]....
        /*0544*/ 	.word	0x00002140


	//   ....[12]....
        /*0548*/ 	.word	0x00002180


	//   ....[13]....
        /*054c*/ 	.word	0x000021c0


	//   ....[14]....
        /*0550*/ 	.word	0x00002200


	//   ....[15]....
        /*0554*/ 	.word	0x00002230


	//   ....[16]....
        /*0558*/ 	.word	0x00002270


	//   ....[17]....
        /*055c*/ 	.word	0x00002360


	//   ....[18]....
        /*0560*/ 	.word	0x00002390


	//   ....[19]....
        /*0564*/ 	.word	0x000023d0


	//   ....[20]....
        /*0568*/ 	.word	0x00002410


	//   ....[21]....
        /*056c*/ 	.word	0x00004060


	//   ....[22]....
        /*0570*/ 	.word	0x00004080


	//   ....[23]....
        /*0574*/ 	.word	0x000040a0


	//   ....[24]....
        /*0578*/ 	.word	0x000040d0


	//   ....[25]....
        /*057c*/ 	.word	0x00004170


	//   ....[26]....
        /*0580*/ 	.word	0x00004180


	//   ....[27]....
        /*0584*/ 	.word	0x000048c0


	//   ....[28]....
        /*0588*/ 	.word	0x00004ca0


	//   ....[29]....
        /*058c*/ 	.word	0x00005610


	//   ....[30]....
        /*0590*/ 	.word	0x00005740


	//   ....[31]....
        /*0594*/ 	.word	0x00005750


	//   ....[32]....
        /*0598*/ 	.word	0x000057a0


	//   ....[33]....
        /*059c*/ 	.word	0x00007760


	//   ....[34]....
        /*05a0*/ 	.word	0x00007790


	//   ....[35]....
        /*05a4*/ 	.word	0x000077a0


	//   ....[36]....
        /*05a8*/ 	.word	0x000077b0


	//   ....[37]....
        /*05ac*/ 	.word	0x00007870


	//   ....[38]....
        /*05b0*/ 	.word	0x00007890


	//   ....[39]....
        /*05b4*/ 	.word	0x00009650


	//   ....[40]....
        /*05b8*/ 	.word	0x00009660


	//   ....[41]....
        /*05bc*/ 	.word	0x00009670


	//   ....[42]....
        /*05c0*/ 	.word	0x00009680


	//   ....[43]....
        /*05c4*/ 	.word	0x00009690


	//   ....[44]....
        /*05c8*/ 	.word	0x000097e0


	//   ....[45]....
        /*05cc*/ 	.word	0x00009a40


	//   ....[46]....
        /*05d0*/ 	.word	0x00009a70


	//   ....[47]....
        /*05d4*/ 	.word	0x0000a300


	//   ....[48]....
        /*05d8*/ 	.word	0x0000a3f0


	//   ....[49]....
        /*05dc*/ 	.word	0x0000a400


	//   ....[50]....
        /*05e0*/ 	.word	0x0000a430


	//   ....[51]....
        /*05e4*/ 	.word	0x0000cf60


	//   ....[52]....
        /*05e8*/ 	.word	0x0000cf70


	//   ....[53]....
        /*05ec*/ 	.word	0x0000cf80


	//   ....[54]....
        /*05f0*/ 	.word	0x0000cf90


	//   ....[55]....
        /*05f4*/ 	.word	0x0000cfa0


	//   ....[56]....
        /*05f8*/ 	.word	0x0000cfb0


	//   ....[57]....
        /*05fc*/ 	.word	0x0000d4f0


	//   ....[58]....
        /*0600*/ 	.word	0x0000d510


	//   ....[59]....
        /*0604*/ 	.word	0x0000d530


	//   ....[60]....
        /*0608*/ 	.word	0x0000d540


	//   ....[61]....
        /*060c*/ 	.word	0x0000d560


	//   ....[62]....
        /*0610*/ 	.word	0x0000d590


	//   ....[63]....
        /*0614*/ 	.word	0x0000f550


	//   ....[64]....
        /*0618*/ 	.word	0x0000f560


	//   ....[65]....
        /*061c*/ 	.word	0x0000f580


	//   ....[66]....
        /*0620*/ 	.word	0x0000f5a0


	//   ....[67]....
        /*0624*/ 	.word	0x00011dc0


	//   ....[68]....
        /*0628*/ 	.word	0x00011df0


	//   ....[69]....
        /*062c*/ 	.word	0x00011e40


	//   ....[70]....
        /*0630*/ 	.word	0x00011e60


	//   ....[71]....
        /*0634*/ 	.word	0x000138b0


	//   ....[72]....
        /*0638*/ 	.word	0x000138e0


	//   ....[73]....
        /*063c*/ 	.word	0x00013920


	//   ....[74]....
        /*0640*/ 	.word	0x00013960


	//   ....[75]....
        /*0644*/ 	.word	0x00013b80


	//   ....[76]....
        /*0648*/ 	.word	0x00013b90


	//   ....[77]....
        /*064c*/ 	.word	0x00013d90


	//   ....[78]....
        /*0650*/ 	.word	0x00013dc0


	//   ....[79]....
        /*0654*/ 	.word	0x00013f80


	//   ....[80]....
        /*0658*/ 	.word	0x00013fb0


	//   ....[81]....
        /*065c*/ 	.word	0x00014170


	//   ....[82]....
        /*0660*/ 	.word	0x00014190


	//   ....[83]....
        /*0664*/ 	.word	0x00014b40


	//   ....[84]....
        /*0668*/ 	.word	0x00014b60


	//   ....[85]....
        /*066c*/ 	.word	0x00014cf0


	//   ....[86]....
        /*0670*/ 	.word	0x00014d20


	//   ....[87]....
        /*0674*/ 	.word	0x00014eb0


	//   ....[88]....
        /*0678*/ 	.word	0x00014ee0


	//   ....[89]....
        /*067c*/ 	.word	0x00015070


	//   ....[90]....
        /*0680*/ 	.word	0x00015090


	//----- nvinfo : EIATTR_EXIT_INSTR_OFFSETS
	.align		4
.L_436:
        /*0684*/ 	.byte	0x04, 0x1c
        /*0686*/ 	.short	(.L_438 - .L_437)


	//   ....[0]....
.L_437:
        /*0688*/ 	.word	0x00000450


	//   ....[1]....
        /*068c*/ 	.word	0x000141a0


	//   ....[2]....
        /*0690*/ 	.word	0x000142e0


	//   ....[3]....
        /*0694*/ 	.word	0x00014340


	//   ....[4]....
        /*0698*/ 	.word	0x000150a0


	//   ....[5]....
        /*069c*/ 	.word	0x000151b0


	//   ....[6]....
        /*06a0*/ 	.word	0x00015210


	//----- nvinfo : EIATTR_CTAIDZ_USED
	.align		4
.L_438:
        /*06a4*/ 	.byte	0x01, 0x04
	.zero		2


	//----- nvinfo : EIATTR_MAX_THREADS
	.align		4
        /*06a8*/ 	.byte	0x04, 0x05
        /*06aa*/ 	.short	(.L_440 - .L_439)
.L_439:
        /*06ac*/ 	.word	0x00000100
        /*06b0*/ 	.word	0x00000001
        /*06b4*/ 	.word	0x00000001


	//----- nvinfo : EIATTR_CRS_STACK_SIZE
	.align		4
.L_440:
        /*06b8*/ 	.byte	0x04, 0x1e
        /*06ba*/ 	.short	(.L_442 - .L_441)
.L_441:
        /*06bc*/ 	.word	0x00000000
.L_442:


//--------------------- .nv.info._ZN7cutlass13device_kernelIN5flash19enable_sm80_to_sm89INS1_16FlashAttnFwdSm80INS1_25CollectiveMainloopFwdSm80ILi8ELi1ELb0EN4cute5tupleIJNS5_1CILi128EEENS7_ILi48EEENS7_ILi256EEEEEELi256ENS_6half_tEfNS_4arch4Sm80ELb1ELb0ELb1ELb1ELb1ELb1ELb1ELb0EEENS1_21CollectiveEpilogueFwdINS6_IJS8_SA_S9_EEENS6_IJNS7_ILi1EEESI_SI_EEESC_SE_Li256ELb1ELb1ELb0ELb0EEENS1_19SingleTileSchedulerILb1ELb0ELb1ELi128EEEEEEEEEvNT_6ParamsE --------------------------
	.section	.nv.info._ZN7cutlass13device_kernelIN5flash19enable_sm80_to_sm89INS1_16FlashAttnFwdSm80INS1_25CollectiveMainloopFwdSm80ILi8ELi1ELb0EN4cute5tupleIJNS5_1CILi128EEENS7_ILi48EEENS7_ILi256EEEEEELi256ENS_6half_tEfNS_4arch4Sm80ELb1ELb0ELb1ELb1ELb1ELb1ELb1ELb0EEENS1_21CollectiveEpilogueFwdINS6_IJS8_SA_S9_EEENS6_IJNS7_ILi1EEESI_SI_EEESC_SE_Li256ELb1ELb1ELb0ELb0EEENS1_19SingleTileSchedulerILb1ELb0ELb1ELi128EEEEEEEEEvNT_6ParamsE,"",@"SHT_CUDA_INFO"
	.sectionflags	@""
	.align	4


	//----- nvinfo : EIATTR_CUDA_API_VERSION
	.align		4
        /*0000*/ 	.byte	0x04, 0x37
        /*0002*/ 	.short	(.L_444 - .L_443)
.L_443:
        /*0004*/ 	.word	0x00000082


	//----- nvinfo : EIATTR_SW2861232_WAR
	.align		4
.L_444:
        /*0008*/ 	.byte	0x01, 0x35
	.zero		2


	//----- nvinfo : EIATTR_PARAM_CBANK
	.align		4
        /*000c*/ 	.byte	0x04, 0x0a
        /*000e*/ 	.short	(.L_446 - .L_445)
	.align		4
.L_445:
        /*0010*/ 	.word	index@(.nv.constant0._ZN7cutlass13device_kernelIN5flash19enable_sm80_to_sm89INS1_16FlashAttnFwdSm80INS1_25CollectiveMainloopFwdSm80ILi8ELi1ELb0EN4cute5tupleIJNS5_1CILi128EEENS7_ILi48EEENS7_ILi256EEEEEELi256ENS_6half_tEfNS_4arch4Sm80ELb1ELb0ELb1ELb1ELb1ELb1ELb1ELb0EEENS1_21CollectiveEpilogueFwdINS6_IJS8_SA_S9_EEENS6_IJNS7_ILi1EEESI_SI_EEESC_SE_Li256ELb1ELb1ELb0ELb0EEENS1_19SingleTileSchedulerILb1ELb0ELb1ELi128EEEEEEEEEvNT_6ParamsE)
        /*0014*/ 	.short	0x0160
        /*0016*/ 	.short	0x0418


	//----- nvinfo : EIATTR_CBANK_PARAM_SIZE
	.align		4
.L_446:
        /*0018*/ 	.byte	0x03, 0x19
        /*001a*/ 	.short	0x0418


	//----- nvinfo : EIATTR_KPARAM_INFO
	.align		4
        /*001c*/ 	.byte	0x04, 0x17
        /*001e*/ 	.short	(.L_448 - .L_447)
.L_447:
        /*0020*/ 	.word	0x00000000
        /*0024*/ 	.short	0x0000
        /*0026*/ 	.short	0x0000
        /*0028*/ 	.byte	0x00, 0xf0, 0x61, 0x10


	//----- nvinfo : EIATTR_MAXREG_COUNT
	.align		4
.L_448:
        /*002c*/ 	.byte	0x03, 0x1b
        /*002e*/ 	.short	0x00ff


	//----- nvinfo : EIATTR_NUM_BARRIERS
	.align		4
        /*0030*/ 	.byte	0x02, 0x4c
        /*0032*/ 	.byte	0x02
	.zero		1


	//----- nvinfo : EIATTR_MERCURY_ISA_VERSION
	.align		4
        /*0034*/ 	.byte	0x03, 0x5f
        /*0036*/ 	.short	0x0000


	//----- nvinfo : EIATTR_COOP_GROUP_MASK_REGIDS
	.align		4
        /*0038*/ 	.byte	0x04, 0x29
        /*003a*/ 	.short	(.L_450 - .L_449)


	//   ....[0]....
.L_449:
        /*003c*/ 	.word	0xffffffff


	//   ....[1]....
        /*0040*/ 	.word	0xffffffff


	//   ....[2]....
        /*0044*/ 	.word	0xffffffff


	//   ....[3]....
        /*0048*/ 	.word	0xffffffff


	//   ....[4]....
        /*004c*/ 	.word	0xffffffff


	//   ....[5]....
        /*0050*/ 	.word	0xffffffff


	//   ....[6]....
        /*0054*/ 	.word	0xffffffff


	//   ....[7]....
        /*0058*/ 	.word	0xffffffff


	//   ....[8]....
        /*005c*/ 	.word	0xffffffff


	//   ....[9]....
        /*0060*/ 	.word	0xffffffff


	//   ....[10]....
        /*0064*/ 	.word	0xffffffff


	//   ....[11]....
        /*0068*/ 	.word	0xffffffff


	//   ....[12]....
        /*006c*/ 	.word	0xffffffff


	//   ....[13]....
        /*0070*/ 	.word	0xffffffff


	//   ....[14]....
        /*0074*/ 	.word	0xffffffff


	//   ....[15]....
        /*0078*/ 	.word	0xffffffff


	//   ....[16]....
        /*007c*/ 	.word	0xffffffff


	//   ....[17]....
        /*0080*/ 	.word	0xffffffff


	//   ....[18]....
        /*0084*/ 	.word	0xffffffff


	//   ....[19]....
        /*0088*/ 	.word	0xffffffff


	//   ....[20]....
        /*008c*/ 	.word	0xffffffff


	//   ....[21]....
        /*0090*/ 	.word	0xffffffff


	//   ....[22]....
        /*0094*/ 	.word	0xffffffff


	//   ....[23]....
        /*0098*/ 	.word	0xffffffff


	//   ....[24]....
        /*009c*/ 	.word	0xffffffff


	//   ....[25]....
        /*00a0*/ 	.word	0xffffffff


	//   ....[26]....
        /*00a4*/ 	.word	0xffffffff


	//   ....[27]....
        /*00a8*/ 	.word	0xffffffff


	//   ....[28]....
        /*00ac*/ 	.word	0xffffffff


	//   ....[29]....
        /*00b0*/ 	.word	0xffffffff


	//   ....[30]....
        /*00b4*/ 	.word	0xffffffff


	//   ....[31]....
        /*00b8*/ 	.word	0xffffffff


	//   ....[32]....
        /*00bc*/ 	.word	0xffffffff


	//   ....[33]....
        /*00c0*/ 	.word	0xffffffff


	//   ....[34]....
        /*00c4*/ 	.word	0xffffffff


	//   ....[35]....
        /*00c8*/ 	.word	0xffffffff


	//   ....[36]....
        /*00cc*/ 	.word	0xffffffff


	//   ....[37]....
        /*00d0*/ 	.word	0xffffffff


	//   ....[38]....
        /*00d4*/ 	.word	0xffffffff


	//   ....[39]....
        /*00d8*/ 	.word	0xffffffff


	//   ....[40]....
        /*00dc*/ 	.word	0xffffffff


	//   ....[41]....
        /*00e0*/ 	.word	0xffffffff


	//   ....[42]....
        /*00e4*/ 	.word	0xffffffff


	//   ....[43]....
        /*00e8*/ 	.word	0xffffffff


	//   ....[44]....
        /*00ec*/ 	.word	0xffffffff


	//   ....[45]....
        /*00f0*/ 	.word	0xffffffff


	//   ....[46]....
        /*00f4*/ 	.word	0xffffffff


	//   ....[47]....
        /*00f8*/ 	.word	0xffffffff


	//   ....[48]....
        /*00fc*/ 	.word	0xffffffff


	//   ....[49]....
        /*0100*/ 	.word	0xffffffff


	//   ....[50]....
        /*0104*/ 	.word	0xffffffff


	//   ....[51]....
        /*0108*/ 	.word	0xffffffff


	//   ....[52]....
        /*010c*/ 	.word	0xffffffff


	//   ....[53]....
        /*0110*/ 	.word	0xffffffff


	//   ....[54]....
        /*0114*/ 	.word	0xffffffff


	//   ....[55]....
        /*0118*/ 	.word	0xffffffff


	//   ....[56]....
        /*011c*/ 	.word	0xffffffff


	//   ....[57]....
        /*0120*/ 	.word	0xffffffff


	//   ....[58]....
        /*0124*/ 	.word	0xffffffff


	//   ....[59]....
        /*0128*/ 	.word	0xffffffff


	//   ....[60]....
        /*012c*/ 	.word	0xffffffff


	//   ....[61]....
        /*0130*/ 	.word	0xffffffff


	//   ....[62]....
        /*0134*/ 	.word	0xffffffff


	//   ....[63]....
        /*0138*/ 	.word	0xffffffff


	//   ....[64]....
        /*013c*/ 	.word	0xffffffff


	//   ....[65]....
        /*0140*/ 	.word	0xffffffff


	//   ....[66]....
        /*0144*/ 	.word	0xffffffff


	//   ....[67]....
        /*0148*/ 	.word	0xffffffff


	//   ....[68]....
        /*014c*/ 	.word	0xffffffff


	//   ....[69]....
        /*0150*/ 	.word	0xffffffff


	//   ....[70]....
        /*0154*/ 	.word	0xffffffff


	//   ....[71]....
        /*0158*/ 	.word	0xffffffff


	//   ....[72]....
        /*015c*/ 	.word	0xffffffff


	//   ....[73]....
        /*0160*/ 	.word	0xffffffff


	//   ....[74]....
        /*0164*/ 	.word	0xffffffff


	//   ....[75]....
        /*0168*/ 	.word	0xffffffff


	//   ....[76]....
        /*016c*/ 	.word	0xffffffff


	//   ....[77]....
        /*0170*/ 	.word	0xffffffff


	//   ....[78]....
        /*0174*/ 	.word	0xffffffff


	//   ....[79]....
        /*0178*/ 	.word	0xffffffff


	//   ....[80]....
        /*017c*/ 	.word	0xffffffff


	//   ....[81]....
        /*0180*/ 	.word	0xffffffff


	//   ....[82]....
        /*0184*/ 	.word	0xffffffff


	//   ....[83]....
        /*0188*/ 	.word	0xffffffff


	//   ....[84]....
        /*018c*/ 	.word	0xffffffff


	//   ....[85]....
        /*0190*/ 	.word	0xffffffff


	//   ....[86]....
        /*0194*/ 	.word	0xffffffff


	//   ....[87]....
        /*0198*/ 	.word	0xffffffff


	//   ....[88]....
        /*019c*/ 	.word	0xffffffff


	//   ....[89]....
        /*01a0*/ 	.word	0xffffffff


	//   ....[90]....
        /*01a4*/ 	.word	0xffffffff


	//   ....[91]....
        /*01a8*/ 	.word	0xffffffff


	//   ....[92]....
        /*01ac*/ 	.word	0xffffffff


	//   ....[93]....
        /*01b0*/ 	.word	0xffffffff


	//   ....[94]....
        /*01b4*/ 	.word	0xffffffff


	//   ....[95]....
        /*01b8*/ 	.word	0xffffffff


	//   ....[96]....
        /*01bc*/ 	.word	0xffffffff


	//   ....[97]....
        /*01c0*/ 	.word	0xffffffff


	//   ....[98]....
        /*01c4*/ 	.word	0xffffffff


	//   ....[99]....
        /*01c8*/ 	.word	0xffffffff


	//   ....[100]....
        /*01cc*/ 	.word	0xffffffff


	//   ....[101]....
        /*01d0*/ 	.word	0xffffffff


	//   ....[102]....
        /*01d4*/ 	.word	0xffffffff


	//   ....[103]....
        /*01d8*/ 	.word	0xffffffff


	//   ....[104]....
        /*01dc*/ 	.word	0xffffffff


	//   ....[105]....
        /*01e0*/ 	.word	0xffffffff


	//   ....[106]....
        /*01e4*/ 	.word	0xffffffff


	//   ....[107]....
        /*01e8*/ 	.word	0xffffffff


	//   ....[108]....
        /*01ec*/ 	.word	0xffffffff


	//   ....[109]....
        /*01f0*/ 	.word	0xffffffff


	//   ....[110]....
        /*01f4*/ 	.word	0xffffffff


	//   ....[111]....
        /*01f8*/ 	.word	0xffffffff


	//   ....[112]....
        /*01fc*/ 	.word	0xffffffff


	//   ....[113]....
        /*0200*/ 	.word	0xffffffff


	//   ....[114]....
        /*0204*/ 	.word	0xffffffff


	//   ....[115]....
        /*0208*/ 	.word	0xffffffff


	//   ....[116]....
        /*020c*/ 	.word	0xffffffff


	//   ....[117]....
        /*0210*/ 	.word	0xffffffff


	//   ....[118]....
        /*0214*/ 	.word	0xffffffff


	//   ....[119]....
        /*0218*/ 	.word	0xffffffff


	//   ....[120]....
        /*021c*/ 	.word	0xffffffff


	//   ....[121]....
        /*0220*/ 	.word	0xffffffff


	//   ....[122]....
        /*0224*/ 	.word	0xffffffff


	//   ....[123]....
        /*0228*/ 	.word	0xffffffff


	//   ....[124]....
        /*022c*/ 	.word	0xffffffff


	//   ....[125]....
        /*0230*/ 	.word	0xffffffff


	//   ....[126]....
        /*0234*/ 	.word	0xffffffff


	//   ....[127]....
        /*0238*/ 	.word	0xffffffff


	//   ....[128]....
        /*023c*/ 	.word	0xffffffff


	//   ....[129]....
        /*0240*/ 	.word	0xffffffff


	//   ....[130]....
        /*0244*/ 	.word	0xffffffff


	//----- nvinfo : EIATTR_COOP_GROUP_INSTR_OFFSETS
	.align		4
.L_450:
        /*0248*/ 	.byte	0x04, 0x28
        /*024a*/ 	.short	(.L_452 - .L_451)


	//   ....[0]....
.L_451:
        /*024c*/ 	.word	0x00000090


	//   ....[1]....
        /*0250*/ 	.word	0x000026c0


	//   ....[2]....
        /*0254*/ 	.word	0x00002730


	//   ....[3]....
        /*0258*/ 	.word	0x00003720


	//   ....[4]....
        /*025c*/ 	.word	0x00003730


	//   ....[5]....
        /*0260*/ 	.word	0x00004c60


	//   ....[6]....
        /*0264*/ 	.word	0x00004cd0


	//   ....[7]....
        /*0268*/ 	.word	0x00005d70


	//   ....[8]....
        /*026c*/ 	.word	0x00005d80


	//   ....[9]....
        /*0270*/ 	.word	0x00006d20


	//   ....[10]....
        /*0274*/ 	.word	0x00006d50


	//   ....[11]....
        /*0278*/ 	.word	0x00006f20


	//   ....[12]....
        /*027c*/ 	.word	0x00006f40


	//   ....[13]....
        /*0280*/ 	.word	0x00007370


	//   ....[14]....
        /*0284*/ 	.word	0x00007390


	//   ....[15]....
        /*0288*/ 	.word	0x000075c0


	//   ....[16]....
        /*028c*/ 	.word	0x000075e0


	//   ....[17]....
        /*0290*/ 	.word	0x00008500


	//   ....[18]....
        /*0294*/ 	.word	0x00008520


	//   ....[19]....
        /*0298*/ 	.word	0x00008710


	//   ....[20]....
        /*029c*/ 	.word	0x00008740


	//   ....[21]....
        /*02a0*/ 	.word	0x000088c0


	//   ....[22]....
        /*02a4*/ 	.word	0x000088f0


	//   ....[23]....
        /*02a8*/ 	.word	0x00008a70


	//   ....[24]....
        /*02ac*/ 	.word	0x00008ab0


	//   ....[25]....
        /*02b0*/ 	.word	0x00008fc0


	//   ....[26]....
        /*02b4*/ 	.word	0x00008fe0


	//   ....[27]....
        /*02b8*/ 	.word	0x00009130


	//   ....[28]....
        /*02bc*/ 	.word	0x00009140


	//   ....[29]....
        /*02c0*/ 	.word	0x00009540


	//   ....[30]....
        /*02c4*/ 	.word	0x000095b0


	//   ....[31]....
        /*02c8*/ 	.word	0x000095d0


	//   ....[32]....
        /*02cc*/ 	.word	0x00009600


	//   ....[33]....
        /*02d0*/ 	.word	0x000098f0


	//   ....[34]....
        /*02d4*/ 	.word	0x00009990


	//   ....[35]....
        /*02d8*/ 	.word	0x00009a10


	//   ....[36]....
        /*02dc*/ 	.word	0x00009a80


	//   ....[37]....
        /*02e0*/ 	.word	0x00009ec0


	//   ....[38]....
        /*02e4*/ 	.word	0x00009f10


	//   ....[39]....
        /*02e8*/ 	.word	0x00009f50


	//   ....[40]....
        /*02ec*/ 	.word	0x00009f90


	//   ....[41]....
        /*02f0*/ 	.word	0x0000a2e0


	//   ....[42]....
        /*02f4*/ 	.word	0x0000a380


	//   ....[43]....
        /*02f8*/ 	.word	0x0000a400


	//   ....[44]....
        /*02fc*/ 	.word	0x0000a470


	//   ....[45]....
        /*0300*/ 	.word	0x0000da40


	//   ....[46]....
        /*0304*/ 	.word	0x0000daa0


	//   ....[47]....
        /*0308*/ 	.word	0x0000dae0


	//   ....[48]....
        /*030c*/ 	.word	0x0000db00


	//   ....[49]....
        /*0310*/ 	.word	0x0000dcc0


	//   ....[50]....
        /*0314*/ 	.word	0x0000dd60


	//   ....[51]....
        /*0318*/ 	.word	0x0000ddb0


	//   ....[52]....
        /*031c*/ 	.word	0x0000de30


	//   ....[53]....
        /*0320*/ 	.word	0x0000e080


	//   ....[54]....
        /*0324*/ 	.word	0x0000e120


	//   ....[55]....
        /*0328*/ 	.word	0x0000e1a0


	//   ....[56]....
        /*032c*/ 	.word	0x0000e210


	//   ....[57]....
        /*0330*/ 	.word	0x0000e450


	//   ....[58]....
        /*0334*/ 	.word	0x0000e4a0


	//   ....[59]....
        /*0338*/ 	.word	0x0000e4f0


	//   ....[60]....
        /*033c*/ 	.word	0x0000e560


	//   ....[61]....
        /*0340*/ 	.word	0x00012280


	//   ....[62]....
        /*0344*/ 	.word	0x000122b0


	//   ....[63]....
        /*0348*/ 	.word	0x00012650


	//   ....[64]....
        /*034c*/ 	.word	0x00012660


	//   ....[65]....
        /*0350*/ 	.word	0x00013570


	//   ....[66]....
        /*0354*/ 	.word	0x00013590


	//   ....[67]....
        /*0358*/ 	.word	0x000136b0


	//   ....[68]....
        /*035c*/ 	.word	0x000136d0


	//   ....[69]....
        /*0360*/ 	.word	0x00013b50


	//   ....[70]....
        /*0364*/ 	.word	0x00013d30


	//   ....[71]....
        /*0368*/ 	.word	0x000142b0


	//   ....[72]....
        /*036c*/ 	.word	0x000142f0


	//   ....[73]....
        /*0370*/ 	.word	0x00014340


	//   ....[74]....
        /*0374*/ 	.word	0x00014430


	//   ....[75]....
        /*0378*/ 	.word	0x00015310


	//   ....[76]....
        /*037c*/ 	.word	0x00015330


	//   ....[77]....
        /*0380*/ 	.word	0x00015440


	//   ....[78]....
        /*0384*/ 	.word	0x00015450


	//   ....[79]....
        /*0388*/ 	.word	0x00016420


	//   ....[80]....
        /*038c*/ 	.word	0x00016440


	//   ....[81]....
        /*0390*/ 	.word	0x00016460


	//   ....[82]....
        /*0394*/ 	.word	0x00016470


	//   ....[83]....
        /*0398*/ 	.word	0x00016700


	//   ....[84]....
        /*039c*/ 	.word	0x00016720


	//   ....[85]....
        /*03a0*/ 	.word	0x00016a80


	//   ....[86]....
        /*03a4*/ 	.word	0x00016b80


	//   ....[87]....
        /*03a8*/ 	.word	0x00016c10


	//   ....[88]....
        /*03ac*/ 	.word	0x00016d50


	//   ....[89]....
        /*03b0*/ 	.word	0x000185b0


	//   ....[90]....
        /*03b4*/ 	.word	0x000185d0


	//   ....[91]....
        /*03b8*/ 	.word	0x00018760


	//   ....[92]....
        /*03bc*/ 	.word	0x00018770


	//   ....[93]....
        /*03c0*/ 	.word	0x00019750


	//   ....[94]....
        /*03c4*/ 	.word	0x00019760


	//   ....[95]....
        /*03c8*/ 	.word	0x00019770


	//   ....[96]....
        /*03cc*/ 	.word	0x00019780


	//   ....[97]....
        /*03d0*/ 	.word	0x00019b20


	//   ....[98]....
        /*03d4*/ 	.word	0x00019b40


	//   ....[99]....
        /*03d8*/ 	.word	0x00019b80


	//   ....[100]....
        /*03dc*/ 	.word	0x00019b90


	//   ....[101]....
        /*03e0*/ 	.word	0x0001b270


	//   ....[102]....
        /*03e4*/ 	.word	0x0001b2a0


	//   ....[103]....
        /*03e8*/ 	.word	0x0001b2e0


	//   ....[104]....
        /*03ec*/ 	.word	0x0001b2f0


	//   ....[105]....
        /*03f0*/ 	.word	0x0001cd80


	//   ....[106]....
        /*03f4*/ 	.word	0x0001cdc0


	//   ....[107]....
        /*03f8*/ 	.word	0x0001cdf0


	//   ....[108]....
        /*03fc*/ 	.word	0x0001ce20


	//   ....[109]....
        /*0400*/ 	.word	0x0001d040


	//   ....[110]....
        /*0404*/ 	.word	0x0001d050


	//   ....[111]....
        /*0408*/ 	.word	0x0001d250


	//   ....[112]....
        /*040c*/ 	.word	0x0001d280


	//   ....[113]....
        /*0410*/ 	.word	0x0001d440


	//   ....[114]....
        /*0414*/ 	.word	0x0001d470


	//   ....[115]....
        /*0418*/ 	.word	0x0001d630


	//   ....[116]....
        /*041c*/ 	.word	0x0001d650


	//   ....[117]....
        /*0420*/ 	.word	0x0001e000


	//   ....[118]....
        /*0424*/ 	.word	0x0001e020


	//   ....[119]....
        /*0428*/ 	.word	0x0001e1b0


	//   ....[120]....
        /*042c*/ 	.word	0x0001e1e0


	//   ....[121]....
        /*0430*/ 	.word	0x0001e370


	//   ....[122]....
        /*0434*/ 	.word	0x0001e3a0


	//   ....[123]....
        /*0438*/ 	.word	0x0001e530


	//   ....[124]....
        /*043c*/ 	.word	0x0001e550


	//   ....[125]....
        /*0440*/ 	.word	0x0001e710


	//   ....[126]....
        /*0444*/ 	.word	0x0001e770


	//   ....[127]....
        /*0448*/ 	.word	0x0001e7c0


	//   ....[128]....
        /*044c*/ 	.word	0x0001e820


	//   ....[129]....
        /*0450*/ 	.word	0x0001e870


	//   ....[130]....
        /*0454*/ 	.word	0x0001e8d0


	//----- nvinfo : EIATTR_EXIT_INSTR_OFFSETS
	.align		4
.L_452:
        /*0458*/ 	.byte	0x04, 0x1c
        /*045a*/ 	.short	(.L_454 - .L_453)


	//   ....[0]....
.L_453:
        /*045c*/ 	.word	0x00000440


	//   ....[1]....
        /*0460*/ 	.word	0x0001d660


	//   ....[2]....
        /*0464*/ 	.word	0x0001d7a0


	//   ....[3]....
        /*0468*/ 	.word	0x0001d800


	//   ....[4]....
        /*046c*/ 	.word	0x0001e560


	//   ....[5]....
        /*0470*/ 	.word	0x0001e670


	//   ....[6]....
        /*0474*/ 	.word	0x0001e6d0


	//----- nvinfo : EIATTR_CTAIDZ_USED
	.align		4
.L_454:
        /*0478*/ 	.byte	0x01, 0x04
	.zero		2


	//----- nvinfo : EIATTR_MAX_THREADS
	.align		4
        /*047c*/ 	.byte	0x04, 0x05
        /*047e*/ 	.short	(.L_456 - .L_455)
.L_455:
        /*0480*/ 	.word	0x00000100
        /*0484*/ 	.word	0x00000001
        /*0488*/ 	.word	0x00000001


	//----- nvinfo : EIATTR_CRS_STACK_SIZE
	.align		4
.L_456:
        /*048c*/ 	.byte	0x04, 0x1e
        /*048e*/ 	.short	(.L_458 - .L_457)
.L_457:
        /*0490*/ 	.word	0x00000000
.L_458:


//--------------------- .nv.callgraph             --------------------------
	.section	.nv.callgraph,"",@"SHT_CUDA_CALLGRAPH"
	.align	4
	.sectionentsize	8
	.align		4
        /*0000*/ 	.word	0x00000000
	.align		4
        /*0004*/ 	.word	0xffffffff
	.align		4
        /*0008*/ 	.word	0x00000000
	.align		4
        /*000c*/ 	.word	0xfffffffe
	.align		4
        /*0010*/ 	.word	0x00000000
	.align		4
        /*0014*/ 	.word	0xfffffffd
	.align		4
        /*0018*/ 	.word	0x00000000
	.align		4
        /*001c*/ 	.word	0xfffffffc


//--------------------- .nv.rel.action            --------------------------
	.section	.nv.rel.action,"",@"SHT_CUDA_RELOCINFO"
	.align	8
	.sectionentsize	8
        /*0000*/ 	.byte	0x73, 0x00, 0x00, 0x00, 0x00, 0x00, 0x00, 0x00, 0x00, 0x00, 0x00, 0x11, 0x25, 0x00, 0x05, 0x36


//--------------------- .nv.constant4             --------------------------
	.section	.nv.constant4,"a",@progbits
	.align	8
	.align		8
.nv.constant4:
        /*0000*/ 	.dword	_ZN80_INTERNAL_c93eee38_44_flash_fwd_hdim256_fp16_paged_softcap_sm80_cu_59c7631c_32954cuda3std3__45__cpo5beginE
	.align		8
        /*0008*/ 	.dword	_ZN80_INTERNAL_c93eee38_44_flash_fwd_hdim256_fp16_paged_softcap_sm80_cu_59c7631c_32954cuda3std3__45__cpo3endE
	.align		8
        /*0010*/ 	.dword	_ZN80_INTERNAL_c93eee38_44_flash_fwd_hdim256_fp16_paged_softcap_sm80_cu_59c7631c_32954cuda3std3__45__cpo6cbeginE
	.align		8
        /*0018*/ 	.dword	_ZN80_INTERNAL_c93eee38_44_flash_fwd_hdim256_fp16_paged_softcap_sm80_cu_59c7631c_32954cuda3std3__45__cpo4cendE
	.align		8
        /*0020*/ 	.dword	_ZN80_INTERNAL_c93eee38_44_flash_fwd_hdim256_fp16_paged_softcap_sm80_cu_59c7631c_32954cuda3std3__482_GLOBAL__N__c93eee38_44_flash_fwd_hdim256_fp16_paged_softcap_sm80_cu_59c7631c_32956ignoreE
	.align		8
        /*0028*/ 	.dword	_ZN80_INTERNAL_c93eee38_44_flash_fwd_hdim256_fp16_paged_softcap_sm80_cu_59c7631c_32954cuda3std3__419piecewise_constructE
	.align		8
        /*0030*/ 	.dword	_ZN80_INTERNAL_c93eee38_44_flash_fwd_hdim256_fp16_paged_softcap_sm80_cu_59c7631c_32954cuda3std3__48in_placeE
	.align		8
        /*0038*/ 	.dword	_ZN80_INTERNAL_c93eee38_44_flash_fwd_hdim256_fp16_paged_softcap_sm80_cu_59c7631c_32954cuda3std6ranges3__45__cpo4swapE
	.align		8
        /*0040*/ 	.dword	_ZN80_INTERNAL_c93eee38_44_flash_fwd_hdim256_fp16_paged_softcap_sm80_cu_59c7631c_32954cuda3std6ranges3__45__cpo9iter_moveE
	.align		8
        /*0048*/ 	.dword	_ZN80_INTERNAL_c93eee38_44_flash_fwd_hdim256_fp16_paged_softcap_sm80_cu_59c7631c_32954cute7productE
	.align		8
        /*0050*/ 	.dword	_ZN80_INTERNAL_c93eee38_44_flash_fwd_hdim256_fp16_paged_softcap_sm80_cu_59c7631c_32954cute1_E


//--------------------- .nv.constant0._ZN7cutlass13device_kernelIN5flash19enable_sm80_to_sm89INS1_16FlashAttnFwdSm80INS1_25CollectiveMainloopFwdSm80ILi8ELi1ELb1EN4cute5tupleIJNS5_1CILi128EEENS7_ILi64EEENS7_ILi256EEEEEELi256ENS_6half_tEfNS_4arch4Sm80ELb0ELb0ELb1ELb0ELb1ELb0ELb1ELb0EEENS1_21CollectiveEpilogueFwdINS6_IJS8_SA_S9_EEENS6_IJNS7_ILi1EEESI_SI_EEESC_SE_Li256ELb0ELb1ELb0ELb0EEENS1_19SingleTileSchedulerILb0ELb0ELb1ELi128EEEEEEEEEvNT_6ParamsE --------------------------
	.section	.nv.constant0._ZN7cutlass13device_kernelIN5flash19enable_sm80_to_sm89INS1_16FlashAttnFwdSm80INS1_25CollectiveMainloopFwdSm80ILi8ELi1ELb1EN4cute5tupleIJNS5_1CILi128EEENS7_ILi64EEENS7_ILi256EEEEEELi256ENS_6half_tEfNS_4arch4Sm80ELb0ELb0ELb1ELb0ELb1ELb0ELb1ELb0EEENS1_21CollectiveEpilogueFwdINS6_IJS8_SA_S9_EEENS6_IJNS7_ILi1EEESI_SI_EEESC_SE_Li256ELb0ELb1ELb0ELb0EEENS1_19SingleTileSchedulerILb0ELb0ELb1ELi128EEEEEEEEEvNT_6ParamsE,"a",@progbits
	.sectionflags	@""
	.align	4
.nv.constant0._ZN7cutlass13device_kernelIN5flash19enable_sm80_to_sm89INS1_16FlashAttnFwdSm80INS1_25CollectiveMainloopFwdSm80ILi8ELi1ELb1EN4cute5tupleIJNS5_1CILi128EEENS7_ILi64EEENS7_ILi256EEEEEELi256ENS_6half_tEfNS_4arch4Sm80ELb0ELb0ELb1ELb0ELb1ELb0ELb1ELb0EEENS1_21CollectiveEpilogueFwdINS6_IJS8_SA_S9_EEENS6_IJNS7_ILi1EEESI_SI_EEESC_SE_Li256ELb0ELb1ELb0ELb0EEENS1_19SingleTileSchedulerILb0ELb0ELb1ELi128EEEEEEEEEvNT_6ParamsE:
	.zero		1400


//--------------------- .nv.constant0._ZN7cutlass13device_kernelIN5flash19enable_sm80_to_sm89INS1_16FlashAttnFwdSm80INS1_25CollectiveMainloopFwdSm80ILi8ELi1ELb1EN4cute5tupleIJNS5_1CILi128EEENS7_ILi64EEENS7_ILi256EEEEEELi256ENS_6half_tEfNS_4arch4Sm80ELb0ELb0ELb1ELb1ELb1ELb0ELb1ELb0EEENS1_21CollectiveEpilogueFwdINS6_IJS8_SA_S9_EEENS6_IJNS7_ILi1EEESI_SI_EEESC_SE_Li256ELb1ELb1ELb0ELb0EEENS1_19SingleTileSchedulerILb1ELb0ELb1ELi128EEEEEEEEEvNT_6ParamsE --------------------------
	.section	.nv.constant0._ZN7cutlass13device_kernelIN5flash19enable_sm80_to_sm89INS1_16FlashAttnFwdSm80INS1_25CollectiveMainloopFwdSm80ILi8ELi1ELb1EN4cute5tupleIJNS5_1CILi128EEENS7_ILi64EEENS7_ILi256EEEEEELi256ENS_6half_tEfNS_4arch4Sm80ELb0ELb0ELb1ELb1ELb1ELb0ELb1ELb0EEENS1_21CollectiveEpilogueFwdINS6_IJS8_SA_S9_EEENS6_IJNS7_ILi1EEESI_SI_EEESC_SE_Li256ELb1ELb1ELb0ELb0EEENS1_19SingleTileSchedulerILb1ELb0ELb1ELi128EEEEEEEEEvNT_6ParamsE,"a",@progbits
	.sectionflags	@""
	.align	4
.nv.constant0._ZN7cutlass13device_kernelIN5flash19enable_sm80_to_sm89INS1_16FlashAttnFwdSm80INS1_25CollectiveMainloopFwdSm80ILi8ELi1ELb1EN4cute5tupleIJNS5_1CILi128EEENS7_ILi64EEENS7_ILi256EEEEEELi256ENS_6half_tEfNS_4arch4Sm80ELb0ELb0ELb1ELb1ELb1ELb0ELb1ELb0EEENS1_21CollectiveEpilogueFwdINS6_IJS8_SA_S9_EEENS6_IJNS7_ILi1EEESI_SI_EEESC_SE_Li256ELb1ELb1ELb0ELb0EEENS1_19SingleTileSchedulerILb1ELb0ELb1ELi128EEEEEEEEEvNT_6ParamsE:
	.zero		1400


//--------------------- .nv.constant0._ZN7cutlass13device_kernelIN5flash19enable_sm80_to_sm89INS1_16FlashAttnFwdSm80INS1_25CollectiveMainloopFwdSm80ILi8ELi1ELb0EN4cute5tupleIJNS5_1CILi128EEENS7_ILi32EEENS7_ILi256EEEEEELi256ENS_6half_tEfNS_4arch4Sm80ELb0ELb0ELb1ELb1ELb1ELb1ELb1ELb0EEENS1_21CollectiveEpilogueFwdINS6_IJS8_SA_S9_EEENS6_IJNS7_ILi1EEESI_SI_EEESC_SE_Li256ELb1ELb1ELb0ELb0EEENS1_19SingleTileSchedulerILb1ELb0ELb1ELi128EEEEEEEEEvNT_6ParamsE --------------------------
	.section	.nv.constant0._ZN7cutlass13device_kernelIN5flash19enable_sm80_to_sm89INS1_16FlashAttnFwdSm80INS1_25CollectiveMainloopFwdSm80ILi8ELi1ELb0EN4cute5tupleIJNS5_1CILi128EEENS7_ILi32EEENS7_ILi256EEEEEELi256ENS_6half_tEfNS_4arch4Sm80ELb0ELb0ELb1ELb1ELb1ELb1ELb1ELb0EEENS1_21CollectiveEpilogueFwdINS6_IJS8_SA_S9_EEENS6_IJNS7_ILi1EEESI_SI_EEESC_SE_Li256ELb1ELb1ELb0ELb0EEENS1_19SingleTileSchedulerILb1ELb0ELb1ELi128EEEEEEEEEvNT_6ParamsE,"a",@progbits
	.sectionflags	@""
	.align	4
.nv.constant0._ZN7cutlass13device_kernelIN5flash19enable_sm80_to_sm89INS1_16FlashAttnFwdSm80INS1_25CollectiveMainloopFwdSm80ILi8ELi1ELb0EN4cute5tupleIJNS5_1CILi128EEENS7_ILi32EEENS7_ILi256EEEEEELi256ENS_6half_tEfNS_4arch4Sm80ELb0ELb0ELb1ELb1ELb1ELb1ELb1ELb0EEENS1_21CollectiveEpilogueFwdINS6_IJS8_SA_S9_EEENS6_IJNS7_ILi1EEESI_SI_EEESC_SE_Li256ELb1ELb1ELb0ELb0EEENS1_19SingleTileSchedulerILb1ELb0ELb1ELi128EEEEEEEEEvNT_6ParamsE:
	.zero		1400


//--------------------- .nv.constant0._ZN7cutlass13device_kernelIN5flash19enable_sm80_to_sm89INS1_16FlashAttnFwdSm80INS1_25CollectiveMainloopFwdSm80ILi8ELi1ELb1EN4cute5tupleIJNS5_1CILi128EEENS7_ILi48EEENS7_ILi256EEEEEELi256ENS_6half_tEfNS_4arch4Sm80ELb0ELb1ELb1ELb0ELb1ELb0ELb1ELb0EEENS1_21CollectiveEpilogueFwdINS6_IJS8_SA_S9_EEENS6_IJNS7_ILi1EEESI_SI_EEESC_SE_Li256ELb0ELb1ELb0ELb0EEENS1_19SingleTileSchedulerILb0ELb0ELb1ELi128EEEEEEEEEvNT_6ParamsE --------------------------
	.section	.nv.constant0._ZN7cutlass13device_kernelIN5flash19enable_sm80_to_sm89INS1_16FlashAttnFwdSm80INS1_25CollectiveMainloopFwdSm80ILi8ELi1ELb1EN4cute5tupleIJNS5_1CILi128EEENS7_ILi48EEENS7_ILi256EEEEEELi256ENS_6half_tEfNS_4arch4Sm80ELb0ELb1ELb1ELb0ELb1ELb0ELb1ELb0EEENS1_21CollectiveEpilogueFwdINS6_IJS8_SA_S9_EEENS6_IJNS7_ILi1EEESI_SI_EEESC_SE_Li256ELb0ELb1ELb0ELb0EEENS1_19SingleTileSchedulerILb0ELb0ELb1ELi128EEEEEEEEEvNT_6ParamsE,"a",@progbits
	.sectionflags	@""
	.align	4
.nv.constant0._ZN7cutlass13device_kernelIN5flash19enable_sm80_to_sm89INS1_16FlashAttnFwdSm80INS1_25CollectiveMainloopFwdSm80ILi8ELi1ELb1EN4cute5tupleIJNS5_1CILi128EEENS7_ILi48EEENS7_ILi256EEEEEELi256ENS_6half_tEfNS_4arch4Sm80ELb0ELb1ELb1ELb0ELb1ELb0ELb1ELb0EEENS1_21CollectiveEpilogueFwdINS6_IJS8_SA_S9_EEENS6_IJNS7_ILi1EEESI_SI_EEESC_SE_Li256ELb0ELb1ELb0ELb0EEENS1_19SingleTileSchedulerILb0ELb0ELb1ELi128EEEEEEEEEvNT_6ParamsE:
	.zero		1400


//--------------------- .nv.constant0._ZN7cutlass13device_kernelIN5flash19enable_sm80_to_sm89INS1_16FlashAttnFwdSm80INS1_25CollectiveMainloopFwdSm80ILi8ELi1ELb1EN4cute5tupleIJNS5_1CILi128EEENS7_ILi48EEENS7_ILi256EEEEEELi256ENS_6half_tEfNS_4arch4Sm80ELb0ELb1ELb1ELb1ELb1ELb0ELb1ELb0EEENS1_21CollectiveEpilogueFwdINS6_IJS8_SA_S9_EEENS6_IJNS7_ILi1EEESI_SI_EEESC_SE_Li256ELb1ELb1ELb0ELb0EEENS1_19SingleTileSchedulerILb1ELb0ELb1ELi128EEEEEEEEEvNT_6ParamsE --------------------------
	.section	.nv.constant0._ZN7cutlass13device_kernelIN5flash19enable_sm80_to_sm89INS1_16FlashAttnFwdSm80INS1_25CollectiveMainloopFwdSm80ILi8ELi1ELb1EN4cute5tupleIJNS5_1CILi128EEENS7_ILi48EEENS7_ILi256EEEEEELi256ENS_6half_tEfNS_4arch4Sm80ELb0ELb1ELb1ELb1ELb1ELb0ELb1ELb0EEENS1_21CollectiveEpilogueFwdINS6_IJS8_SA_S9_EEENS6_IJNS7_ILi1EEESI_SI_EEESC_SE_Li256ELb1ELb1ELb0ELb0EEENS1_19SingleTileSchedulerILb1ELb0ELb1ELi128EEEEEEEEEvNT_6ParamsE,"a",@progbits
	.sectionflags	@""
	.align	4
.nv.constant0._ZN7cutlass13device_kernelIN5flash19enable_sm80_to_sm89INS1_16FlashAttnFwdSm80INS1_25CollectiveMainloopFwdSm80ILi8ELi1ELb1EN4cute5tupleIJNS5_1CILi128EEENS7_ILi48EEENS7_ILi256EEEEEELi256ENS_6half_tEfNS_4arch4Sm80ELb0ELb1ELb1ELb1ELb1ELb0ELb1ELb0EEENS1_21CollectiveEpilogueFwdINS6_IJS8_SA_S9_EEENS6_IJNS7_ILi1EEESI_SI_EEESC_SE_Li256ELb1ELb1ELb0ELb0EEENS1_19SingleTileSchedulerILb1ELb0ELb1ELi128EEEEEEEEEvNT_6ParamsE:
	.zero		1400


//--------------------- .nv.constant0._ZN7cutlass13device_kernelIN5flash19enable_sm80_to_sm89INS1_16FlashAttnFwdSm80INS1_25CollectiveMainloopFwdSm80ILi8ELi1ELb0EN4cute5tupleIJNS5_1CILi128EEENS7_ILi32EEENS7_ILi256EEEEEELi256ENS_6half_tEfNS_4arch4Sm80ELb0ELb1ELb1ELb1ELb1ELb1ELb1ELb0EEENS1_21CollectiveEpilogueFwdINS6_IJS8_SA_S9_EEENS6_IJNS7_ILi1EEESI_SI_EEESC_SE_Li256ELb1ELb1ELb0ELb0EEENS1_19SingleTileSchedulerILb1ELb0ELb1ELi128EEEEEEEEEvNT_6ParamsE --------------------------
	.section	.nv.constant0._ZN7cutlass13device_kernelIN5flash19enable_sm80_to_sm89INS1_16FlashAttnFwdSm80INS1_25CollectiveMainloopFwdSm80ILi8ELi1ELb0EN4cute5tupleIJNS5_1CILi128EEENS7_ILi32EEENS7_ILi256EEEEEELi256ENS_6half_tEfNS_4arch4Sm80ELb0ELb1ELb1ELb1ELb1ELb1ELb1ELb0EEENS1_21CollectiveEpilogueFwdINS6_IJS8_SA_S9_EEENS6_IJNS7_ILi1EEESI_SI_EEESC_SE_Li256ELb1ELb1ELb0ELb0EEENS1_19SingleTileSchedulerILb1ELb0ELb1ELi128EEEEEEEEEvNT_6ParamsE,"a",@progbits
	.sectionflags	@""
	.align	4
.nv.constant0._ZN7cutlass13device_kernelIN5flash19enable_sm80_to_sm89INS1_16FlashAttnFwdSm80INS1_25CollectiveMainloopFwdSm80ILi8ELi1ELb0EN4cute5tupleIJNS5_1CILi128EEENS7_ILi32EEENS7_ILi256EEEEEELi256ENS_6half_tEfNS_4arch4Sm80ELb0ELb1ELb1ELb1ELb1ELb1ELb1ELb0EEENS1_21CollectiveEpilogueFwdINS6_IJS8_SA_S9_EEENS6_IJNS7_ILi1EEESI_SI_EEESC_SE_Li256ELb1ELb1ELb0ELb0EEENS1_19SingleTileSchedulerILb1ELb0ELb1ELi128EEEEEEEEEvNT_6ParamsE:
	.zero		1400


//--------------------- .nv.constant0._ZN7cutlass13device_kernelIN5flash19enable_sm80_to_sm89INS1_16FlashAttnFwdSm80INS1_25CollectiveMainloopFwdSm80ILi8ELi1ELb1EN4cute5tupleIJNS5_1CILi128EEENS7_ILi64EEENS7_ILi256EEEEEELi256ENS_6half_tEfNS_4arch4Sm80ELb1ELb0ELb1ELb0ELb1ELb0ELb1ELb0EEENS1_21CollectiveEpilogueFwdINS6_IJS8_SA_S9_EEENS6_IJNS7_ILi1EEESI_SI_EEESC_SE_Li256ELb0ELb1ELb0ELb0EEENS1_30DynamicPersistentTileSchedulerILi256ELi256ELb0ELb1ELb0EEEEEEEEEvNT_6ParamsE --------------------------
	.section	.nv.constant0._ZN7cutlass13device_kernelIN5flash19enable_sm80_to_sm89INS1_16FlashAttnFwdSm80INS1_25CollectiveMainloopFwdSm80ILi8ELi1ELb1EN4cute5tupleIJNS5_1CILi128EEENS7_ILi64EEENS7_ILi256EEEEEELi256ENS_6half_tEfNS_4arch4Sm80ELb1ELb0ELb1ELb0ELb1ELb0ELb1ELb0EEENS1_21CollectiveEpilogueFwdINS6_IJS8_SA_S9_EEENS6_IJNS7_ILi1EEESI_SI_EEESC_SE_Li256ELb0ELb1ELb0ELb0EEENS1_30DynamicPersistentTileSchedulerILi256ELi256ELb0ELb1ELb0EEEEEEEEEvNT_6ParamsE,"a",@progbits
	.sectionflags	@""
	.align	4
.nv.constant0._ZN7cutlass13device_kernelIN5flash19enable_sm80_to_sm89INS1_16FlashAttnFwdSm80INS1_25CollectiveMainloopFwdSm80ILi8ELi1ELb1EN4cute5tupleIJNS5_1CILi128EEENS7_ILi64EEENS7_ILi256EEEEEELi256ENS_6half_tEfNS_4arch4Sm80ELb1ELb0ELb1ELb0ELb1ELb0ELb1ELb0EEENS1_21CollectiveEpilogueFwdINS6_IJS8_SA_S9_EEENS6_IJNS7_ILi1EEESI_SI_EEESC_SE_Li256ELb0ELb1ELb0ELb0EEENS1_30DynamicPersistentTileSchedulerILi256ELi256ELb0ELb1ELb0EEEEEEEEEvNT_6ParamsE:
	.zero		1416


//--------------------- .nv.constant0._ZN7cutlass13device_kernelIN5flash19enable_sm80_to_sm89INS1_16FlashAttnFwdSm80INS1_25CollectiveMainloopFwdSm80ILi8ELi1ELb1EN4cute5tupleIJNS5_1CILi128EEENS7_ILi64EEENS7_ILi256EEEEEELi256ENS_6half_tEfNS_4arch4Sm80ELb1ELb0ELb1ELb1ELb1ELb0ELb1ELb0EEENS1_21CollectiveEpilogueFwdINS6_IJS8_SA_S9_EEENS6_IJNS7_ILi1EEESI_SI_EEESC_SE_Li256ELb1ELb1ELb0ELb0EEENS1_19SingleTileSchedulerILb1ELb0ELb1ELi128EEEEEEEEEvNT_6ParamsE --------------------------
	.section	.nv.constant0._ZN7cutlass13device_kernelIN5flash19enable_sm80_to_sm89INS1_16FlashAttnFwdSm80INS1_25CollectiveMainloopFwdSm80ILi8ELi1ELb1EN4cute5tupleIJNS5_1CILi128EEENS7_ILi64EEENS7_ILi256EEEEEELi256ENS_6half_tEfNS_4arch4Sm80ELb1ELb0ELb1ELb1ELb1ELb0ELb1ELb0EEENS1_21CollectiveEpilogueFwdINS6_IJS8_SA_S9_EEENS6_IJNS7_ILi1EEESI_SI_EEESC_SE_Li256ELb1ELb1ELb0ELb0EEENS1_19SingleTileSchedulerILb1ELb0ELb1ELi128EEEEEEEEEvNT_6ParamsE,"a",@progbits
	.sectionflags	@""
	.align	4
.nv.constant0._ZN7cutlass13device_kernelIN5flash19enable_sm80_to_sm89INS1_16FlashAttnFwdSm80INS1_25CollectiveMainloopFwdSm80ILi8ELi1ELb1EN4cute5tupleIJNS5_1CILi128EEENS7_ILi64EEENS7_ILi256EEEEEELi256ENS_6half_tEfNS_4arch4Sm80ELb1ELb0ELb1ELb1ELb1ELb0ELb1ELb0EEENS1_21CollectiveEpilogueFwdINS6_IJS8_SA_S9_EEENS6_IJNS7_ILi1EEESI_SI_EEESC_SE_Li256ELb1ELb1ELb0ELb0EEENS1_19SingleTileSchedulerILb1ELb0ELb1ELi128EEEEEEEEEvNT_6ParamsE:
	.zero		1400


//--------------------- .nv.constant0._ZN7cutlass13device_kernelIN5flash19enable_sm80_to_sm89INS1_16FlashAttnFwdSm80INS1_25CollectiveMainloopFwdSm80ILi8ELi1ELb0EN4cute5tupleIJNS5_1CILi128EEENS7_ILi32EEENS7_ILi256EEEEEELi256ENS_6half_tEfNS_4arch4Sm80ELb1ELb0ELb1ELb1ELb1ELb1ELb1ELb0EEENS1_21CollectiveEpilogueFwdINS6_IJS8_SA_S9_EEENS6_IJNS7_ILi1EEESI_SI_EEESC_SE_Li256ELb1ELb1ELb0ELb0EEENS1_19SingleTileSchedulerILb1ELb0ELb1ELi128EEEEEEEEEvNT_6ParamsE --------------------------
	.section	.nv.constant0._ZN7cutlass13device_kernelIN5flash19enable_sm80_to_sm89INS1_16FlashAttnFwdSm80INS1_25CollectiveMainloopFwdSm80ILi8ELi1ELb0EN4cute5tupleIJNS5_1CILi128EEENS7_ILi32EEENS7_ILi256EEEEEELi256ENS_6half_tEfNS_4arch4Sm80ELb1ELb0ELb1ELb1ELb1ELb1ELb1ELb0EEENS1_21CollectiveEpilogueFwdINS6_IJS8_SA_S9_EEENS6_IJNS7_ILi1EEESI_SI_EEESC_SE_Li256ELb1ELb1ELb0ELb0EEENS1_19SingleTileSchedulerILb1ELb0ELb1ELi128EEEEEEEEEvNT_6ParamsE,"a",@progbits
	.sectionflags	@""
	.align	4
.nv.constant0._ZN7cutlass13device_kernelIN5flash19enable_sm80_to_sm89INS1_16FlashAttnFwdSm80INS1_25CollectiveMainloopFwdSm80ILi8ELi1ELb0EN4cute5tupleIJNS5_1CILi128EEENS7_ILi32EEENS7_ILi256EEEEEELi256ENS_6half_tEfNS_4arch4Sm80ELb1ELb0ELb1ELb1ELb1ELb1ELb1ELb0EEENS1_21CollectiveEpilogueFwdINS6_IJS8_SA_S9_EEENS6_IJNS7_ILi1EEESI_SI_EEESC_SE_Li256ELb1ELb1ELb0ELb0EEENS1_19SingleTileSchedulerILb1ELb0ELb1ELi128EEEEEEEEEvNT_6ParamsE:
	.zero		1400


//--------------------- .nv.constant0._ZN7cutlass13device_kernelIN5flash19enable_sm80_to_sm89INS1_16FlashAttnFwdSm80INS1_25CollectiveMainloopFwdSm80ILi8ELi1ELb0EN4cute5tupleIJNS5_1CILi128EEENS7_ILi96EEENS7_ILi256EEEEEELi256ENS_6half_tEfNS_4arch4Sm80ELb0ELb0ELb1ELb0ELb1ELb0ELb1ELb0EEENS1_21CollectiveEpilogueFwdINS6_IJS8_SA_S9_EEENS6_IJNS7_ILi1EEESI_SI_EEESC_SE_Li256ELb0ELb1ELb0ELb0EEENS1_19SingleTileSchedulerILb0ELb0ELb1ELi128EEEEEEEEEvNT_6ParamsE --------------------------
	.section	.nv.constant0._ZN7cutlass13device_kernelIN5flash19enable_sm80_to_sm89INS1_16FlashAttnFwdSm80INS1_25CollectiveMainloopFwdSm80ILi8ELi1ELb0EN4cute5tupleIJNS5_1CILi128EEENS7_ILi96EEENS7_ILi256EEEEEELi256ENS_6half_tEfNS_4arch4Sm80ELb0ELb0ELb1ELb0ELb1ELb0ELb1ELb0EEENS1_21CollectiveEpilogueFwdINS6_IJS8_SA_S9_EEENS6_IJNS7_ILi1EEESI_SI_EEESC_SE_Li256ELb0ELb1ELb0ELb0EEENS1_19SingleTileSchedulerILb0ELb0ELb1ELi128EEEEEEEEEvNT_6ParamsE,"a",@progbits
	.sectionflags	@""
	.align	4
.nv.constant0._ZN7cutlass13device_kernelIN5flash19enable_sm80_to_sm89INS1_16FlashAttnFwdSm80INS1_25CollectiveMainloopFwdSm80ILi8ELi1ELb0EN4cute5tupleIJNS5_1CILi128EEENS7_ILi96EEENS7_ILi256EEEEEELi256ENS_6half_tEfNS_4arch4Sm80ELb0ELb0ELb1ELb0ELb1ELb0ELb1ELb0EEENS1_21CollectiveEpilogueFwdINS6_IJS8_SA_S9_EEENS6_IJNS7_ILi1EEESI_SI_EEESC_SE_Li256ELb0ELb1ELb0ELb0EEENS1_19SingleTileSchedulerILb0ELb0ELb1ELi128EEEEEEEEEvNT_6ParamsE:
	.zero		1400


//--------------------- .nv.constant0._ZN7cutlass13device_kernelIN5flash19enable_sm80_to_sm89INS1_16FlashAttnFwdSm80INS1_25CollectiveMainloopFwdSm80ILi8ELi1ELb0EN4cute5tupleIJNS5_1CILi128EEENS7_ILi96EEENS7_ILi256EEEEEELi256ENS_6half_tEfNS_4arch4Sm80ELb0ELb0ELb1ELb1ELb1ELb0ELb1ELb0EEENS1_21CollectiveEpilogueFwdINS6_IJS8_SA_S9_EEENS6_IJNS7_ILi1EEESI_SI_EEESC_SE_Li256ELb1ELb1ELb0ELb0EEENS1_19SingleTileSchedulerILb1ELb0ELb1ELi128EEEEEEEEEvNT_6ParamsE --------------------------
	.section	.nv.constant0._ZN7cutlass13device_kernelIN5flash19enable_sm80_to_sm89INS1_16FlashAttnFwdSm80INS1_25CollectiveMainloopFwdSm80ILi8ELi1ELb0EN4cute5tupleIJNS5_1CILi128EEENS7_ILi96EEENS7_ILi256EEEEEELi256ENS_6half_tEfNS_4arch4Sm80ELb0ELb0ELb1ELb1ELb1ELb0ELb1ELb0EEENS1_21CollectiveEpilogueFwdINS6_IJS8_SA_S9_EEENS6_IJNS7_ILi1EEESI_SI_EEESC_SE_Li256ELb1ELb1ELb0ELb0EEENS1_19SingleTileSchedulerILb1ELb0ELb1ELi128EEEEEEEEEvNT_6ParamsE,"a",@progbits
	.sectionflags	@""
	.align	4
.nv.constant0._ZN7cutlass13device_kernelIN5flash19enable_sm80_to_sm89INS1_16FlashAttnFwdSm80INS1_25CollectiveMainloopFwdSm80ILi8ELi1ELb0EN4cute5tupleIJNS5_1CILi128EEENS7_ILi96EEENS7_ILi256EEEEEELi256ENS_6half_tEfNS_4arch4Sm80ELb0ELb0ELb1ELb1ELb1ELb0ELb1ELb0EEENS1_21CollectiveEpilogueFwdINS6_IJS8_SA_S9_EEENS6_IJNS7_ILi1EEESI_SI_EEESC_SE_Li256ELb1ELb1ELb0ELb0EEENS1_19SingleTileSchedulerILb1ELb0ELb1ELi128EEEEEEEEEvNT_6ParamsE:
	.zero		1400


//--------------------- .nv.constant0._ZN7cutlass13device_kernelIN5flash19enable_sm80_to_sm89INS1_16FlashAttnFwdSm80INS1_25CollectiveMainloopFwdSm80ILi8ELi1ELb0EN4cute5tupleIJNS5_1CILi128EEENS7_ILi48EEENS7_ILi256EEEEEELi256ENS_6half_tEfNS_4arch4Sm80ELb0ELb0ELb1ELb1ELb1ELb1ELb1ELb0EEENS1_21CollectiveEpilogueFwdINS6_IJS8_SA_S9_EEENS6_IJNS7_ILi1EEESI_SI_EEESC_SE_Li256ELb1ELb1ELb0ELb0EEENS1_19SingleTileSchedulerILb1ELb0ELb1ELi128EEEEEEEEEvNT_6ParamsE --------------------------
	.section	.nv.constant0._ZN7cutlass13device_kernelIN5flash19enable_sm80_to_sm89INS1_16FlashAttnFwdSm80INS1_25CollectiveMainloopFwdSm80ILi8ELi1ELb0EN4cute5tupleIJNS5_1CILi128EEENS7_ILi48EEENS7_ILi256EEEEEELi256ENS_6half_tEfNS_4arch4Sm80ELb0ELb0ELb1ELb1ELb1ELb1ELb1ELb0EEENS1_21CollectiveEpilogueFwdINS6_IJS8_SA_S9_EEENS6_IJNS7_ILi1EEESI_SI_EEESC_SE_Li256ELb1ELb1ELb0ELb0EEENS1_19SingleTileSchedulerILb1ELb0ELb1ELi128EEEEEEEEEvNT_6ParamsE,"a",@progbits
	.sectionflags	@""
	.align	4
.nv.constant0._ZN7cutlass13device_kernelIN5flash19enable_sm80_to_sm89INS1_16FlashAttnFwdSm80INS1_25CollectiveMainloopFwdSm80ILi8ELi1ELb0EN4cute5tupleIJNS5_1CILi128EEENS7_ILi48EEENS7_ILi256EEEEEELi256ENS_6half_tEfNS_4arch4Sm80ELb0ELb0ELb1ELb1ELb1ELb1ELb1ELb0EEENS1_21CollectiveEpilogueFwdINS6_IJS8_SA_S9_EEENS6_IJNS7_ILi1EEESI_SI_EEESC_SE_Li256ELb1ELb1ELb0ELb0EEENS1_19SingleTileSchedulerILb1ELb0ELb1ELi128EEEEEEEEEvNT_6ParamsE:
	.zero		1400


//--------------------- .nv.constant0._ZN7cutlass13device_kernelIN5flash19enable_sm80_to_sm89INS1_16FlashAttnFwdSm80INS1_25CollectiveMainloopFwdSm80ILi8ELi1ELb0EN4cute5tupleIJNS5_1CILi128EEENS7_ILi64EEENS7_ILi256EEEEEELi256ENS_6half_tEfNS_4arch4Sm80ELb0ELb1ELb1ELb0ELb1ELb0ELb1ELb0EEENS1_21CollectiveEpilogueFwdINS6_IJS8_SA_S9_EEENS6_IJNS7_ILi1EEESI_SI_EEESC_SE_Li256ELb0ELb1ELb0ELb0EEENS1_19SingleTileSchedulerILb0ELb0ELb1ELi128EEEEEEEEEvNT_6ParamsE --------------------------
	.section	.nv.constant0._ZN7cutlass13device_kernelIN5flash19enable_sm80_to_sm89INS1_16FlashAttnFwdSm80INS1_25CollectiveMainloopFwdSm80ILi8ELi1ELb0EN4cute5tupleIJNS5_1CILi128EEENS7_ILi64EEENS7_ILi256EEEEEELi256ENS_6half_tEfNS_4arch4Sm80ELb0ELb1ELb1ELb0ELb1ELb0ELb1ELb0EEENS1_21CollectiveEpilogueFwdINS6_IJS8_SA_S9_EEENS6_IJNS7_ILi1EEESI_SI_EEESC_SE_Li256ELb0ELb1ELb0ELb0EEENS1_19SingleTileSchedulerILb0ELb0ELb1ELi128EEEEEEEEEvNT_6ParamsE,"a",@progbits
	.sectionflags	@""
	.align	4
.nv.constant0._ZN7cutlass13device_kernelIN5flash19enable_sm80_to_sm89INS1_16FlashAttnFwdSm80INS1_25CollectiveMainloopFwdSm80ILi8ELi1ELb0EN4cute5tupleIJNS5_1CILi128EEENS7_ILi64EEENS7_ILi256EEEEEELi256ENS_6half_tEfNS_4arch4Sm80ELb0ELb1ELb1ELb0ELb1ELb0ELb1ELb0EEENS1_21CollectiveEpilogueFwdINS6_IJS8_SA_S9_EEENS6_IJNS7_ILi1EEESI_SI_EEESC_SE_Li256ELb0ELb1ELb0ELb0EEENS1_19SingleTileSchedulerILb0ELb0ELb1ELi128EEEEEEEEEvNT_6ParamsE:
	.zero		1400


//--------------------- .nv.constant0._ZN7cutlass13device_kernelIN5flash19enable_sm80_to_sm89INS1_16FlashAttnFwdSm80INS1_25CollectiveMainloopFwdSm80ILi8ELi1ELb0EN4cute5tupleIJNS5_1CILi128EEENS7_ILi64EEENS7_ILi256EEEEEELi256ENS_6half_tEfNS_4arch4Sm80ELb0ELb1ELb1ELb1ELb1ELb0ELb1ELb0EEENS1_21CollectiveEpilogueFwdINS6_IJS8_SA_S9_EEENS6_IJNS7_ILi1EEESI_SI_EEESC_SE_Li256ELb1ELb1ELb0ELb0EEENS1_19SingleTileSchedulerILb1ELb0ELb1ELi128EEEEEEEEEvNT_6ParamsE --------------------------
	.section	.nv.constant0._ZN7cutlass13device_kernelIN5flash19enable_sm80_to_sm89INS1_16FlashAttnFwdSm80INS1_25CollectiveMainloopFwdSm80ILi8ELi1ELb0EN4cute5tupleIJNS5_1CILi128EEENS7_ILi64EEENS7_ILi256EEEEEELi256ENS_6half_tEfNS_4arch4Sm80ELb0ELb1ELb1ELb1ELb1ELb0ELb1ELb0EEENS1_21CollectiveEpilogueFwdINS6_IJS8_SA_S9_EEENS6_IJNS7_ILi1EEESI_SI_EEESC_SE_Li256ELb1ELb1ELb0ELb0EEENS1_19SingleTileSchedulerILb1ELb0ELb1ELi128EEEEEEEEEvNT_6ParamsE,"a",@progbits
	.sectionflags	@""
	.align	4
.nv.constant0._ZN7cutlass13device_kernelIN5flash19enable_sm80_to_sm89INS1_16FlashAttnFwdSm80INS1_25CollectiveMainloopFwdSm80ILi8ELi1ELb0EN4cute5tupleIJNS5_1CILi128EEENS7_ILi64EEENS7_ILi256EEEEEELi256ENS_6half_tEfNS_4arch4Sm80ELb0ELb1ELb1ELb1ELb1ELb0ELb1ELb0EEENS1_21CollectiveEpilogueFwdINS6_IJS8_SA_S9_EEENS6_IJNS7_ILi1EEESI_SI_EEESC_SE_Li256ELb1ELb1ELb0ELb0EEENS1_19SingleTileSchedulerILb1ELb0ELb1ELi128EEEEEEEEEvNT_6ParamsE:
	.zero		1400


//--------------------- .nv.constant0._ZN7cutlass13device_kernelIN5flash19enable_sm80_to_sm89INS1_16FlashAttnFwdSm80INS1_25CollectiveMainloopFwdSm80ILi8ELi1ELb0EN4cute5tupleIJNS5_1CILi128EEENS7_ILi48EEENS7_ILi256EEEEEELi256ENS_6half_tEfNS_4arch4Sm80ELb0ELb1ELb1ELb1ELb1ELb1ELb1ELb0EEENS1_21CollectiveEpilogueFwdINS6_IJS8_SA_S9_EEENS6_IJNS7_ILi1EEESI_SI_EEESC_SE_Li256ELb1ELb1ELb0ELb0EEENS1_19SingleTileSchedulerILb1ELb0ELb1ELi128EEEEEEEEEvNT_6ParamsE --------------------------
	.section	.nv.constant0._ZN7cutlass13device_kernelIN5flash19enable_sm80_to_sm89INS1_16FlashAttnFwdSm80INS1_25CollectiveMainloopFwdSm80ILi8ELi1ELb0EN4cute5tupleIJNS5_1CILi128EEENS7_ILi48EEENS7_ILi256EEEEEELi256ENS_6half_tEfNS_4arch4Sm80ELb0ELb1ELb1ELb1ELb1ELb1ELb1ELb0EEENS1_21CollectiveEpilogueFwdINS6_IJS8_SA_S9_EEENS6_IJNS7_ILi1EEESI_SI_EEESC_SE_Li256ELb1ELb1ELb0ELb0EEENS1_19SingleTileSchedulerILb1ELb0ELb1ELi128EEEEEEEEEvNT_6ParamsE,"a",@progbits
	.sectionflags	@""
	.align	4
.nv.constant0._ZN7cutlass13device_kernelIN5flash19enable_sm80_to_sm89INS1_16FlashAttnFwdSm80INS1_25CollectiveMainloopFwdSm80ILi8ELi1ELb0EN4cute5tupleIJNS5_1CILi128EEENS7_ILi48EEENS7_ILi256EEEEEELi256ENS_6half_tEfNS_4arch4Sm80ELb0ELb1ELb1ELb1ELb1ELb1ELb1ELb0EEENS1_21CollectiveEpilogueFwdINS6_IJS8_SA_S9_EEENS6_IJNS7_ILi1EEESI_SI_EEESC_SE_Li256ELb1ELb1ELb0ELb0EEENS1_19SingleTileSchedulerILb1ELb0ELb1ELi128EEEEEEEEEvNT_6ParamsE:
	.zero		1400


//--------------------- .nv.constant0._ZN7cutlass13device_kernelIN5flash19enable_sm80_to_sm89INS1_16FlashAttnFwdSm80INS1_25CollectiveMainloopFwdSm80ILi8ELi1ELb0EN4cute5tupleIJNS5_1CILi128EEENS7_ILi96EEENS7_ILi256EEEEEELi256ENS_6half_tEfNS_4arch4Sm80ELb1ELb0ELb1ELb0ELb1ELb0ELb1ELb0EEENS1_21CollectiveEpilogueFwdINS6_IJS8_SA_S9_EEENS6_IJNS7_ILi1EEESI_SI_EEESC_SE_Li256ELb0ELb1ELb0ELb0EEENS1_30DynamicPersistentTileSchedulerILi256ELi256ELb0ELb1ELb0EEEEEEEEEvNT_6ParamsE --------------------------
	.section	.nv.constant0._ZN7cutlass13device_kernelIN5flash19enable_sm80_to_sm89INS1_16FlashAttnFwdSm80INS1_25CollectiveMainloopFwdSm80ILi8ELi1ELb0EN4cute5tupleIJNS5_1CILi128EEENS7_ILi96EEENS7_ILi256EEEEEELi256ENS_6half_tEfNS_4arch4Sm80ELb1ELb0ELb1ELb0ELb1ELb0ELb1ELb0EEENS1_21CollectiveEpilogueFwdINS6_IJS8_SA_S9_EEENS6_IJNS7_ILi1EEESI_SI_EEESC_SE_Li256ELb0ELb1ELb0ELb0EEENS1_30DynamicPersistentTileSchedulerILi256ELi256ELb0ELb1ELb0EEEEEEEEEvNT_6ParamsE,"a",@progbits
	.sectionflags	@""
	.align	4
.nv.constant0._ZN7cutlass13device_kernelIN5flash19enable_sm80_to_sm89INS1_16FlashAttnFwdSm80INS1_25CollectiveMainloopFwdSm80ILi8ELi1ELb0EN4cute5tupleIJNS5_1CILi128EEENS7_ILi96EEENS7_ILi256EEEEEELi256ENS_6half_tEfNS_4arch4Sm80ELb1ELb0ELb1ELb0ELb1ELb0ELb1ELb0EEENS1_21CollectiveEpilogueFwdINS6_IJS8_SA_S9_EEENS6_IJNS7_ILi1EEESI_SI_EEESC_SE_Li256ELb0ELb1ELb0ELb0EEENS1_30DynamicPersistentTileSchedulerILi256ELi256ELb0ELb1ELb0EEEEEEEEEvNT_6ParamsE:
	.zero		1416


//--------------------- .nv.constant0._ZN7cutlass13device_kernelIN5flash19enable_sm80_to_sm89INS1_16FlashAttnFwdSm80INS1_25CollectiveMainloopFwdSm80ILi8ELi1ELb0EN4cute5tupleIJNS5_1CILi128EEENS7_ILi96EEENS7_ILi256EEEEEELi256ENS_6half_tEfNS_4arch4Sm80ELb1ELb0ELb1ELb1ELb1ELb0ELb1ELb0EEENS1_21CollectiveEpilogueFwdINS6_IJS8_SA_S9_EEENS6_IJNS7_ILi1EEESI_SI_EEESC_SE_Li256ELb1ELb1ELb0ELb0EEENS1_19SingleTileSchedulerILb1ELb0ELb1ELi128EEEEEEEEEvNT_6ParamsE --------------------------
	.section	.nv.constant0._ZN7cutlass13device_kernelIN5flash19enable_sm80_to_sm89INS1_16FlashAttnFwdSm80INS1_25CollectiveMainloopFwdSm80ILi8ELi1ELb0EN4cute5tupleIJNS5_1CILi128EEENS7_ILi96EEENS7_ILi256EEEEEELi256ENS_6half_tEfNS_4arch4Sm80ELb1ELb0ELb1ELb1ELb1ELb0ELb1ELb0EEENS1_21CollectiveEpilogueFwdINS6_IJS8_SA_S9_EEENS6_IJNS7_ILi1EEESI_SI_EEESC_SE_Li256ELb1ELb1ELb0ELb0EEENS1_19SingleTileSchedulerILb1ELb0ELb1ELi128EEEEEEEEEvNT_6ParamsE,"a",@progbits
	.sectionflags	@""
	.align	4
.nv.constant0._ZN7cutlass13device_kernelIN5flash19enable_sm80_to_sm89INS1_16FlashAttnFwdSm80INS1_25CollectiveMainloopFwdSm80ILi8ELi1ELb0EN4cute5tupleIJNS5_1CILi128EEENS7_ILi96EEENS7_ILi256EEEEEELi256ENS_6half_tEfNS_4arch4Sm80ELb1ELb0ELb1ELb1ELb1ELb0ELb1ELb0EEENS1_21CollectiveEpilogueFwdINS6_IJS8_SA_S9_EEENS6_IJNS7_ILi1EEESI_SI_EEESC_SE_Li256ELb1ELb1ELb0ELb0EEENS1_19SingleTileSchedulerILb1ELb0ELb1ELi128EEEEEEEEEvNT_6ParamsE:
	.zero		1400


//--------------------- .nv.constant0._ZN7cutlass13device_kernelIN5flash19enable_sm80_to_sm89INS1_16FlashAttnFwdSm80INS1_25CollectiveMainloopFwdSm80ILi8ELi1ELb0EN4cute5tupleIJNS5_1CILi128EEENS7_ILi48EEENS7_ILi256EEEEEELi256ENS_6half_tEfNS_4arch4Sm80ELb1ELb0ELb1ELb1ELb1ELb1ELb1ELb0EEENS1_21CollectiveEpilogueFwdINS6_IJS8_SA_S9_EEENS6_IJNS7_ILi1EEESI_SI_EEESC_SE_Li256ELb1ELb1ELb0ELb0EEENS1_19SingleTileSchedulerILb1ELb0ELb1ELi128EEEEEEEEEvNT_6ParamsE --------------------------
	.section	.nv.constant0._ZN7cutlass13device_kernelIN5flash19enable_sm80_to_sm89INS1_16FlashAttnFwdSm80INS1_25CollectiveMainloopFwdSm80ILi8ELi1ELb0EN4cute5tupleIJNS5_1CILi128EEENS7_ILi48EEENS7_ILi256EEEEEELi256ENS_6half_tEfNS_4arch4Sm80ELb1ELb0ELb1ELb1ELb1ELb1ELb1ELb0EEENS1_21CollectiveEpilogueFwdINS6_IJS8_SA_S9_EEENS6_IJNS7_ILi1EEESI_SI_EEESC_SE_Li256ELb1ELb1ELb0ELb0EEENS1_19SingleTileSchedulerILb1ELb0ELb1ELi128EEEEEEEEEvNT_6ParamsE,"a",@progbits
	.sectionflags	@""
	.align	4
.nv.constant0._ZN7cutlass13device_kernelIN5flash19enable_sm80_to_sm89INS1_16FlashAttnFwdSm80INS1_25CollectiveMainloopFwdSm80ILi8ELi1ELb0EN4cute5tupleIJNS5_1CILi128EEENS7_ILi48EEENS7_ILi256EEEEEELi256ENS_6half_tEfNS_4arch4Sm80ELb1ELb0ELb1ELb1ELb1ELb1ELb1ELb0EEENS1_21CollectiveEpilogueFwdINS6_IJS8_SA_S9_EEENS6_IJNS7_ILi1EEESI_SI_EEESC_SE_Li256ELb1ELb1ELb0ELb0EEENS1_19SingleTileSchedulerILb1ELb0ELb1ELi128EEEEEEEEEvNT_6ParamsE:
	.zero		1400


//--------------------- .text._ZN7cutlass13device_kernelIN5flash19enable_sm80_to_sm89INS1_16FlashAttnFwdSm80INS1_25CollectiveMainloopFwdSm80ILi8ELi1ELb1EN4cute5tupleIJNS5_1CILi128EEENS7_ILi64EEENS7_ILi256EEEEEELi256ENS_6half_tEfNS_4arch4Sm80ELb0ELb0ELb1ELb0ELb1ELb0ELb1ELb0EEENS1_21CollectiveEpilogueFwdINS6_IJS8_SA_S9_EEENS6_IJNS7_ILi1EEESI_SI_EEESC_SE_Li256ELb0ELb1ELb0ELb0EEENS1_19SingleTileSchedulerILb0ELb0ELb1ELi128EEEEEEEEEvNT_6ParamsE --------------------------
	.section	.text._ZN7cutlass13device_kernelIN5flash19enable_sm80_to_sm89INS1_16FlashAttnFwdSm80INS1_25CollectiveMainloopFwdSm80ILi8ELi1ELb1EN4cute5tupleIJNS5_1CILi128EEENS7_ILi64EEENS7_ILi256EEEEEELi256ENS_6half_tEfNS_4arch4Sm80ELb0ELb0ELb1ELb0ELb1ELb0ELb1ELb0EEENS1_21CollectiveEpilogueFwdINS6_IJS8_SA_S9_EEENS6_IJNS7_ILi1EEESI_SI_EEESC_SE_Li256ELb0ELb1ELb0ELb0EEENS1_19SingleTileSchedulerILb0ELb0ELb1ELi128EEEEEEEEEvNT_6ParamsE,"ax",@progbits
	.sectioninfo	@"SHI_REGISTERS=255"
	.align	128
.text._ZN7cutlass13device_kernelIN5flash19enable_sm80_to_sm89INS1_16FlashAttnFwdSm80INS1_25CollectiveMainloopFwdSm80ILi8ELi1ELb1EN4cute5tupleIJNS5_1CILi128EEENS7_ILi64EEENS7_ILi256EEEEEELi256ENS_6half_tEfNS_4arch4Sm80ELb0ELb0ELb1ELb0ELb1ELb0ELb1ELb0EEENS1_21CollectiveEpilogueFwdINS6_IJS8_SA_S9_EEENS6_IJNS7_ILi1EEESI_SI_EEESC_SE_Li256ELb0ELb1ELb0ELb0EEENS1_19SingleTileSchedulerILb0ELb0ELb1ELi128EEEEEEEEEvNT_6ParamsE:
        .type           _ZN7cutlass13device_kernelIN5flash19enable_sm80_to_sm89INS1_16FlashAttnFwdSm80INS1_25CollectiveMainloopFwdSm80ILi8ELi1ELb1EN4cute5tupleIJNS5_1CILi128EEENS7_ILi64EEENS7_ILi256EEEEEELi256ENS_6half_tEfNS_4arch4Sm80ELb0ELb0ELb1ELb0ELb1ELb0ELb1ELb0EEENS1_21CollectiveEpilogueFwdINS6_IJS8_SA_S9_EEENS6_IJNS7_ILi1EEESI_SI_EEESC_SE_Li256ELb0ELb1ELb0ELb0EEENS1_19SingleTileSchedulerILb0ELb0ELb1ELi128EEEEEEEEEvNT_6ParamsE,@function
        .size           _ZN7cutlass13device_kernelIN5flash19enable_sm80_to_sm89INS1_16FlashAttnFwdSm80INS1_25CollectiveMainloopFwdSm80ILi8ELi1ELb1EN4cute5tupleIJNS5_1CILi128EEENS7_ILi64EEENS7_ILi256EEEEEELi256ENS_6half_tEfNS_4arch4Sm80ELb0ELb0ELb1ELb0ELb1ELb0ELb1ELb0EEENS1_21CollectiveEpilogueFwdINS6_IJS8_SA_S9_EEENS6_IJNS7_ILi1EEESI_SI_EEESC_SE_Li256ELb0ELb1ELb0ELb0EEENS1_19SingleTileSchedulerILb0ELb0ELb1ELi128EEEEEEEEEvNT_6ParamsE,(.L_x_1766 - _ZN7cutlass13device_kernelIN5flash19enable_sm80_to_sm89INS1_16FlashAttnFwdSm80INS1_25CollectiveMainloopFwdSm80ILi8ELi1ELb1EN4cute5tupleIJNS5_1CILi128EEENS7_ILi64EEENS7_ILi256EEEEEELi256ENS_6half_tEfNS_4arch4Sm80ELb0ELb0ELb1ELb0ELb1ELb0ELb1ELb0EEENS1_21CollectiveEpilogueFwdINS6_IJS8_SA_S9_EEENS6_IJNS7_ILi1EEESI_SI_EEESC_SE_Li256ELb0ELb1ELb0ELb0EEENS1_19SingleTileSchedulerILb0ELb0ELb1ELi128EEEEEEEEEvNT_6ParamsE)
        .other          _ZN7cutlass13device_kernelIN5flash19enable_sm80_to_sm89INS1_16FlashAttnFwdSm80INS1_25CollectiveMainloopFwdSm80ILi8ELi1ELb1EN4cute5tupleIJNS5_1CILi128EEENS7_ILi64EEENS7_ILi256EEEEEELi256ENS_6half_tEfNS_4arch4Sm80ELb0ELb0ELb1ELb0ELb1ELb0ELb1ELb0EEENS1_21CollectiveEpilogueFwdINS6_IJS8_SA_S9_EEENS6_IJNS7_ILi1EEESI_SI_EEESC_SE_Li256ELb0ELb1ELb0ELb0EEENS1_19SingleTileSchedulerILb0ELb0ELb1ELi128EEEEEEEEEvNT_6ParamsE,@"STO_CUDA_ENTRY STV_DEFAULT"
_ZN7cutlass13device_kernelIN5flash19enable_sm80_to_sm89INS1_16FlashAttnFwdSm80INS1_25CollectiveMainloopFwdSm80ILi8ELi1ELb1EN4cute5tupleIJNS5_1CILi128EEENS7_ILi64EEENS7_ILi256EEEEEELi256ENS_6half_tEfNS_4arch4Sm80ELb0ELb0ELb1ELb0ELb1ELb0ELb1ELb0EEENS1_21CollectiveEpilogueFwdINS6_IJS8_SA_S9_EEENS6_IJNS7_ILi1EEESI_SI_EEESC_SE_Li256ELb0ELb1ELb0ELb0EEENS1_19SingleTileSchedulerILb0ELb0ELb1ELi128EEEEEEEEEvNT_6ParamsE:
[----:B------:R-:W-:-:S03]  /*0000*/  MOV R1, c[0x0][0x28] ;  /* 0x00000a0000017a02 */ /* 0x000fc60000000f00 */
[----:B------:R-:W1:Y:S01]  /*0010*/  S2UR UR16, SR_CTAID.Z ;  /* 0x00000000001079c3 */ /* 0x000e620000002700 */
[----:B------:R-:W-:Y:S02]  /*0020*/  IADD3 R1, R1, -0xc0, RZ ;  /* 0xffffff4001017810 */ /* 0x000fe40007ffe0ff */
[----:B-1----:R-:W-:-:S13]  /*0030*/  ISETP.LE.AND P0, PT, RZ, UR16, PT ;  /* 0x00000010ff007c0c */ /* 0x002fda000bf03270 */
[----:B------:R-:W-:Y:S05]  /*0040*/  @!P0 EXIT ;  /* 0x000000000000894d */ /* 0x000fea0003800000 */
[----:B------:R-:W-:Y:S02]  /*0050*/  ULDC.64 UR6, c[0x0][0x370] ;  /* 0x0000dc0000067ab9 */ /* 0x000fe40000000a00 */
[----:B------:R-:W-:Y:S02]  /*0060*/  UISETP.NE.U32.AND UP1, UPT, URZ, UR6, UPT ;  /* 0x000000063f00728c */ /* 0x000fe4000bf25070 */
[----:B------:R-:W-:Y:S02]  /*0070*/  ULDC.64 UR4, c[0x0][0x340] ;  /* 0x0000d00000047ab9 */ /* 0x000fe40000000a00 */
[----:B------:R-:W-:Y:S02]  /*0080*/  UISETP.NE.AND.EX UP1, UPT, URZ, UR7, UPT, UP1 ;  /* 0x000000073f00728c */ /* 0x000fe4000bf25310 */
[----:B------:R-:W-:Y:S02]  /*0090*/  UISETP.NE.U32.AND UP0, UPT, URZ, UR4, UPT ;  /* 0x000000043f00728c */ /* 0x000fe4000bf05070 */
[----:B------:R-:W-:-:S02]  /*00a0*/  ULDC.64 UR8, c[0x0][0x370] ;  /* 0x0000dc0000087ab9 */ /* 0x000fc40000000a00 */
[----:B------:R-:W-:Y:S01]  /*00b0*/  UISETP.NE.AND.EX UP0, UPT, URZ, UR5, UPT, UP0 ;  /* 0x000000053f00728c */ /* 0x000fe2000bf05300 */
[----:B------:R-:W-:Y:S01]  /*00c0*/  PLOP3.LUT P1, PT, PT, PT, UP1, 0x80, 0x0 ;  /* 0x000000000000781c */ /* 0x000fe20003f2f018 */
[----:B------:R-:W-:Y:S02]  /*00d0*/  ULDC.64 UR14, c[0x0][0x118] ;  /* 0x00004600000e7ab9 */ /* 0x000fe40000000a00 */
[----:B------:R-:W-:Y:S02]  /*00e0*/  ULDC.64 UR6, c[0x0][0x340] ;  /* 0x0000d00000067ab9 */ /* 0x000fe40000000a00 */
[----:B------:R-:W-:Y:S01]  /*00f0*/  @UP1 UMOV UR5, 0x4 ;  /* 0x0000000400051882 */ /* 0x000fe20000000000 */
[----:B------:R-:W-:Y:S01]  /*0100*/  PLOP3.LUT P0, PT, PT, PT, UP0, 0x80, 0x0 ;  /* 0x000000000000781c */ /* 0x000fe20003f0f008 */
[----:B------:R-:W-:-:S03]  /*0110*/  @UP1 UIMAD.WIDE UR8, UR16, UR5, UR8 ;  /* 0x00000005100812a5 */ /* 0x000fc6000f8e0208 */
[----:B------:R-:W-:Y:S02]  /*0120*/  @UP0 UMOV UR4, 0x4 ;  /* 0x0000000400040882 */ /* 0x000fe40000000000 */
[----:B------:R-:W-:Y:S01]  /*0130*/  @UP0 UIMAD.WIDE UR4, UR16, UR4, UR6 ;  /* 0x00000004100402a5 */ /* 0x000fe2000f8e0206 */
[----:B------:R-:W-:Y:S02]  /*0140*/  IMAD.U32 R4, RZ, RZ, UR8 ;  /* 0x00000008ff047e24 */ /* 0x000fe4000f8e00ff */
[----:B------:R-:W-:-:S03]  /*0150*/  IMAD.U32 R5, RZ, RZ, UR9 ;  /* 0x00000009ff057e24 */ /* 0x000fc6000f8e00ff */
[----:B------:R-:W-:Y:S01]  /*0160*/  IMAD.U32 R2, RZ, RZ, UR4 ;  /* 0x00000004ff027e24 */ /* 0x000fe2000f8e00ff */
[----:B------:R-:W-:Y:S01]  /*0170*/  ULDC UR4, c[0x0][0x2ac] ;  /* 0x0000ab0000047ab9 */ /* 0x000fe20000000800 */
[----:B------:R-:W2:Y:S01]  /*0180*/  @P1 LDG.E R4, [R4.64] ;  /* 0x0000000e04041981 */ /* 0x000ea2000c1e1900 */
[----:B------:R-:W-:-:S05]  /*0190*/  IMAD.U32 R3, RZ, RZ, UR5 ;  /* 0x00000005ff037e24 */ /* 0x000fca000f8e00ff */
[----:B------:R1:W3:Y:S04]  /*01a0*/  @P0 LDG.E R2, [R2.64] ;  /* 0x0000000e02020981 */ /* 0x0002e8000c1e1900 */
[----:B------:R-:W4:Y:S01]  /*01b0*/  S2R R27, SR_TID.X ;  /* 0x00000000001b7919 */ /* 0x000f220000002100 */
[----:B------:R-:W-:Y:S02]  /*01c0*/  ULDC UR6, c[0x0][0x1d0] ;  /* 0x0000740000067ab9 */ /* 0x000fe40000000800 */
[----:B------:R-:W-:Y:S02]  /*01d0*/  UIMAD UR6, UR4, UR6, 0x3f ;  /* 0x0000003f040674a4 */ /* 0x000fe4000f8e0206 */
[----:B------:R-:W-:Y:S02]  /*01e0*/  UMOV UR11, URZ ;  /* 0x0000003f000b7c82 */ /* 0x000fe40008000000 */
[----:B------:R-:W-:-:S04]  /*01f0*/  USHF.R.S32.HI UR5, URZ, 0x1f, UR6 ;  /* 0x0000001f3f057899 */ /* 0x000fc80008011406 */
[----:B------:R-:W-:Y:S01]  /*0200*/  ULEA.HI UR5, UR5, UR6, URZ, 0x6 ;  /* 0x0000000605057291 */ /* 0x000fe2000f8f303f */
[----:B----4-:R-:W-:-:S04]  /*0210*/  SHF.R.S32.HI R26, RZ, 0x1f, R27 ;  /* 0x0000001fff1a7819 */ /* 0x010fc8000001141b */
[----:B-1----:R-:W-:Y:S01]  /*0220*/  LEA.HI R3, R26, R27, RZ, 0x3 ;  /* 0x0000001b1a037211 */ /* 0x002fe200078f18ff */
[----:B------:R-:W-:-:S03]  /*0230*/  USHF.R.S32.HI UR8, URZ, 0x6, UR5 ;  /* 0x000000063f087899 */ /* 0x000fc60008011405 */
[----:B------:R-:W-:Y:S02]  /*0240*/  LOP3.LUT R0, R3, 0xfffffff8, RZ, 0xc0, !PT ;  /* 0xfffffff803007812 */ /* 0x000fe400078ec0ff */
[----:B------:R-:W-:-:S03]  /*0250*/  SHF.R.S32.HI R18, RZ, 0x3, R3 ;  /* 0x00000003ff127819 */ /* 0x000fc60000011403 */
[----:B------:R-:W-:Y:S02]  /*0260*/  IMAD.IADD R20, R27, 0x1, -R0 ;  /* 0x000000011b147824 */ /* 0x000fe400078e0a00 */
[----:B------:R-:W-:Y:S02]  /*0270*/  IMAD.U32 R0, RZ, RZ, UR8 ;  /* 0x00000008ff007e24 */ /* 0x000fe4000f8e00ff */
[----:B------:R-:W-:Y:S02]  /*0280*/  IMAD R86, R20, 0x20, R18 ;  /* 0x0000002014567824 */ /* 0x000fe400078e0212 */
[----:B------:R-:W-:Y:S01]  /*0290*/  IMAD.MOV.U32 R87, RZ, RZ, c[0x0][0x2b8] ;  /* 0x0000ae00ff577624 */ /* 0x000fe200078e00ff */
[----:B------:R-:W-:Y:S01]  /*02a0*/  ULDC UR10, c[0x0][0x1d0] ;  /* 0x00007400000a7ab9 */ /* 0x000fe20000000800 */
[----:B------:R-:W-:Y:S01]  /*02b0*/  IMAD R0, R0, 0x40, R86 ;  /* 0x0000004000007824 */ /* 0x000fe200078e0256 */
[----:B------:R-:W-:Y:S02]  /*02c0*/  UIMAD UR10, UR4, UR10, URZ ;  /* 0x0000000a040a72a4 */ /* 0x000fe4000f8e023f */
[----:B------:R-:W-:Y:S01]  /*02d0*/  ISETP.NE.AND P2, PT, R87, 0x1, PT ;  /* 0x000000015700780c */ /* 0x000fe20003f45270 */
[----:B------:R-:W-:Y:S01]  /*02e0*/  ULDC.64 UR4, c[0x0][0x2b0] ;  /* 0x0000ac0000047ab9 */ /* 0x000fe20000000a00 */
[----:B------:R-:W-:-:S02]  /*02f0*/  IADD3 R0, R0, -0x40, RZ ;  /* 0xffffffc000007810 */ /* 0x000fc40007ffe0ff */
[----:B------:R-:W-:Y:S01]  /*0300*/  LOP3.LUT R176, R176, 0xffffffef, RZ, 0xc0, !PT ;  /* 0xffffffefb0b07812 */ /* 0x000fe200078ec0ff */
[----:B------:R-:W-:-:S08]  /*0310*/  IMAD.MOV.U32 R36, RZ, RZ, RZ ;  /* 0x000000ffff247224 */ /* 0x000fd000078e00ff */
[----:B------:R-:W-:Y:S01]  /*0320*/  @P2 LOP3.LUT R176, R176, 0x10, RZ, 0xfc, !PT ;  /* 0x00000010b0b02812 */ /* 0x000fe200078efcff */
[----:B------:R-:W1:Y:S01]  /*0330*/  S2UR UR9, SR_CTAID.Y ;  /* 0x00000000000979c3 */ /* 0x000e620000002600 */
[----:B------:R-:W4:Y:S01]  /*0340*/  S2R R7, SR_CTAID.X ;  /* 0x0000000000077919 */ /* 0x000f220000002500 */
[----:B------:R-:W-:Y:S01]  /*0350*/  IMAD.MOV.U32 R11, RZ, RZ, c[0x0][0x2c4] ;  /* 0x0000b100ff0b7624 */ /* 0x000fe200078e00ff */
[----:B------:R-:W-:Y:S01]  /*0360*/  USHF.R.S32.HI UR18, URZ, 0x1f, UR16 ;  /* 0x0000001f3f127899 */ /* 0x000fe20008011410 */
[----:B----4-:R-:W-:Y:S01]  /*0370*/  IMAD R8, R7, 0x80, R86 ;  /* 0x0000008007087824 */ /* 0x010fe200078e0256 */
[----:B------:R-:W-:Y:S06]  /*0380*/  BAR.SYNC.DEFER_BLOCKING 0x0 ;  /* 0x0000000000007b1d */ /* 0x000fec0000010000 */
[----:B--2---:R-:W2:Y:S08]  /*0390*/  @P1 R2UR UR11, R4 ;  /* 0x00000000040b13c2 */ /* 0x004eb000000e0000 */
[----:B---3--:R3:W4:Y:S01]  /*03a0*/  @P0 R2UR UR7, R2 ;  /* 0x00000000020703c2 */ /* 0x00872200000e0000 */
[----:B------:R-:W-:Y:S01]  /*03b0*/  ISETP.GE.AND P0, PT, R0, UR10, PT ;  /* 0x0000000a00007c0c */ /* 0x000fe2000bf06270 */
[----:B----4-:R-:W-:-:S02]  /*03c0*/  @!UP0 UMOV UR7, UR16 ;  /* 0x0000001000078c82 */ /* 0x010fc40008000000 */
[----:B------:R-:W-:Y:S01]  /*03d0*/  USHF.R.S32.HI UR6, URZ, 0x1f, UR7 ;  /* 0x0000001f3f067899 */ /* 0x000fe20008011407 */
[----:B------:R-:W-:-:S03]  /*03e0*/  ISETP.GT.OR P0, PT, R86, 0x3f, P0 ;  /* 0x0000003f5600780c */ /* 0x000fc60000704670 */
[----:B------:R-:W-:Y:S01]  /*03f0*/  UIMAD UR6, UR6, UR4, URZ ;  /* 0x00000004060672a4 */ /* 0x000fe2000f8e023f */
[----:B--2---:R-:W-:Y:S01]  /*0400*/  IADD3 R15, R0, UR11, RZ ;  /* 0x0000000b000f7c10 */ /* 0x004fe2000fffe0ff */
[----:B------:R-:W-:-:S04]  /*0410*/  UIMAD.WIDE.U32 UR12, UR7, UR4, URZ ;  /* 0x00000004070c72a5 */ /* 0x000fc8000f8e003f */
[----:B------:R-:W-:Y:S01]  /*0420*/  @P2 IMAD.HI.U32 R0, R15, c[0x0][0x2bc], RZ ;  /* 0x0000af000f002a27 */ /* 0x000fe200078e00ff */
[----:B------:R-:W-:-:S03]  /*0430*/  UIMAD UR6, UR7, UR5, UR6 ;  /* 0x00000005070672a4 */ /* 0x000fc6000f8e0206 */
[----:B------:R-:W-:Y:S01]  /*0440*/  IMAD.MOV.U32 R12, RZ, RZ, R15 ;  /* 0x000000ffff0c7224 */ /* 0x000fe200078e000f */
[----:B------:R-:W-:Y:S01]  /*0450*/  @P2 SHF.R.U32.HI R12, RZ, c[0x0][0x2c0], R0 ;  /* 0x0000b000ff0c2a19 */ /* 0x000fe20000011600 */
[----:B------:R-:W-:Y:S02]  /*0460*/  UIADD3 UR6, UR13, UR6, URZ ;  /* 0x000000060d067290 */ /* 0x000fe4000fffe03f */
[----:B-1----:R-:W-:Y:S01]  /*0470*/  USHF.R.S32.HI UR7, URZ, 0x1f, UR9 ;  /* 0x0000001f3f077899 */ /* 0x002fe20008011409 */
[----:B------:R-:W-:Y:S01]  /*0480*/  @!P0 IADD3 R0, P2, R12, UR12, RZ ;  /* 0x0000000c0c008c10 */ /* 0x000fe2000ff5e0ff */
[----:B------:R-:W-:-:S03]  /*0490*/  ULDC.64 UR4, c[0x0][0x1b8] ;  /* 0x00006e0000047ab9 */ /* 0x000fc60000000a00 */
[----:B---3--:R-:W-:Y:S02]  /*04a0*/  @!P0 LEA R2, P1, R0, c[0x0][0x2a0], 0x2 ;  /* 0x0000a80000028a11 */ /* 0x008fe400078210ff */
[----:B------:R-:W-:-:S04]  /*04b0*/  @!P0 LEA.HI.X.SX32 R3, R12, UR6, 0x1, P2 ;  /* 0x000000060c038c11 */ /* 0x000fc800090f0eff */
[----:B------:R-:W-:-:S05]  /*04c0*/  @!P0 LEA.HI.X R3, R0, c[0x0][0x2a4], R3, 0x2, P1 ;  /* 0x0000a90000038a11 */ /* 0x000fca00008f1403 */
[----:B------:R1:W2:Y:S01]  /*04d0*/  @!P0 LDG.E R36, [R2.64] ;  /* 0x0000000e02248981 */ /* 0x0002a2000c1e1900 */
[----:B------:R-:W-:Y:S01]  /*04e0*/  ISETP.NE.AND P0, PT, R11, 0x1, PT ;  /* 0x000000010b00780c */ /* 0x000fe20003f05270 */
[----:B------:R-:W-:Y:S02]  /*04f0*/  UIMAD UR17, UR7, UR4, URZ ;  /* 0x00000004071172a4 */ /* 0x000fe4000f8e023f */
[----:B------:R-:W-:Y:S02]  /*0500*/  UIMAD.WIDE.U32 UR20, UR9, UR4, URZ ;  /* 0x00000004091472a5 */ /* 0x000fe4000f8e003f */
[----:B------:R-:W-:-:S03]  /*0510*/  UIMAD UR17, UR9, UR5, UR17 ;  /* 0x00000005091172a4 */ /* 0x000fc6000f8e0211 */
[----:B------:R-:W-:Y:S02]  /*0520*/  ULDC.64 UR4, c[0x0][0x1c0] ;  /* 0x0000700000047ab9 */ /* 0x000fe40000000a00 */
[----:B------:R-:W-:Y:S02]  /*0530*/  UIMAD UR18, UR18, UR4, URZ ;  /* 0x00000004121272a4 */ /* 0x000fe4000f8e023f */
[----:B------:R-:W-:Y:S01]  /*0540*/  UIADD3 UR21, UR21, UR17, URZ ;  /* 0x0000001115157290 */ /* 0x000fe2000fffe03f */
[----:B------:R-:W-:Y:S01]  /*0550*/  @P0 IMAD.HI.U32 R0, R8, c[0x0][0x2c8], RZ ;  /* 0x0000b20008000a27 */ /* 0x000fe200078e00ff */
[----:B------:R-:W-:Y:S02]  /*0560*/  UIMAD UR5, UR16, UR5, UR18 ;  /* 0x00000005100572a4 */ /* 0x000fe4000f8e0212 */
[----:B------:R-:W-:Y:S01]  /*0570*/  UIMAD.WIDE.U32 UR16, UR16, UR4, UR20 ;  /* 0x00000004101072a5 */ /* 0x000fe2000f8e0014 */
[----:B------:R-:W-:Y:S01]  /*0580*/  IMAD.MOV.U32 R4, RZ, RZ, R8 ;  /* 0x000000ffff047224 */ /* 0x000fe200078e0008 */
[----:B------:R-:W-:-:S02]  /*0590*/  @P0 SHF.R.U32.HI R4, RZ, c[0x0][0x2cc], R0 ;  /* 0x0000b300ff040a19 */ /* 0x000fc40000011600 */
[----:B------:R-:W-:Y:S02]  /*05a0*/  UIADD3 UR5, UR17, UR5, URZ ;  /* 0x0000000511057290 */ /* 0x000fe4000fffe03f */
[--C-:B------:R-:W-:Y:S01]  /*05b0*/  SHF.R.S32.HI R5, RZ, 0x1f, R4.reuse ;  /* 0x0000001fff057819 */ /* 0x100fe20000011404 */
[----:B------:R-:W-:Y:S02]  /*05c0*/  IMAD.MOV R0, RZ, RZ, -R4 ;  /* 0x000000ffff007224 */ /* 0x000fe400078e0a04 */
[----:B-1----:R-:W-:Y:S02]  /*05d0*/  IMAD.U32 R3, RZ, RZ, UR17 ;  /* 0x00000011ff037e24 */ /* 0x002fe4000f8e00ff */
[----:B------:R-:W-:Y:S02]  /*05e0*/  IMAD R6, R5, c[0x0][0x1b0], RZ ;  /* 0x00006c0005067a24 */ /* 0x000fe400078e02ff */
[----:B------:R-:W-:Y:S02]  /*05f0*/  IMAD.U32 R2, RZ, RZ, UR16 ;  /* 0x00000010ff027e24 */ /* 0x000fe4000f8e00ff */
[----:B------:R-:W-:-:S02]  /*0600*/  IMAD.U32 R3, RZ, RZ, UR5 ;  /* 0x00000005ff037e24 */ /* 0x000fc4000f8e00ff */
[----:B------:R-:W-:Y:S01]  /*0610*/  IMAD.SHL.U32 R179, R20, 0x8, RZ ;  /* 0x0000000814b37824 */ /* 0x000fe200078e00ff */
[----:B------:R-:W-:Y:S01]  /*0620*/  STL [R1+0x88], R86 ;  /* 0x0000885601007387 */ /* 0x000fe20000100800 */
[----:B------:R-:W-:Y:S01]  /*0630*/  IMAD R5, R0, c[0x0][0x2c4], R8 ;  /* 0x0000b10000057a24 */ /* 0x000fe200078e0208 */
[----:B------:R-:W-:Y:S01]  /*0640*/  LEA.HI R16, R26, R27, RZ, 0x4 ;  /* 0x0000001b1a107211 */ /* 0x000fe200078f20ff */
[----:B------:R-:W-:Y:S01]  /*0650*/  IMAD.WIDE.U32 R2, R4, c[0x0][0x1b0], R2 ;  /* 0x00006c0004027a25 */ /* 0x000fe200078e0002 */
[----:B------:R-:W-:-:S03]  /*0660*/  ULDC.64 UR4, c[0x0][0x1e8] ;  /* 0x00007a0000047ab9 */ /* 0x000fc60000000a00 */
[----:B------:R-:W-:Y:S01]  /*0670*/  IMAD R0, R4, c[0x0][0x1b4], R6 ;  /* 0x00006d0004007a24 */ /* 0x000fe200078e0206 */
[----:B------:R-:W-:-:S03]  /*0680*/  SHF.R.S32.HI R4, RZ, 0x1f, R5 ;  /* 0x0000001fff047819 */ /* 0x000fc60000011405 */
[----:B------:R-:W-:Y:S02]  /*0690*/  IMAD.IADD R3, R3, 0x1, R0 ;  /* 0x0000000103037824 */ /* 0x000fe400078e0200 */
[----:B------:R-:W-:Y:S02]  /*06a0*/  IMAD R0, R4, c[0x0][0x1a8], RZ ;  /* 0x00006a0004007a24 */ /* 0x000fe400078e02ff */
[----:B------:R-:W-:-:S04]  /*06b0*/  IMAD.WIDE.U32 R2, R5, c[0x0][0x1a8], R2 ;  /* 0x00006a0005027a25 */ /* 0x000fc800078e0002 */
[----:B------:R-:W-:Y:S01]  /*06c0*/  IMAD R0, R5, c[0x0][0x1ac], R0 ;  /* 0x00006b0005007a24 */ /* 0x000fe200078e0200 */
[----:B------:R-:W-:-:S03]  /*06d0*/  LEA R14, P0, R2, c[0x0][0x160], 0x1 ;  /* 0x00005800020e7a11 */ /* 0x000fc600078008ff */
[----:B------:R-:W-:Y:S02]  /*06e0*/  IMAD.IADD R0, R3, 0x1, R0 ;  /* 0x0000000103007824 */ /* 0x000fe400078e0200 */
[----:B------:R-:W-:Y:S02]  /*06f0*/  IMAD.SHL.U32 R3, R18, 0x40, RZ ;  /* 0x0000004012037824 */ /* 0x000fe400078e00ff */
[----:B------:R-:W-:Y:S01]  /*0700*/  IMAD R11, R11, c[0x0][0x168], RZ ;  /* 0x00005a000b0b7a24 */ /* 0x000fe200078e02ff */
[----:B------:R-:W-:Y:S01]  /*0710*/  LEA.HI.X R13, R2, c[0x0][0x164], R0, 0x1, P0 ;  /* 0x00005900020d7a11 */ /* 0x000fe200000f0c00 */
[----:B------:R-:W-:Y:S01]  /*0720*/  IMAD R17, R7, 0x80, R18 ;  /* 0x0000008007117824 */ /* 0x000fe200078e0212 */
[----:B------:R-:W-:Y:S01]  /*0730*/  LOP3.LUT R0, R3, 0x1c0, RZ, 0xc0, !PT ;  /* 0x000001c003007812 */ /* 0x000fe200078ec0ff */
[----:B------:R-:W-:Y:S01]  /*0740*/  SHFL.IDX PT, R2, R14, RZ, 0x181f ;  /* 0x00181fff0e027589 */ /* 0x000fe200000e0000 */
[----:B------:R-:W-:Y:S02]  /*0750*/  LEA.HI R5, R26, R27, RZ, 0x6 ;  /* 0x0000001b1a057211 */ /* 0x000fe400078f30ff */
[----:B------:R-:W-:Y:S01]  /*0760*/  ISETP.GE.AND P0, PT, R17, R11, PT ;  /* 0x0000000b1100720c */ /* 0x000fe20003f06270 */
[----:B------:R-:W1:Y:S01]  /*0770*/  SHFL.IDX PT, R3, R13, RZ, 0x181f ;  /* 0x00181fff0d037589 */ /* 0x000e6200000e0000 */
[----:B------:R-:W-:-:S02]  /*0780*/  SHF.R.U32.HI R4, RZ, 0x3, R0 ;  /* 0x00000003ff047819 */ /* 0x000fc40000011600 */
[----:B------:R-:W-:-:S04]  /*0790*/  LOP3.LUT R0, R0, 0x38, R179, 0xf8, !PT ;  /* 0x0000003800007812 */ /* 0x000fc800078ef8b3 */
[----:B------:R-:W-:Y:S01]  /*07a0*/  LOP3.LUT R0, R0, R4, RZ, 0x3c, !PT ;  /* 0x0000000400007212 */ /* 0x000fe200078e3cff */
[----:B------:R-:W-:Y:S01]  /*07b0*/  IMAD.SHL.U32 R4, R5, 0x8, RZ ;  /* 0x0000000805047824 */ /* 0x000fe200078e00ff */
[C---:B------:R-:W-:Y:S02]  /*07c0*/  IADD3 R134, R179.reuse, 0x40, RZ ;  /* 0x00000040b3867810 */ /* 0x040fe40007ffe0ff */
[C---:B------:R-:W-:Y:S02]  /*07d0*/  IADD3 R133, R179.reuse, 0x80, RZ ;  /* 0x00000080b3857810 */ /* 0x040fe40007ffe0ff */
[----:B------:R-:W-:Y:S02]  /*07e0*/  IADD3 R177, R179, 0xc0, RZ ;  /* 0x000000c0b3b17810 */ /* 0x000fe40007ffe0ff */
[----:B------:R-:W-:Y:S02]  /*07f0*/  LOP3.LUT R178, R0, 0xfffffe00, R4, 0xf8, !PT ;  /* 0xfffffe0000b27812 */ /* 0x000fe400078ef804 */
[----:B------:R-:W-:-:S02]  /*0800*/  @!P0 SHF.R.S32.HI R4, RZ, 0x1f, R134 ;  /* 0x0000001fff048819 */ /* 0x000fc40000011486 */
[----:B------:R-:W-:Y:S02]  /*0810*/  @!P0 SHF.R.S32.HI R0, RZ, 0x1f, R133 ;  /* 0x0000001fff008819 */ /* 0x000fe40000011485 */
[----:B------:R-:W-:Y:S02]  /*0820*/  @!P0 SHF.R.S32.HI R5, RZ, 0x1f, R177 ;  /* 0x0000001fff058819 */ /* 0x000fe400000114b1 */
[----:B------:R-:W-:Y:S02]  /*0830*/  ISETP.GE.AND P6, PT, R179, c[0x0][0x198], PT ;  /* 0x00006600b3007a0c */ /* 0x000fe40003fc6270 */
[----:B------:R-:W-:Y:S02]  /*0840*/  @!P0 LEA.HI R6, R4, R134, RZ, 0x3 ;  /* 0x0000008604068211 */ /* 0x000fe400078f18ff */
[----:B------:R-:W-:Y:S02]  /*0850*/  ISETP.GE.AND P5, PT, R134, c[0x0][0x198], PT ;  /* 0x0000660086007a0c */ /* 0x000fe40003fa6270 */
[----:B------:R-:W-:-:S02]  /*0860*/  @!P0 LEA.HI R4, R0, R133, RZ, 0x3 ;  /* 0x0000008500048211 */ /* 0x000fc400078f18ff */
[----:B------:R-:W-:Y:S02]  /*0870*/  ISETP.GE.AND P4, PT, R133, c[0x0][0x198], PT ;  /* 0x0000660085007a0c */ /* 0x000fe40003f86270 */
[----:B------:R-:W-:Y:S02]  /*0880*/  @!P0 LEA.HI R0, R5, R177, RZ, 0x3 ;  /* 0x000000b105008211 */ /* 0x000fe400078f18ff */
[----:B------:R-:W-:Y:S02]  /*0890*/  ISETP.GE.AND P3, PT, R177, c[0x0][0x198], PT ;  /* 0x00006600b1007a0c */ /* 0x000fe40003f66270 */
[----:B------:R-:W-:Y:S01]  /*08a0*/  @!P0 LOP3.LUT R6, R6, 0xfffffff8, RZ, 0xc0, !PT ;  /* 0xfffffff806068812 */ /* 0x000fe200078ec0ff */
[----:B------:R3:W-:Y:S01]  /*08b0*/  STL [R1+0xb4], R8 ;  /* 0x0000b40801007387 */ /* 0x0007e20000100800 */
[----:B------:R-:W-:Y:S02]  /*08c0*/  @!P0 LOP3.LUT R4, R4, 0xfffffff8, RZ, 0xc0, !PT ;  /* 0xfffffff804048812 */ /* 0x000fe400078ec0ff */
[----:B------:R-:W-:Y:S01]  /*08d0*/  @!P0 LOP3.LUT R10, R0, 0xfffffff8, RZ, 0xc0, !PT ;  /* 0xfffffff8000a8812 */ /* 0x000fe200078ec0ff */
[----:B------:R-:W-:-:S02]  /*08e0*/  @!P0 IMAD.SHL.U32 R0, R178, 0x2, RZ ;  /* 0x00000002b2008824 */ /* 0x000fc400078e00ff */
[----:B-1----:R-:W-:-:S04]  /*08f0*/  @!P0 IMAD.WIDE R6, R6, 0x2, R2 ;  /* 0x0000000206068825 */ /* 0x002fc800078e0202 */
[----:B------:R-:W-:-:S04]  /*0900*/  @!P0 IMAD.WIDE R4, R4, 0x2, R2 ;  /* 0x0000000204048825 */ /* 0x000fc800078e0202 */
[----:B---3--:R-:W-:-:S04]  /*0910*/  @!P0 IMAD.WIDE R8, R179, 0x2, R2 ;  /* 0x00000002b3088825 */ /* 0x008fc800078e0202 */
[----:B------:R-:W-:Y:S01]  /*0920*/  @!P0 IMAD.WIDE R2, R10, 0x2, R2 ;  /* 0x000000020a028825 */ /* 0x000fe200078e0202 */
[----:B------:R-:W-:Y:S01]  /*0930*/  @!PT LDS RZ, [RZ] ;  /* 0x00000000fffff984 */ /* 0x000fe20000000800 */
[----:B------:R1:W-:Y:S04]  /*0940*/  @!P0 LDGSTS.E.BYPASS.LTC128B.128 [R0+0x100], [R8.64], !P6 ;  /* 0x0010000008008fae */ /* 0x0003e8000f101d4e */
[----:B------:R3:W-:Y:S04]  /*0950*/  @!P0 LDGSTS.E.BYPASS.LTC128B.128 [R0+0x4100], [R6.64], !P5 ;  /* 0x0410000006008fae */ /* 0x0007e8000e901d4e */
[----:B------:R4:W-:Y:S04]  /*0960*/  @!P0 LDGSTS.E.BYPASS.LTC128B.128 [R0+0x8100], [R4.64], !P4 ;  /* 0x0810000004008fae */ /* 0x0009e8000e101d4e */
[----:B------:R5:W-:Y:S01]  /*0970*/  @!P0 LDGSTS.E.BYPASS.LTC128B.128 [R0+0xc100], [R2.64], !P3 ;  /* 0x0c10000002008fae */ /* 0x000be2000d901d4e */
[----:B-1----:R-:W-:-:S04]  /*0980*/  IADD3 R8, R17, 0x20, RZ ;  /* 0x0000002011087810 */ /* 0x002fc80007ffe0ff */
[----:B------:R-:W-:Y:S01]  /*0990*/  ISETP.GE.AND P0, PT, R8, R11, PT ;  /* 0x0000000b0800720c */ /* 0x000fe20003f06270 */
[----:B-----5:R-:W-:Y:S04]  /*09a0*/  SHFL.IDX PT, R2, R14, 0x1, 0x181f ;  /* 0x00381f000e027f89 */ /* 0x020fe800000e0000 */
[----:B------:R-:W1:Y:S08]  /*09b0*/  SHFL.IDX PT, R3, R13, 0x1, 0x181f ;  /* 0x00381f000d037f89 */ /* 0x000e7000000e0000 */
[----:B----4-:R-:W-:-:S02]  /*09c0*/  @!P0 SHF.R.S32.HI R4, RZ, 0x1f, R134 ;  /* 0x0000001fff048819 */ /* 0x010fc40000011486 */
[----:B---3--:R-:W-:Y:S02]  /*09d0*/  @!P0 SHF.R.S32.HI R0, RZ, 0x1f, R133 ;  /* 0x0000001fff008819 */ /* 0x008fe40000011485 */
[----:B------:R-:W-:Y:S02]  /*09e0*/  @!P0 SHF.R.S32.HI R5, RZ, 0x1f, R177 ;  /* 0x0000001fff058819 */ /* 0x000fe400000114b1 */
[----:B------:R-:W-:Y:S02]  /*09f0*/  @!P0 LEA.HI R6, R4, R134, RZ, 0x3 ;  /* 0x0000008604068211 */ /* 0x000fe400078f18ff */
[----:B------:R-:W-:Y:S02]  /*0a00*/  @!P0 LEA.HI R4, R0, R133, RZ, 0x3 ;  /* 0x0000008500048211 */ /* 0x000fe400078f18ff */
[----:B------:R-:W-:Y:S02]  /*0a10*/  @!P0 LEA.HI R0, R5, R177, RZ, 0x3 ;  /* 0x000000b105008211 */ /* 0x000fe400078f18ff */
[----:B------:R-:W-:-:S02]  /*0a20*/  @!P0 LOP3.LUT R6, R6, 0xfffffff8, RZ, 0xc0, !PT ;  /* 0xfffffff806068812 */ /* 0x000fc400078ec0ff */
[----:B------:R-:W-:Y:S02]  /*0a30*/  @!P0 LOP3.LUT R4, R4, 0xfffffff8, RZ, 0xc0, !PT ;  /* 0xfffffff804048812 */ /* 0x000fe400078ec0ff */
[----:B------:R-:W-:Y:S01]  /*0a40*/  @!P0 LOP3.LUT R10, R0, 0xfffffff8, RZ, 0xc0, !PT ;  /* 0xfffffff8000a8812 */ /* 0x000fe200078ec0ff */
[----:B------:R-:W-:Y:S02]  /*0a50*/  @!P0 IMAD.SHL.U32 R0, R178, 0x2, RZ ;  /* 0x00000002b2008824 */ /* 0x000fe400078e00ff */
[----:B-1----:R-:W-:-:S04]  /*0a60*/  @!P0 IMAD.WIDE R8, R179, 0x2, R2 ;  /* 0x00000002b3088825 */ /* 0x002fc800078e0202 */
[--C-:B------:R-:W-:Y:S01]  /*0a70*/  @!P0 IMAD.WIDE R6, R6, 0x2, R2.reuse ;  /* 0x0000000206068825 */ /* 0x100fe200078e0202 */
[----:B------:R1:W-:Y:S03]  /*0a80*/  @!P0 LDGSTS.E.BYPASS.LTC128B.128 [R0+0x1100], [R8.64], !P6 ;  /* 0x0110000008008fae */ /* 0x0003e6000f101d4e */
[--C-:B------:R-:W-:Y:S01]  /*0a90*/  @!P0 IMAD.WIDE R4, R4, 0x2, R2.reuse ;  /* 0x0000000204048825 */ /* 0x100fe200078e0202 */
[----:B------:R3:W-:Y:S03]  /*0aa0*/  @!P0 LDGSTS.E.BYPASS.LTC128B.128 [R0+0x5100], [R6.64], !P5 ;  /* 0x0510000006008fae */ /* 0x0007e6000e901d4e */
[----:B------:R-:W-:Y:S01]  /*0ab0*/  @!P0 IMAD.WIDE R2, R10, 0x2, R2 ;  /* 0x000000020a028825 */ /* 0x000fe200078e0202 */
[----:B------:R1:W-:Y:S04]  /*0ac0*/  @!P0 LDGSTS.E.BYPASS.LTC128B.128 [R0+0x9100], [R4.64], !P4 ;  /* 0x0910000004008fae */ /* 0x0003e8000e101d4e */
[----:B------:R4:W-:Y:S01]  /*0ad0*/  @!P0 LDGSTS.E.BYPASS.LTC128B.128 [R0+0xd100], [R2.64], !P3 ;  /* 0x0d10000002008fae */ /* 0x0009e2000d901d4e */
[----:B---3--:R-:W-:-:S04]  /*0ae0*/  IADD3 R6, R17, 0x40, RZ ;  /* 0x0000004011067810 */ /* 0x008fc80007ffe0ff */
[----:B------:R-:W-:Y:S02]  /*0af0*/  ISETP.GE.AND P0, PT, R6, R11, PT ;  /* 0x0000000b0600720c */ /* 0x000fe40003f06270 */
[----:B------:R-:W-:Y:S01]  /*0b00*/  SHF.R.S32.HI R6, RZ, 0x4, R16 ;  /* 0x00000004ff067819 */ /* 0x000fe20000011410 */
[----:B----4-:R-:W-:Y:S01]  /*0b10*/  SHFL.IDX PT, R2, R14, 0x2, 0x181f ;  /* 0x00581f000e027f89 */ /* 0x010fe200000e0000 */
[----:B-1----:R-:W-:-:S03]  /*0b20*/  IMAD.MOV R0, RZ, RZ, -R12 ;  /* 0x000000ffff007224 */ /* 0x002fc600078e0a0c */
[----:B------:R-:W1:Y:S01]  /*0b30*/  SHFL.IDX PT, R3, R13, 0x2, 0x181f ;  /* 0x00581f000d037f89 */ /* 0x000e6200000e0000 */
[----:B------:R-:W-:Y:S01]  /*0b40*/  LEA.HI R5, R16, R6, RZ, 0x1 ;  /* 0x0000000610057211 */ /* 0x000fe200078f08ff */
[----:B------:R-:W-:Y:S01]  /*0b50*/  IMAD R37, R0, c[0x0][0x2b8], R15 ;  /* 0x0000ae0000257a24 */ /* 0x000fe200078e020f */
[----:B------:R-:W-:Y:S02]  /*0b60*/  IADD3 R4, R17, 0x60, RZ ;  /* 0x0000006011047810 */ /* 0x000fe40007ffe0ff */
[----:B------:R-:W-:Y:S02]  /*0b70*/  LOP3.LUT R0, R5, 0xfffffffe, RZ, 0xc0, !PT ;  /* 0xfffffffe05007812 */ /* 0x000fe400078ec0ff */
[----:B------:R-:W-:Y:S02]  /*0b80*/  ISETP.GE.AND P2, PT, R4, R11, PT ;  /* 0x0000000b0400720c */ /* 0x000fe40003f46270 */
[----:B------:R-:W-:Y:S02]  /*0b90*/  @!P0 SHF.R.S32.HI R5, RZ, 0x1f, R134 ;  /* 0x0000001fff058819 */ /* 0x000fe40000011486 */
[----:B------:R-:W-:Y:S01]  /*0ba0*/  SHF.R.S32.HI R25, RZ, 0x1f, R37 ;  /* 0x0000001fff197819 */ /* 0x000fe20000011425 */
[----:B------:R-:W-:Y:S01]  /*0bb0*/  IMAD.IADD R23, R6, 0x1, -R0 ;  /* 0x0000000106177824 */ /* 0x000fe200078e0a00 */
[----:B------:R-:W-:-:S02]  /*0bc0*/  @!P0 SHF.R.S32.HI R4, RZ, 0x1f, R133 ;  /* 0x0000001fff048819 */ /* 0x000fc40000011485 */
[----:B------:R-:W-:Y:S01]  /*0bd0*/  @!P0 SHF.R.S32.HI R0, RZ, 0x1f, R177 ;  /* 0x0000001fff008819 */ /* 0x000fe200000114b1 */
[----:B------:R-:W-:Y:S01]  /*0be0*/  IMAD R7, R25, c[0x0][0x1e0], RZ ;  /* 0x0000780019077a24 */ /* 0x000fe200078e02ff */
[----:B------:R-:W-:Y:S02]  /*0bf0*/  @!P0 LEA.HI R8, R5, R134, RZ, 0x3 ;  /* 0x0000008605088211 */ /* 0x000fe400078f18ff */
[----:B------:R-:W-:Y:S02]  /*0c00*/  @!P0 LEA.HI R6, R4, R133, RZ, 0x3 ;  /* 0x0000008504068211 */ /* 0x000fe400078f18ff */
[----:B------:R-:W-:Y:S01]  /*0c10*/  @!P0 LEA.HI R0, R0, R177, RZ, 0x3 ;  /* 0x000000b100008211 */ /* 0x000fe200078f18ff */
[C---:B------:R-:W-:Y:S01]  /*0c20*/  IMAD.WIDE.U32 R4, R37.reuse, c[0x0][0x1e0], RZ ;  /* 0x0000780025047a25 */ /* 0x040fe200078e00ff */
[----:B------:R-:W-:Y:S02]  /*0c30*/  @!P0 LOP3.LUT R8, R8, 0xfffffff8, RZ, 0xc0, !PT ;  /* 0xfffffff808088812 */ /* 0x000fe400078ec0ff */
[----:B------:R-:W-:Y:S01]  /*0c40*/  @!P0 LOP3.LUT R6, R6, 0xfffffff8, RZ, 0xc0, !PT ;  /* 0xfffffff806068812 */ /* 0x000fe200078ec0ff */
[----:B------:R-:W-:Y:S01]  /*0c50*/  IMAD R7, R37, c[0x0][0x1e4], R7 ;  /* 0x0000790025077a24 */ /* 0x000fe200078e0207 */
[----:B------:R-:W-:Y:S01]  /*0c60*/  @!P0 LOP3.LUT R12, R0, 0xfffffff8, RZ, 0xc0, !PT ;  /* 0xfffffff8000c8812 */ /* 0x000fe200078ec0ff */
[----:B------:R-:W-:-:S02]  /*0c70*/  @!P0 IMAD.SHL.U32 R0, R178, 0x2, RZ ;  /* 0x00000002b2008824 */ /* 0x000fc400078e00ff */
[----:B-1----:R-:W-:-:S04]  /*0c80*/  @!P0 IMAD.WIDE R10, R179, 0x2, R2 ;  /* 0x00000002b30a8825 */ /* 0x002fc800078e0202 */
[----:B------:R-:W-:Y:S01]  /*0c90*/  IMAD.IADD R5, R5, 0x1, R7 ;  /* 0x0000000105057824 */ /* 0x000fe200078e0207 */
[----:B------:R1:W-:Y:S01]  /*0ca0*/  @!P0 LDGSTS.E.BYPASS.LTC128B.128 [R0+0x2100], [R10.64], !P6 ;  /* 0x021000000a008fae */ /* 0x0003e2000f101d4e */
[----:B------:R-:W-:-:S04]  /*0cb0*/  @!P0 IMAD.WIDE R8, R8, 0x2, R2 ;  /* 0x0000000208088825 */ /* 0x000fc800078e0202 */
[--C-:B------:R-:W-:Y:S01]  /*0cc0*/  @!P0 IMAD.WIDE R6, R6, 0x2, R2.reuse ;  /* 0x0000000206068825 */ /* 0x100fe200078e0202 */
[----:B------:R1:W-:Y:S04]  /*0cd0*/  @!P0 LDGSTS.E.BYPASS.LTC128B.128 [R0+0x6100], [R8.64], !P5 ;  /* 0x0610000008008fae */ /* 0x0003e8000e901d4e */
[----:B------:R3:W-:Y:S01]  /*0ce0*/  @!P0 LDGSTS.E.BYPASS.LTC128B.128 [R0+0xa100], [R6.64], !P4 ;  /* 0x0a10000006008fae */ /* 0x0007e2000e101d4e */
[----:B------:R-:W-:Y:S01]  /*0cf0*/  @!P0 IMAD.WIDE R2, R12, 0x2, R2 ;  /* 0x000000020c028825 */ /* 0x000fe200078e0202 */
[----:B------:R-:W-:Y:S01]  /*0d00*/  UIMAD.WIDE.U32 UR18, UR9, UR4, URZ ;  /* 0x00000004091272a5 */ /* 0x000fe2000f8e003f */
[----:B--2---:R-:W-:Y:S01]  /*0d10*/  SHF.R.S32.HI R24, RZ, 0x1f, R36 ;  /* 0x0000001fff187819 */ /* 0x004fe20000011424 */
[----:B------:R-:W-:Y:S02]  /*0d20*/  UIMAD UR4, UR7, UR4, URZ ;  /* 0x00000004070472a4 */ /* 0x000fe4000f8e023f */
[----:B------:R1:W-:Y:S01]  /*0d30*/  @!P0 LDGSTS.E.BYPASS.LTC128B.128 [R0+0xe100], [R2.64], !P3 ;  /* 0x0e10000002008fae */ /* 0x0003e2000d901d4e */
[----:B------:R-:W-:Y:S01]  /*0d40*/  IMAD.WIDE.U32 R4, R36, c[0x0][0x1f0], R4 ;  /* 0x00007c0024047a25 */ /* 0x000fe200078e0004 */
[----:B------:R-:W-:Y:S01]  /*0d50*/  UIMAD UR4, UR9, UR5, UR4 ;  /* 0x00000005090472a4 */ /* 0x000fe2000f8e0204 */
[----:B---3--:R-:W-:-:S05]  /*0d60*/  LOP3.LUT R6, R16, 0xfffffff0, RZ, 0xc0, !PT ;  /* 0xfffffff010067812 */ /* 0x008fca00078ec0ff */
[----:B------:R-:W-:Y:S02]  /*0d70*/  IMAD.IADD R6, R27, 0x1, -R6 ;  /* 0x000000011b067824 */ /* 0x000fe400078e0a06 */
[----:B-1----:R-:W-:-:S03]  /*0d80*/  IMAD R0, R24, c[0x0][0x1f0], RZ ;  /* 0x00007c0018007a24 */ /* 0x002fc600078e02ff */
[----:B------:R-:W-:Y:S01]  /*0d90*/  SHF.R.S32.HI R2, RZ, 0x1f, R6 ;  /* 0x0000001fff027819 */ /* 0x000fe20000011406 */
[----:B------:R-:W-:Y:S01]  /*0da0*/  UIADD3 UR16, UR19, UR4, URZ ;  /* 0x0000000413107290 */ /* 0x000fe2000fffe03f */
[----:B------:R1:W-:Y:S02]  /*0db0*/  SHFL.IDX PT, R3, R13, 0x3, 0x181f ;  /* 0x00781f000d037f89 */ /* 0x0003e400000e0000 */
[----:B------:R-:W-:Y:S01]  /*0dc0*/  LEA.HI R21, R2, R6, RZ, 0x3 ;  /* 0x0000000602157211 */ /* 0x000fe200078f18ff */
[----:B------:R-:W-:Y:S01]  /*0dd0*/  IMAD R0, R36, c[0x0][0x1f4], R0 ;  /* 0x00007d0024007a24 */ /* 0x000fe200078e0200 */
[----:B------:R2:W3:Y:S01]  /*0de0*/  SHFL.IDX PT, R2, R14, 0x3, 0x181f ;  /* 0x00781f000e027f89 */ /* 0x0004e200000e0000 */
[----:B------:R-:W-:Y:S01]  /*0df0*/  IADD3 R4, P0, R4, UR18, RZ ;  /* 0x0000001204047c10 */ /* 0x000fe2000ff1e0ff */
[----:B------:R-:W-:Y:S01]  /*0e00*/  ULEA UR17, UR8, 0xffffffc0, 0x6 ;  /* 0xffffffc008117891 */ /* 0x000fe2000f8e303f */
[----:B------:R-:W-:Y:S01]  /*0e10*/  LOP3.LUT R8, R21, 0xfffffff8, RZ, 0xc0, !PT ;  /* 0xfffffff815087812 */ /* 0x000fe200078ec0ff */
[----:B------:R-:W-:Y:S01]  /*0e20*/  IMAD.SHL.U32 R7, R18, 0x8, RZ ;  /* 0x0000000812077824 */ /* 0x000fe200078e00ff */
[----:B------:R-:W-:Y:S01]  /*0e30*/  IADD3.X R5, R5, UR16, R0, P0, !PT ;  /* 0x0000001005057c10 */ /* 0x000fe200087fe400 */
[----:B------:R-:W-:Y:S01]  /*0e40*/  IMAD.SHL.U32 R0, R20, 0x40, RZ ;  /* 0x0000004014007824 */ /* 0x000fe200078e00ff */
[----:B------:R-:W-:Y:S01]  /*0e50*/  LEA R16, P0, R4, c[0x0][0x1c8], 0x1 ;  /* 0x0000720004107a11 */ /* 0x000fe200078008ff */
[----:B------:R-:W-:Y:S01]  /*0e60*/  UIADD3 UR17, UR10, -UR17, URZ ;  /* 0x800000110a117290 */ /* 0x000fe2000fffe03f */
[----:B------:R-:W-:Y:S01]  /*0e70*/  IMAD.IADD R19, R6, 0x1, -R8 ;  /* 0x0000000106137824 */ /* 0x000fe200078e0a08 */
[----:B------:R-:W-:Y:S01]  /*0e80*/  @!P2 SHF.R.S32.HI R6, RZ, 0x1f, R177 ;  /* 0x0000001fff06a819 */ /* 0x000fe200000114b1 */
[----:B------:R-:W-:Y:S01]  /*0e90*/  STL [R1+0x54], R36 ;  /* 0x0000542401007387 */ /* 0x000fe20000100800 */
[----:B------:R-:W-:Y:S01]  /*0ea0*/  LOP3.LUT R0, R0, 0x1c0, RZ, 0xc0, !PT ;  /* 0x000001c000007812 */ /* 0x000fe200078ec0ff */
[----:B------:R-:W-:Y:S01]  /*0eb0*/  UISETP.GE.AND UP0, UPT, UR10, 0x1, UPT ;  /* 0x000000010a00788c */ /* 0x000fe2000bf06270 */
[----:B------:R-:W-:Y:S01]  /*0ec0*/  IADD3 R18, -R18, UR17, RZ ;  /* 0x0000001112127c10 */ /* 0x000fe2000fffe1ff */
[----:B------:R-:W-:Y:S01]  /*0ed0*/  ULDC.64 UR4, c[0x0][0x210] ;  /* 0x0000840000047ab9 */ /* 0x000fe20000000a00 */
[----:B-1----:R-:W-:-:S02]  /*0ee0*/  LEA.HI.X R13, R4, c[0x0][0x1cc], R5, 0x1, P0 ;  /* 0x00007300040d7a11 */ /* 0x002fc400000f0c05 */
[----:B------:R-:W-:Y:S02]  /*0ef0*/  @!P2 SHF.R.S32.HI R5, RZ, 0x1f, R134 ;  /* 0x0000001fff05a819 */ /* 0x000fe40000011486 */
[----:B------:R-:W-:Y:S02]  /*0f00*/  @!P2 SHF.R.S32.HI R4, RZ, 0x1f, R133 ;  /* 0x0000001fff04a819 */ /* 0x000fe40000011485 */
[----:B------:R-:W-:Y:S02]  /*0f10*/  @!P2 LEA.HI R5, R5, R134, RZ, 0x3 ;  /* 0x000000860505a211 */ /* 0x000fe400078f18ff */
[----:B------:R-:W-:Y:S02]  /*0f20*/  LOP3.LUT R15, R0, 0x8, R7, 0xf8, !PT ;  /* 0x00000008000f7812 */ /* 0x000fe400078ef807 */
[----:B--2---:R-:W-:Y:S02]  /*0f30*/  SHF.R.U32.HI R14, RZ, 0x3, R0 ;  /* 0x00000003ff0e7819 */ /* 0x004fe40000011600 */
[----:B------:R-:W-:-:S02]  /*0f40*/  @!P2 LEA.HI R4, R4, R133, RZ, 0x3 ;  /* 0x000000850404a211 */ /* 0x000fc400078f18ff */
[----:B------:R-:W-:Y:S02]  /*0f50*/  @!P2 LEA.HI R0, R6, R177, RZ, 0x3 ;  /* 0x000000b10600a211 */ /* 0x000fe400078f18ff */
[----:B------:R-:W-:Y:S02]  /*0f60*/  ISETP.GE.AND P1, PT, R18, 0x1, PT ;  /* 0x000000011200780c */ /* 0x000fe40003f26270 */
[----:B------:R-:W-:Y:S02]  /*0f70*/  @!P2 LOP3.LUT R8, R5, 0xfffffff8, RZ, 0xc0, !PT ;  /* 0xfffffff80508a812 */ /* 0x000fe400078ec0ff */
[----:B------:R-:W-:Y:S02]  /*0f80*/  @!P2 LOP3.LUT R6, R4, 0xfffffff8, RZ, 0xc0, !PT ;  /* 0xfffffff80406a812 */ /* 0x000fe400078ec0ff */
[----:B------:R-:W-:Y:S01]  /*0f90*/  @!P2 LOP3.LUT R12, R0, 0xfffffff8, RZ, 0xc0, !PT ;  /* 0xfffffff8000ca812 */ /* 0x000fe200078ec0ff */
[----:B------:R-:W-:Y:S01]  /*0fa0*/  @!P2 IMAD.SHL.U32 R0, R178, 0x2, RZ ;  /* 0x00000002b200a824 */ /* 0x000fe200078e00ff */
[----:B------:R-:W-:Y:S01]  /*0fb0*/  SHFL.IDX PT, R4, R16, RZ, 0x181f ;  /* 0x00181fff10047589 */ /* 0x000fe200000e0000 */
[----:B---3--:R-:W-:-:S03]  /*0fc0*/  @!P2 IMAD.WIDE R10, R179, 0x2, R2 ;  /* 0x00000002b30aa825 */ /* 0x008fc600078e0202 */
[----:B------:R-:W1:Y:S01]  /*0fd0*/  SHFL.IDX PT, R5, R13, RZ, 0x181f ;  /* 0x00181fff0d057589 */ /* 0x000e6200000e0000 */
[----:B------:R-:W-:-:S03]  /*0fe0*/  @!P2 IMAD.WIDE R8, R8, 0x2, R2 ;  /* 0x000000020808a825 */ /* 0x000fc600078e0202 */
[----:B------:R2:W-:Y:S01]  /*0ff0*/  @!P2 LDGSTS.E.BYPASS.LTC128B.128 [R0+0x3100], [R10.64], !P6 ;  /* 0x031000000a00afae */ /* 0x0005e2000f101d4e */
[----:B------:R-:W-:-:S03]  /*1000*/  @!P2 IMAD.WIDE R6, R6, 0x2, R2 ;  /* 0x000000020606a825 */ /* 0x000fc600078e0202 */
[----:B------:R2:W-:Y:S01]  /*1010*/  @!P2 LDGSTS.E.BYPASS.LTC128B.128 [R0+0x7100], [R8.64], !P5 ;  /* 0x071000000800afae */ /* 0x0005e2000e901d4e */
[----:B------:R-:W-:-:S03]  /*1020*/  @!P2 IMAD.WIDE R2, R12, 0x2, R2 ;  /* 0x000000020c02a825 */ /* 0x000fc600078e0202 */
[----:B------:R2:W-:Y:S04]  /*1030*/  @!P2 LDGSTS.E.BYPASS.LTC128B.128 [R0+0xb100], [R6.64], !P4 ;  /* 0x0b1000000600afae */ /* 0x0005e8000e101d4e */
[----:B------:R3:W-:Y:S01]  /*1040*/  @!P2 LDGSTS.E.BYPASS.LTC128B.128 [R0+0xf100], [R2.64], !P3 ;  /* 0x0f1000000200afae */ /* 0x0007e2000d901d4e */
[----:B------:R-:W-:Y:S02]  /*1050*/  ISETP.GE.AND P0, PT, R18, 0x21, PT ;  /* 0x000000211200780c */ /* 0x000fe40003f06270 */
[----:B------:R-:W-:Y:S01]  /*1060*/  ISETP.GE.AND P5, PT, R179, c[0x0][0x1d4], PT ;  /* 0x00007500b3007a0c */ /* 0x000fe20003fa6270 */
[----:B------:R-:W-:Y:S01]  /*1070*/  STL [R1+0x80], R179 ;  /* 0x000080b301007387 */ /* 0x000fe20000100800 */
[----:B------:R-:W-:Y:S01]  /*1080*/  ISETP.GE.AND P4, PT, R134, c[0x0][0x1d4], PT ;  /* 0x0000750086007a0c */ /* 0x000fe20003f86270 */
[----:B------:R-:W-:Y:S01]  /*1090*/  @P1 IMAD.SHL.U32 R12, R178, 0x2, RZ ;  /* 0x00000002b20c1824 */ /* 0x000fe200078e00ff */
[----:B------:R-:W-:Y:S01]  /*10a0*/  LOP3.LUT R22, R15, R14, RZ, 0x3c, !PT ;  /* 0x0000000e0f167212 */ /* 0x000fe200078e3cff */
[----:B------:R-:W-:Y:S04]  /*10b0*/  STL [R1+0xac], R17 ;  /* 0x0000ac1101007387 */ /* 0x000fe80000100800 */
[----:B------:R-:W0:Y:S01]  /*10c0*/  LDGDEPBAR ;  /* 0x00000000000079af */ /* 0x000e220000000000 */
[----:B---3--:R-:W-:-:S02]  /*10d0*/  @P1 SHF.R.S32.HI R3, RZ, 0x1f, R134 ;  /* 0x0000001fff031819 */ /* 0x008fc40000011486 */
[----:B------:R-:W-:Y:S02]  /*10e0*/  @P1 SHF.R.S32.HI R2, RZ, 0x1f, R133 ;  /* 0x0000001fff021819 */ /* 0x000fe40000011485 */
[----:B------:R-:W-:Y:S02]  /*10f0*/  @P1 LEA.HI R3, R3, R134, RZ, 0x3 ;  /* 0x0000008603031211 */ /* 0x000fe400078f18ff */
[----:B--2---:R-:W-:Y:S02]  /*1100*/  @P1 SHF.R.S32.HI R0, RZ, 0x1f, R177 ;  /* 0x0000001fff001819 */ /* 0x004fe400000114b1 */
[----:B------:R-:W-:Y:S02]  /*1110*/  @P1 LEA.HI R6, R2, R133, RZ, 0x3 ;  /* 0x0000008502061211 */ /* 0x000fe400078f18ff */
[----:B------:R-:W-:Y:S01]  /*1120*/  @P1 LEA.HI R0, R0, R177, RZ, 0x3 ;  /* 0x000000b100001211 */ /* 0x000fe200078f18ff */
[----:B------:R2:W-:Y:S01]  /*1130*/  SHFL.IDX PT, R2, R16, 0x1, 0x181f ;  /* 0x00381f0010027f89 */ /* 0x0005e200000e0000 */
[----:B------:R-:W-:-:S03]  /*1140*/  @P1 LOP3.LUT R7, R3, 0xfffffff8, RZ, 0xc0, !PT ;  /* 0xfffffff803071812 */ /* 0x000fc600078ec0ff */
[----:B------:R-:W3:Y:S01]  /*1150*/  SHFL.IDX PT, R3, R13, 0x1, 0x181f ;  /* 0x00381f000d037f89 */ /* 0x000ee200000e0000 */
[----:B------:R-:W-:Y:S02]  /*1160*/  @P1 LOP3.LUT R10, R6, 0xfffffff8, RZ, 0xc0, !PT ;  /* 0xfffffff8060a1812 */ /* 0x000fe400078ec0ff */
[----:B------:R-:W-:Y:S01]  /*1170*/  @P1 LOP3.LUT R0, R0, 0xfffffff8, RZ, 0xc0, !PT ;  /* 0xfffffff800001812 */ /* 0x000fe200078ec0ff */
[----:B-1----:R-:W-:-:S04]  /*1180*/  @P1 IMAD.WIDE R8, R179, 0x2, R4 ;  /* 0x00000002b3081825 */ /* 0x002fc800078e0204 */
[--C-:B------:R-:W-:Y:S01]  /*1190*/  @P1 IMAD.WIDE R6, R7, 0x2, R4.reuse ;  /* 0x0000000207061825 */ /* 0x100fe200078e0204 */
[----:B------:R1:W-:Y:S03]  /*11a0*/  @P1 LDGSTS.E.BYPASS.LTC128B.128 [R12+0x10100], [R8.64], !P5 ;  /* 0x10100000080c1fae */ /* 0x0003e6000e901d4e */
[----:B------:R-:W-:Y:S01]  /*11b0*/  @P1 IMAD.WIDE R14, R0, 0x2, R4 ;  /* 0x00000002000e1825 */ /* 0x000fe200078e0204 */
[----:B------:R-:W-:Y:S01]  /*11c0*/  @P0 SHF.R.S32.HI R0, RZ, 0x1f, R133 ;  /* 0x0000001fff000819 */ /* 0x000fe20000011485 */
[----:B------:R4:W-:Y:S02]  /*11d0*/  @P1 LDGSTS.E.BYPASS.LTC128B.128 [R12+0x12100], [R6.64], !P4 ;  /* 0x12100000060c1fae */ /* 0x0009e4000e101d4e */
[----:B--2---:R-:W-:Y:S01]  /*11e0*/  @P1 IMAD.WIDE R16, R10, 0x2, R4 ;  /* 0x000000020a101825 */ /* 0x004fe200078e0204 */
[----:B------:R-:W-:Y:S02]  /*11f0*/  @P0 SHF.R.S32.HI R4, RZ, 0x1f, R134 ;  /* 0x0000001fff040819 */ /* 0x000fe40000011486 */
[----:B------:R-:W-:-:S02]  /*1200*/  @P0 SHF.R.S32.HI R5, RZ, 0x1f, R177 ;  /* 0x0000001fff050819 */ /* 0x000fc400000114b1 */
[----:B------:R-:W-:Y:S02]  /*1210*/  ISETP.GE.AND P3, PT, R133, c[0x0][0x1d4], PT ;  /* 0x0000750085007a0c */ /* 0x000fe40003f66270 */
[----:B------:R-:W-:-:S11]  /*1220*/  ISETP.GE.AND P6, PT, R177, c[0x0][0x1d4], PT ;  /* 0x00007500b1007a0c */ /* 0x000fd60003fc6270 */
[----:B------:R2:W-:Y:S01]  /*1230*/  @P1 LDGSTS.E.BYPASS.LTC128B.128 [R12+0x14100], [R16.64], !P3 ;  /* 0x14100000100c1fae */ /* 0x0005e2000d901d4e */
[----:B----4-:R-:W-:-:S03]  /*1240*/  @P0 LEA.HI R6, R4, R134, RZ, 0x3 ;  /* 0x0000008604060211 */ /* 0x010fc600078f18ff */
[----:B------:R2:W-:Y:S01]  /*1250*/  @P1 LDGSTS.E.BYPASS.LTC128B.128 [R12+0x16100], [R14.64], !P6 ;  /* 0x161000000e0c1fae */ /* 0x0005e2000f101d4e */
[----:B------:R-:W-:Y:S02]  /*1260*/  @P0 LEA.HI R4, R0, R133, RZ, 0x3 ;  /* 0x0000008500040211 */ /* 0x000fe400078f18ff */
[----:B------:R-:W-:Y:S02]  /*1270*/  @P0 LEA.HI R0, R5, R177, RZ, 0x3 ;  /* 0x000000b105000211 */ /* 0x000fe400078f18ff */
[----:B------:R-:W-:Y:S02]  /*1280*/  @P0 LOP3.LUT R6, R6, 0xfffffff8, RZ, 0xc0, !PT ;  /* 0xfffffff806060812 */ /* 0x000fe400078ec0ff */
[----:B------:R-:W-:Y:S02]  /*1290*/  @P0 LOP3.LUT R5, R4, 0xfffffff8, RZ, 0xc0, !PT ;  /* 0xfffffff804050812 */ /* 0x000fe400078ec0ff */
[----:B------:R-:W-:Y:S01]  /*12a0*/  @P0 LOP3.LUT R0, R0, 0xfffffff8, RZ, 0xc0, !PT ;  /* 0xfffffff800000812 */ /* 0x000fe200078ec0ff */
[----:B---3--:R-:W-:-:S04]  /*12b0*/  @P0 IMAD.WIDE R6, R6, 0x2, R2 ;  /* 0x0000000206060825 */ /* 0x008fc800078e0202 */
[----:B------:R-:W-:-:S04]  /*12c0*/  @P0 IMAD.WIDE R10, R5, 0x2, R2 ;  /* 0x00000002050a0825 */ /* 0x000fc800078e0202 */
[----:B-1----:R-:W-:-:S04]  /*12d0*/  @P0 IMAD.WIDE R8, R0, 0x2, R2 ;  /* 0x0000000200080825 */ /* 0x002fc800078e0202 */
[----:B------:R-:W-:Y:S02]  /*12e0*/  @P0 IMAD.SHL.U32 R4, R178, 0x2, RZ ;  /* 0x00000002b2040824 */ /* 0x000fe400078e00ff */
[----:B------:R-:W-:-:S05]  /*12f0*/  @P0 IMAD.WIDE R2, R179, 0x2, R2 ;  /* 0x00000002b3020825 */ /* 0x000fca00078e0202 */
[----:B------:R1:W-:Y:S04]  /*1300*/  @P0 LDGSTS.E.BYPASS.LTC128B.128 [R4+0x11100], [R2.64], !P5 ;  /* 0x1110000002040fae */ /* 0x0003e8000e901d4e */
[----:B------:R3:W-:Y:S04]  /*1310*/  @P0 LDGSTS.E.BYPASS.LTC128B.128 [R4+0x13100], [R6.64], !P4 ;  /* 0x1310000006040fae */ /* 0x0007e8000e101d4e */
[----:B------:R3:W-:Y:S04]  /*1320*/  @P0 LDGSTS.E.BYPASS.LTC128B.128 [R4+0x15100], [R10.64], !P3 ;  /* 0x151000000a040fae */ /* 0x0007e8000d901d4e */
[----:B------:R3:W-:Y:S04]  /*1330*/  @P0 LDGSTS.E.BYPASS.LTC128B.128 [R4+0x17100], [R8.64], !P6 ;  /* 0x1710000008040fae */ /* 0x0007e8000f101d4e */
[----:B------:R-:W0:Y:S01]  /*1340*/  LDGDEPBAR ;  /* 0x00000000000079af */ /* 0x000e220000000000 */
[----:B------:R-:W-:-:S02]  /*1350*/  IMAD.SHL.U32 R13, R19, 0x40, RZ ;  /* 0x00000040130d7824 */ /* 0x000fc400078e00ff */
[----:B------:R-:W-:-:S03]  /*1360*/  IMAD.SHL.U32 R5, R23, 0x8, RZ ;  /* 0x0000000817057824 */ /* 0x000fc600078e00ff */
[----:B------:R-:W-:-:S04]  /*1370*/  LOP3.LUT R0, R13, 0x1c0, RZ, 0xc0, !PT ;  /* 0x000001c00d007812 */ /* 0x000fc800078ec0ff */
[----:B-1----:R-:W-:Y:S02]  /*1380*/  LOP3.LUT R2, R0, 0x8, R5, 0xf8, !PT ;  /* 0x0000000800027812 */ /* 0x002fe400078ef805 */
[----:B------:R-:W-:Y:S01]  /*1390*/  SHF.R.U32.HI R0, RZ, 0x3, R0 ;  /* 0x00000003ff007819 */ /* 0x000fe20000011600 */
[----:B------:R-:W-:Y:S01]  /*13a0*/  IMAD.SHL.U32 R3, R21, 0x40, RZ ;  /* 0x0000004015037824 */ /* 0x000fe200078e00ff */
[----:B------:R-:W-:Y:S02]  /*13b0*/  LEA.HI R5, R26, R27, RZ, 0x5 ;  /* 0x0000001b1a057211 */ /* 0x000fe400078f28ff */
[----:B------:R-:W-:Y:S02]  /*13c0*/  LOP3.LUT R2, R2, R0, RZ, 0x3c, !PT ;  /* 0x0000000002027212 */ /* 0x000fe400078e3cff */
[----:B------:R-:W-:Y:S02]  /*13d0*/  SHF.R.S32.HI R232, RZ, 0x5, R5 ;  /* 0x00000005ffe87819 */ /* 0x000fe40000011405 */
[----:B------:R-:W-:Y:S01]  /*13e0*/  LOP3.LUT R3, R2, 0xfffffe00, R3, 0xf8, !PT ;  /* 0xfffffe0002037812 */ /* 0x000fe200078ef803 */
[----:B------:R-:W-:-:S04]  /*13f0*/  DEPBAR.LE SB0, 0x1 ;  /* 0x000080400000791a */ /* 0x000fc80000000000 */
[----:B------:R-:W-:Y:S01]  /*1400*/  IMAD R0, R23, 0x200, R22 ;  /* 0x0000020017007824 */ /* 0x000fe200078e0216 */
[----:B------:R-:W-:Y:S01]  /*1410*/  R2P PR, R19, 0x6 ;  /* 0x0000000613007804 */ /* 0x000fe20000000000 */
[----:B---3--:R-:W-:Y:S02]  /*1420*/  IMAD.MOV.U32 R4, RZ, RZ, 0x10 ;  /* 0x00000010ff047424 */ /* 0x008fe400078e00ff */
[----:B------:R-:W-:Y:S02]  /*1430*/  IMAD R232, R232, 0x400, R3 ;  /* 0x00000400e8e87824 */ /* 0x000fe400078e0203 */
[----:B------:R-:W-:Y:S01]  /*1440*/  IMAD.SHL.U32 R135, R0, 0x2, RZ ;  /* 0x0000000200877824 */ /* 0x000fe200078e00ff */
[----:B------:R-:W-:Y:S01]  /*1450*/  BAR.SYNC.DEFER_BLOCKING 0x0 ;  /* 0x0000000000007b1d */ /* 0x000fe20000010000 */
[----:B------:R-:W-:Y:S01]  /*1460*/  IMAD.MOV.U32 R0, RZ, RZ, 0x20 ;  /* 0x00000020ff007424 */ /* 0x000fe200078e00ff */
[----:B------:R-:W-:Y:S01]  /*1470*/  SEL R4, R4, 0xfffffff0, !P1 ;  /* 0xfffffff004047807 */ /* 0x000fe20004800000 */
[----:B------:R-:W-:-:S03]  /*1480*/  IMAD.SHL.U32 R232, R232, 0x2, RZ ;  /* 0x00000002e8e87824 */ /* 0x000fc600078e00ff */
[----:B------:R-:W-:Y:S01]  /*1490*/  SEL R0, R0, 0xffffffe0, !P2 ;  /* 0xffffffe000007807 */ /* 0x000fe20005000000 */
[----:B------:R-:W-:-:S04]  /*14a0*/  IMAD R236, R4, 0x2, R232 ;  /* 0x0000000204ec7824 */ /* 0x000fc800078e02e8 */
[C---:B------:R-:W-:Y:S02]  /*14b0*/  IMAD R240, R0.reuse, 0x2, R232 ;  /* 0x0000000200f07824 */ /* 0x040fe400078e02e8 */
[----:B------:R-:W-:Y:S01]  /*14c0*/  IMAD R244, R0, 0x2, R236 ;  /* 0x0000000200f47824 */ /* 0x000fe200078e02ec */
[----:B------:R-:W-:Y:S01]  /*14d0*/  LOP3.LUT P0, RZ, R20, 0x2, RZ, 0xc0, !PT ;  /* 0x0000000214ff7812 */ /* 0x000fe2000780c0ff */
[----:B------:R2:W1:Y:S04]  /*14e0*/  LDSM.16.M88.4 R168, [R232+0x100] ;  /* 0x00010000e8a8783b */ /* 0x0004680000000200 */
[----:B------:R2:W3:Y:S04]  /*14f0*/  LDSM.16.M88.4 R200, [R232+0x4100] ;  /* 0x00410000e8c8783b */ /* 0x0004e80000000200 */
[----:B------:R2:W4:Y:S04]  /*1500*/  LDSM.16.M88.4 R216, [R232+0x8100] ;  /* 0x00810000e8d8783b */ /* 0x0005280000000200 */
[----:B------:R2:W1:Y:S04]  /*1510*/  LDSM.16.M88.4 R172, [R236+0x100] ;  /* 0x00010000ecac783b */ /* 0x0004680000000200 */
        /* <DEDUP_REMOVED lines=8> */
[----:B------:R-:W1:Y:S04]  /*15a0*/  LDSM.16.M88.4 R232, [R232+0xc100] ;  /* 0x00c10000e8e8783b */ /* 0x000e680000000200 */
[----:B------:R-:W1:Y:S04]  /*15b0*/  LDSM.16.M88.4 R236, [R236+0xc100] ;  /* 0x00c10000ecec783b */ /* 0x000e680000000200 */
[----:B------:R-:W1:Y:S04]  /*15c0*/  LDSM.16.M88.4 R240, [R240+0xc100] ;  /* 0x00c10000f0f0783b */ /* 0x000e680000000200 */
[----:B------:R-:W1:Y:S04]  /*15d0*/  LDSM.16.M88.4 R244, [R244+0xc100] ;  /* 0x00c10000f4f4783b */ /* 0x000e680000000200 */
[----:B------:R-:W-:Y:S01]  /*15e0*/  BAR.SYNC.DEFER_BLOCKING 0x0 ;  /* 0x0000000000007b1d */ /* 0x000fe20000010000 */
[----:B------:R-:W-:-:S02]  /*15f0*/  IADD3 R2, R135, 0x10100, RZ ;  /* 0x0001010087027810 */ /* 0x000fc40007ffe0ff */
[----:B------:R-:W-:Y:S02]  /*1600*/  IADD3 R88, R135, 0x10120, RZ ;  /* 0x0001012087587810 */ /* 0x000fe40007ffe0ff */
[----:B------:R-:W-:Y:S02]  /*1610*/  @P0 IADD3 R88, R2, -0x20, RZ ;  /* 0xffffffe002580810 */ /* 0x000fe40007ffe0ff */
[----:B------:R-:W-:Y:S02]  /*1620*/  LOP3.LUT R2, R5, 0xffffffe0, RZ, 0xc0, !PT ;  /* 0xffffffe005027812 */ /* 0x000fe400078ec0ff */
[C---:B------:R-:W-:Y:S01]  /*1630*/  IADD3 R6, R88.reuse, 0x800, RZ ;  /* 0x0000080058067810 */ /* 0x040fe20007ffe0ff */
[----:B------:R2:W-:Y:S02]  /*1640*/  STL [R1+0xb0], R178 ;  /* 0x0000b0b201007387 */ /* 0x0005e40000100800 */
[----:B------:R-:W-:Y:S01]  /*1650*/  IMAD.IADD R84, R27, 0x1, -R2 ;  /* 0x000000011b547824 */ /* 0x000fe200078e0a02 */
[C---:B------:R-:W-:Y:S01]  /*1660*/  IADD3 R2, R88.reuse, 0x1800, RZ ;  /* 0x0000180058027810 */ /* 0x040fe20007ffe0ff */
[----:B------:R2:W-:Y:S01]  /*1670*/  STL [R1+0x60], R37 ;  /* 0x0000602501007387 */ /* 0x0005e20000100800 */
[----:B------:R-:W-:-:S03]  /*1680*/  IADD3 R5, R88, 0x1000, RZ ;  /* 0x0000100058057810 */ /* 0x000fc60007ffe0ff */
[----:B------:R2:W-:Y:S01]  /*1690*/  STL [R1+0x4], R88 ;  /* 0x0000045801007387 */ /* 0x0005e20000100800 */
[----:B------:R-:W-:-:S04]  /*16a0*/  DEPBAR.LE SB0, 0x0 ;  /* 0x000080000000791a */ /* 0x000fc80000000000 */
[----:B------:R-:W-:Y:S06]  /*16b0*/  BAR.SYNC.DEFER_BLOCKING 0x0 ;  /* 0x0000000000007b1d */ /* 0x000fec0000010000 */
[----:B------:R2:W-:Y:S04]  /*16c0*/  STL [R1+0x40], R6 ;  /* 0x0000400601007387 */ /* 0x0005e80000100800 */
[----:B------:R2:W-:Y:S04]  /*16d0*/  STL [R1+0x38], R2 ;  /* 0x0000380201007387 */ /* 0x0005e80000100800 */
[----:B------:R2:W-:Y:S01]  /*16e0*/  STL [R1+0x3c], R5 ;  /* 0x00003c0501007387 */ /* 0x0005e20000100800 */
[----:B------:R-:W-:Y:S01]  /*16f0*/  PLOP3.LUT P0, PT, PT, PT, UP0, 0x80, 0x0 ;  /* 0x000000000000781c */ /* 0x000fe20003f0f008 */
[----:B------:R-:W-:-:S02]  /*1700*/  UIMAD UR7, UR7, UR4, URZ ;  /* 0x00000004070772a4 */ /* 0x000fc4000f8e023f */
[----:B------:R-:W-:Y:S02]  /*1710*/  UIMAD.WIDE.U32 UR20, UR9, UR4, URZ ;  /* 0x00000004091472a5 */ /* 0x000fe4000f8e003f */
[----:B------:R-:W-:Y:S01]  /*1720*/  UIMAD UR5, UR9, UR5, UR7 ;  /* 0x00000005090572a4 */ /* 0x000fe2000f8e0207 */
[----:B------:R-:W-:Y:S01]  /*1730*/  ISETP.GT.AND P2, PT, R86, 0x3f, PT ;  /* 0x0000003f5600780c */ /* 0x000fe20003f44270 */
[----:B------:R2:W1:Y:S02]  /*1740*/  LDSM.16.M88.4 R28, [R135+0x10100] ;  /* 0x01010000871c783b */ /* 0x0004640000000200 */
[----:B------:R-:W-:Y:S02]  /*1750*/  UIADD3 UR5, UR21, UR5, URZ ;  /* 0x0000000515057290 */ /* 0x000fe4000fffe03f */
[----:B------:R2:W1:Y:S01]  /*1760*/  LDSM.16.M88.4 R32, [R135+0x10900] ;  /* 0x010900008720783b */ /* 0x0004620000000200 */
[----:B------:R-:W-:-:S03]  /*1770*/  SEL R85, RZ, 0x10, P6 ;  /* 0x00000010ff557807 */ /* 0x000fc60003000000 */
[----:B------:R2:W1:Y:S04]  /*1780*/  LDSM.16.M88.4 R44, [R135+0x11100] ;  /* 0x01110000872c783b */ /* 0x0004680000000200 */
[----:B------:R2:W1:Y:S04]  /*1790*/  LDSM.16.M88.4 R52, [R135+0x11900] ;  /* 0x011900008734783b */ /* 0x0004680000000200 */
[----:B------:R2:W1:Y:S04]  /*17a0*/  LDSM.16.M88.4 R40, [R88] ;  /* 0x000000005828783b */ /* 0x0004680000000200 */
[----:B------:R2:W1:Y:S04]  /*17b0*/  LDSM.16.M88.4 R56, [R88+0x800] ;  /* 0x000800005838783b */ /* 0x0004680000000200 */
[----:B------:R2:W1:Y:S04]  /*17c0*/  LDSM.16.M88.4 R64, [R88+0x1000] ;  /* 0x001000005840783b */ /* 0x0004680000000200 */
[----:B------:R2:W1:Y:S01]  /*17d0*/  LDSM.16.M88.4 R72, [R88+0x1800] ;  /* 0x001800005848783b */ /* 0x0004620000000200 */
[----:B------:R-:W-:Y:S05]  /*17e0*/  @!P0 BRA `(.L_x_0) ;  /* 0x0000047000008947 */ /* 0x000fea0003800000 */
[----:B--234-:R-:W-:Y:S01]  /*17f0*/  IMAD R2, R25, c[0x0][0x208], RZ ;  /* 0x0000820019027a24 */ /* 0x01cfe200078e02ff */
[----:B------:R-:W-:Y:S01]  /*1800*/  SHF.R.S32.HI R8, RZ, 0x1f, R133 ;  /* 0x0000001fff087819 */ /* 0x000fe20000011485 */
[----:B------:R-:W-:Y:S01]  /*1810*/  IMAD.WIDE.U32 R6, R37, c[0x0][0x208], RZ ;  /* 0x0000820025067a25 */ /* 0x000fe200078e00ff */
[----:B------:R-:W-:-:S02]  /*1820*/  SHF.R.S32.HI R9, RZ, 0x1f, R177 ;  /* 0x0000001fff097819 */ /* 0x000fc400000114b1 */
[----:B------:R-:W-:Y:S01]  /*1830*/  LEA.HI R8, R8, R133, RZ, 0x3 ;  /* 0x0000008508087211 */ /* 0x000fe200078f18ff */
[----:B------:R-:W-:Y:S01]  /*1840*/  IMAD R2, R37, c[0x0][0x20c], R2 ;  /* 0x0000830025027a24 */ /* 0x000fe200078e0202 */
[----:B------:R-:W-:Y:S01]  /*1850*/  P2R R21, PR, RZ, 0x8 ;  /* 0x00000008ff157803 */ /* 0x000fe20000000000 */
[C---:B------:R-:W-:Y:S01]  /*1860*/  IMAD.WIDE R14, R179.reuse, 0x2, RZ ;  /* 0x00000002b30e7825 */ /* 0x040fe200078e02ff */
[----:B------:R-:W-:Y:S02]  /*1870*/  ISETP.GE.AND P3, PT, R179, c[0x0][0x1d4], PT ;  /* 0x00007500b3007a0c */ /* 0x000fe40003f66270 */
[----:B------:R-:W-:Y:S01]  /*1880*/  P2R R19, PR, RZ, 0x4 ;  /* 0x00000004ff137803 */ /* 0x000fe20000000000 */
[----:B------:R-:W-:Y:S01]  /*1890*/  IMAD.IADD R7, R7, 0x1, R2 ;  /* 0x0000000107077824 */ /* 0x000fe200078e0202 */
[----:B------:R-:W-:Y:S01]  /*18a0*/  ISETP.GE.AND P2, PT, R134, c[0x0][0x1d4], PT ;  /* 0x0000750086007a0c */ /* 0x000fe20003f46270 */
[----:B------:R-:W-:Y:S01]  /*18b0*/  IMAD R2, R24, c[0x0][0x218], RZ ;  /* 0x0000860018027a24 */ /* 0x000fe200078e02ff */
[----:B------:R-:W-:Y:S01]  /*18c0*/  ISETP.GE.AND P1, PT, R133, c[0x0][0x1d4], PT ;  /* 0x0000750085007a0c */ /* 0x000fe20003f26270 */
[----:B------:R-:W-:Y:S01]  /*18d0*/  IMAD.WIDE.U32 R6, R36, c[0x0][0x218], R6 ;  /* 0x0000860024067a25 */ /* 0x000fe200078e0006 */
[----:B------:R-:W-:-:S03]  /*18e0*/  P2R R26, PR, RZ, 0x10 ;  /* 0x00000010ff1a7803 */ /* 0x000fc60000000000 */
[----:B------:R-:W-:Y:S01]  /*18f0*/  IMAD R5, R36, c[0x0][0x21c], R2 ;  /* 0x0000870024057a24 */ /* 0x000fe200078e0202 */
[----:B------:R-:W-:-:S04]  /*1900*/  IADD3 R2, P0, R6, UR20, RZ ;  /* 0x0000001406027c10 */ /* 0x000fc8000ff1e0ff */
[----:B------:R-:W-:Y:S02]  /*1910*/  IADD3.X R5, R7, UR5, R5, P0, !PT ;  /* 0x0000000507057c10 */ /* 0x000fe400087fe405 */
[----:B------:R-:W-:-:S04]  /*1920*/  LEA R6, P0, R2, c[0x0][0x1f8], 0x1 ;  /* 0x00007e0002067a11 */ /* 0x000fc800078008ff */
[----:B------:R-:W-:Y:S01]  /*1930*/  LEA.HI.X R5, R2, c[0x0][0x1fc], R5, 0x1, P0 ;  /* 0x00007f0002057a11 */ /* 0x000fe200000f0c05 */
[----:B------:R-:W2:Y:S01]  /*1940*/  SHFL.IDX PT, R12, R6, RZ, 0x181f ;  /* 0x00181fff060c7589 */ /* 0x000ea200000e0000 */
[----:B------:R-:W-:-:S03]  /*1950*/  SHF.R.S32.HI R2, RZ, 0x1f, R134 ;  /* 0x0000001fff027819 */ /* 0x000fc60000011486 */
[----:B------:R-:W3:Y:S01]  /*1960*/  SHFL.IDX PT, R13, R5, RZ, 0x181f ;  /* 0x00181fff050d7589 */ /* 0x000ee200000e0000 */
[----:B------:R-:W-:-:S03]  /*1970*/  LEA.HI R7, R2, R134, RZ, 0x3 ;  /* 0x0000008602077211 */ /* 0x000fc600078f18ff */
[----:B------:R4:W5:Y:S04]  /*1980*/  SHFL.IDX PT, R2, R6, 0x1, 0x181f ;  /* 0x00381f0006027f89 */ /* 0x00096800000e0000 */
[----:B------:R-:W1:Y:S01]  /*1990*/  SHFL.IDX PT, R5, R5, 0x1, 0x181f ;  /* 0x00381f0005057f89 */ /* 0x000e6200000e0000 */
[----:B--2---:R-:W-:-:S05]  /*19a0*/  IADD3 R24, P0, R12, R14, RZ ;  /* 0x0000000e0c187210 */ /* 0x004fca0007f1e0ff */
[----:B---3--:R-:W-:Y:S01]  /*19b0*/  IMAD.X R25, R13, 0x1, R15, P0 ;  /* 0x000000010d197824 */ /* 0x008fe200000e060f */
[----:B----4-:R-:W-:Y:S02]  /*19c0*/  LOP3.LUT R6, R7, 0xfffffff8, RZ, 0xc0, !PT ;  /* 0xfffffff807067812 */ /* 0x010fe400078ec0ff */
[----:B------:R-:W-:-:S03]  /*19d0*/  LOP3.LUT R7, R8, 0xfffffff8, RZ, 0xc0, !PT ;  /* 0xfffffff808077812 */ /* 0x000fc600078ec0ff */
[----:B------:R-:W-:Y:S01]  /*19e0*/  IMAD.WIDE R10, R6, 0x2, RZ ;  /* 0x00000002060a7825 */ /* 0x000fe200078e02ff */
[----:B------:R-:W-:-:S03]  /*19f0*/  LEA.HI R6, R9, R177, RZ, 0x3 ;  /* 0x000000b109067211 */ /* 0x000fc600078f18ff */
[----:B------:R-:W-:Y:S01]  /*1a00*/  IMAD.WIDE R8, R7, 0x2, RZ ;  /* 0x0000000207087825 */ /* 0x000fe200078e02ff */
[----:B------:R-:W-:Y:S02]  /*1a10*/  IADD3 R22, P0, R12, R10, RZ ;  /* 0x0000000a0c167210 */ /* 0x000fe40007f1e0ff */
[----:B------:R-:W-:-:S03]  /*1a20*/  LOP3.LUT R6, R6, 0xfffffff8, RZ, 0xc0, !PT ;  /* 0xfffffff806067812 */ /* 0x000fc600078ec0ff */
[----:B------:R-:W-:Y:S01]  /*1a30*/  IMAD.X R23, R13, 0x1, R11, P0 ;  /* 0x000000010d177824 */ /* 0x000fe200000e060b */
[----:B------:R-:W-:Y:S01]  /*1a40*/  IADD3 R16, P0, R12, R8, RZ ;  /* 0x000000080c107210 */ /* 0x000fe20007f1e0ff */
[----:B------:R-:W-:-:S04]  /*1a50*/  IMAD.WIDE R6, R6, 0x2, RZ ;  /* 0x0000000206067825 */ /* 0x000fc800078e02ff */
[----:B------:R-:W-:Y:S01]  /*1a60*/  IMAD.X R17, R13, 0x1, R9, P0 ;  /* 0x000000010d117824 */ /* 0x000fe200000e0609 */
[----:B-----5:R-:W-:-:S05]  /*1a70*/  IADD3 R14, P0, R14, R2, RZ ;  /* 0x000000020e0e7210 */ /* 0x020fca0007f1e0ff */
[----:B-1----:R-:W-:Y:S01]  /*1a80*/  IMAD.X R15, R15, 0x1, R5, P0 ;  /* 0x000000010f0f7824 */ /* 0x002fe200000e0605 */
[----:B------:R-:W-:-:S05]  /*1a90*/  IADD3 R12, P0, R12, R6, RZ ;  /* 0x000000060c0c7210 */ /* 0x000fca0007f1e0ff */
[----:B------:R-:W-:Y:S01]  /*1aa0*/  IMAD.X R13, R13, 0x1, R7, P0 ;  /* 0x000000010d0d7824 */ /* 0x000fe200000e0607 */
[----:B------:R-:W-:-:S05]  /*1ab0*/  IADD3 R10, P0, R10, R2, RZ ;  /* 0x000000020a0a7210 */ /* 0x000fca0007f1e0ff */
[----:B------:R-:W-:Y:S01]  /*1ac0*/  IMAD.X R11, R11, 0x1, R5, P0 ;  /* 0x000000010b0b7824 */ /* 0x000fe200000e0605 */
[----:B------:R-:W-:-:S05]  /*1ad0*/  IADD3 R8, P0, R8, R2, RZ ;  /* 0x0000000208087210 */ /* 0x000fca0007f1e0ff */
[----:B------:R-:W-:Y:S01]  /*1ae0*/  IMAD.X R9, R9, 0x1, R5, P0 ;  /* 0x0000000109097824 */ /* 0x000fe200000e0605 */
[----:B------:R-:W-:Y:S01]  /*1af0*/  IADD3 R6, P0, R6, R2, RZ ;  /* 0x0000000206067210 */ /* 0x000fe20007f1e0ff */
[----:B------:R-:W-:-:S04]  /*1b00*/  IMAD.SHL.U32 R2, R178, 0x2, RZ ;  /* 0x00000002b2027824 */ /* 0x000fc800078e00ff */
[----:B------:R-:W-:Y:S01]  /*1b10*/  IMAD.X R7, R7, 0x1, R5, P0 ;  /* 0x0000000107077824 */ /* 0x000fe200000e0605 */
[C---:B------:R-:W-:Y:S02]  /*1b20*/  ISETP.LT.OR P0, PT, R18.reuse, 0x1, P3 ;  /* 0x000000011200780c */ /* 0x040fe40001f01670 */
[----:B------:R-:W-:-:S11]  /*1b30*/  ISETP.LT.OR P3, PT, R18, 0x21, P3 ;  /* 0x000000211200780c */ /* 0x000fd60001f61670 */
[----:B------:R1:W-:Y:S01]  /*1b40*/  LDGSTS.E.BYPASS.LTC128B.128 [R2+0x100], [R24.64], !P0 ;  /* 0x0010000018027fae */ /* 0x0003e2000c101d4e */
[C---:B------:R-:W-:Y:S02]  /*1b50*/  ISETP.LT.OR P0, PT, R18.reuse, 0x1, P2 ;  /* 0x000000011200780c */ /* 0x040fe40001701670 */
[----:B------:R-:W-:-:S11]  /*1b60*/  ISETP.LT.OR P2, PT, R18, 0x21, P2 ;  /* 0x000000211200780c */ /* 0x000fd60001741670 */
[----:B------:R1:W-:Y:S01]  /*1b70*/  LDGSTS.E.BYPASS.LTC128B.128 [R2+0x2100], [R22.64], !P0 ;  /* 0x0210000016027fae */ /* 0x0003e2000c101d4e */
[C---:B------:R-:W-:Y:S02]  /*1b80*/  ISETP.LT.OR P0, PT, R18.reuse, 0x1, P1 ;  /* 0x000000011200780c */ /* 0x040fe40000f01670 */
[----:B------:R-:W-:-:S11]  /*1b90*/  ISETP.LT.OR P1, PT, R18, 0x21, P1 ;  /* 0x000000211200780c */ /* 0x000fd60000f21670 */
[----:B------:R1:W-:Y:S01]  /*1ba0*/  LDGSTS.E.BYPASS.LTC128B.128 [R2+0x4100], [R16.64], !P0 ;  /* 0x0410000010027fae */ /* 0x0003e2000c101d4e */
[----:B------:R-:W-:-:S04]  /*1bb0*/  ISETP.GE.AND P0, PT, R177, c[0x0][0x1d4], PT ;  /* 0x00007500b1007a0c */ /* 0x000fc80003f06270 */
[C---:B------:R-:W-:Y:S02]  /*1bc0*/  ISETP.LT.OR P4, PT, R18.reuse, 0x1, P0 ;  /* 0x000000011200780c */ /* 0x040fe40000781670 */
[----:B------:R-:W-:-:S11]  /*1bd0*/  ISETP.LT.OR P0, PT, R18, 0x21, P0 ;  /* 0x000000211200780c */ /* 0x000fd60000701670 */
[----:B------:R1:W-:Y:S01]  /*1be0*/  LDGSTS.E.BYPASS.LTC128B.128 [R2+0x6100], [R12.64], !P4 ;  /* 0x061000000c027fae */ /* 0x0003e2000e101d4e */
[----:B------:R-:W-:-:S03]  /*1bf0*/  ISETP.NE.AND P4, PT, R26, RZ, PT ;  /* 0x000000ff1a00720c */ /* 0x000fc60003f85270 */
[----:B------:R1:W-:Y:S01]  /*1c00*/  LDGSTS.E.BYPASS.LTC128B.128 [R2+0x1100], [R14.64], !P3 ;  /* 0x011000000e027fae */ /* 0x0003e2000d901d4e */
[----:B------:R-:W-:-:S03]  /*1c10*/  ISETP.NE.AND P3, PT, R21, RZ, PT ;  /* 0x000000ff1500720c */ /* 0x000fc60003f65270 */
[----:B------:R1:W-:Y:S01]  /*1c20*/  LDGSTS.E.BYPASS.LTC128B.128 [R2+0x3100], [R10.64], !P2 ;  /* 0x031000000a027fae */ /* 0x0003e2000d101d4e */
[----:B------:R-:W-:-:S03]  /*1c30*/  ISETP.NE.AND P2, PT, R19, RZ, PT ;  /* 0x000000ff1300720c */ /* 0x000fc60003f45270 */
[----:B------:R1:W-:Y:S04]  /*1c40*/  LDGSTS.E.BYPASS.LTC128B.128 [R2+0x5100], [R8.64], !P1 ;  /* 0x0510000008027fae */ /* 0x0003e8000c901d4e */
[----:B------:R1:W-:Y:S04]  /*1c50*/  LDGSTS.E.BYPASS.LTC128B.128 [R2+0x7100], [R6.64], !P0 ;  /* 0x0710000006027fae */ /* 0x0003e8000c101d4e */
.L_x_0:
[C---:B-1234-:R-:W-:Y:S01]  /*1c60*/  HMMA.16816.F32 R12, R168.reuse, R28, RZ ;  /* 0x0000001ca80c723c */ /* 0x05efe200000018ff */
[----:B------:R-:W-:Y:S01]  /*1c70*/  LOP3.LUT P0, RZ, R20, 0x4, RZ, 0xc0, !PT ;  /* 0x0000000414ff7812 */ /* 0x000fe2000780c0ff */
[----:B------:R-:W0:Y:S01]  /*1c80*/  LDGDEPBAR ;  /* 0x00000000000079af */ /* 0x000e220000000000 */
[----:B------:R-:W-:Y:S01]  /*1c90*/  MOV R2, 0x40 ;  /* 0x0000004000027802 */ /* 0x000fe20000000f00 */
[----:B------:R-:W-:Y:S01]  /*1ca0*/  UISETP.GE.AND UP0, UPT, UR10, 0x41, UPT ;  /* 0x000000410a00788c */ /* 0x000fe2000bf06270 */
[----:B------:R-:W-:Y:S02]  /*1cb0*/  IADD3 R6, R88, 0x2800, RZ ;  /* 0x0000280058067810 */ /* 0x000fe40007ffe0ff */
[----:B------:R-:W-:Y:S01]  /*1cc0*/  SEL R2, R2, 0xffffffc0, !P0 ;  /* 0xffffffc002027807 */ /* 0x000fe20004000000 */
[----:B------:R-:W-:Y:S02]  /*1cd0*/  HMMA.16816.F32 R8, R168, R30, RZ ;  /* 0x0000001ea808723c */ /* 0x000fe400000018ff */
[----:B------:R-:W-:-:S02]  /*1ce0*/  PLOP3.LUT P0, PT, PT, PT, UP0, 0x40, 0x0 ;  /* 0x000000000000781c */ /* 0x000fc40003f0e808 */
[-C--:B------:R-:W-:Y:S02]  /*1cf0*/  IADD3 R5, R135, R2.reuse, RZ ;  /* 0x0000000287057210 */ /* 0x080fe40007ffe0ff */
[C---:B------:R-:W-:Y:S02]  /*1d00*/  IADD3 R250, R88.reuse, R2, RZ ;  /* 0x0000000258fa7210 */ /* 0x040fe40007ffe0ff */
[----:B------:R-:W-:Y:S01]  /*1d10*/  HMMA.16816.F32 R24, R168, R32, RZ ;  /* 0x00000020a818723c */ /* 0x000fe200000018ff */
[----:B------:R-:W1:Y:S01]  /*1d20*/  LDSM.16.M88.4 R20, [R5+0x10100] ;  /* 0x010100000514783b */ /* 0x000e620000000200 */
[----:B------:R-:W-:-:S03]  /*1d30*/  IADD3 R2, R88, 0x2000, RZ ;  /* 0x0000200058027810 */ /* 0x000fc60007ffe0ff */
[----:B------:R-:W-:Y:S03]  /*1d40*/  LDSM.16.M88.4 R48, [R5+0x11100] ;  /* 0x011100000530783b */ /* 0x000fe60000000200 */
[----:B------:R-:W-:Y:S01]  /*1d50*/  HMMA.16816.F32 R36, R172, R40, R12 ;  /* 0x00000028ac24723c */ /* 0x000fe2000000180c */
[----:B------:R-:W-:Y:S04]  /*1d60*/  LDSM.16.M88.4 R60, [R5+0x11900] ;  /* 0x01190000053c783b */ /* 0x000fe80000000200 */
[----:B------:R-:W-:Y:S03]  /*1d70*/  LDSM.16.M88.4 R68, [R250+0x1000] ;  /* 0x00100000fa44783b */ /* 0x000fe60000000200 */
[----:B------:R-:W-:Y:S01]  /*1d80*/  HMMA.16816.F32 R12, R168, R34, RZ ;  /* 0x00000022a80c723c */ /* 0x000fe200000018ff */
[----:B------:R-:W-:Y:S04]  /*1d90*/  LDSM.16.M88.4 R76, [R250+0x1800] ;  /* 0x00180000fa4c783b */ /* 0x000fe80000000200 */
[----:B------:R-:W-:Y:S03]  /*1da0*/  LDSM.16.M88.4 R80, [R250+0x3800] ;  /* 0x00380000fa50783b */ /* 0x000fe60000000200 */
[----:B------:R-:W-:Y:S01]  /*1db0*/  HMMA.16816.F32 R40, R172, R42, R8 ;  /* 0x0000002aac28723c */ /* 0x000fe20000001808 */
[----:B------:R-:W-:Y:S04]  /*1dc0*/  STL [R1], R5 ;  /* 0x0000000501007387 */ /* 0x000fe80000100800 */
[----:B------:R2:W-:Y:S03]  /*1dd0*/  STL [R1+0x34], R2 ;  /* 0x0000340201007387 */ /* 0x0005e60000100800 */
[C---:B------:R-:W-:Y:S01]  /*1de0*/  HMMA.16816.F32 R8, R168.reuse, R44, RZ ;  /* 0x0000002ca808723c */ /* 0x040fe200000018ff */
[----:B------:R3:W-:Y:S07]  /*1df0*/  STL [R1+0x30], R6 ;  /* 0x0000300601007387 */ /* 0x0007ee0000100800 */
[C---:B------:R-:W-:Y:S01]  /*1e00*/  HMMA.16816.F32 R16, R168.reuse, R46, RZ ;  /* 0x0000002ea810723c */ /* 0x040fe200000018ff */
[----:B------:R-:W4:Y:S07]  /*1e10*/  LDSM.16.M88.4 R44, [R5+0x10900] ;  /* 0x01090000052c783b */ /* 0x000f2e0000000200 */
[----:B------:R-:W-:Y:S01]  /*1e20*/  HMMA.16816.F32 R28, R168, R52, RZ ;  /* 0x00000034a81c723c */ /* 0x000fe200000018ff */
[----:B--2---:R-:W-:-:S07]  /*1e30*/  IADD3 R2, R88, 0x3800, RZ ;  /* 0x0000380058027810 */ /* 0x004fce0007ffe0ff */
[----:B------:R-:W-:Y:S01]  /*1e40*/  HMMA.16816.F32 R32, R168, R54, RZ ;  /* 0x00000036a820723c */ /* 0x000fe200000018ff */
[----:B------:R-:W2:Y:S01]  /*1e50*/  LDSM.16.M88.4 R52, [R250] ;  /* 0x00000000fa34783b */ /* 0x000ea20000000200 */
[----:B---3--:R-:W-:-:S06]  /*1e60*/  IADD3 R6, R88, 0x5000, RZ ;  /* 0x0000500058067810 */ /* 0x008fcc0007ffe0ff */
[C---:B------:R-:W-:Y:S08]  /*1e70*/  HMMA.16816.F32 R24, R172.reuse, R56, R24 ;  /* 0x00000038ac18723c */ /* 0x040ff00000001818 */
[C---:B------:R-:W-:Y:S01]  /*1e80*/  HMMA.16816.F32 R12, R172.reuse, R58, R12 ;  /* 0x0000003aac0c723c */ /* 0x040fe2000000180c */
[----:B------:R-:W3:Y:S07]  /*1e90*/  LDSM.16.M88.4 R56, [R250+0x800] ;  /* 0x00080000fa38783b */ /* 0x000eee0000000200 */
[C---:B------:R-:W-:Y:S08]  /*1ea0*/  HMMA.16816.F32 R8, R172.reuse, R64, R8 ;  /* 0x00000040ac08723c */ /* 0x040ff00000001808 */
[C---:B------:R-:W-:Y:S01]  /*1eb0*/  HMMA.16816.F32 R16, R172.reuse, R66, R16 ;  /* 0x00000042ac10723c */ /* 0x040fe20000001810 */
[----:B------:R-:W-:Y:S07]  /*1ec0*/  LDSM.16.M88.4 R64, [R135+0x13100] ;  /* 0x013100008740783b */ /* 0x000fee0000000200 */
[C---:B------:R-:W-:Y:S08]  /*1ed0*/  HMMA.16816.F32 R28, R172.reuse, R72, R28 ;  /* 0x00000048ac1c723c */ /* 0x040ff0000000181c */
[----:B------:R-:W-:Y:S01]  /*1ee0*/  HMMA.16816.F32 R32, R172, R74, R32 ;  /* 0x0000004aac20723c */ /* 0x000fe20000001820 */
[----:B------:R-:W-:Y:S07]  /*1ef0*/  LDSM.16.M88.4 R72, [R135+0x13900] ;  /* 0x013900008748783b */ /* 0x000fee0000000200 */
[C---:B-1----:R-:W-:Y:S08]  /*1f00*/  HMMA.16816.F32 R36, R192.reuse, R20, R36 ;  /* 0x00000014c024723c */ /* 0x042ff00000001824 */
[C---:B------:R-:W-:Y:S08]  /*1f10*/  HMMA.16816.F32 R40, R192.reuse, R22, R40 ;  /* 0x00000016c028723c */ /* 0x040ff00000001828 */
[C---:B----4-:R-:W-:Y:S08]  /*1f20*/  HMMA.16816.F32 R24, R192.reuse, R44, R24 ;  /* 0x0000002cc018723c */ /* 0x050ff00000001818 */
[C---:B------:R-:W-:Y:S01]  /*1f30*/  HMMA.16816.F32 R20, R192.reuse, R46, R12 ;  /* 0x0000002ec014723c */ /* 0x040fe2000000180c */
[----:B------:R-:W1:Y:S04]  /*1f40*/  LDSM.16.M88.4 R12, [R135+0x12100] ;  /* 0x01210000870c783b */ /* 0x000e680000000200 */
[----:B------:R-:W4:Y:S03]  /*1f50*/  LDSM.16.M88.4 R44, [R135+0x12900] ;  /* 0x01290000872c783b */ /* 0x000f260000000200 */
[C---:B------:R-:W-:Y:S08]  /*1f60*/  HMMA.16816.F32 R8, R192.reuse, R48, R8 ;  /* 0x00000030c008723c */ /* 0x040ff00000001808 */
[C---:B------:R-:W-:Y:S01]  /*1f70*/  HMMA.16816.F32 R16, R192.reuse, R50, R16 ;  /* 0x00000032c010723c */ /* 0x040fe20000001810 */
[----:B------:R-:W5:Y:S07]  /*1f80*/  LDSM.16.M88.4 R48, [R88+0x2000] ;  /* 0x002000005830783b */ /* 0x000f6e0000000200 */
[C---:B------:R-:W-:Y:S08]  /*1f90*/  HMMA.16816.F32 R28, R192.reuse, R60, R28 ;  /* 0x0000003cc01c723c */ /* 0x040ff0000000181c */
[----:B------:R-:W-:Y:S01]  /*1fa0*/  HMMA.16816.F32 R32, R192, R62, R32 ;  /* 0x0000003ec020723c */ /* 0x000fe20000001820 */
[----:B------:R-:W-:Y:S07]  /*1fb0*/  LDSM.16.M88.4 R60, [R88+0x3000] ;  /* 0x00300000583c783b */ /* 0x000fee0000000200 */
[C---:B--2---:R-:W-:Y:S08]  /*1fc0*/  HMMA.16816.F32 R36, R196.reuse, R52, R36 ;  /* 0x00000034c424723c */ /* 0x044ff00000001824 */
[C---:B------:R-:W-:Y:S01]  /*1fd0*/  HMMA.16816.F32 R40, R196.reuse, R54, R40 ;  /* 0x00000036c428723c */ /* 0x040fe20000001828 */
[----:B------:R-:W2:Y:S07]  /*1fe0*/  LDSM.16.M88.4 R52, [R88+0x2800] ;  /* 0x002800005834783b */ /* 0x000eae0000000200 */
[C---:B---3--:R-:W-:Y:S08]  /*1ff0*/  HMMA.16816.F32 R24, R196.reuse, R56, R24 ;  /* 0x00000038c418723c */ /* 0x048ff00000001818 */
[C---:B------:R-:W-:Y:S01]  /*2000*/  HMMA.16816.F32 R20, R196.reuse, R58, R20 ;  /* 0x0000003ac414723c */ /* 0x040fe20000001814 */
[----:B------:R-:W-:Y:S07]  /*2010*/  LDSM.16.M88.4 R56, [R5+0x12900] ;  /* 0x012900000538783b */ /* 0x000fee0000000200 */
[C---:B------:R-:W-:Y:S08]  /*2020*/  HMMA.16816.F32 R8, R196.reuse, R68, R8 ;  /* 0x00000044c408723c */ /* 0x040ff00000001808 */
[C---:B------:R-:W-:Y:S01]  /*2030*/  HMMA.16816.F32 R16, R196.reuse, R70, R16 ;  /* 0x00000046c410723c */ /* 0x040fe20000001810 */
[----:B------:R-:W-:Y:S07]  /*2040*/  LDSM.16.M88.4 R68, [R250+0x3000] ;  /* 0x00300000fa44783b */ /* 0x000fee0000000200 */
[C---:B------:R-:W-:Y:S08]  /*2050*/  HMMA.16816.F32 R28, R196.reuse, R76, R28 ;  /* 0x0000004cc41c723c */ /* 0x040ff0000000181c */
[----:B------:R-:W-:Y:S01]  /*2060*/  HMMA.16816.F32 R32, R196, R78, R32 ;  /* 0x0000004ec420723c */ /* 0x000fe20000001820 */
[----:B------:R-:W3:Y:S07]  /*2070*/  LDSM.16.M88.4 R76, [R88+0x3800] ;  /* 0x00380000584c783b */ /* 0x000eee0000000200 */
[C---:B-1----:R-:W-:Y:S08]  /*2080*/  HMMA.16816.F32 R36, R200.reuse, R12, R36 ;  /* 0x0000000cc824723c */ /* 0x042ff00000001824 */
[C---:B------:R-:W-:Y:S08]  /*2090*/  HMMA.16816.F32 R40, R200.reuse, R14, R40 ;  /* 0x0000000ec828723c */ /* 0x040ff00000001828 */
[C---:B----4-:R-:W-:Y:S08]  /*20a0*/  HMMA.16816.F32 R24, R200.reuse, R44, R24 ;  /* 0x0000002cc818723c */ /* 0x050ff00000001818 */
[C---:B------:R-:W-:Y:S01]  /*20b0*/  HMMA.16816.F32 R20, R200.reuse, R46, R20 ;  /* 0x0000002ec814723c */ /* 0x040fe20000001814 */
[----:B------:R-:W1:Y:S07]  /*20c0*/  LDSM.16.M88.4 R44, [R5+0x12100] ;  /* 0x01210000052c783b */ /* 0x000e6e0000000200 */
[C---:B------:R-:W-:Y:S08]  /*20d0*/  HMMA.16816.F32 R12, R200.reuse, R64, R8 ;  /* 0x00000040c80c723c */ /* 0x040ff00000001808 */
[C---:B------:R-:W-:Y:S01]  /*20e0*/  HMMA.16816.F32 R8, R200.reuse, R66, R16 ;  /* 0x00000042c808723c */ /* 0x040fe20000001810 */
[----:B------:R-:W4:Y:S07]  /*20f0*/  LDSM.16.M88.4 R64, [R5+0x13100] ;  /* 0x013100000540783b */ /* 0x000f2e0000000200 */
[C---:B------:R-:W-:Y:S08]  /*2100*/  HMMA.16816.F32 R28, R200.reuse, R72, R28 ;  /* 0x00000048c81c723c */ /* 0x040ff0000000181c */
[----:B------:R-:W-:Y:S01]  /*2110*/  HMMA.16816.F32 R32, R200, R74, R32 ;  /* 0x0000004ac820723c */ /* 0x000fe20000001820 */
[----:B------:R-:W1:Y:S07]  /*2120*/  LDSM.16.M88.4 R72, [R5+0x13900] ;  /* 0x013900000548783b */ /* 0x000e6e0000000200 */
[C---:B-----5:R-:W-:Y:S08]  /*2130*/  HMMA.16816.F32 R36, R204.reuse, R48, R36 ;  /* 0x00000030cc24723c */ /* 0x060ff00000001824 */
[C---:B------:R-:W-:Y:S01]  /*2140*/  HMMA.16816.F32 R40, R204.reuse, R50, R40 ;  /* 0x00000032cc28723c */ /* 0x040fe20000001828 */
[----:B------:R-:W-:Y:S07]  /*2150*/  LDSM.16.M88.4 R48, [R135+0x14100] ;  /* 0x014100008730783b */ /* 0x000fee0000000200 */
[C---:B--2---:R-:W-:Y:S08]  /*2160*/  HMMA.16816.F32 R24, R204.reuse, R52, R24 ;  /* 0x00000034cc18723c */ /* 0x044ff00000001818 */
[C---:B------:R-:W-:Y:S01]  /*2170*/  HMMA.16816.F32 R20, R204.reuse, R54, R20 ;  /* 0x00000036cc14723c */ /* 0x040fe20000001814 */
[----:B------:R-:W2:Y:S07]  /*2180*/  LDSM.16.M88.4 R52, [R250+0x2000] ;  /* 0x00200000fa34783b */ /* 0x000eae0000000200 */
[C---:B------:R-:W-:Y:S08]  /*2190*/  HMMA.16816.F32 R16, R204.reuse, R60, R12 ;  /* 0x0000003ccc10723c */ /* 0x040ff0000000180c */
[C---:B------:R-:W-:Y:S01]  /*21a0*/  HMMA.16816.F32 R12, R204.reuse, R62, R8 ;  /* 0x0000003ecc0c723c */ /* 0x040fe20000001808 */
[----:B------:R-:W5:Y:S07]  /*21b0*/  LDSM.16.M88.4 R60, [R250+0x2800] ;  /* 0x00280000fa3c783b */ /* 0x000f6e0000000200 */
[C---:B---3--:R-:W-:Y:S08]  /*21c0*/  HMMA.16816.F32 R8, R204.reuse, R76, R28 ;  /* 0x0000004ccc08723c */ /* 0x048ff0000000181c */
[----:B------:R-:W-:Y:S01]  /*21d0*/  HMMA.16816.F32 R32, R204, R78, R32 ;  /* 0x0000004ecc20723c */ /* 0x000fe20000001820 */
[----:B------:R-:W-:Y:S07]  /*21e0*/  LDSM.16.M88.4 R76, [R135+0x15900] ;  /* 0x01590000874c783b */ /* 0x000fee0000000200 */
[C---:B-1----:R-:W-:Y:S08]  /*21f0*/  HMMA.16816.F32 R36, R208.reuse, R44, R36 ;  /* 0x0000002cd024723c */ /* 0x042ff00000001824 */
[C---:B------:R-:W-:Y:S01]  /*2200*/  HMMA.16816.F32 R40, R208.reuse, R46, R40 ;  /* 0x0000002ed028723c */ /* 0x040fe20000001828 */
[----:B------:R-:W-:Y:S07]  /*2210*/  LDSM.16.M88.4 R44, [R88+0x4000] ;  /* 0x00400000582c783b */ /* 0x000fee0000000200 */
[C---:B------:R-:W-:Y:S08]  /*2220*/  HMMA.16816.F32 R28, R208.reuse, R56, R24 ;  /* 0x00000038d01c723c */ /* 0x040ff00000001818 */
[C---:B------:R-:W-:Y:S01]  /*2230*/  HMMA.16816.F32 R24, R208.reuse, R58, R20 ;  /* 0x0000003ad018723c */ /* 0x040fe20000001814 */
[----:B------:R-:W1:Y:S07]  /*2240*/  LDSM.16.M88.4 R56, [R135+0x14900] ;  /* 0x014900008738783b */ /* 0x000e6e0000000200 */
[C---:B----4-:R-:W-:Y:S08]  /*2250*/  HMMA.16816.F32 R20, R208.reuse, R64, R16 ;  /* 0x00000040d014723c */ /* 0x050ff00000001810 */
[C---:B------:R-:W-:Y:S01]  /*2260*/  HMMA.16816.F32 R16, R208.reuse, R66, R12 ;  /* 0x00000042d010723c */ /* 0x040fe2000000180c */
[----:B------:R-:W3:Y:S07]  /*2270*/  LDSM.16.M88.4 R64, [R135+0x15100] ;  /* 0x015100008740783b */ /* 0x000eee0000000200 */
[C---:B------:R-:W-:Y:S08]  /*2280*/  HMMA.16816.F32 R12, R208.reuse, R72, R8 ;  /* 0x00000048d00c723c */ /* 0x040ff00000001808 */
[----:B------:R-:W-:Y:S01]  /*2290*/  HMMA.16816.F32 R8, R208, R74, R32 ;  /* 0x0000004ad008723c */ /* 0x000fe20000001820 */
[----:B------:R-:W-:Y:S07]  /*22a0*/  LDSM.16.M88.4 R72, [R88+0x5800] ;  /* 0x005800005848783b */ /* 0x000fee0000000200 */
[C---:B--2---:R-:W-:Y:S08]  /*22b0*/  HMMA.16816.F32 R36, R212.reuse, R52, R36 ;  /* 0x00000034d424723c */ /* 0x044ff00000001824 */
[C---:B------:R-:W-:Y:S01]  /*22c0*/  HMMA.16816.F32 R40, R212.reuse, R54, R40 ;  /* 0x00000036d428723c */ /* 0x040fe20000001828 */
[----:B------:R-:W-:Y:S07]  /*22d0*/  LDSM.16.M88.4 R52, [R88+0x4800] ;  /* 0x004800005834783b */ /* 0x000fee0000000200 */
[C---:B-----5:R-:W-:Y:S08]  /*22e0*/  HMMA.16816.F32 R32, R212.reuse, R60, R28 ;  /* 0x0000003cd420723c */ /* 0x060ff0000000181c */
[C---:B------:R-:W-:Y:S01]  /*22f0*/  HMMA.16816.F32 R28, R212.reuse, R62, R24 ;  /* 0x0000003ed41c723c */ /* 0x040fe20000001818 */
[----:B------:R-:W2:Y:S07]  /*2300*/  LDSM.16.M88.4 R60, [R88+0x5000] ;  /* 0x00500000583c783b */ /* 0x000eae0000000200 */
[C---:B------:R-:W-:Y:S08]  /*2310*/  HMMA.16816.F32 R24, R212.reuse, R68, R20 ;  /* 0x00000044d418723c */ /* 0x040ff00000001814 */
[C---:B------:R-:W-:Y:S01]  /*2320*/  HMMA.16816.F32 R20, R212.reuse, R70, R16 ;  /* 0x00000046d414723c */ /* 0x040fe20000001810 */
[----:B------:R-:W-:Y:S07]  /*2330*/  LDSM.16.M88.4 R68, [R5+0x14900] ;  /* 0x014900000544783b */ /* 0x000fee0000000200 */
[C---:B------:R-:W-:Y:S08]  /*2340*/  HMMA.16816.F32 R16, R212.reuse, R80, R12 ;  /* 0x00000050d410723c */ /* 0x040ff0000000180c */
[----:B------:R-:W-:Y:S08]  /*2350*/  HMMA.16816.F32 R12, R212, R82, R8 ;  /* 0x00000052d40c723c */ /* 0x000ff00000001808 */
[C---:B------:R-:W-:Y:S08]  /*2360*/  HMMA.16816.F32 R8, R216.reuse, R48, R36 ;  /* 0x00000030d808723c */ /* 0x040ff00000001824 */
[C---:B------:R-:W-:Y:S01]  /*2370*/  HMMA.16816.F32 R40, R216.reuse, R50, R40 ;  /* 0x00000032d828723c */ /* 0x040fe20000001828 */
[----:B------:R-:W4:Y:S07]  /*2380*/  LDSM.16.M88.4 R48, [R5+0x14100] ;  /* 0x014100000530783b */ /* 0x000f2e0000000200 */
[C---:B-1----:R-:W-:Y:S08]  /*2390*/  HMMA.16816.F32 R36, R216.reuse, R56, R32 ;  /* 0x00000038d824723c */ /* 0x042ff00000001820 */
[C---:B------:R-:W-:Y:S01]  /*23a0*/  HMMA.16816.F32 R32, R216.reuse, R58, R28 ;  /* 0x0000003ad820723c */ /* 0x040fe2000000181c */
[----:B------:R-:W-:Y:S07]  /*23b0*/  LDSM.16.M88.4 R56, [R5+0x15900] ;  /* 0x015900000538783b */ /* 0x000fee0000000200 */
[C---:B---3--:R-:W-:Y:S08]  /*23c0*/  HMMA.16816.F32 R28, R216.reuse, R64, R24 ;  /* 0x00000040d81c723c */ /* 0x048ff00000001818 */
[C---:B------:R-:W-:Y:S08]  /*23d0*/  HMMA.16816.F32 R24, R216.reuse, R66, R20 ;  /* 0x00000042d818723c */ /* 0x040ff00000001814 */
[C---:B------:R-:W-:Y:S08]  /*23e0*/  HMMA.16816.F32 R20, R216.reuse, R76, R16 ;  /* 0x0000004cd814723c */ /* 0x040ff00000001810 */
[----:B------:R-:W-:Y:S08]  /*23f0*/  HMMA.16816.F32 R16, R216, R78, R12 ;  /* 0x0000004ed810723c */ /* 0x000ff0000000180c */
[C---:B------:R-:W-:Y:S08]  /*2400*/  HMMA.16816.F32 R12, R220.reuse, R44, R8 ;  /* 0x0000002cdc0c723c */ /* 0x040ff00000001808 */
[C---:B--2---:R-:W-:Y:S08]  /*2410*/  HMMA.16816.F32 R28, R220.reuse, R60, R28 ;  /* 0x0000003cdc1c723c */ /* 0x044ff0000000181c */
[C---:B------:R-:W-:Y:S08]  /*2420*/  HMMA.16816.F32 R24, R220.reuse, R62, R24 ;  /* 0x0000003edc18723c */ /* 0x040ff00000001818 */
[C---:B------:R-:W-:Y:S08]  /*2430*/  HMMA.16816.F32 R60, R220.reuse, R74, R16 ;  /* 0x0000004adc3c723c */ /* 0x040ff00000001810 */
[----:B------:R-:W-:Y:S08]  /*2440*/  HMMA.16816.F32 R32, R220, R54, R32 ;  /* 0x00000036dc20723c */ /* 0x000ff00000001820 */
[----:B----4-:R-:W-:Y:S01]  /*2450*/  HMMA.16816.F32 R16, R224, R48, R12 ;  /* 0x00000030e010723c */ /* 0x010fe2000000180c */
[----:B------:R-:W1:Y:S07]  /*2460*/  LDSM.16.M88.4 R12, [R250+0x4000] ;  /* 0x00400000fa0c783b */ /* 0x000e6e0000000200 */
[C---:B------:R-:W-:Y:S08]  /*2470*/  HMMA.16816.F32 R8, R220.reuse, R46, R40 ;  /* 0x0000002edc08723c */ /* 0x040ff00000001828 */
[C---:B------:R-:W-:Y:S01]  /*2480*/  HMMA.16816.F32 R64, R220.reuse, R72, R20 ;  /* 0x00000048dc40723c */ /* 0x040fe20000001814 */
[----:B------:R-:W2:Y:S04]  /*2490*/  LDSM.16.M88.4 R20, [R5+0x15100] ;  /* 0x015100000514783b */ /* 0x000ea80000000200 */
[----:B------:R-:W-:Y:S03]  /*24a0*/  LDSM.16.M88.4 R72, [R250+0x5800] ;  /* 0x00580000fa48783b */ /* 0x000fe60000000200 */
[----:B------:R-:W-:Y:S01]  /*24b0*/  HMMA.16816.F32 R36, R220, R52, R36 ;  /* 0x00000034dc24723c */ /* 0x000fe20000001824 */
[----:B------:R-:W-:Y:S07]  /*24c0*/  LDSM.16.M88.4 R52, [R250+0x4800] ;  /* 0x00480000fa34783b */ /* 0x000fee0000000200 */
[C---:B------:R-:W-:Y:S01]  /*24d0*/  HMMA.16816.F32 R44, R224.reuse, R70, R32 ;  /* 0x00000046e02c723c */ /* 0x040fe20000001820 */
[----:B------:R-:W3:Y:S07]  /*24e0*/  LDSM.16.M88.4 R32, [R135+0x16100] ;  /* 0x016100008720783b */ /* 0x000eee0000000200 */
[----:B------:R-:W-:Y:S08]  /*24f0*/  HMMA.16816.F32 R8, R224, R50, R8 ;  /* 0x00000032e008723c */ /* 0x000ff00000001808 */
[----:B-1----:R-:W-:Y:S08]  /*2500*/  HMMA.16816.F32 R16, R228, R12, R16 ;  /* 0x0000000ce410723c */ /* 0x002ff00000001810 */
[C---:B------:R-:W-:Y:S01]  /*2510*/  HMMA.16816.F32 R48, R224.reuse, R68, R36 ;  /* 0x00000044e030723c */ /* 0x040fe20000001824 */
[----:B------:R-:W-:Y:S07]  /*2520*/  LDSM.16.M88.4 R68, [R250+0x5000] ;  /* 0x00500000fa44783b */ /* 0x000fee0000000200 */
[C---:B--2---:R-:W-:Y:S08]  /*2530*/  HMMA.16816.F32 R40, R224.reuse, R20, R28 ;  /* 0x00000014e028723c */ /* 0x044ff0000000181c */
[C---:B------:R-:W-:Y:S01]  /*2540*/  HMMA.16816.F32 R28, R224.reuse, R22, R24 ;  /* 0x00000016e01c723c */ /* 0x040fe20000001818 */
[----:B------:R-:W1:Y:S07]  /*2550*/  LDSM.16.M88.4 R20, [R88+0x6000] ;  /* 0x006000005814783b */ /* 0x000e6e0000000200 */
[----:B------:R-:W-:Y:S01]  /*2560*/  HMMA.16816.F32 R36, R224, R56, R64 ;  /* 0x00000038e024723c */ /* 0x000fe20000001840 */
[----:B------:R-:W-:Y:S07]  /*2570*/  LDSM.16.M88.4 R64, [R135+0x17900] ;  /* 0x017900008740783b */ /* 0x000fee0000000200 */
[----:B------:R-:W-:Y:S08]  /*2580*/  HMMA.16816.F32 R8, R228, R14, R8 ;  /* 0x0000000ee408723c */ /* 0x000ff00000001808 */
[----:B---3--:R-:W-:Y:S08]  /*2590*/  HMMA.16816.F32 R12, R232, R32, R16 ;  /* 0x00000020e80c723c */ /* 0x008ff00000001810 */
[C---:B------:R-:W-:Y:S01]  /*25a0*/  HMMA.16816.F32 R24, R228.reuse, R52, R48 ;  /* 0x00000034e418723c */ /* 0x040fe20000001830 */
[----:B------:R-:W-:Y:S07]  /*25b0*/  LDSM.16.M88.4 R48, [R88+0x6800] ;  /* 0x006800005830783b */ /* 0x000fee0000000200 */
[C---:B------:R-:W-:Y:S01]  /*25c0*/  HMMA.16816.F32 R76, R228.reuse, R72, R36 ;  /* 0x00000048e44c723c */ /* 0x040fe20000001824 */
[----:B------:R-:W2:Y:S07]  /*25d0*/  LDSM.16.M88.4 R36, [R5+0x16100] ;  /* 0x016100000524783b */ /* 0x000eae0000000200 */
[----:B------:R-:W-:Y:S01]  /*25e0*/  HMMA.16816.F32 R52, R228, R54, R44 ;  /* 0x00000036e434723c */ /* 0x000fe2000000182c */
[----:B------:R-:W3:Y:S07]  /*25f0*/  LDSM.16.M88.4 R44, [R135+0x16900] ;  /* 0x01690000872c783b */ /* 0x000eee0000000200 */
[----:B------:R-:W-:Y:S08]  /*2600*/  HMMA.16816.F32 R8, R232, R34, R8 ;  /* 0x00000022e808723c */ /* 0x000ff00000001808 */
[----:B-1----:R-:W-:Y:S08]  /*2610*/  HMMA.16816.F32 R12, R236, R20, R12 ;  /* 0x00000014ec0c723c */ /* 0x002ff0000000180c */
[----:B------:R-:W-:Y:S08]  /*2620*/  HMMA.16816.F32 R80, R224, R58, R60 ;  /* 0x0000003ae050723c */ /* 0x000ff0000000183c */
[C---:B------:R-:W-:Y:S01]  /*2630*/  HMMA.16816.F32 R60, R228.reuse, R68, R40 ;  /* 0x00000044e43c723c */ /* 0x040fe20000001828 */
[----:B------:R-:W1:Y:S07]  /*2640*/  LDSM.16.M88.4 R40, [R250+0x6000] ;  /* 0x00600000fa28783b */ /* 0x000e6e0000000200 */
[----:B------:R-:W-:Y:S01]  /*2650*/  HMMA.16816.F32 R56, R228, R70, R28 ;  /* 0x00000046e438723c */ /* 0x000fe2000000181c */
[----:B------:R-:W4:Y:S07]  /*2660*/  LDSM.16.M88.4 R28, [R135+0x17100] ;  /* 0x01710000871c783b */ /* 0x000f2e0000000200 */
[----:B------:R-:W-:Y:S08]  /*2670*/  HMMA.16816.F32 R8, R236, R22, R8 ;  /* 0x00000016ec08723c */ /* 0x000ff00000001808 */
[----:B--2---:R-:W-:Y:S08]  /*2680*/  HMMA.16816.F32 R12, R240, R36, R12 ;  /* 0x00000024f00c723c */ /* 0x004ff0000000180c */
[C---:B---3--:R-:W-:Y:S08]  /*2690*/  HMMA.16816.F32 R16, R232.reuse, R44, R24 ;  /* 0x0000002ce810723c */ /* 0x048ff00000001818 */
[----:B------:R-:W-:Y:S01]  /*26a0*/  HMMA.16816.F32 R24, R232, R46, R52 ;  /* 0x0000002ee818723c */ /* 0x000fe20000001834 */
[----:B------:R-:W2:Y:S04]  /*26b0*/  LDSM.16.M88.4 R52, [R88+0x7000] ;  /* 0x007000005834783b */ /* 0x000ea80000000200 */
[----:B------:R-:W3:Y:S03]  /*26c0*/  LDSM.16.M88.4 R44, [R5+0x16900] ;  /* 0x01690000052c783b */ /* 0x000ee60000000200 */
[----:B------:R-:W-:Y:S08]  /*26d0*/  HMMA.16816.F32 R8, R240, R38, R8 ;  /* 0x00000026f008723c */ /* 0x000ff00000001808 */
[----:B-1----:R-:W-:Y:S08]  /*26e0*/  HMMA.16816.F32 R32, R244, R40, R12 ;  /* 0x00000028f420723c */ /* 0x002ff0000000180c */
[----:B------:R-:W-:Y:S08]  /*26f0*/  HMMA.16816.F32 R20, R236, R48, R16 ;  /* 0x00000030ec14723c */ /* 0x000ff00000001810 */
[----:B----4-:R-:W-:Y:S08]  /*2700*/  HMMA.16816.F32 R12, R232, R28, R60 ;  /* 0x0000001ce80c723c */ /* 0x010ff0000000183c */
[----:B------:R-:W-:Y:S01]  /*2710*/  HMMA.16816.F32 R16, R236, R50, R24 ;  /* 0x00000032ec10723c */ /* 0x000fe20000001818 */
[----:B------:R-:W-:Y:S01]  /*2720*/  LDSM.16.M88.4 R48, [R88+0x7800] ;  /* 0x007800005830783b */ /* 0x000fe20000000200 */
[----:B------:R-:W-:-:S02]  /*2730*/  FMUL.FTZ R32, R32, c[0x0][0x320] ;  /* 0x0000c80020207a20 */ /* 0x000fc40000410000 */
[----:B------:R-:W-:Y:S02]  /*2740*/  FMUL.FTZ R33, R33, c[0x0][0x320] ;  /* 0x0000c80021217a20 */ /* 0x000fe40000410000 */
[----:B------:R-:W-:Y:S02]  /*2750*/  FMUL.FTZ R34, R34, c[0x0][0x320] ;  /* 0x0000c80022227a20 */ /* 0x000fe40000410000 */
[----:B------:R-:W-:Y:S01]  /*2760*/  HMMA.16816.F32 R36, R232, R30, R56 ;  /* 0x0000001ee824723c */ /* 0x000fe20000001838 */
[----:B------:R-:W-:Y:S01]  /*2770*/  LDSM.16.M88.4 R56, [R250+0x6800] ;  /* 0x00680000fa38783b */ /* 0x000fe20000000200 */
[----:B------:R-:W-:-:S04]  /*2780*/  FMUL.FTZ R35, R35, c[0x0][0x320] ;  /* 0x0000c80023237a20 */ /* 0x000fc80000410000 */
[----:B------:R-:W1:Y:S02]  /*2790*/  MUFU.TANH R73, R35 ;  /* 0x0000002300497308 */ /* 0x000e640000002400 */
[----:B------:R-:W-:Y:S01]  /*27a0*/  HMMA.16816.F32 R28, R244, R42, R8 ;  /* 0x0000002af41c723c */ /* 0x000fe20000001808 */
[----:B------:R-:W4:Y:S07]  /*27b0*/  LDSM.16.M88.4 R40, [R5+0x17100] ;  /* 0x017100000528783b */ /* 0x000f2e0000000200 */
[----:B--2---:R-:W-:Y:S08]  /*27c0*/  HMMA.16816.F32 R12, R236, R52, R12 ;  /* 0x00000034ec0c723c */ /* 0x004ff0000000180c */
[----:B---3--:R-:W-:Y:S08]  /*27d0*/  HMMA.16816.F32 R8, R240, R46, R16 ;  /* 0x0000002ef008723c */ /* 0x008ff00000001810 */
[----:B------:R-:W-:Y:S01]  /*27e0*/  HMMA.16816.F32 R68, R228, R74, R80 ;  /* 0x0000004ae444723c */ /* 0x000fe20000001850 */
[----:B------:R-:W2:Y:S01]  /*27f0*/  MUFU.TANH R80, R32 ;  /* 0x0000002000507308 */ /* 0x000ea20000002400 */
[----:B------:R-:W-:-:S02]  /*2800*/  FMUL.FTZ R28, R28, c[0x0][0x320] ;  /* 0x0000c8001c1c7a20 */ /* 0x000fc40000410000 */
[----:B------:R-:W-:Y:S02]  /*2810*/  FMUL.FTZ R29, R29, c[0x0][0x320] ;  /* 0x0000c8001d1d7a20 */ /* 0x000fe40000410000 */
[----:B------:R-:W-:Y:S02]  /*2820*/  FMUL.FTZ R30, R30, c[0x0][0x320] ;  /* 0x0000c8001e1e7a20 */ /* 0x000fe40000410000 */
[----:B------:R-:W-:Y:S01]  /*2830*/  HMMA.16816.F32 R20, R240, R44, R20 ;  /* 0x0000002cf014723c */ /* 0x000fe20000001814 */
[----:B------:R-:W3:Y:S01]  /*2840*/  MUFU.TANH R75, R33 ;  /* 0x00000021004b7308 */ /* 0x000ee20000002400 */
[----:B------:R-:W-:Y:S01]  /*2850*/  LDSM.16.M88.4 R44, [R250+0x7000] ;  /* 0x00700000fa2c783b */ /* 0x000fe20000000200 */
[----:B------:R-:W-:-:S05]  /*2860*/  FMUL.FTZ R31, R31, c[0x0][0x320] ;  /* 0x0000c8001f1f7a20 */ /* 0x000fca0000410000 */
[----:B------:R-:W-:Y:S01]  /*2870*/  HMMA.16816.F32 R60, R232, R64, R76 ;  /* 0x00000040e83c723c */ /* 0x000fe2000000184c */
[----:B------:R5:W1:Y:S07]  /*2880*/  MUFU.TANH R74, R34 ;  /* 0x00000022004a7308 */ /* 0x000a6e0000002400 */
[----:B----4-:R-:W-:Y:S01]  /*2890*/  HMMA.16816.F32 R16, R240, R40, R12 ;  /* 0x00000028f010723c */ /* 0x010fe2000000180c */
[----:B------:R-:W4:Y:S07]  /*28a0*/  MUFU.TANH R72, R28 ;  /* 0x0000001c00487308 */ /* 0x000f2e0000002400 */
[----:B------:R-:W-:Y:S01]  /*28b0*/  HMMA.16816.F32 R12, R244, R58, R8 ;  /* 0x0000003af40c723c */ /* 0x000fe20000001808 */
[----:B------:R-:W1:Y:S07]  /*28c0*/  MUFU.TANH R65, R29 ;  /* 0x0000001d00417308 */ /* 0x000e6e0000002400 */
[----:B------:R-:W-:Y:S01]  /*28d0*/  HMMA.16816.F32 R8, R232, R66, R68 ;  /* 0x00000042e808723c */ /* 0x000fe20000001844 */
[----:B------:R-:W1:Y:S07]  /*28e0*/  MUFU.TANH R64, R30 ;  /* 0x0000001e00407308 */ /* 0x000e6e0000002400 */
[----:B-----5:R-:W-:Y:S01]  /*28f0*/  HMMA.16816.F32 R32, R236, R54, R36 ;  /* 0x00000036ec20723c */ /* 0x020fe20000001824 */
[----:B------:R5:W1:Y:S07]  /*2900*/  LDSM.16.M88.4 R36, [R5+0x17900] ;  /* 0x017900000524783b */ /* 0x000a6e0000000200 */
[----:B------:R-:W-:Y:S01]  /*2910*/  HMMA.16816.F32 R24, R244, R56, R20 ;  /* 0x00000038f418723c */ /* 0x000fe20000001814 */
[----:B------:R2:W1:Y:S01]  /*2920*/  MUFU.TANH R57, R31 ;  /* 0x0000001f00397308 */ /* 0x0004620000002400 */
[----:B------:R-:W-:-:S02]  /*2930*/  FMUL.FTZ R12, R12, c[0x0][0x320] ;  /* 0x0000c8000c0c7a20 */ /* 0x000fc40000410000 */
[----:B------:R-:W-:Y:S02]  /*2940*/  FMUL.FTZ R13, R13, c[0x0][0x320] ;  /* 0x0000c8000d0d7a20 */ /* 0x000fe40000410000 */
[----:B------:R-:W-:Y:S02]  /*2950*/  FMUL.FTZ R14, R14, c[0x0][0x320] ;  /* 0x0000c8000e0e7a20 */ /* 0x000fe40000410000 */
[C---:B------:R-:W-:Y:S01]  /*2960*/  HMMA.16816.F32 R20, R236.reuse, R48, R60 ;  /* 0x00000030ec14723c */ /* 0x040fe2000000183c */
[----:B------:R-:W-:Y:S01]  /*2970*/  FMUL.FTZ R15, R15, c[0x0][0x320] ;  /* 0x0000c8000f0f7a20 */ /* 0x000fe20000410000 */
[----:B------:R-:W1:Y:S06]  /*2980*/  MUFU.TANH R52, R12 ;  /* 0x0000000c00347308 */ /* 0x000e6c0000002400 */
[----:B------:R-:W-:Y:S01]  /*2990*/  HMMA.16816.F32 R8, R236, R50, R8 ;  /* 0x00000032ec08723c */ /* 0x000fe20000001808 */
[----:B-----5:R-:W-:Y:S01]  /*29a0*/  IADD3 R5, R88, 0x3000, RZ ;  /* 0x0000300058057810 */ /* 0x020fe20007ffe0ff */
[----:B------:R-:W1:Y:S04]  /*29b0*/  MUFU.TANH R49, R13 ;  /* 0x0000000d00317308 */ /* 0x000e680000002400 */
[----:B------:R5:W-:Y:S02]  /*29c0*/  STL [R1+0x2c], R5 ;  /* 0x00002c0501007387 */ /* 0x000be40000100800 */
[----:B--2---:R-:W-:Y:S01]  /*29d0*/  HMMA.16816.F32 R28, R240, R42, R32 ;  /* 0x0000002af01c723c */ /* 0x004fe20000001820 */
[----:B------:R-:W-:Y:S01]  /*29e0*/  FMUL.FTZ R24, R24, c[0x0][0x320] ;  /* 0x0000c80018187a20 */ /* 0x000fe20000410000 */
[----:B------:R-:W2:Y:S01]  /*29f0*/  LDSM.16.M88.4 R32, [R250+0x7800] ;  /* 0x00780000fa20783b */ /* 0x000ea20000000200 */
[----:B------:R-:W-:Y:S01]  /*2a00*/  FMUL.FTZ R25, R25, c[0x0][0x320] ;  /* 0x0000c80019197a20 */ /* 0x000fe20000410000 */
[----:B------:R-:W2:Y:S01]  /*2a10*/  MUFU.TANH R48, R14 ;  /* 0x0000000e00307308 */ /* 0x000ea20000002400 */
[----:B------:R-:W-:Y:S01]  /*2a20*/  FMUL.FTZ R26, R26, c[0x0][0x320] ;  /* 0x0000c8001a1a7a20 */ /* 0x000fe20000410000 */
[----:B------:R3:W-:Y:S01]  /*2a30*/  STL [R1+0x28], R2 ;  /* 0x0000280201007387 */ /* 0x0007e20000100800 */
[----:B------:R-:W-:Y:S01]  /*2a40*/  FMUL.FTZ R27, R27, c[0x0][0x320] ;  /* 0x0000c8001b1b7a20 */ /* 0x000fe20000410000 */
[----:B------:R-:W-:-:S04]  /*2a50*/  DEPBAR.LE SB0, 0x0 ;  /* 0x000080000000791a */ /* 0x000fc80000000000 */
[----:B------:R-:W2:Y:S04]  /*2a60*/  MUFU.TANH R56, R24 ;  /* 0x0000001800387308 */ /* 0x000ea80000002400 */
[----:B-1----:R-:W-:Y:S04]  /*2a70*/  HMMA.16816.F32 R8, R240, R38, R8 ;  /* 0x00000026f008723c */ /* 0x002fe80000001808 */
[----:B------:R-:W1:Y:S01]  /*2a80*/  MUFU.TANH R55, R25 ;  /* 0x0000001900377308 */ /* 0x000e620000002400 */
[----:B-----5:R-:W-:-:S07]  /*2a90*/  IADD3 R5, R88, 0x4000, RZ ;  /* 0x0000400058057810 */ /* 0x020fce0007ffe0ff */
[----:B------:R-:W1:Y:S01]  /*2aa0*/  MUFU.TANH R54, R26 ;  /* 0x0000001a00367308 */ /* 0x000e620000002400 */
[----:B------:R5:W-:Y:S01]  /*2ab0*/  STL [R1+0x24], R5 ;  /* 0x0000240501007387 */ /* 0x000be20000100800 */
[----:B---3--:R-:W-:-:S06]  /*2ac0*/  IADD3 R2, R88, 0x4800, RZ ;  /* 0x0000480058027810 */ /* 0x008fcc0007ffe0ff */
[----:B------:R3:W1:Y:S01]  /*2ad0*/  MUFU.TANH R53, R27 ;  /* 0x0000001b00357308 */ /* 0x0006620000002400 */
[----:B------:R1:W-:Y:S04]  /*2ae0*/  STL [R1+0x20], R2 ;  /* 0x0000200201007387 */ /* 0x0003e80000100800 */
[----:B------:R4:W-:Y:S01]  /*2af0*/  STL [R1+0x1c], R6 ;  /* 0x00001c0601007387 */ /* 0x0009e20000100800 */
[C---:B--2---:R-:W-:Y:S08]  /*2b00*/  HMMA.16816.F32 R8, R244.reuse, R34, R8 ;  /* 0x00000022f408723c */ /* 0x044ff00000001808 */
[----:B---3--:R-:W-:Y:S01]  /*2b10*/  HMMA.16816.F32 R24, R244, R44, R16 ;  /* 0x0000002cf418723c */ /* 0x008fe20000001810 */
[----:B------:R2:W3:Y:S01]  /*2b20*/  MUFU.TANH R45, R15 ;  /* 0x0000000f002d7308 */ /* 0x0004e20000002400 */
[----:B-----5:R-:W-:-:S05]  /*2b30*/  IADD3 R5, R88, 0x5800, RZ ;  /* 0x0000580058057810 */ /* 0x020fca0007ffe0ff */
[----:B------:R5:W-:Y:S01]  /*2b40*/  STL [R1+0x18], R5 ;  /* 0x0000180501007387 */ /* 0x000be20000100800 */
[----:B------:R-:W-:Y:S01]  /*2b50*/  HMMA.16816.F32 R16, R240, R36, R20 ;  /* 0x00000024f010723c */ /* 0x000fe20000001814 */
[C---:B-1----:R-:W-:Y:S02]  /*2b60*/  IADD3 R2, R88.reuse, 0x6000, RZ ;  /* 0x0000600058027810 */ /* 0x042fe40007ffe0ff */
[----:B----4-:R-:W-:-:S03]  /*2b70*/  IADD3 R6, R88, 0x6800, RZ ;  /* 0x0000680058067810 */ /* 0x010fc60007ffe0ff */
[----:B------:R1:W-:Y:S02]  /*2b80*/  STL [R1+0x14], R2 ;  /* 0x0000140201007387 */ /* 0x0003e40000100800 */
[----:B------:R-:W-:Y:S01]  /*2b90*/  HMMA.16816.F32 R20, R244, R46, R28 ;  /* 0x0000002ef414723c */ /* 0x000fe2000000181c */
[----:B------:R-:W-:Y:S01]  /*2ba0*/  FMUL.FTZ R8, R8, c[0x0][0x320] ;  /* 0x0000c80008087a20 */ /* 0x000fe20000410000 */
[----:B------:R4:W-:Y:S01]  /*2bb0*/  STL [R1+0x10], R6 ;  /* 0x0000100601007387 */ /* 0x0009e20000100800 */
[----:B------:R-:W-:Y:S02]  /*2bc0*/  FMUL.FTZ R9, R9, c[0x0][0x320] ;  /* 0x0000c80009097a20 */ /* 0x000fe40000410000 */
[----:B------:R4:W1:Y:S01]  /*2bd0*/  MUFU.TANH R29, R8 ;  /* 0x00000008001d7308 */ /* 0x0008620000002400 */
[----:B------:R-:W-:Y:S02]  /*2be0*/  FMUL.FTZ R10, R10, c[0x0][0x320] ;  /* 0x0000c8000a0a7a20 */ /* 0x000fe40000410000 */
[----:B------:R-:W-:-:S02]  /*2bf0*/  FMUL.FTZ R25, R25, c[0x0][0x320] ;  /* 0x0000c80019197a20 */ /* 0x000fc40000410000 */
[----:B------:R-:W-:Y:S02]  /*2c00*/  FMUL.FTZ R26, R26, c[0x0][0x320] ;  /* 0x0000c8001a1a7a20 */ /* 0x000fe40000410000 */
[----:B------:R-:W-:Y:S01]  /*2c10*/  FMUL.FTZ R27, R27, c[0x0][0x320] ;  /* 0x0000c8001b1b7a20 */ /* 0x000fe20000410000 */
[----:B------:R4:W3:Y:S01]  /*2c20*/  MUFU.TANH R43, R25 ;  /* 0x00000019002b7308 */ /* 0x0008e20000002400 */
[----:B------:R-:W-:Y:S02]  /*2c30*/  FMUL.FTZ R24, R24, c[0x0][0x320] ;  /* 0x0000c80018187a20 */ /* 0x000fe40000410000 */
[----:B--2---:R-:W-:Y:S01]  /*2c40*/  HMMA.16816.F32 R12, R244, R32, R16 ;  /* 0x00000020f40c723c */ /* 0x004fe20000001810 */
[----:B-----5:R-:W-:Y:S01]  /*2c50*/  IADD3 R5, R88, 0x7000, RZ ;  /* 0x0000700058057810 */ /* 0x020fe20007ffe0ff */
[----:B------:R-:W-:-:S03]  /*2c60*/  FMUL.FTZ R11, R11, c[0x0][0x320] ;  /* 0x0000c8000b0b7a20 */ /* 0x000fc60000410000 */
[----:B------:R4:W2:Y:S01]  /*2c70*/  MUFU.TANH R42, R26 ;  /* 0x0000001a002a7308 */ /* 0x0008a20000002400 */
[----:B-1----:R-:W-:Y:S02]  /*2c80*/  IADD3 R2, R88, 0x7800, RZ ;  /* 0x0000780058027810 */ /* 0x002fe40007ffe0ff */
[----:B------:R-:W-:Y:S02]  /*2c90*/  FMUL.FTZ R20, R20, c[0x0][0x320] ;  /* 0x0000c80014147a20 */ /* 0x000fe40000410000 */
[----:B------:R-:W-:Y:S01]  /*2ca0*/  FMUL.FTZ R21, R21, c[0x0][0x320] ;  /* 0x0000c80015157a20 */ /* 0x000fe20000410000 */
[----:B------:R4:W-:Y:S01]  /*2cb0*/  STL [R1+0x8], R2 ;  /* 0x0000080201007387 */ /* 0x0009e20000100800 */
[----:B------:R-:W-:Y:S01]  /*2cc0*/  FMUL.FTZ R22, R22, c[0x0][0x320] ;  /* 0x0000c80016167a20 */ /* 0x000fe20000410000 */
[----:B------:R4:W1:Y:S01]  /*2cd0*/  MUFU.TANH R38, R27 ;  /* 0x0000001b00267308 */ /* 0x0008620000002400 */
[----:B------:R-:W-:Y:S01]  /*2ce0*/  FMUL.FTZ R23, R23, c[0x0][0x320] ;  /* 0x0000c80017177a20 */ /* 0x000fe20000410000 */
[----:B------:R4:W-:Y:S06]  /*2cf0*/  STL [R1+0xc], R5 ;  /* 0x00000c0501007387 */ /* 0x0009ec0000100800 */
[----:B------:R4:W1:Y:S03]  /*2d00*/  MUFU.TANH R44, R24 ;  /* 0x00000018002c7308 */ /* 0x0008660000002400 */
[----:B------:R-:W-:-:S02]  /*2d10*/  FMUL.FTZ R12, R12, c[0x0][0x320] ;  /* 0x0000c8000c0c7a20 */ /* 0x000fc40000410000 */
[----:B------:R-:W-:Y:S02]  /*2d20*/  FMUL.FTZ R13, R13, c[0x0][0x320] ;  /* 0x0000c8000d0d7a20 */ /* 0x000fe40000410000 */
[----:B------:R-:W-:Y:S02]  /*2d30*/  FMUL.FTZ R14, R14, c[0x0][0x320] ;  /* 0x0000c8000e0e7a20 */ /* 0x000fe40000410000 */
[----:B------:R-:W-:Y:S01]  /*2d40*/  FMUL.FTZ R15, R15, c[0x0][0x320] ;  /* 0x0000c8000f0f7a20 */ /* 0x000fe20000410000 */
[----:B------:R4:W1:Y:S08]  /*2d50*/  MUFU.TANH R37, R20 ;  /* 0x0000001400257308 */ /* 0x0008700000002400 */
        /* <DEDUP_REMOVED lines=9> */
[----:B------:R4:W1:Y:S01]  /*2df0*/  MUFU.TANH R34, R11 ;  /* 0x0000000b00227308 */ /* 0x0008620000002400 */
[----:B------:R-:W-:Y:S06]  /*2e00*/  BAR.SYNC.DEFER_BLOCKING 0x0 ;  /* 0x0000000000007b1d */ /* 0x000fec0000010000 */
[----:B------:R-:W-:Y:S05]  /*2e10*/  @P0 BRA `(.L_x_1) ;  /* 0x0000057000000947 */ /* 0x000fea0003800000 */
[----:B--23--:R-:W-:Y:S01]  /*2e20*/  ULEA UR4, UR8, UR11, 0x6 ;  /* 0x0000000b08047291 */ /* 0x00cfe2000f8e303f */
[----:B------:R-:W-:Y:S01]  /*2e30*/  ISETP.NE.AND P1, PT, R87, 0x1, PT ;  /* 0x000000015700780c */ /* 0x000fe20003f25270 */
[----:B----4-:R-:W-:-:S04]  /*2e40*/  IMAD.MOV.U32 R9, RZ, RZ, RZ ;  /* 0x000000ffff097224 */ /* 0x010fc800078e00ff */
[----:B------:R-:W-:-:S05]  /*2e50*/  IMAD.U32 R5, RZ, RZ, UR4 ;  /* 0x00000004ff057e24 */ /* 0x000fca000f8e00ff */
[----:B------:R-:W-:-:S05]  /*2e60*/  IADD3 R5, R5, -0x80, R86 ;  /* 0xffffff8005057810 */ /* 0x000fca0007ffe056 */
[----:B------:R-:W-:-:S04]  /*2e70*/  @P1 IMAD.HI.U32 R6, R5, c[0x0][0x2bc], RZ ;  /* 0x0000af0005061a27 */ /* 0x000fc800078e00ff */
[----:B------:R-:W-:Y:S01]  /*2e80*/  IMAD.MOV.U32 R2, RZ, RZ, R5 ;  /* 0x000000ffff027224 */ /* 0x000fe200078e0005 */
[----:B------:R-:W-:-:S04]  /*2e90*/  @P1 SHF.R.U32.HI R2, RZ, c[0x0][0x2c0], R6 ;  /* 0x0000b000ff021a19 */ /* 0x000fc80000011606 */
[----:B------:R-:W-:-:S04]  /*2ea0*/  @!P2 IADD3 R7, P0, R2, UR12, RZ ;  /* 0x0000000c0207ac10 */ /* 0x000fc8000ff1e0ff */
[----:B------:R-:W-:Y:S02]  /*2eb0*/  @!P2 LEA.HI.X.SX32 R8, R2, UR6, 0x1, P0 ;  /* 0x000000060208ac11 */ /* 0x000fe400080f0eff */
[----:B------:R-:W-:-:S04]  /*2ec0*/  @!P2 LEA R6, P0, R7, c[0x0][0x2a0], 0x2 ;  /* 0x0000a8000706aa11 */ /* 0x000fc800078010ff */
[----:B------:R-:W-:-:S05]  /*2ed0*/  @!P2 LEA.HI.X R7, R7, c[0x0][0x2a4], R8, 0x2, P0 ;  /* 0x0000a9000707aa11 */ /* 0x000fca00000f1408 */
[----:B------:R2:W3:Y:S01]  /*2ee0*/  @!P2 LDG.E R9, [R6.64] ;  /* 0x0000000e0609a981 */ /* 0x0004e2000c1e1900 */
[----:B------:R-:W-:Y:S01]  /*2ef0*/  IMAD.MOV R2, RZ, RZ, -R2 ;  /* 0x000000ffff027224 */ /* 0x000fe200078e0a02 */
[----:B------:R-:W-:Y:S01]  /*2f00*/  SEL R24, RZ, 0x10, P5 ;  /* 0x00000010ff187807 */ /* 0x000fe20002800000 */
[----:B------:R-:W-:Y:S01]  /*2f10*/  IMAD.WIDE R40, R179, 0x2, RZ ;  /* 0x00000002b3287825 */ /* 0x000fe200078e02ff */
[----:B------:R-:W-:Y:S02]  /*2f20*/  SHF.R.S32.HI R8, RZ, 0x1f, R133 ;  /* 0x0000001fff087819 */ /* 0x000fe40000011485 */
[----:B------:R-:W-:Y:S01]  /*2f30*/  IADD3 R20, -R24, 0x10, RZ ;  /* 0x0000001018147810 */ /* 0x000fe20007ffe1ff */
[----:B------:R-:W-:Y:S01]  /*2f40*/  IMAD R10, R2, c[0x0][0x2b8], R5 ;  /* 0x0000ae00020a7a24 */ /* 0x000fe200078e0205 */
[----:B------:R-:W-:Y:S02]  /*2f50*/  SEL R23, RZ, 0x10, P4 ;  /* 0x00000010ff177807 */ /* 0x000fe40002000000 */
[----:B------:R-:W-:-:S02]  /*2f60*/  LOP3.LUT R20, R20, 0xf, RZ, 0xc0, !PT ;  /* 0x0000000f14147812 */ /* 0x000fc400078ec0ff */
[----:B------:R-:W-:Y:S01]  /*2f70*/  SHF.R.S32.HI R2, RZ, 0x1f, R10 ;  /* 0x0000001fff027819 */ /* 0x000fe2000001140a */
[----:B------:R4:W-:Y:S01]  /*2f80*/  STL [R1+0x60], R10 ;  /* 0x0000600a01007387 */ /* 0x0009e20000100800 */
[----:B------:R-:W-:Y:S02]  /*2f90*/  LEA.HI R8, R8, R133, RZ, 0x3 ;  /* 0x0000008508087211 */ /* 0x000fe400078f18ff */
[----:B------:R-:W-:Y:S01]  /*2fa0*/  IADD3 R18, -R23, 0x10, RZ ;  /* 0x0000001017127810 */ /* 0x000fe20007ffe1ff */
[----:B------:R-:W-:Y:S01]  /*2fb0*/  IMAD R2, R2, c[0x0][0x1e0], RZ ;  /* 0x0000780002027a24 */ /* 0x000fe200078e02ff */
[----:B------:R-:W-:Y:S02]  /*2fc0*/  SEL R22, RZ, 0x10, P3 ;  /* 0x00000010ff167807 */ /* 0x000fe40001800000 */
[----:B------:R-:W-:Y:S01]  /*2fd0*/  LOP3.LUT R8, R8, 0xfffffff8, RZ, 0xc0, !PT ;  /* 0xfffffff808087812 */ /* 0x000fe200078ec0ff */
[----:B------:R-:W-:Y:S01]  /*2fe0*/  IMAD R2, R10, c[0x0][0x1e4], R2 ;  /* 0x000079000a027a24 */ /* 0x000fe200078e0202 */
[----:B------:R-:W-:-:S02]  /*2ff0*/  LOP3.LUT R18, R18, 0xf, RZ, 0xc0, !PT ;  /* 0x0000000f12127812 */ /* 0x000fc400078ec0ff */
[----:B------:R-:W-:Y:S01]  /*3000*/  IADD3 R16, -R22, 0x10, RZ ;  /* 0x0000001016107810 */ /* 0x000fe20007ffe1ff */
[----:B--2---:R-:W-:Y:S01]  /*3010*/  IMAD.WIDE.U32 R6, R10, c[0x0][0x1e0], RZ ;  /* 0x000078000a067a25 */ /* 0x004fe200078e00ff */
[----:B------:R-:W-:Y:S02]  /*3020*/  IADD3 R14, -R85, 0x10, RZ ;  /* 0x00000010550e7810 */ /* 0x000fe40007ffe1ff */
[----:B------:R-:W-:Y:S01]  /*3030*/  LOP3.LUT R16, R16, 0xf, RZ, 0xc0, !PT ;  /* 0x0000000f10107812 */ /* 0x000fe200078ec0ff */
[----:B------:R-:W-:Y:S01]  /*3040*/  IMAD.IADD R7, R7, 0x1, R2 ;  /* 0x0000000107077824 */ /* 0x000fe200078e0202 */
[----:B------:R-:W-:Y:S02]  /*3050*/  LOP3.LUT R14, R14, 0xf, RZ, 0xc0, !PT ;  /* 0x0000000f0e0e7812 */ /* 0x000fe400078ec0ff */
[----:B----4-:R-:W-:-:S04]  /*3060*/  SHF.R.S32.HI R10, RZ, 0x1f, R134 ;  /* 0x0000001fff0a7819 */ /* 0x010fc80000011486 */
[----:B------:R-:W-:-:S04]  /*3070*/  LEA.HI R10, R10, R134, RZ, 0x3 ;  /* 0x000000860a0a7211 */ /* 0x000fc800078f18ff */
[----:B------:R-:W-:-:S05]  /*3080*/  LOP3.LUT R10, R10, 0xfffffff8, RZ, 0xc0, !PT ;  /* 0xfffffff80a0a7812 */ /* 0x000fca00078ec0ff */
[----:B------:R-:W-:Y:S01]  /*3090*/  IMAD.WIDE R10, R10, 0x2, RZ ;  /* 0x000000020a0a7825 */ /* 0x000fe200078e02ff */
[----:B---3--:R-:W-:-:S03]  /*30a0*/  SHF.R.S32.HI R2, RZ, 0x1f, R9 ;  /* 0x0000001fff027819 */ /* 0x008fc60000011409 */
[----:B------:R-:W-:Y:S01]  /*30b0*/  IMAD.WIDE.U32 R6, R9, c[0x0][0x1f0], R6 ;  /* 0x00007c0009067a25 */ /* 0x000fe200078e0006 */
[----:B------:R2:W-:Y:S03]  /*30c0*/  STL [R1+0x54], R9 ;  /* 0x0000540901007387 */ /* 0x0005e60000100800 */
[----:B------:R-:W-:-:S04]  /*30d0*/  IMAD R2, R2, c[0x0][0x1f0], RZ ;  /* 0x00007c0002027a24 */ /* 0x000fc800078e02ff */
[----:B------:R-:W-:Y:S01]  /*30e0*/  IMAD R12, R9, c[0x0][0x1f4], R2 ;  /* 0x00007d00090c7a24 */ /* 0x000fe200078e0202 */
[----:B------:R-:W-:Y:S02]  /*30f0*/  IADD3 R2, P0, R6, UR18, RZ ;  /* 0x0000001206027c10 */ /* 0x000fe4000ff1e0ff */
[----:B------:R-:W-:Y:S02]  /*3100*/  SHF.R.S32.HI R6, RZ, 0x1f, R177 ;  /* 0x0000001fff067819 */ /* 0x000fe400000114b1 */
[----:B------:R-:W-:Y:S02]  /*3110*/  IADD3.X R12, R7, UR16, R12, P0, !PT ;  /* 0x00000010070c7c10 */ /* 0x000fe400087fe40c */
[----:B------:R-:W-:Y:S02]  /*3120*/  LEA R13, P0, R2, c[0x0][0x1c8], 0x1 ;  /* 0x00007200020d7a11 */ /* 0x000fe400078008ff */
[----:B------:R-:W-:Y:S02]  /*3130*/  LEA.HI R6, R6, R177, RZ, 0x3 ;  /* 0x000000b106067211 */ /* 0x000fe400078f18ff */
[----:B------:R-:W-:-:S02]  /*3140*/  LEA.HI.X R12, R2, c[0x0][0x1cc], R12, 0x1, P0 ;  /* 0x00007300020c7a11 */ /* 0x000fc400000f0c0c */
[----:B------:R-:W3:Y:S01]  /*3150*/  SHFL.IDX PT, R2, R13, 0x1, 0x181f ;  /* 0x00381f000d027f89 */ /* 0x000ee200000e0000 */
[----:B------:R-:W-:-:S03]  /*3160*/  LOP3.LUT R6, R6, 0xfffffff8, RZ, 0xc0, !PT ;  /* 0xfffffff806067812 */ /* 0x000fc600078ec0ff */
[----:B------:R-:W4:Y:S01]  /*3170*/  SHFL.IDX PT, R5, R12, 0x1, 0x181f ;  /* 0x00381f000c057f89 */ /* 0x000f2200000e0000 */
[----:B--2---:R-:W-:-:S04]  /*3180*/  IMAD.WIDE R8, R8, 0x2, RZ ;  /* 0x0000000208087825 */ /* 0x004fc800078e02ff */
[----:B------:R-:W-:Y:S01]  /*3190*/  IMAD.WIDE R6, R6, 0x2, RZ ;  /* 0x0000000206067825 */ /* 0x000fe200078e02ff */
[----:B---3--:R-:W-:-:S04]  /*31a0*/  IADD3 R20, P1, P0, R20, R2, R40 ;  /* 0x0000000214147210 */ /* 0x008fc8000783e028 */
[----:B----4-:R-:W-:Y:S02]  /*31b0*/  IADD3.X R21, RZ, R5, R41, P1, P0 ;  /* 0x00000005ff157210 */ /* 0x010fe40000fe0429 */
[----:B------:R-:W-:-:S04]  /*31c0*/  IADD3 R18, P1, P0, R18, R2, R10 ;  /* 0x0000000212127210 */ /* 0x000fc8000783e00a */
[----:B------:R-:W-:Y:S02]  /*31d0*/  IADD3.X R19, RZ, R5, R11, P1, P0 ;  /* 0x00000005ff137210 */ /* 0x000fe40000fe040b */
[----:B------:R-:W-:-:S04]  /*31e0*/  IADD3 R16, P1, P0, R16, R2, R8 ;  /* 0x0000000210107210 */ /* 0x000fc8000783e008 */
[-C--:B------:R-:W-:Y:S02]  /*31f0*/  IADD3.X R17, RZ, R5.reuse, R9, P1, P0 ;  /* 0x00000005ff117210 */ /* 0x080fe40000fe0409 */
[----:B------:R-:W-:Y:S02]  /*3200*/  IADD3 R14, P1, P0, R14, R2, R6 ;  /* 0x000000020e0e7210 */ /* 0x000fe4000783e006 */
[----:B------:R-:W2:Y:S02]  /*3210*/  SHFL.IDX PT, R2, R13, RZ, 0x181f ;  /* 0x00181fff0d027589 */ /* 0x000ea400000e0000 */
[----:B------:R-:W-:Y:S02]  /*3220*/  IADD3.X R15, RZ, R5, R7, P1, P0 ;  /* 0x00000005ff0f7210 */ /* 0x000fe40000fe0407 */
[----:B------:R2:W3:Y:S02]  /*3230*/  SHFL.IDX PT, R5, R12, RZ, 0x181f ;  /* 0x00181fff0c057589 */ /* 0x0004e400000e0000 */
[----:B--2---:R-:W-:-:S05]  /*3240*/  IADD3 R12, P0, R40, R2, RZ ;  /* 0x00000002280c7210 */ /* 0x004fca0007f1e0ff */
[----:B---3--:R-:W-:Y:S01]  /*3250*/  IMAD.X R13, R41, 0x1, R5, P0 ;  /* 0x00000001290d7824 */ /* 0x008fe200000e0605 */
[----:B------:R-:W-:-:S05]  /*3260*/  IADD3 R10, P0, R10, R2, RZ ;  /* 0x000000020a0a7210 */ /* 0x000fca0007f1e0ff */
[----:B------:R-:W-:Y:S01]  /*3270*/  IMAD.X R11, R11, 0x1, R5, P0 ;  /* 0x000000010b0b7824 */ /* 0x000fe200000e0605 */
[----:B------:R-:W-:-:S05]  /*3280*/  IADD3 R8, P0, R8, R2, RZ ;  /* 0x0000000208087210 */ /* 0x000fca0007f1e0ff */
[----:B------:R-:W-:Y:S01]  /*3290*/  IMAD.X R9, R9, 0x1, R5, P0 ;  /* 0x0000000109097824 */ /* 0x000fe200000e0605 */
[----:B------:R-:W-:Y:S01]  /*32a0*/  IADD3 R6, P0, R6, R2, RZ ;  /* 0x0000000206067210 */ /* 0x000fe20007f1e0ff */
[----:B------:R-:W-:-:S04]  /*32b0*/  IMAD.SHL.U32 R2, R178, 0x2, RZ ;  /* 0x00000002b2027824 */ /* 0x000fc800078e00ff */
[----:B------:R-:W-:Y:S01]  /*32c0*/  IMAD.X R7, R7, 0x1, R5, P0 ;  /* 0x0000000107077824 */ /* 0x000fe200000e0605 */
[----:B------:R-:W-:Y:S01]  /*32d0*/  ISETP.NE.U32.AND P0, PT, R24, RZ, PT ;  /* 0x000000ff1800720c */ /* 0x000fe20003f05070 */
[----:B------:R2:W-:Y:S04]  /*32e0*/  LDGSTS.E.BYPASS.LTC128B.128 [R2+0x10100], [R12.64], !P5 ;  /* 0x101000000c027fae */ /* 0x0005e8000e901d4e */
[----:B------:R2:W-:Y:S04]  /*32f0*/  LDGSTS.E.BYPASS.LTC128B.128 [R2+0x12100], [R10.64], !P4 ;  /* 0x121000000a027fae */ /* 0x0005e8000e101d4e */
[----:B------:R2:W-:Y:S04]  /*3300*/  LDGSTS.E.BYPASS.LTC128B.128 [R2+0x14100], [R8.64], !P3 ;  /* 0x1410000008027fae */ /* 0x0005e8000d901d4e */
[----:B------:R2:W-:Y:S04]  /*3310*/  LDGSTS.E.BYPASS.LTC128B.128 [R2+0x16100], [R6.64], !P6 ;  /* 0x1610000006027fae */ /* 0x0005e8000f101d4e */
[----:B------:R2:W-:Y:S01]  /*3320*/  LDGSTS.E.BYPASS.LTC128B.128.ZFILL [R2+0x11100], [R20.64], P0 ;  /* 0x1110000014027fae */ /* 0x0005e20008141d4e */
[----:B------:R-:W-:-:S13]  /*3330*/  ISETP.NE.U32.AND P0, PT, R23, RZ, PT ;  /* 0x000000ff1700720c */ /* 0x000fda0003f05070 */
[----:B------:R2:W-:Y:S01]  /*3340*/  LDGSTS.E.BYPASS.LTC128B.128.ZFILL [R2+0x13100], [R18.64], P0 ;  /* 0x1310000012027fae */ /* 0x0005e20008141d4e */
[----:B------:R-:W-:-:S13]  /*3350*/  ISETP.NE.U32.AND P0, PT, R22, RZ, PT ;  /* 0x000000ff1600720c */ /* 0x000fda0003f05070 */
[----:B------:R2:W-:Y:S01]  /*3360*/  LDGSTS.E.BYPASS.LTC128B.128.ZFILL [R2+0x15100], [R16.64], P0 ;  /* 0x1510000010027fae */ /* 0x0005e20008141d4e */
[----:B------:R-:W-:-:S13]  /*3370*/  ISETP.NE.U32.AND P0, PT, R85, RZ, PT ;  /* 0x000000ff5500720c */ /* 0x000fda0003f05070 */
[----:B------:R2:W-:Y:S02]  /*3380*/  LDGSTS.E.BYPASS.LTC128B.128.ZFILL [R2+0x17100], [R14.64], P0 ;  /* 0x171000000e027fae */ /* 0x0005e40008141d4e */
.L_x_1:
[----:B--234-:R-:W-:Y:S01]  /*3390*/  SHF.R.S32.HI R2, RZ, 0x1f, R84 ;  /* 0x0000001fff027819 */ /* 0x01cfe20000011454 */
[----:B------:R-:W0:Y:S01]  /*33a0*/  LDGDEPBAR ;  /* 0x00000000000079af */ /* 0x000e220000000000 */
[----:B------:R-:W-:Y:S02]  /*33b0*/  SHF.L.U32 R248, R3, 0x1, RZ ;  /* 0x0000000103f87819 */ /* 0x000fe400000006ff */
[----:B------:R-:W-:-:S03]  /*33c0*/  LEA.HI R5, R2, R84, RZ, 0x2 ;  /* 0x0000005402057211 */ /* 0x000fc600078f10ff */
[--C-:B------:R-:W-:Y:S01]  /*33d0*/  IMAD R249, R4, 0x2, R248.reuse ;  /* 0x0000000204f97824 */ /* 0x100fe200078e02f8 */
[----:B------:R-:W-:Y:S01]  /*33e0*/  LOP3.LUT R2, R5, 0x7ffffffc, RZ, 0xc0, !PT ;  /* 0x7ffffffc05027812 */ /* 0x000fe200078ec0ff */
[----:B------:R2:W-:Y:S01]  /*33f0*/  STL [R1+0xb8], R5 ;  /* 0x0000b80501007387 */ /* 0x0005e20000100800 */
[C---:B------:R-:W-:Y:S02]  /*3400*/  IMAD R252, R0.reuse, 0x2, R248 ;  /* 0x0000000200fc7824 */ /* 0x040fe400078e02f8 */
[----:B------:R-:W-:Y:S01]  /*3410*/  LEA R251, R0, R249, 0x1 ;  /* 0x000000f900fb7211 */ /* 0x000fe200078e08ff */
[----:B------:R-:W-:Y:S01]  /*3420*/  IMAD.IADD R2, R84, 0x1, -R2 ;  /* 0x0000000154027824 */ /* 0x000fe200078e0a02 */
[----:B------:R-:W-:Y:S04]  /*3430*/  LDSM.16.MT88.4 R76, [R248+0x2100] ;  /* 0x00210000f84c783b */ /* 0x000fe80000004200 */
[----:B------:R-:W-:Y:S01]  /*3440*/  LDSM.16.MT88.4 R60, [R249+0x900] ;  /* 0x00090000f93c783b */ /* 0x000fe20000004200 */
[----:B--2---:R-:W-:-:S04]  /*3450*/  IMAD.U32 R5, RZ, RZ, UR17 ;  /* 0x00000011ff057e24 */ /* 0x004fc8000f8e00ff */
[----:B------:R-:W-:-:S05]  /*3460*/  IMAD R2, R2, -0x2, R5 ;  /* 0xfffffffe02027824 */ /* 0x000fca00078e0205 */
[----:B------:R-:W-:-:S04]  /*3470*/  ISETP.GT.AND P0, PT, R2, RZ, PT ;  /* 0x000000ff0200720c */ /* 0x000fc80003f04270 */
[----:B------:R-:W-:Y:S02]  /*3480*/  FSEL R15, R74, -INF , P0 ;  /* 0xff8000004a0f7808 */ /* 0x000fe40000000000 */
[----:B------:R-:W-:Y:S02]  /*3490*/  FSEL R9, R80, -INF , P0 ;  /* 0xff80000050097808 */ /* 0x000fe40000000000 */
[----:B------:R-:W-:-:S04]  /*34a0*/  ISETP.GT.AND P0, PT, R2, 0x1, PT ;  /* 0x000000010200780c */ /* 0x000fc80003f04270 */
[----:B------:R-:W-:Y:S02]  /*34b0*/  FSEL R20, R73, -INF , P0 ;  /* 0xff80000049147808 */ /* 0x000fe40000000000 */
[----:B------:R-:W-:Y:S02]  /*34c0*/  FSEL R8, R75, -INF , P0 ;  /* 0xff8000004b087808 */ /* 0x000fe40000000000 */
[----:B------:R-:W-:Y:S02]  /*34d0*/  ISETP.GT.AND P0, PT, R2, 0x8, PT ;  /* 0x000000080200780c */ /* 0x000fe40003f04270 */
[----:B------:R-:W-:Y:S02]  /*34e0*/  FMNMX.FTZ R132, R9, R8, !PT ;  /* 0x0000000809847209 */ /* 0x000fe40007810000 */
[----:B------:R-:W-:Y:S02]  /*34f0*/  FSEL R19, R64, -INF , P0 ;  /* 0xff80000040137808 */ /* 0x000fe40000000000 */
[----:B------:R-:W-:-:S02]  /*3500*/  FSEL R7, R72, -INF , P0 ;  /* 0xff80000048077808 */ /* 0x000fc40000000000 */
[C---:B------:R-:W-:Y:S01]  /*3510*/  ISETP.GT.AND P0, PT, R2.reuse, 0x9, PT ;  /* 0x000000090200780c */ /* 0x040fe20003f04270 */
[----:B------:R-:W-:Y:S01]  /*3520*/  LDSM.16.MT88.4 R72, [R249+0x2100] ;  /* 0x00210000f948783b */ /* 0x000fe20000004200 */
[----:B------:R-:W-:Y:S02]  /*3530*/  FMNMX.FTZ R132, R7, R132, !PT ;  /* 0x0000008407847209 */ /* 0x000fe40007810000 */
[----:B------:R-:W-:Y:S02]  /*3540*/  FSEL R18, R57, -INF , P0 ;  /* 0xff80000039127808 */ /* 0x000fe40000000000 */
[----:B------:R-:W-:Y:S02]  /*3550*/  FSEL R6, R65, -INF , P0 ;  /* 0xff80000041067808 */ /* 0x000fe40000000000 */
[----:B------:R-:W-:Y:S02]  /*3560*/  ISETP.GT.AND P0, PT, R2, 0x10, PT ;  /* 0x000000100200780c */ /* 0x000fe40003f04270 */
[----:B------:R-:W-:-:S02]  /*3570*/  FMNMX.FTZ R132, R6, R132, !PT ;  /* 0x0000008406847209 */ /* 0x000fc40007810000 */
[----:B------:R-:W-:Y:S02]  /*3580*/  FSEL R17, R54, -INF , P0 ;  /* 0xff80000036117808 */ /* 0x000fe40000000000 */
[----:B------:R-:W-:Y:S02]  /*3590*/  FSEL R5, R56, -INF , P0 ;  /* 0xff80000038057808 */ /* 0x000fe40000000000 */
[----:B------:R-:W-:Y:S01]  /*35a0*/  ISETP.GT.AND P0, PT, R2, 0x11, PT ;  /* 0x000000110200780c */ /* 0x000fe20003f04270 */
[----:B------:R-:W-:Y:S01]  /*35b0*/  LDSM.16.MT88.4 R56, [R252+0x900] ;  /* 0x00090000fc38783b */ /* 0x000fe20000004200 */
[----:B------:R-:W-:Y:S02]  /*35c0*/  FMNMX.FTZ R132, R5, R132, !PT ;  /* 0x0000008405847209 */ /* 0x000fe40007810000 */
[----:B------:R-:W-:Y:S02]  /*35d0*/  FSEL R16, R53, -INF , P0 ;  /* 0xff80000035107808 */ /* 0x000fe40000000000 */
[----:B------:R-:W-:-:S02]  /*35e0*/  FSEL R11, R55, -INF , P0 ;  /* 0xff800000370b7808 */ /* 0x000fc40000000000 */
[----:B------:R-:W-:Y:S02]  /*35f0*/  ISETP.GT.AND P0, PT, R2, 0x18, PT ;  /* 0x000000180200780c */ /* 0x000fe40003f04270 */
[----:B------:R-:W-:Y:S02]  /*3600*/  FMNMX.FTZ R132, R11, R132, !PT ;  /* 0x000000840b847209 */ /* 0x000fe40007810000 */
[----:B------:R-:W-:Y:S02]  /*3610*/  FSEL R21, R48, -INF , P0 ;  /* 0xff80000030157808 */ /* 0x000fe40000000000 */
[----:B------:R-:W-:Y:S02]  /*3620*/  FSEL R10, R52, -INF , P0 ;  /* 0xff800000340a7808 */ /* 0x000fe40000000000 */
[----:B------:R-:W-:Y:S01]  /*3630*/  ISETP.GT.AND P0, PT, R2, 0x19, PT ;  /* 0x000000190200780c */ /* 0x000fe20003f04270 */
[----:B------:R-:W-:Y:S01]  /*3640*/  LDSM.16.MT88.4 R52, [R248+0x900] ;  /* 0x00090000f834783b */ /* 0x000fe20000004200 */
[----:B------:R-:W-:-:S02]  /*3650*/  FMNMX.FTZ R132, R10, R132, !PT ;  /* 0x000000840a847209 */ /* 0x000fc40007810000 */
[----:B------:R-:W-:Y:S02]  /*3660*/  FSEL R23, R45, -INF , P0 ;  /* 0xff8000002d177808 */ /* 0x000fe40000000000 */
[----:B------:R-:W-:Y:S02]  /*3670*/  FSEL R14, R49, -INF , P0 ;  /* 0xff800000310e7808 */ /* 0x000fe40000000000 */
[----:B------:R-:W-:Y:S01]  /*3680*/  ISETP.GT.AND P0, PT, R2, 0x20, PT ;  /* 0x000000200200780c */ /* 0x000fe20003f04270 */
[----:B------:R-:W-:Y:S01]  /*3690*/  LDSM.16.MT88.4 R48, [R251+0x900] ;  /* 0x00090000fb30783b */ /* 0x000fe20000004200 */
[----:B------:R-:W-:Y:S02]  /*36a0*/  FMNMX.FTZ R132, R14, R132, !PT ;  /* 0x000000840e847209 */ /* 0x000fe40007810000 */
[----:B------:R-:W-:Y:S02]  /*36b0*/  FSEL R113, R42, -INF , P0 ;  /* 0xff8000002a717808 */ /* 0x000fe40000000000 */
[----:B-1----:R-:W-:-:S02]  /*36c0*/  FSEL R101, R44, -INF , P0 ;  /* 0xff8000002c657808 */ /* 0x002fc40000000000 */
[----:B------:R-:W-:Y:S01]  /*36d0*/  ISETP.GT.AND P0, PT, R2, 0x21, PT ;  /* 0x000000210200780c */ /* 0x000fe20003f04270 */
        /* <DEDUP_REMOVED lines=8> */
[----:B------:R-:W-:Y:S02]  /*3760*/  ISETP.GT.AND P0, PT, R2, 0x29, PT ;  /* 0x000000290200780c */ /* 0x000fe40003f04270 */
[----:B------:R-:W-:Y:S02]  /*3770*/  FMNMX.FTZ R12, R19, R12, !PT ;  /* 0x0000000c130c7209 */ /* 0x000fe40007810000 */
[----:B------:R-:W-:Y:S02]  /*3780*/  FSEL R110, R32, -INF , P0 ;  /* 0xff800000206e7808 */ /* 0x000fe40000000000 */
[----:B------:R-:W-:-:S02]  /*3790*/  FSEL R98, R36, -INF , P0 ;  /* 0xff80000024627808 */ /* 0x000fc40000000000 */
[----:B------:R-:W-:Y:S02]  /*37a0*/  ISETP.GT.AND P0, PT, R2, 0x30, PT ;  /* 0x000000300200780c */ /* 0x000fe40003f04270 */
        /* <DEDUP_REMOVED lines=10> */
[----:B------:R-:W-:Y:S01]  /*3850*/  FSEL R95, R29, -INF , P0 ;  /* 0xff8000001d5f7808 */ /* 0x000fe20000000000 */
[----:B------:R-:W-:Y:S01]  /*3860*/  LDSM.16.MT88.4 R24, [R252+0x100] ;  /* 0x00010000fc18783b */ /* 0x000fe20000004200 */
[----:B------:R-:W-:-:S02]  /*3870*/  ISETP.GT.AND P0, PT, R2, 0x39, PT ;  /* 0x000000390200780c */ /* 0x000fc40003f04270 */
[----:B------:R-:W-:Y:S02]  /*3880*/  FMNMX.FTZ R2, R18, R12, !PT ;  /* 0x0000000c12027209 */ /* 0x000fe40007810000 */
[----:B------:R-:W-:Y:S02]  /*3890*/  FMNMX.FTZ R132, R97, R132, !PT ;  /* 0x0000008461847209 */ /* 0x000fe40007810000 */
[----:B------:R-:W-:Y:S02]  /*38a0*/  FMNMX.FTZ R2, R17, R2, !PT ;  /* 0x0000000211027209 */ /* 0x000fe40007810000 */
[----:B------:R-:W-:Y:S02]  /*38b0*/  FMNMX.FTZ R132, R96, R132, !PT ;  /* 0x0000008460847209 */ /* 0x000fe40007810000 */
[----:B------:R-:W-:Y:S02]  /*38c0*/  FMNMX.FTZ R2, R16, R2, !PT ;  /* 0x0000000210027209 */ /* 0x000fe40007810000 */
[----:B------:R-:W-:-:S02]  /*38d0*/  FSEL R94, R28, -INF , P0 ;  /* 0xff8000001c5e7808 */ /* 0x000fc40000000000 */
[----:B------:R-:W-:Y:S01]  /*38e0*/  FMNMX.FTZ R2, R21, R2, !PT ;  /* 0x0000000215027209 */ /* 0x000fe20007810000 */
[----:B------:R-:W-:Y:S01]  /*38f0*/  LDSM.16.MT88.4 R28, [R249+0x100] ;  /* 0x00010000f91c783b */ /* 0x000fe20000004200 */
[----:B------:R-:W-:Y:S02]  /*3900*/  FMNMX.FTZ R132, R95, R132, !PT ;  /* 0x000000845f847209 */ /* 0x000fe40007810000 */
[----:B------:R-:W-:Y:S02]  /*3910*/  FMNMX.FTZ R2, R23, R2, !PT ;  /* 0x0000000217027209 */ /* 0x000fe40007810000 */
[----:B------:R-:W-:Y:S02]  /*3920*/  FMNMX.FTZ R132, R94, R132, !PT ;  /* 0x000000845e847209 */ /* 0x000fe40007810000 */
[----:B------:R-:W-:Y:S02]  /*3930*/  FMNMX.FTZ R2, R113, R2, !PT ;  /* 0x0000000271027209 */ /* 0x000fe40007810000 */
[----:B------:R-:W-:Y:S01]  /*3940*/  FSEL R102, R34, -INF , P0 ;  /* 0xff80000022667808 */ /* 0x000fe20000000000 */
[----:B------:R-:W1:Y:S01]  /*3950*/  SHFL.BFLY PT, R12, R132, 0x2, 0x1f ;  /* 0x0c401f00840c7f89 */ /* 0x000e6200000e0000 */
[----:B------:R-:W-:-:S03]  /*3960*/  FMNMX.FTZ R2, R112, R2, !PT ;  /* 0x0000000270027209 */ /* 0x000fc60007810000 */
[----:B------:R-:W-:Y:S01]  /*3970*/  LDSM.16.MT88.4 R32, [R248+0x100] ;  /* 0x00010000f820783b */ /* 0x000fe20000004200 */
[----:B------:R-:W-:-:S04]  /*3980*/  FMNMX.FTZ R2, R111, R2, !PT ;  /* 0x000000026f027209 */ /* 0x000fc80007810000 */
[----:B------:R-:W-:-:S04]  /*3990*/  FMNMX.FTZ R2, R110, R2, !PT ;  /* 0x000000026e027209 */ /* 0x000fc80007810000 */
[----:B------:R-:W-:-:S04]  /*39a0*/  FMNMX.FTZ R2, R109, R2, !PT ;  /* 0x000000026d027209 */ /* 0x000fc80007810000 */
[----:B------:R-:W-:-:S04]  /*39b0*/  FMNMX.FTZ R2, R108, R2, !PT ;  /* 0x000000026c027209 */ /* 0x000fc80007810000 */
[----:B------:R-:W-:Y:S02]  /*39c0*/  FMNMX.FTZ R2, R103, R2, !PT ;  /* 0x0000000267027209 */ /* 0x000fe40007810000 */
[----:B-1----:R-:W-:Y:S02]  /*39d0*/  FMNMX.FTZ R132, R132, R12, !PT ;  /* 0x0000000c84847209 */ /* 0x002fe40007810000 */
[----:B------:R-:W-:-:S03]  /*39e0*/  FMNMX.FTZ R2, R102, R2, !PT ;  /* 0x0000000266027209 */ /* 0x000fc60007810000 */
[----:B------:R-:W1:Y:S04]  /*39f0*/  SHFL.BFLY PT, R12, R132, 0x1, 0x1f ;  /* 0x0c201f00840c7f89 */ /* 0x000e6800000e0000 */
[----:B------:R-:W2:Y:S01]  /*3a00*/  SHFL.BFLY PT, R22, R2, 0x2, 0x1f ;  /* 0x0c401f0002167f89 */ /* 0x000ea200000e0000 */
[----:B-1----:R-:W-:Y:S02]  /*3a10*/  FMNMX.FTZ R132, R132, R12, !PT ;  /* 0x0000000c84847209 */ /* 0x002fe40007810000 */
[----:B--2---:R-:W-:-:S03]  /*3a20*/  FMNMX.FTZ R2, R2, R22, !PT ;  /* 0x0000001602027209 */ /* 0x004fc60007810000 */
[C---:B------:R-:W-:Y:S01]  /*3a30*/  FMUL.FTZ R13, R132.reuse, c[0x0][0x2d0] ;  /* 0x0000b400840d7a20 */ /* 0x040fe20000410000 */
[----:B------:R-:W-:Y:S01]  /*3a40*/  FSETP.NEU.FTZ.AND P0, PT, R132, -INF , PT ;  /* 0xff8000008400780b */ /* 0x000fe20003f1d000 */
[----:B------:R-:W1:Y:S03]  /*3a50*/  SHFL.BFLY PT, R12, R2, 0x1, 0x1f ;  /* 0x0c201f00020c7f89 */ /* 0x000e6600000e0000 */
[----:B------:R-:W-:-:S05]  /*3a60*/  FSEL R13, R13, RZ, P0 ;  /* 0x000000ff0d0d7208 */ /* 0x000fca0000000000 */
[--C-:B------:R-:W-:Y:S02]  /*3a70*/  FFMA.FTZ R14, R14, c[0x0][0x2d0], -R13.reuse ;  /* 0x0000b4000e0e7a23 */ /* 0x100fe4000001080d */
[--C-:B------:R-:W-:Y:S02]  /*3a80*/  FFMA.FTZ R9, R9, c[0x0][0x2d0], -R13.reuse ;  /* 0x0000b40009097a23 */ /* 0x100fe4000001080d */
[--C-:B------:R-:W-:Y:S01]  /*3a90*/  FFMA.FTZ R8, R8, c[0x0][0x2d0], -R13.reuse ;  /* 0x0000b40008087a23 */ /* 0x100fe2000001080d */
[----:B------:R-:W-:Y:S01]  /*3aa0*/  MUFU.EX2 R91, R14 ;  /* 0x0000000e005b7308 */ /* 0x000fe20000000800 */
[--C-:B------:R-:W-:Y:S02]  /*3ab0*/  FFMA.FTZ R7, R7, c[0x0][0x2d0], -R13.reuse ;  /* 0x0000b40007077a23 */ /* 0x100fe4000001080d */
[--C-:B------:R-:W-:Y:S02]  /*3ac0*/  FFMA.FTZ R6, R6, c[0x0][0x2d0], -R13.reuse ;  /* 0x0000b40006067a23 */ /* 0x100fe4000001080d */
[----:B------:R-:W-:-:S02]  /*3ad0*/  FFMA.FTZ R11, R11, c[0x0][0x2d0], -R13 ;  /* 0x0000b4000b0b7a23 */ /* 0x000fc4000001080d */
[--C-:B------:R-:W-:Y:S01]  /*3ae0*/  FFMA.FTZ R10, R10, c[0x0][0x2d0], -R13.reuse ;  /* 0x0000b4000a0a7a23 */ /* 0x100fe2000001080d */
[----:B------:R-:W-:Y:S01]  /*3af0*/  MUFU.EX2 R85, R9 ;  /* 0x0000000900557308 */ /* 0x000fe20000000800 */
[----:B------:R-:W-:Y:S01]  /*3b00*/  FFMA.FTZ R5, R5, c[0x0][0x2d0], -R13 ;  /* 0x0000b40005057a23 */ /* 0x000fe2000001080d */
[----:B-1----:R-:W-:-:S06]  /*3b10*/  FMNMX.FTZ R2, R2, R12, !PT ;  /* 0x0000000c02027209 */ /* 0x002fcc0007810000 */
[----:B------:R-:W1:Y:S01]  /*3b20*/  MUFU.EX2 R83, R8 ;  /* 0x0000000800537308 */ /* 0x000e620000000800 */
[C---:B------:R-:W-:Y:S01]  /*3b30*/  FSETP.NEU.FTZ.AND P0, PT, R2.reuse, -INF , PT ;  /* 0xff8000000200780b */ /* 0x040fe20003f1d000 */
[----:B------:R-:W-:-:S05]  /*3b40*/  FMUL.FTZ R12, R2, c[0x0][0x2d0] ;  /* 0x0000b400020c7a20 */ /* 0x000fca0000410000 */
[----:B------:R-:W-:Y:S01]  /*3b50*/  FSEL R12, R12, RZ, P0 ;  /* 0x000000ff0c0c7208 */ /* 0x000fe20000000000 */
[----:B------:R-:W-:Y:S01]  /*3b60*/  MUFU.EX2 R82, R7 ;  /* 0x0000000700527308 */ /* 0x000fe20000000800 */
[----:B------:R-:W-:-:S03]  /*3b70*/  PLOP3.LUT P0, PT, PT, PT, UP0, 0x40, 0x0 ;  /* 0x000000000000781c */ /* 0x000fc60003f0e808 */
[--C-:B------:R-:W-:Y:S02]  /*3b80*/  FFMA.FTZ R3, R19, c[0x0][0x2d0], -R12.reuse ;  /* 0x0000b40013037a23 */ /* 0x100fe4000001080c */
[--C-:B------:R-:W-:Y:S02]  /*3b90*/  FFMA.FTZ R15, R15, c[0x0][0x2d0], -R12.reuse ;  /* 0x0000b4000f0f7a23 */ /* 0x100fe4000001080c */
[----:B------:R2:W-:Y:S01]  /*3ba0*/  MUFU.EX2 R80, R3 ;  /* 0x0000000300507308 */ /* 0x0005e20000000800 */
[--C-:B------:R-:W-:Y:S01]  /*3bb0*/  FFMA.FTZ R20, R20, c[0x0][0x2d0], -R12.reuse ;  /* 0x0000b40014147a23 */ /* 0x100fe2000001080c */
[----:B-1----:R-:W-:Y:S01]  /*3bc0*/  F2FP.PACK_AB R8, R83, R85 ;  /* 0x000000555308723e */ /* 0x002fe200000000ff */
[----:B------:R-:W-:-:S05]  /*3bd0*/  FFMA.FTZ R0, R23, c[0x0][0x2d0], -R12 ;  /* 0x0000b40017007a23 */ /* 0x000fca000001080c */
[----:B------:R-:W-:Y:S01]  /*3be0*/  MUFU.EX2 R86, R6 ;  /* 0x0000000600567308 */ /* 0x000fe20000000800 */
[----:B--2---:R-:W-:-:S07]  /*3bf0*/  FFMA.FTZ R3, R18, c[0x0][0x2d0], -R12 ;  /* 0x0000b40012037a23 */ /* 0x004fce000001080c */
[----:B------:R-:W-:Y:S08]  /*3c00*/  MUFU.EX2 R15, R15 ;  /* 0x0000000f000f7308 */ /* 0x000ff00000000800 */
[----:B------:R1:W-:Y:S08]  /*3c10*/  MUFU.EX2 R81, R3 ;  /* 0x0000000300517308 */ /* 0x0003f00000000800 */
[----:B------:R-:W2:Y:S01]  /*3c20*/  MUFU.EX2 R14, R20 ;  /* 0x00000014000e7308 */ /* 0x000ea20000000800 */
[----:B-1----:R-:W-:-:S07]  /*3c30*/  FFMA.FTZ R3, R17, c[0x0][0x2d0], -R12 ;  /* 0x0000b40011037a23 */ /* 0x002fce000001080c */
[----:B------:R1:W-:Y:S01]  /*3c40*/  MUFU.EX2 R89, R11 ;  /* 0x0000000b00597308 */ /* 0x0003e20000000800 */
[----:B--2---:R-:W-:-:S07]  /*3c50*/  F2FP.PACK_AB R9, R14, R15 ;  /* 0x0000000f0e09723e */ /* 0x004fce00000000ff */
[----:B------:R2:W-:Y:S08]  /*3c60*/  MUFU.EX2 R84, R3 ;  /* 0x0000000300547308 */ /* 0x0005f00000000800 */
[----:B------:R3:W4:Y:S01]  /*3c70*/  MUFU.EX2 R90, R10 ;  /* 0x0000000a005a7308 */ /* 0x0007220000000800 */
[----:B-1----:R-:W-:Y:S01]  /*3c80*/  F2FP.PACK_AB R11, R81, R80 ;  /* 0x00000050510b723e */ /* 0x002fe200000000ff */
[----:B--2---:R-:W-:-:S06]  /*3c90*/  FFMA.FTZ R3, R16, c[0x0][0x2d0], -R12 ;  /* 0x0000b40010037a23 */ /* 0x004fcc000001080c */
[----:B------:R-:W1:Y:S01]  /*3ca0*/  MUFU.EX2 R88, R5 ;  /* 0x0000000500587308 */ /* 0x000e620000000800 */
[----:B------:R-:W2:Y:S01]  /*3cb0*/  LDSM.16.MT88.4 R16, [R251+0x100] ;  /* 0x00010000fb10783b */ /* 0x000ea20000004200 */
[----:B---3--:R-:W-:-:S06]  /*3cc0*/  F2FP.PACK_AB R10, R86, R82 ;  /* 0x00000052560a723e */ /* 0x008fcc00000000ff */
[----:B------:R3:W5:Y:S01]  /*3cd0*/  MUFU.EX2 R87, R3 ;  /* 0x0000000300577308 */ /* 0x0007620000000800 */
[----:B----4-:R-:W-:Y:S01]  /*3ce0*/  F2FP.PACK_AB R6, R91, R90 ;  /* 0x0000005a5b06723e */ /* 0x010fe200000000ff */
[C---:B------:R-:W-:Y:S06]  /*3cf0*/  HMMA.16816.F32 R68, R8.reuse, R34, RZ ;  /* 0x000000220844723c */ /* 0x040fec00000018ff */
[----:B------:R-:W-:Y:S01]  /*3d00*/  MUFU.EX2 R92, R0 ;  /* 0x00000000005c7308 */ /* 0x000fe20000000800 */
[----:B-1----:R-:W-:Y:S01]  /*3d10*/  F2FP.PACK_AB R4, R89, R88 ;  /* 0x000000585904723e */ /* 0x002fe200000000ff */
[----:B------:R-:W-:Y:S01]  /*3d20*/  HMMA.16816.F32 R64, R8, R28, RZ ;  /* 0x0000001c0840723c */ /* 0x000fe200000018ff */
[----:B---3--:R-:W-:Y:S01]  /*3d30*/  FFMA.FTZ R3, R21, c[0x0][0x2d0], -R12 ;  /* 0x0000b40015037a23 */ /* 0x008fe2000001080c */
[----:B-----5:R-:W-:-:S04]  /*3d40*/  F2FP.PACK_AB R5, R87, R84 ;  /* 0x000000545705723e */ /* 0x020fc800000000ff */
[----:B------:R-:W1:Y:S02]  /*3d50*/  MUFU.EX2 R93, R3 ;  /* 0x00000003005d7308 */ /* 0x000e640000000800 */
[C---:B------:R-:W-:Y:S08]  /*3d60*/  HMMA.16816.F32 R20, R8.reuse, R32, RZ ;  /* 0x000000200814723c */ /* 0x040ff000000018ff */
[----:B------:R-:W-:Y:S01]  /*3d70*/  HMMA.16816.F32 R40, R8, R30, RZ ;  /* 0x0000001e0828723c */ /* 0x000fe200000018ff */
[----:B-1----:R-:W-:-:S07]  /*3d80*/  F2FP.PACK_AB R7, R92, R93 ;  /* 0x0000005d5c07723e */ /* 0x002fce00000000ff */
[C---:B------:R-:W-:Y:S08]  /*3d90*/  HMMA.16816.F32 R36, R8.reuse, R24, RZ ;  /* 0x000000180824723c */ /* 0x040ff000000018ff */
[C---:B------:R-:W-:Y:S08]  /*3da0*/  HMMA.16816.F32 R32, R8.reuse, R26, RZ ;  /* 0x0000001a0820723c */ /* 0x040ff000000018ff */
[C---:B--2---:R-:W-:Y:S08]  /*3db0*/  HMMA.16816.F32 R28, R8.reuse, R16, RZ ;  /* 0x00000010081c723c */ /* 0x044ff000000018ff */
[----:B------:R-:W-:Y:S08]  /*3dc0*/  HMMA.16816.F32 R24, R8, R18, RZ ;  /* 0x000000120818723c */ /* 0x000ff000000018ff */
[----:B------:R-:W-:Y:S08]  /*3dd0*/  HMMA.16816.F32 R164, R4, R52, R20 ;  /* 0x0000003404a4723c */ /* 0x000ff00000001814 */
[----:B------:R-:W-:Y:S08]  /*3de0*/  HMMA.16816.F32 R20, R8, R76, RZ ;  /* 0x0000004c0814723c */ /* 0x000ff000000018ff */
[C---:B------:R-:W-:Y:S01]  /*3df0*/  HMMA.16816.F32 R104, R4.reuse, R60, R64 ;  /* 0x0000003c0468723c */ /* 0x040fe20000001840 */
[----:B------:R-:W-:Y:S07]  /*3e00*/  LDSM.16.MT88.4 R64, [R252+0x4100] ;  /* 0x00410000fc40783b */ /* 0x000fee0000004200 */
[C---:B------:R-:W-:Y:S08]  /*3e10*/  HMMA.16816.F32 R28, R4.reuse, R48, R28 ;  /* 0x00000030041c723c */ /* 0x040ff0000000181c */
[----:B------:R-:W-:Y:S01]  /*3e20*/  HMMA.16816.F32 R24, R4, R50, R24 ;  /* 0x000000320418723c */ /* 0x000fe20000001818 */
[----:B------:R-:W-:Y:S07]  /*3e30*/  LDSM.16.MT88.4 R48, [R249+0x4900] ;  /* 0x00490000f930783b */ /* 0x000fee0000004200 */
[----:B------:R-:W-:Y:S01]  /*3e40*/  HMMA.16816.F32 R16, R8, R78, RZ ;  /* 0x0000004e0810723c */ /* 0x000fe200000018ff */
[----:B------:R-:W-:Y:S01]  /*3e50*/  IMAD.MOV.U32 R139, RZ, RZ, R106 ;  /* 0x000000ffff8b7224 */ /* 0x000fe200078e006a */
[----:B------:R-:W-:Y:S01]  /*3e60*/  MOV R137, R104 ;  /* 0x0000006800897202 */ /* 0x000fe20000000f00 */
[----:B------:R-:W-:-:S02]  /*3e70*/  IMAD.MOV.U32 R138, RZ, RZ, R107 ;  /* 0x000000ffff8a7224 */ /* 0x000fc400078e006b */
[----:B------:R-:W-:-:S03]  /*3e80*/  IMAD.MOV.U32 R136, RZ, RZ, R105 ;  /* 0x000000ffff887224 */ /* 0x000fc600078e0069 */
[C---:B------:R-:W-:Y:S01]  /*3e90*/  HMMA.16816.F32 R20, R4.reuse, R44, R20 ;  /* 0x0000002c0414723c */ /* 0x040fe20000001814 */
[----:B------:R-:W-:Y:S01]  /*3ea0*/  MOV R107, R29 ;  /* 0x0000001d006b7202 */ /* 0x000fe20000000f00 */
[----:B------:R-:W-:Y:S01]  /*3eb0*/  IMAD.MOV.U32 R106, RZ, RZ, R28 ;  /* 0x000000ffff6a7224 */ /* 0x000fe200078e001c */
[----:B------:R-:W-:Y:S01]  /*3ec0*/  MOV R115, R31 ;  /* 0x0000001f00737202 */ /* 0x000fe20000000f00 */
[----:B------:R-:W-:Y:S02]  /*3ed0*/  IMAD.MOV.U32 R114, RZ, RZ, R30 ;  /* 0x000000ffff727224 */ /* 0x000fe400078e001e */
[----:B------:R-:W-:Y:S02]  /*3ee0*/  LDSM.16.MT88.4 R28, [R249+0x2900] ;  /* 0x00290000f91c783b */ /* 0x000fe40000004200 */
[----:B------:R-:W-:Y:S01]  /*3ef0*/  HMMA.16816.F32 R156, R4, R54, R68 ;  /* 0x00000036049c723c */ /* 0x000fe20000001844 */
[----:B------:R-:W-:Y:S01]  /*3f00*/  IMAD.MOV.U32 R155, RZ, RZ, R26 ;  /* 0x000000ffff9b7224 */ /* 0x000fe200078e001a */
[----:B------:R-:W1:Y:S01]  /*3f10*/  LDSM.16.MT88.4 R52, [R252+0x2100] ;  /* 0x00210000fc34783b */ /* 0x000e620000004200 */
[----:B------:R-:W-:Y:S01]  /*3f20*/  IMAD.MOV.U32 R154, RZ, RZ, R27 ;  /* 0x000000ffff9a7224 */ /* 0x000fe200078e001b */
[----:B------:R-:W-:Y:S01]  /*3f30*/  MOV R153, R24 ;  /* 0x0000001800997202 */ /* 0x000fe20000000f00 */
[----:B------:R-:W-:-:S02]  /*3f40*/  IMAD.MOV.U32 R152, RZ, RZ, R25 ;  /* 0x000000ffff987224 */ /* 0x000fc400078e0019 */
[----:B------:R-:W2:Y:S01]  /*3f50*/  LDSM.16.MT88.4 R24, [R251+0x2100] ;  /* 0x00210000fb18783b */ /* 0x000ea20000004200 */
[C---:B------:R-:W-:Y:S03]  /*3f60*/  HMMA.16816.F32 R16, R4.reuse, R46, R16 ;  /* 0x0000002e0410723c */ /* 0x040fe60000001810 */
[----:B------:R-:W3:Y:S05]  /*3f70*/  LDSM.16.MT88.4 R44, [R252+0x2900] ;  /* 0x00290000fc2c783b */ /* 0x000eea0000004200 */
[----:B------:R-:W-:Y:S01]  /*3f80*/  IMAD.MOV.U32 R131, RZ, RZ, R22 ;  /* 0x000000ffff837224 */ /* 0x000fe200078e0016 */
[----:B------:R-:W-:Y:S01]  /*3f90*/  MOV R130, R23 ;  /* 0x0000001700827202 */ /* 0x000fe20000000f00 */
[----:B------:R-:W-:Y:S01]  /*3fa0*/  IMAD.MOV.U32 R129, RZ, RZ, R20 ;  /* 0x000000ffff817224 */ /* 0x000fe200078e0014 */
[----:B------:R-:W-:Y:S01]  /*3fb0*/  HMMA.16816.F32 R148, R4, R62, R40 ;  /* 0x0000003e0494723c */ /* 0x000fe20000001828 */
[----:B------:R-:W-:Y:S01]  /*3fc0*/  IMAD.MOV.U32 R128, RZ, RZ, R21 ;  /* 0x000000ffff807224 */ /* 0x000fe200078e0015 */
[----:B------:R-:W4:Y:S04]  /*3fd0*/  LDSM.16.MT88.4 R40, [R251+0x2900] ;  /* 0x00290000fb28783b */ /* 0x000f280000004200 */
[----:B------:R-:W-:Y:S02]  /*3fe0*/  LDSM.16.MT88.4 R60, [R249+0x4100] ;  /* 0x00410000f93c783b */ /* 0x000fe40000004200 */
[----:B------:R-:W-:Y:S05]  /*3ff0*/  HMMA.16816.F32 R20, R8, R72, RZ ;  /* 0x000000480814723c */ /* 0x000fea00000018ff */
[----:B------:R-:W-:Y:S01]  /*4000*/  MOV R127, R17 ;  /* 0x00000011007f7202 */ /* 0x000fe20000000f00 */
[----:B------:R-:W-:Y:S01]  /*4010*/  IMAD.MOV.U32 R126, RZ, RZ, R18 ;  /* 0x000000ffff7e7224 */ /* 0x000fe200078e0012 */
[----:B------:R-:W-:Y:S01]  /*4020*/  MOV R124, R16 ;  /* 0x00000010007c7202 */ /* 0x000fe20000000f00 */
[----:B------:R-:W-:Y:S01]  /*4030*/  HMMA.16816.F32 R36, R4, R56, R36 ;  /* 0x000000380424723c */ /* 0x000fe20000001824 */
[----:B------:R-:W-:-:S07]  /*4040*/  IMAD.MOV.U32 R125, RZ, RZ, R19 ;  /* 0x000000ffff7d7224 */ /* 0x000fce00078e0013 */
[----:B------:R-:W-:Y:S08]  /*4050*/  HMMA.16816.F32 R16, R8, R74, RZ ;  /* 0x0000004a0810723c */ /* 0x000ff000000018ff */
[----:B------:R-:W-:Y:S01]  /*4060*/  HMMA.16816.F32 R140, R4, R58, R32 ;  /* 0x0000003a048c723c */ /* 0x000fe20000001820 */
[----:B------:R-:W5:Y:S07]  /*4070*/  LDSM.16.MT88.4 R56, [R248+0x4100] ;  /* 0x00410000f838783b */ /* 0x000f6e0000004200 */
[----:B-1----:R-:W-:Y:S01]  /*4080*/  HMMA.16816.F32 R32, R8, R54, RZ ;  /* 0x000000360820723c */ /* 0x002fe200000018ff */
[----:B------:R-:W-:Y:S01]  /*4090*/  IMAD.MOV.U32 R147, RZ, RZ, R38 ;  /* 0x000000ffff937224 */ /* 0x000fe200078e0026 */
[----:B------:R-:W-:Y:S01]  /*40a0*/  MOV R146, R39 ;  /* 0x0000002700927202 */ /* 0x000fe20000000f00 */
[----:B------:R-:W-:-:S02]  /*40b0*/  IMAD.MOV.U32 R145, RZ, RZ, R36 ;  /* 0x000000ffff917224 */ /* 0x000fc400078e0024 */
[----:B------:R-:W-:-:S03]  /*40c0*/  IMAD.MOV.U32 R144, RZ, RZ, R37 ;  /* 0x000000ffff907224 */ /* 0x000fc600078e0025 */
[----:B------:R-:W-:Y:S08]  /*40d0*/  HMMA.16816.F32 R68, R4, R28, R20 ;  /* 0x0000001c0444723c */ /* 0x000ff00000001814 */
[C---:B--2---:R-:W-:Y:S08]  /*40e0*/  HMMA.16816.F32 R20, R8.reuse, R24, RZ ;  /* 0x000000180814723c */ /* 0x044ff000000018ff */
[----:B------:R-:W-:Y:S01]  /*40f0*/  HMMA.16816.F32 R36, R8, R52, RZ ;  /* 0x000000340824723c */ /* 0x000fe200000018ff */
[----:B------:R-:W1:Y:S07]  /*4100*/  LDSM.16.MT88.4 R52, [R248+0x4900] ;  /* 0x00490000f834783b */ /* 0x000e6e0000004200 */
[----:B------:R-:W-:Y:S08]  /*4110*/  HMMA.16816.F32 R72, R4, R30, R16 ;  /* 0x0000001e0448723c */ /* 0x000ff00000001810 */
[----:B------:R-:W-:Y:S08]  /*4120*/  HMMA.16816.F32 R16, R8, R26, RZ ;  /* 0x0000001a0810723c */ /* 0x000ff000000018ff */
[C---:B---3--:R-:W-:Y:S08]  /*4130*/  HMMA.16816.F32 R116, R4.reuse, R46, R32 ;  /* 0x0000002e0474723c */ /* 0x048ff00000001820 */
[C---:B----4-:R-:W-:Y:S07]  /*4140*/  HMMA.16816.F32 R20, R4.reuse, R40, R20 ;  /* 0x000000280414723c */ /* 0x050fee0000001814 */
[----:B------:R-:W-:Y:S01]  /*4150*/  IMAD.MOV.U32 R40, RZ, RZ, R137 ;  /* 0x000000ffff287224 */ /* 0x000fe200078e0089 */
[----:B------:R-:W-:Y:S01]  /*4160*/  HMMA.16816.F32 R76, R4, R44, R36 ;  /* 0x0000002c044c723c */ /* 0x000fe20000001824 */
[----:B------:R-:W2:Y:S01]  /*4170*/  LDSM.16.MT88.4 R36, [R251+0x4100] ;  /* 0x00410000fb24783b */ /* 0x000ea20000004200 */
[----:B------:R-:W-:-:S03]  /*4180*/  MOV R41, R136 ;  /* 0x0000008800297202 */ /* 0x000fc60000000f00 */
[----:B------:R-:W3:Y:S03]  /*4190*/  LDSM.16.MT88.4 R44, [R252+0x4900] ;  /* 0x00490000fc2c783b */ /* 0x000ee60000004200 */
[----:B-----5:R-:W-:Y:S01]  /*41a0*/  HMMA.16816.F32 R28, R8, R58, RZ ;  /* 0x0000003a081c723c */ /* 0x020fe200000018ff */
[----:B------:R-:W-:Y:S01]  /*41b0*/  IMAD.MOV.U32 R123, RZ, RZ, R118 ;  /* 0x000000ffff7b7224 */ /* 0x000fe200078e0076 */
[----:B------:R-:W-:Y:S01]  /*41c0*/  MOV R121, R117 ;  /* 0x0000007500797202 */ /* 0x000fe20000000f00 */
[----:B------:R-:W-:Y:S02]  /*41d0*/  IMAD.MOV.U32 R122, RZ, RZ, R119 ;  /* 0x000000ffff7a7224 */ /* 0x000fe400078e0077 */
[----:B------:R-:W-:Y:S02]  /*41e0*/  IMAD.MOV.U32 R120, RZ, RZ, R116 ;  /* 0x000000ffff787224 */ /* 0x000fe400078e0074 */
[----:B------:R-:W-:Y:S01]  /*41f0*/  MOV R58, R153 ;  /* 0x00000099003a7202 */ /* 0x000fe20000000f00 */
[----:B------:R-:W-:Y:S01]  /*4200*/  HMMA.16816.F32 R16, R4, R42, R16 ;  /* 0x0000002a0410723c */ /* 0x000fe20000001810 */
[----:B------:R-:W-:Y:S01]  /*4210*/  IMAD.MOV.U32 R119, RZ, RZ, R22 ;  /* 0x000000ffff777224 */ /* 0x000fe200078e0016 */
[----:B------:R-:W-:Y:S01]  /*4220*/  MOV R118, R23 ;  /* 0x0000001700767202 */ /* 0x000fe20000000f00 */
[----:B------:R-:W-:-:S02]  /*4230*/  IMAD.MOV.U32 R117, RZ, RZ, R21 ;  /* 0x000000ffff757224 */ /* 0x000fc400078e0015 */
[----:B------:R-:W-:Y:S02]  /*4240*/  IMAD.MOV.U32 R116, RZ, RZ, R20 ;  /* 0x000000ffff747224 */ /* 0x000fe400078e0014 */
[----:B------:R-:W-:Y:S01]  /*4250*/  IMAD.MOV.U32 R59, RZ, RZ, R152 ;  /* 0x000000ffff3b7224 */ /* 0x000fe200078e0098 */
[----:B------:R-:W-:Y:S01]  /*4260*/  HMMA.16816.F32 R20, R8, R62, RZ ;  /* 0x0000003e0814723c */ /* 0x000fe200000018ff */
[----:B------:R-:W-:Y:S01]  /*4270*/  MOV R42, R139 ;  /* 0x0000008b002a7202 */ /* 0x000fe20000000f00 */
[----:B------:R-:W-:-:S05]  /*4280*/  IMAD.MOV.U32 R43, RZ, RZ, R138 ;  /* 0x000000ffff2b7224 */ /* 0x000fca00078e008a */
[----:B------:R-:W-:Y:S01]  /*4290*/  IMAD.MOV.U32 R62, RZ, RZ, R131 ;  /* 0x000000ffff3e7224 */ /* 0x000fe200078e0083 */
[----:B------:R-:W-:Y:S01]  /*42a0*/  HMMA.16816.F32 R32, R8, R56, RZ ;  /* 0x000000380820723c */ /* 0x000fe200000018ff */
[----:B------:R-:W-:-:S06]  /*42b0*/  IMAD.MOV.U32 R63, RZ, RZ, R130 ;  /* 0x000000ffff3f7224 */ /* 0x000fcc00078e0082 */
[----:B------:R-:W-:Y:S01]  /*42c0*/  IMAD.MOV.U32 R56, RZ, RZ, R155 ;  /* 0x000000ffff387224 */ /* 0x000fe200078e009b */
[----:B-1----:R-:W-:Y:S01]  /*42d0*/  HMMA.16816.F32 R160, R4, R54, R28 ;  /* 0x0000003604a0723c */ /* 0x002fe2000000181c */
[----:B------:R-:W1:Y:S01]  /*42e0*/  LDSM.16.MT88.4 R28, [R251+0x4900] ;  /* 0x00490000fb1c783b */ /* 0x000e620000004200 */
[----:B------:R-:W-:Y:S01]  /*42f0*/  MOV R105, R18 ;  /* 0x0000001200697202 */ /* 0x000fe20000000f00 */
[----:B------:R-:W-:Y:S01]  /*4300*/  IMAD.MOV.U32 R104, RZ, RZ, R19 ;  /* 0x000000ffff687224 */ /* 0x000fe200078e0013 */
[----:B------:R-:W-:Y:S01]  /*4310*/  MOV R0, R16 ;  /* 0x0000001000007202 */ /* 0x000fe20000000f00 */
[----:B------:R-:W-:Y:S02]  /*4320*/  IMAD.MOV.U32 R3, RZ, RZ, R17 ;  /* 0x000000ffff037224 */ /* 0x000fe400078e0011 */
[----:B------:R-:W-:Y:S01]  /*4330*/  IMAD.MOV.U32 R57, RZ, RZ, R154 ;  /* 0x000000ffff397224 */ /* 0x000fe200078e009a */
[----:B------:R-:W-:Y:S01]  /*4340*/  HMMA.16816.F32 R16, R8, R64, RZ ;  /* 0x000000400810723c */ /* 0x000fe200000018ff */
[----:B------:R-:W-:-:S02]  /*4350*/  IMAD.MOV.U32 R54, RZ, RZ, R145 ;  /* 0x000000ffff367224 */ /* 0x000fc400078e0091 */
[----:B------:R-:W-:-:S04]  /*4360*/  IMAD.MOV.U32 R55, RZ, RZ, R144 ;  /* 0x000000ffff377224 */ /* 0x000fc800078e0090 */
[----:B------:R-:W-:Y:S01]  /*4370*/  IMAD.MOV.U32 R65, RZ, RZ, R127 ;  /* 0x000000ffff417224 */ /* 0x000fe200078e007f */
[----:B------:R-:W-:Y:S01]  /*4380*/  HMMA.16816.F32 R152, R4, R50, R20 ;  /* 0x000000320498723c */ /* 0x000fe20000001814 */
[----:B------:R-:W-:-:S06]  /*4390*/  IMAD.MOV.U32 R64, RZ, RZ, R124 ;  /* 0x000000ffff407224 */ /* 0x000fcc00078e007c */
[----:B------:R-:W-:Y:S01]  /*43a0*/  MOV R50, R126 ;  /* 0x0000007e00327202 */ /* 0x000fe20000000f00 */
[----:B------:R-:W-:Y:S01]  /*43b0*/  HMMA.16816.F32 R188, R4, R52, R32 ;  /* 0x0000003404bc723c */ /* 0x000fe20000001820 */
[----:B------:R-:W4:Y:S01]  /*43c0*/  LDSM.16.MT88.4 R32, [R248+0x6100] ;  /* 0x00610000f820783b */ /* 0x000f220000004200 */
[----:B------:R-:W-:-:S05]  /*43d0*/  IMAD.MOV.U32 R51, RZ, RZ, R125 ;  /* 0x000000ffff337224 */ /* 0x000fca00078e007d */
[----:B------:R-:W-:Y:S01]  /*43e0*/  IMAD.MOV.U32 R52, RZ, RZ, R147 ;  /* 0x000000ffff347224 */ /* 0x000fe200078e0093 */
[----:B--2---:R-:W-:Y:S01]  /*43f0*/  HMMA.16816.F32 R20, R8, R36, RZ ;  /* 0x000000240814723c */ /* 0x004fe200000018ff */
[----:B------:R-:W-:-:S06]  /*4400*/  MOV R53, R146 ;  /* 0x0000009200357202 */ /* 0x000fcc0000000f00 */
[----:B------:R-:W-:Y:S01]  /*4410*/  IMAD.MOV.U32 R36, RZ, RZ, R119 ;  /* 0x000000ffff247224 */ /* 0x000fe200078e0077 */
[----:B---3--:R-:W-:Y:S01]  /*4420*/  HMMA.16816.F32 R180, R4, R44, R16 ;  /* 0x0000002c04b4723c */ /* 0x008fe20000001810 */
[----:B------:R-:W-:-:S06]  /*4430*/  IMAD.MOV.U32 R37, RZ, RZ, R118 ;  /* 0x000000ffff257224 */ /* 0x000fcc00078e0076 */
[----:B------:R-:W-:Y:S01]  /*4440*/  MOV R44, R123 ;  /* 0x0000007b002c7202 */ /* 0x000fe20000000f00 */
[----:B------:R-:W-:Y:S01]  /*4450*/  HMMA.16816.F32 R16, R8, R38, RZ ;  /* 0x000000260810723c */ /* 0x000fe200000018ff */
[----:B------:R-:W-:-:S06]  /*4460*/  IMAD.MOV.U32 R45, RZ, RZ, R122 ;  /* 0x000000ffff2d7224 */ /* 0x000fcc00078e007a */
[----:B------:R-:W-:Y:S01]  /*4470*/  MOV R39, R117 ;  /* 0x0000007500277202 */ /* 0x000fe20000000f00 */
[----:B------:R-:W-:Y:S01]  /*4480*/  HMMA.16816.F32 R24, R8, R60, RZ ;  /* 0x0000003c0818723c */ /* 0x000fe200000018ff */
[----:B------:R-:W-:-:S06]  /*4490*/  IMAD.MOV.U32 R38, RZ, RZ, R116 ;  /* 0x000000ffff267224 */ /* 0x000fcc00078e0074 */
[----:B------:R-:W-:Y:S01]  /*44a0*/  MOV R60, R129 ;  /* 0x00000081003c7202 */ /* 0x000fe20000000f00 */
[----:B-1----:R-:W-:Y:S01]  /*44b0*/  HMMA.16816.F32 R136, R4, R28, R20 ;  /* 0x0000001c0488723c */ /* 0x002fe20000001814 */
[----:B------:R-:W1:Y:S01]  /*44c0*/  LDSM.16.MT88.4 R20, [R248+0x6900] ;  /* 0x00690000f814783b */ /* 0x000e620000004200 */
[----:B------:R-:W-:-:S05]  /*44d0*/  IMAD.MOV.U32 R61, RZ, RZ, R128 ;  /* 0x000000ffff3d7224 */ /* 0x000fca00078e0080 */
[----:B------:R-:W-:Y:S01]  /*44e0*/  MOV R29, R3 ;  /* 0x00000003001d7202 */ /* 0x000fe20000000f00 */
[C---:B------:R-:W-:Y:S01]  /*44f0*/  HMMA.16816.F32 R128, R4.reuse, R30, R16 ;  /* 0x0000001e0480723c */ /* 0x040fe20000001810 */
[----:B------:R-:W-:Y:S02]  /*4500*/  FADD.FTZ R3, R15, R14 ;  /* 0x0000000e0f037221 */ /* 0x000fe40000010000 */
[----:B------:R-:W-:Y:S02]  /*4510*/  FFMA.FTZ R28, R99, c[0x0][0x2d0], -R13 ;  /* 0x0000b400631c7a23 */ /* 0x000fe4000001080d */
[----:B------:R-:W-:Y:S02]  /*4520*/  FADD.FTZ R3, R80, R3 ;  /* 0x0000000350037221 */ /* 0x000fe40000010000 */
[----:B------:R-:W-:Y:S01]  /*4530*/  IMAD.MOV.U32 R30, RZ, RZ, R0 ;  /* 0x000000ffff1e7224 */ /* 0x000fe200078e0000 */
[----:B------:R-:W-:Y:S01]  /*4540*/  HMMA.16816.F32 R184, R4, R48, R24 ;  /* 0x0000003004b8723c */ /* 0x000fe20000001818 */
[----:B------:R-:W-:-:S02]  /*4550*/  FADD.FTZ R3, R81, R3 ;  /* 0x0000000351037221 */ /* 0x000fc40000010000 */
[----:B------:R-:W-:Y:S02]  /*4560*/  FADD.FTZ R0, R85, R83 ;  /* 0x0000005355007221 */ /* 0x000fe40000010000 */
[----:B------:R-:W-:Y:S02]  /*4570*/  FFMA.FTZ R31, R98, c[0x0][0x2d0], -R13 ;  /* 0x0000b400621f7a23 */ /* 0x000fe4000001080d */
[----:B------:R-:W-:Y:S01]  /*4580*/  IMAD.MOV.U32 R48, RZ, RZ, R107 ;  /* 0x000000ffff307224 */ /* 0x000fe200078e006b */
[----:B----4-:R-:W-:Y:S01]  /*4590*/  HMMA.16816.F32 R16, R8, R32, RZ ;  /* 0x000000200810723c */ /* 0x010fe200000018ff */
[----:B------:R-:W-:Y:S01]  /*45a0*/  MOV R49, R106 ;  /* 0x0000006a00317202 */ /* 0x000fe20000000f00 */
[----:B------:R-:W-:Y:S01]  /*45b0*/  FADD.FTZ R0, R82, R0 ;  /* 0x0000000052007221 */ /* 0x000fe20000010000 */
[----:B------:R-:W-:Y:S01]  /*45c0*/  MOV R82, R44 ;  /* 0x0000002c00527202 */ /* 0x000fe20000000f00 */
[----:B------:R-:W-:Y:S02]  /*45d0*/  IMAD.MOV.U32 R83, RZ, RZ, R45 ;  /* 0x000000ffff537224 */ /* 0x000fe400078e002d */
[----:B------:R-:W-:-:S02]  /*45e0*/  IMAD.MOV.U32 R85, RZ, RZ, R49 ;  /* 0x000000ffff557224 */ /* 0x000fc400078e0031 */
[----:B------:R-:W-:Y:S01]  /*45f0*/  HMMA.16816.F32 R24, R8, R66, RZ ;  /* 0x000000420818723c */ /* 0x000fe200000018ff */
[----:B------:R-:W-:Y:S01]  /*4600*/  IMAD.MOV.U32 R32, RZ, RZ, R48 ;  /* 0x000000ffff207224 */ /* 0x000fe200078e0030 */
[----:B------:R-:W-:Y:S01]  /*4610*/  MOV R48, R54 ;  /* 0x0000003600307202 */ /* 0x000fe20000000f00 */
[----:B------:R-:W-:Y:S01]  /*4620*/  IMAD.MOV.U32 R49, RZ, RZ, R55 ;  /* 0x000000ffff317224 */ /* 0x000fe200078e0037 */
[----:B------:R-:W-:Y:S01]  /*4630*/  MOV R54, R56 ;  /* 0x0000003800367202 */ /* 0x000fe20000000f00 */
[----:B------:R-:W-:Y:S02]  /*4640*/  IMAD.MOV.U32 R55, RZ, RZ, R57 ;  /* 0x000000ffff377224 */ /* 0x000fe400078e0039 */
[----:B------:R-:W-:Y:S01]  /*4650*/  IMAD.MOV.U32 R67, RZ, RZ, R121 ;  /* 0x000000ffff437224 */ /* 0x000fe200078e0079 */
[----:B------:R-:W-:Y:S01]  /*4660*/  MOV R66, R120 ;  /* 0x0000007800427202 */ /* 0x000fe20000000f00 */
[----:B------:R-:W-:Y:S02]  /*4670*/  FADD.FTZ R0, R86, R0 ;  /* 0x0000000056007221 */ /* 0x000fe40000010000 */
[----:B------:R-:W-:Y:S01]  /*4680*/  IMAD.MOV.U32 R81, RZ, RZ, R67 ;  /* 0x000000ffff517224 */ /* 0x000fe200078e0043 */
[----:B------:R-:W-:Y:S01]  /*4690*/  MOV R67, R51 ;  /* 0x0000003300437202 */ /* 0x000fe20000000f00 */
[----:B------:R-:W-:Y:S01]  /*46a0*/  IMAD.MOV.U32 R80, RZ, RZ, R66 ;  /* 0x000000ffff507224 */ /* 0x000fe200078e0042 */
[----:B------:R-:W-:Y:S01]  /*46b0*/  MOV R51, R53 ;  /* 0x0000003500337202 */ /* 0x000fe20000000f00 */
[----:B------:R-:W-:Y:S01]  /*46c0*/  IMAD.MOV.U32 R66, RZ, RZ, R50 ;  /* 0x000000ffff427224 */ /* 0x000fe200078e0032 */
[----:B-1----:R-:W-:Y:S01]  /*46d0*/  HMMA.16816.F32 R124, R4, R20, R16 ;  /* 0x00000014047c723c */ /* 0x002fe20000001810 */
[----:B------:R-:W-:-:S02]  /*46e0*/  IMAD.MOV.U32 R50, RZ, RZ, R52 ;  /* 0x000000ffff327224 */ /* 0x000fc400078e0034 */
[----:B------:R-:W-:Y:S02]  /*46f0*/  IMAD.MOV.U32 R52, RZ, RZ, R58 ;  /* 0x000000ffff347224 */ /* 0x000fe400078e003a */
[----:B------:R-:W-:Y:S02]  /*4700*/  IMAD.MOV.U32 R53, RZ, RZ, R59 ;  /* 0x000000ffff357224 */ /* 0x000fe400078e003b */
[----:B------:R-:W-:Y:S01]  /*4710*/  FADD.FTZ R0, R88, R0 ;  /* 0x0000000058007221 */ /* 0x000fe20000010000 */
[----:B------:R-:W-:Y:S01]  /*4720*/  HMMA.16816.F32 R144, R4, R46, R24 ;  /* 0x0000002e0490723c */ /* 0x000fe20000001818 */
[----:B------:R-:W1:Y:S01]  /*4730*/  LDSM.16.MT88.4 R24, [R249+0x6100] ;  /* 0x00610000f918783b */ /* 0x000e620000004200 */
[----:B------:R-:W-:Y:S01]  /*4740*/  FADD.FTZ R3, R84, R3 ;  /* 0x0000000354037221 */ /* 0x000fe20000010000 */
[----:B------:R-:W-:Y:S01]  /*4750*/  MOV R88, R38 ;  /* 0x0000002600587202 */ /* 0x000fe20000000f00 */
[----:B------:R-:W-:Y:S02]  /*4760*/  FADD.FTZ R0, R89, R0 ;  /* 0x0000000059007221 */ /* 0x000fe40000010000 */
[----:B------:R-:W-:-:S02]  /*4770*/  FFMA.FTZ R14, R101, c[0x0][0x2d0], -R13 ;  /* 0x0000b400650e7a23 */ /* 0x000fc4000001080d */
[----:B------:R-:W-:Y:S01]  /*4780*/  HMMA.16816.F32 R16, R8, R34, RZ ;  /* 0x000000220810723c */ /* 0x000fe200000018ff */
[----:B------:R-:W-:Y:S02]  /*4790*/  IMAD.MOV.U32 R46, RZ, RZ, R105 ;  /* 0x000000ffff2e7224 */ /* 0x000fe400078e0069 */
[----:B------:R-:W-:Y:S02]  /*47a0*/  IMAD.MOV.U32 R47, RZ, RZ, R104 ;  /* 0x000000ffff2f7224 */ /* 0x000fe400078e0068 */
[----:B------:R-:W-:Y:S02]  /*47b0*/  IMAD.MOV.U32 R98, RZ, RZ, R46 ;  /* 0x000000ffff627224 */ /* 0x000fe400078e002e */
[----:B------:R-:W-:Y:S02]  /*47c0*/  IMAD.MOV.U32 R99, RZ, RZ, R47 ;  /* 0x000000ffff637224 */ /* 0x000fe400078e002f */
[----:B------:R-:W-:Y:S01]  /*47d0*/  FFMA.FTZ R84, R97, c[0x0][0x2d0], -R13 ;  /* 0x0000b40061547a23 */ /* 0x000fe2000001080d */
[----:B------:R-:W-:Y:S01]  /*47e0*/  MOV R97, R29 ;  /* 0x0000001d00617202 */ /* 0x000fe20000000f00 */
[----:B------:R-:W-:-:S02]  /*47f0*/  FADD.FTZ R0, R90, R0 ;  /* 0x000000005a007221 */ /* 0x000fc40000010000 */
[----:B------:R-:W-:Y:S02]  /*4800*/  FADD.FTZ R29, R87, R3 ;  /* 0x00000003571d7221 */ /* 0x000fe40000010000 */
[--C-:B------:R-:W-:Y:S01]  /*4810*/  FFMA.FTZ R15, R100, c[0x0][0x2d0], -R13.reuse ;  /* 0x0000b400640f7a23 */ /* 0x100fe2000001080d */
[----:B------:R2:W3:Y:S01]  /*4820*/  MUFU.EX2 R3, R14 ;  /* 0x0000000e00037308 */ /* 0x0004e20000000800 */
[----:B------:R-:W-:Y:S02]  /*4830*/  FFMA.FTZ R35, R96, c[0x0][0x2d0], -R13 ;  /* 0x0000b40060237a23 */ /* 0x000fe4000001080d */
[----:B------:R-:W-:Y:S02]  /*4840*/  IMAD.MOV.U32 R96, RZ, RZ, R30 ;  /* 0x000000ffff607224 */ /* 0x000fe400078e001e */
[----:B------:R-:W-:Y:S01]  /*4850*/  FADD.FTZ R30, R91, R0 ;  /* 0x000000005b1e7221 */ /* 0x000fe20000010000 */
[----:B------:R-:W-:Y:S01]  /*4860*/  MOV R91, R37 ;  /* 0x00000025005b7202 */ /* 0x000fe20000000f00 */
[----:B------:R-:W-:Y:S01]  /*4870*/  IMAD.MOV.U32 R89, RZ, RZ, R39 ;  /* 0x000000ffff597224 */ /* 0x000fe200078e0027 */
[----:B------:R-:W-:Y:S01]  /*4880*/  HMMA.16816.F32 R120, R4, R22, R16 ;  /* 0x000000160478723c */ /* 0x000fe20000001810 */
[----:B------:R-:W4:Y:S01]  /*4890*/  LDSM.16.MT88.4 R20, [R249+0x6900] ;  /* 0x00690000f914783b */ /* 0x000f220000004200 */
[----:B------:R5:W3:Y:S01]  /*48a0*/  MUFU.EX2 R0, R15 ;  /* 0x0000000f00007308 */ /* 0x000ae20000000800 */
[----:B------:R-:W-:-:S02]  /*48b0*/  IMAD.MOV.U32 R90, RZ, RZ, R36 ;  /* 0x000000ffff5a7224 */ /* 0x000fc400078e0024 */
[--C-:B------:R-:W-:Y:S02]  /*48c0*/  FFMA.FTZ R34, R95, c[0x0][0x2d0], -R13.reuse ;  /* 0x0000b4005f227a23 */ /* 0x100fe4000001080d */
[----:B------:R-:W-:Y:S01]  /*48d0*/  FFMA.FTZ R33, R94, c[0x0][0x2d0], -R13 ;  /* 0x0000b4005e217a23 */ /* 0x000fe2000001080d */
[----:B-1----:R-:W-:Y:S01]  /*48e0*/  HMMA.16816.F32 R16, R8, R24, RZ ;  /* 0x000000180810723c */ /* 0x002fe200000018ff */
[--C-:B------:R-:W-:Y:S02]  /*48f0*/  FFMA.FTZ R13, R112, c[0x0][0x2d0], -R12.reuse ;  /* 0x0000b400700d7a23 */ /* 0x100fe4000001080c */
[--C-:B--2---:R-:W-:Y:S02]  /*4900*/  FFMA.FTZ R14, R110, c[0x0][0x2d0], -R12.reuse ;  /* 0x0000b4006e0e7a23 */ /* 0x104fe4000001080c */
[----:B------:R-:W-:Y:S02]  /*4910*/  IMAD.MOV.U32 R112, RZ, RZ, R85 ;  /* 0x000000ffff707224 */ /* 0x000fe400078e0055 */
[----:B-----5:R-:W-:-:S02]  /*4920*/  FFMA.FTZ R15, R111, c[0x0][0x2d0], -R12 ;  /* 0x0000b4006f0f7a23 */ /* 0x020fc4000001080c */
[----:B------:R-:W-:Y:S08]  /*4930*/  MUFU.EX2 R14, R14 ;  /* 0x0000000e000e7308 */ /* 0x000ff00000000800 */
[----:B------:R-:W-:Y:S07]  /*4940*/  MUFU.EX2 R15, R15 ;  /* 0x0000000f000f7308 */ /* 0x000fee0000000800 */
[----:B----4-:R-:W-:Y:S08]  /*4950*/  HMMA.16816.F32 R116, R4, R20, R16 ;  /* 0x000000140474723c */ /* 0x010ff00000001810 */
[----:B------:R-:W-:Y:S01]  /*4960*/  HMMA.16816.F32 R16, R8, R26, RZ ;  /* 0x0000001a0810723c */ /* 0x000fe200000018ff */
[----:B------:R-:W1:Y:S11]  /*4970*/  LDSM.16.MT88.4 R24, [R252+0x6100] ;  /* 0x00610000fc18783b */ /* 0x000e760000004200 */
[----:B------:R-:W-:Y:S11]  /*4980*/  @!UPT UIADD3 URZ, URZ, URZ, URZ ;  /* 0x0000003f3f3ff290 */ /* 0x000ff6000fffe03f */
[----:B------:R-:W-:Y:S01]  /*4990*/  @!UPT UIADD3 URZ, URZ, URZ, URZ ;  /* 0x0000003f3f3ff290 */ /* 0x000fe2000fffe03f */
[----:B------:R-:W-:Y:S01]  /*49a0*/  HMMA.16816.F32 R104, R4, R22, R16 ;  /* 0x000000160468723c */ /* 0x000fe20000001810 */
[----:B------:R-:W2:Y:S07]  /*49b0*/  LDSM.16.MT88.4 R20, [R252+0x6900] ;  /* 0x00690000fc14783b */ /* 0x000eae0000004200 */
[----:B-1----:R-:W-:Y:S11]  /*49c0*/  HMMA.16816.F32 R16, R8, R24, RZ ;  /* 0x000000180810723c */ /* 0x002ff600000018ff */
[----:B------:R-:W-:Y:S11]  /*49d0*/  @!UPT UIADD3 URZ, URZ, URZ, URZ ;  /* 0x0000003f3f3ff290 */ /* 0x000ff6000fffe03f */
[----:B------:R-:W-:Y:S02]  /*49e0*/  @!UPT UIADD3 URZ, URZ, URZ, URZ ;  /* 0x0000003f3f3ff290 */ /* 0x000fe4000fffe03f */
[----:B--2---:R-:W-:Y:S08]  /*49f0*/  HMMA.16816.F32 R56, R4, R20, R16 ;  /* 0x000000140438723c */ /* 0x004ff00000001810 */
[----:B------:R-:W-:Y:S11]  /*4a00*/  HMMA.16816.F32 R16, R8, R26, RZ ;  /* 0x0000001a0810723c */ /* 0x000ff600000018ff */
[----:B------:R-:W-:Y:S11]  /*4a10*/  @!UPT UIADD3 URZ, URZ, URZ, URZ ;  /* 0x0000003f3f3ff290 */ /* 0x000ff6000fffe03f */
[----:B------:R-:W-:Y:S02]  /*4a20*/  @!UPT UIADD3 URZ, URZ, URZ, URZ ;  /* 0x0000003f3f3ff290 */ /* 0x000fe4000fffe03f */
[----:B------:R-:W-:Y:S01]  /*4a30*/  HMMA.16816.F32 R44, R4, R22, R16 ;  /* 0x00000016042c723c */ /* 0x000fe20000001810 */
[----:B------:R-:W1:Y:S07]  /*4a40*/  LDSM.16.MT88.4 R16, [R251+0x6100] ;  /* 0x00610000fb10783b */ /* 0x000e6e0000004200 */
[C---:B-1----:R-:W-:Y:S08]  /*4a50*/  HMMA.16816.F32 R20, R8.reuse, R16, RZ ;  /* 0x000000100814723c */ /* 0x042ff000000018ff */
[----:B------:R-:W-:Y:S01]  /*4a60*/  HMMA.16816.F32 R8, R8, R18, RZ ;  /* 0x000000120808723c */ /* 0x000fe200000018ff */
[----:B------:R-:W1:Y:S11]  /*4a70*/  LDSM.16.MT88.4 R16, [R251+0x6900] ;  /* 0x00690000fb10783b */ /* 0x000e760000004200 */
[----:B------:R-:W-:Y:S04]  /*4a80*/  @!UPT UIADD3 URZ, URZ, URZ, URZ ;  /* 0x0000003f3f3ff290 */ /* 0x000fe8000fffe03f */
[C---:B-1----:R-:W-:Y:S01]  /*4a90*/  HMMA.16816.F32 R36, R4.reuse, R16, R20 ;  /* 0x000000100424723c */ /* 0x042fe20000001814 */
[----:B------:R-:W-:Y:S07]  /*4aa0*/  MUFU.EX2 R16, R31 ;  /* 0x0000001f00107308 */ /* 0x000fee0000000800 */
[----:B------:R-:W-:Y:S01]  /*4ab0*/  HMMA.16816.F32 R20, R4, R18, R8 ;  /* 0x000000120414723c */ /* 0x000fe20000001808 */
[----:B------:R-:W1:Y:S01]  /*4ac0*/  LDSM.16.MT88.4 R8, [R248+0x1100] ;  /* 0x00110000f808783b */ /* 0x000e620000004200 */
[----:B------:R2:W4:Y:S05]  /*4ad0*/  MUFU.EX2 R6, R28 ;  /* 0x0000001c00067308 */ /* 0x00052a0000000800 */
[----:B---3--:R-:W-:-:S02]  /*4ae0*/  FADD.FTZ R4, R3, R30 ;  /* 0x0000001e03047221 */ /* 0x008fc40000010000 */
[--C-:B------:R-:W-:Y:S01]  /*4af0*/  FFMA.FTZ R7, R113, c[0x0][0x2d0], -R12.reuse ;  /* 0x0000b40071077a23 */ /* 0x100fe2000001080c */
[----:B------:R-:W-:Y:S01]  /*4b00*/  MOV R113, R32 ;  /* 0x0000002000717202 */ /* 0x000fe20000000f00 */
[--C-:B------:R-:W-:Y:S01]  /*4b10*/  FFMA.FTZ R18, R109, c[0x0][0x2d0], -R12.reuse ;  /* 0x0000b4006d127a23 */ /* 0x100fe2000001080c */
[----:B------:R-:W-:Y:S01]  /*4b20*/  MUFU.EX2 R17, R33 ;  /* 0x0000002100117308 */ /* 0x000fe20000000800 */
[--C-:B------:R-:W-:Y:S02]  /*4b30*/  FFMA.FTZ R19, R108, c[0x0][0x2d0], -R12.reuse ;  /* 0x0000b4006c137a23 */ /* 0x100fe4000001080c */
[--C-:B------:R-:W-:Y:S02]  /*4b40*/  FFMA.FTZ R32, R102, c[0x0][0x2d0], -R12.reuse ;  /* 0x0000b40066207a23 */ /* 0x100fe4000001080c */
[----:B------:R-:W-:Y:S02]  /*4b50*/  FADD.FTZ R5, R93, R29 ;  /* 0x0000001d5d057221 */ /* 0x000fe40000010000 */
[----:B--2---:R-:W-:-:S02]  /*4b60*/  FFMA.FTZ R28, R103, c[0x0][0x2d0], -R12 ;  /* 0x0000b400671c7a23 */ /* 0x004fc4000001080c */
[C---:B------:R-:W-:Y:S01]  /*4b70*/  FADD.FTZ R12, R0.reuse, R4 ;  /* 0x00000004000c7221 */ /* 0x040fe20000010000 */
[----:B------:R-:W-:Y:S01]  /*4b80*/  F2FP.PACK_AB R4, R0, R3 ;  /* 0x000000030004723e */ /* 0x000fe200000000ff */
[----:B------:R-:W-:Y:S01]  /*4b90*/  FADD.FTZ R5, R92, R5 ;  /* 0x000000055c057221 */ /* 0x000fe20000010000 */
[----:B------:R-:W2:Y:S01]  /*4ba0*/  MUFU.EX2 R3, R7 ;  /* 0x0000000700037308 */ /* 0x000ea20000000800 */
[----:B----4-:R-:W-:Y:S01]  /*4bb0*/  FADD.FTZ R12, R6, R12 ;  /* 0x0000000c060c7221 */ /* 0x010fe20000010000 */
[----:B------:R-:W-:-:S06]  /*4bc0*/  F2FP.PACK_AB R6, R16, R6 ;  /* 0x000000061006723e */ /* 0x000fcc00000000ff */
[----:B------:R-:W3:Y:S01]  /*4bd0*/  MUFU.EX2 R0, R13 ;  /* 0x0000000d00007308 */ /* 0x000ee20000000800 */
[----:B--2---:R-:W-:Y:S01]  /*4be0*/  FADD.FTZ R5, R3, R5 ;  /* 0x0000000503057221 */ /* 0x004fe20000010000 */
[----:B------:R-:W-:-:S03]  /*4bf0*/  F2FP.PACK_AB R7, R14, R15 ;  /* 0x0000000f0e07723e */ /* 0x000fc600000000ff */
[C---:B---3--:R-:W-:Y:S01]  /*4c00*/  FADD.FTZ R13, R0.reuse, R5 ;  /* 0x00000005000d7221 */ /* 0x048fe20000010000 */
[----:B------:R-:W-:Y:S02]  /*4c10*/  F2FP.PACK_AB R5, R0, R3 ;  /* 0x000000030005723e */ /* 0x000fe400000000ff */
[----:B------:R2:W-:Y:S05]  /*4c20*/  MUFU.EX2 R3, R84 ;  /* 0x0000005400037308 */ /* 0x0005ea0000000800 */
[C---:B-1----:R-:W-:Y:S03]  /*4c30*/  HMMA.16816.F32 R164, R4.reuse, R8, R164 ;  /* 0x0000000804a4723c */ /* 0x042fe600000018a4 */
[----:B------:R1:W3:Y:S05]  /*4c40*/  MUFU.EX2 R0, R35 ;  /* 0x0000002300007308 */ /* 0x0002ea0000000800 */
[C---:B------:R-:W-:Y:S01]  /*4c50*/  HMMA.16816.F32 R24, R4.reuse, R10, R156 ;  /* 0x0000000a0418723c */ /* 0x040fe2000000189c */
[----:B------:R-:W4:Y:S07]  /*4c60*/  LDSM.16.MT88.4 R8, [R249+0x1100] ;  /* 0x00110000f908783b */ /* 0x000f2e0000004200 */
[C---:B----4-:R-:W-:Y:S08]  /*4c70*/  HMMA.16816.F32 R156, R4.reuse, R8, R40 ;  /* 0x00000008049c723c */ /* 0x050ff00000001828 */
        /* <DEDUP_REMOVED lines=27> */
[----:B------:R-:W-:Y:S11]  /*4e30*/  HMMA.16816.F32 R8, R4, R10, R144 ;  /* 0x0000000a0408723c */ /* 0x000ff60000001890 */
[----:B------:R-:W-:Y:S05]  /*4e40*/  @!UPT UIADD3 URZ, URZ, URZ, URZ ;  /* 0x0000003f3f3ff290 */ /* 0x000fea000fffe03f */
[----:B------:R-:W-:Y:S01]  /*4e50*/  IMAD.MOV.U32 R152, RZ, RZ, R180 ;  /* 0x000000ffff987224 */ /* 0x000fe200078e00b4 */
[----:B------:R-:W-:Y:S01]  /*4e60*/  MOV R86, R182 ;  /* 0x000000b600567202 */ /* 0x000fe20000000f00 */
[----:B------:R-:W-:Y:S02]  /*4e70*/  IMAD.MOV.U32 R85, RZ, RZ, R181 ;  /* 0x000000ffff557224 */ /* 0x000fe400078e00b5 */
[----:B------:R-:W-:Y:S01]  /*4e80*/  IMAD.MOV.U32 R87, RZ, RZ, R183 ;  /* 0x000000ffff577224 */ /* 0x000fe200078e00b7 */
[----:B--2---:R-:W-:Y:S02]  /*4e90*/  MOV R84, R152 ;  /* 0x0000009800547202 */ /* 0x004fe40000000f00 */
[----:B------:R-:W-:Y:S01]  /*4ea0*/  LDSM.16.MT88.4 R152, [R249+0x1900] ;  /* 0x00190000f998783b */ /* 0x000fe20000004200 */
[----:B------:R-:W-:Y:S01]  /*4eb0*/  IMAD.MOV.U32 R147, RZ, RZ, R8 ;  /* 0x000000ffff937224 */ /* 0x000fe200078e0008 */
[----:B------:R-:W-:Y:S01]  /*4ec0*/  MOV R146, R9 ;  /* 0x0000000900927202 */ /* 0x000fe20000000f00 */
[----:B------:R-:W-:-:S02]  /*4ed0*/  IMAD.MOV.U32 R145, RZ, RZ, R10 ;  /* 0x000000ffff917224 */ /* 0x000fc400078e000a */
[----:B------:R-:W-:Y:S02]  /*4ee0*/  IMAD.MOV.U32 R144, RZ, RZ, R11 ;  /* 0x000000ffff907224 */ /* 0x000fe400078e000b */
[----:B------:R-:W2:Y:S02]  /*4ef0*/  LDSM.16.MT88.4 R8, [R251+0x5100] ;  /* 0x00510000fb08783b */ /* 0x000ea40000004200 */
[C---:B--2---:R-:W-:Y:S08]  /*4f00*/  HMMA.16816.F32 R160, R4.reuse, R8, R136 ;  /* 0x0000000804a0723c */ /* 0x044ff00000001888 */
[C---:B------:R-:W-:Y:S01]  /*4f10*/  HMMA.16816.F32 R188, R4.reuse, R10, R128 ;  /* 0x0000000a04bc723c */ /* 0x040fe20000001880 */
[----:B------:R-:W2:Y:S11]  /*4f20*/  LDSM.16.MT88.4 R8, [R248+0x7100] ;  /* 0x00710000f808783b */ /* 0x000eb60000004200 */
[----:B------:R-:W-:Y:S04]  /*4f30*/  @!UPT UIADD3 URZ, URZ, URZ, URZ ;  /* 0x0000003f3f3ff290 */ /* 0x000fe8000fffe03f */
[----:B------:R-:W-:Y:S01]  /*4f40*/  MOV R139, R160 ;  /* 0x000000a0008b7202 */ /* 0x000fe20000000f00 */
[----:B------:R-:W-:Y:S01]  /*4f50*/  IMAD.MOV.U32 R138, RZ, RZ, R161 ;  /* 0x000000ffff8a7224 */ /* 0x000fe200078e00a1 */
[----:B------:R-:W-:Y:S01]  /*4f60*/  MOV R136, R163 ;  /* 0x000000a300887202 */ /* 0x000fe20000000f00 */
[----:B------:R-:W-:Y:S02]  /*4f70*/  IMAD.MOV.U32 R137, RZ, RZ, R162 ;  /* 0x000000ffff897224 */ /* 0x000fe400078e00a2 */
[----:B------:R-:W-:Y:S01]  /*4f80*/  LDSM.16.MT88.4 R160, [R248+0x1900] ;  /* 0x00190000f8a0783b */ /* 0x000fe20000004200 */
[C---:B--2---:R-:W-:Y:S08]  /*4f90*/  HMMA.16816.F32 R180, R4.reuse, R8, R124 ;  /* 0x0000000804b4723c */ /* 0x044ff0000000187c */
[C---:B------:R-:W-:Y:S01]  /*4fa0*/  HMMA.16816.F32 R120, R4.reuse, R10, R120 ;  /* 0x0000000a0478723c */ /* 0x040fe20000001878 */
[----:B------:R-:W2:Y:S07]  /*4fb0*/  LDSM.16.MT88.4 R8, [R249+0x7100] ;  /* 0x00710000f908783b */ /* 0x000eae0000004200 */
[C---:B--2---:R-:W-:Y:S08]  /*4fc0*/  HMMA.16816.F32 R116, R4.reuse, R8, R116 ;  /* 0x000000080474723c */ /* 0x044ff00000001874 */
[----:B------:R-:W-:Y:S11]  /*4fd0*/  HMMA.16816.F32 R8, R4, R10, R104 ;  /* 0x0000000a0408723c */ /* 0x000ff60000001868 */
[----:B------:R-:W-:Y:S05]  /*4fe0*/  @!UPT UIADD3 URZ, URZ, URZ, URZ ;  /* 0x0000003f3f3ff290 */ /* 0x000fea000fffe03f */
[----:B------:R-:W-:Y:S01]  /*4ff0*/  IMAD.MOV.U32 R131, RZ, RZ, R116 ;  /* 0x000000ffff837224 */ /* 0x000fe200078e0074 */
[----:B------:R-:W-:Y:S01]  /*5000*/  MOV R130, R117 ;  /* 0x0000007500827202 */ /* 0x000fe20000000f00 */
[----:B------:R-:W-:Y:S01]  /*5010*/  IMAD.MOV.U32 R129, RZ, RZ, R118 ;  /* 0x000000ffff817224 */ /* 0x000fe200078e0076 */
[----:B------:R-:W-:-:S03]  /*5020*/  MOV R128, R119 ;  /* 0x0000007700807202 */ /* 0x000fc60000000f00 */
[----:B------:R-:W-:Y:S02]  /*5030*/  IMAD.MOV.U32 R33, RZ, RZ, R130 ;  /* 0x000000ffff217224 */ /* 0x000fe400078e0082 */
[----:B------:R-:W-:Y:S01]  /*5040*/  IMAD.MOV.U32 R104, RZ, RZ, R8 ;  /* 0x000000ffff687224 */ /* 0x000fe200078e0008 */
[----:B------:R-:W-:Y:S01]  /*5050*/  MOV R29, R9 ;  /* 0x00000009001d7202 */ /* 0x000fe20000000f00 */
[----:B------:R-:W-:Y:S01]  /*5060*/  IMAD.MOV.U32 R30, RZ, RZ, R10 ;  /* 0x000000ffff1e7224 */ /* 0x000fe200078e000a */
[----:B------:R-:W-:Y:S01]  /*5070*/  MOV R31, R11 ;  /* 0x0000000b001f7202 */ /* 0x000fe20000000f00 */
[----:B-1----:R-:W-:Y:S01]  /*5080*/  IMAD.MOV.U32 R35, RZ, RZ, R128 ;  /* 0x000000ffff237224 */ /* 0x002fe200078e0080 */
[----:B------:R-:W1:Y:S01]  /*5090*/  LDSM.16.MT88.4 R8, [R252+0x7100] ;  /* 0x00710000fc08783b */ /* 0x000e620000004200 */
[----:B---3--:R-:W-:Y:S01]  /*50a0*/  F2FP.PACK_AB R128, R0, R3 ;  /* 0x000000030080723e */ /* 0x008fe200000000ff */
[C---:B-1----:R-:W-:Y:S02]  /*50b0*/  HMMA.16816.F32 R116, R4.reuse, R8, R56 ;  /* 0x000000080474723c */ /* 0x042fe40000001838 */
[----:B------:R-:W-:Y:S06]  /*50c0*/  LDSM.16.MT88.4 R56, [R252+0x3900] ;  /* 0x00390000fc38783b */ /* 0x000fec0000004200 */
[C---:B------:R-:W-:Y:S01]  /*50d0*/  HMMA.16816.F32 R184, R4.reuse, R10, R44 ;  /* 0x0000000a04b8723c */ /* 0x040fe2000000182c */
[----:B------:R-:W1:Y:S07]  /*50e0*/  LDSM.16.MT88.4 R8, [R251+0x7100] ;  /* 0x00710000fb08783b */ /* 0x000e6e0000004200 */
[C---:B-1----:R-:W-:Y:S07]  /*50f0*/  HMMA.16816.F32 R124, R4.reuse, R8, R36 ;  /* 0x00000008047c723c */ /* 0x042fee0000001824 */
[----:B------:R-:W-:Y:S01]  /*5100*/  FADD.FTZ R9, R16, R12 ;  /* 0x0000000c10097221 */ /* 0x000fe20000010000 */
[----:B------:R-:W-:Y:S01]  /*5110*/  HMMA.16816.F32 R20, R4, R10, R20 ;  /* 0x0000000a0414723c */ /* 0x000fe20000001814 */
[----:B------:R-:W1:Y:S01]  /*5120*/  MUFU.EX2 R5, R18 ;  /* 0x0000001200057308 */ /* 0x000e620000000800 */
[----:B------:R-:W-:-:S05]  /*5130*/  MOV R12, R139 ;  /* 0x0000008b000c7202 */ /* 0x000fca0000000f00 */
[----:B------:R-:W-:Y:S02]  /*5140*/  FADD.FTZ R7, R15, R13 ;  /* 0x0000000d0f077221 */ /* 0x000fe40000010000 */
[----:B------:R2:W3:Y:S01]  /*5150*/  MUFU.EX2 R6, R34 ;  /* 0x0000002200067308 */ /* 0x0004e20000000800 */
[----:B------:R-:W-:Y:S02]  /*5160*/  IMAD.MOV.U32 R13, RZ, RZ, R138 ;  /* 0x000000ffff0d7224 */ /* 0x000fe400078e008a */
[----:B------:R-:W-:Y:S01]  /*5170*/  FADD.FTZ R8, R14, R7 ;  /* 0x000000070e087221 */ /* 0x000fe20000010000 */
[----:B------:R-:W-:Y:S01]  /*5180*/  MOV R14, R137 ;  /* 0x00000089000e7202 */ /* 0x000fe20000000f00 */
[----:B------:R-:W-:Y:S02]  /*5190*/  FADD.FTZ R7, R3, R9 ;  /* 0x0000000903077221 */ /* 0x000fe40000010000 */
[----:B------:R-:W-:Y:S01]  /*51a0*/  IMAD.MOV.U32 R15, RZ, RZ, R136 ;  /* 0x000000ffff0f7224 */ /* 0x000fe200078e0088 */
[----:B------:R-:W4:Y:S01]  /*51b0*/  MUFU.EX2 R4, R19 ;  /* 0x0000001300047308 */ /* 0x000f220000000800 */
[----:B-1----:R-:W-:Y:S01]  /*51c0*/  FADD.FTZ R8, R5, R8 ;  /* 0x0000000805087221 */ /* 0x002fe20000010000 */
[----:B------:R-:W1:Y:S01]  /*51d0*/  LDSM.16.MT88.4 R136, [R251+0x1900] ;  /* 0x00190000fb88783b */ /* 0x000e620000004200 */
[----:B------:R-:W-:-:S05]  /*51e0*/  FADD.FTZ R7, R0, R7 ;  /* 0x0000000700077221 */ /* 0x000fca0000010000 */
[----:B------:R5:W-:Y:S01]  /*51f0*/  MUFU.EX2 R11, R28 ;  /* 0x0000001c000b7308 */ /* 0x000be20000000800 */
[----:B--2---:R-:W-:Y:S01]  /*5200*/  MOV R34, R129 ;  /* 0x0000008100227202 */ /* 0x004fe20000000f00 */
[----:B---3--:R-:W-:Y:S01]  /*5210*/  FADD.FTZ R0, R6, R7 ;  /* 0x0000000706007221 */ /* 0x008fe20000010000 */
[----:B------:R-:W-:Y:S01]  /*5220*/  F2FP.PACK_AB R130, R17, R6 ;  /* 0x000000061182723e */ /* 0x000fe200000000ff */
[----:B------:R-:W-:Y:S01]  /*5230*/  IMAD.MOV.U32 R7, RZ, RZ, R144 ;  /* 0x000000ffff077224 */ /* 0x000fe200078e0090 */
[----:B------:R-:W-:-:S03]  /*5240*/  MOV R6, R145 ;  /* 0x0000009100067202 */ /* 0x000fc60000000f00 */
[----:B------:R2:W3:Y:S01]  /*5250*/  MUFU.EX2 R10, R32 ;  /* 0x00000020000a7308 */ /* 0x0004e20000000800 */
[C---:B----4-:R-:W-:Y:S01]  /*5260*/  F2FP.PACK_AB R129, R4.reuse, R5 ;  /* 0x000000050481723e */ /* 0x050fe200000000ff */
[----:B------:R-:W-:Y:S01]  /*5270*/  FADD.FTZ R3, R4, R8 ;  /* 0x0000000804037221 */ /* 0x000fe20000010000 */
[----:B------:R-:W-:Y:S01]  /*5280*/  MOV R4, R147 ;  /* 0x0000009300047202 */ /* 0x000fe20000000f00 */
[----:B------:R-:W-:Y:S02]  /*5290*/  IMAD.MOV.U32 R5, RZ, RZ, R146 ;  /* 0x000000ffff057224 */ /* 0x000fe400078e0092 */
[----:B------:R-:W4:Y:S01]  /*52a0*/  LDSM.16.MT88.4 R144, [R252+0x1900] ;  /* 0x00190000fc90783b */ /* 0x000f220000004200 */
[----:B-----5:R-:W-:-:S03]  /*52b0*/  IMAD.MOV.U32 R28, RZ, RZ, R104 ;  /* 0x000000ffff1c7224 */ /* 0x020fc600078e0068 */
[----:B------:R-:W-:Y:S01]  /*52c0*/  LDSM.16.MT88.4 R104, [R248+0x7900] ;  /* 0x00790000f868783b */ /* 0x000fe20000004200 */
[----:B--2---:R-:W-:Y:S02]  /*52d0*/  MOV R32, R131 ;  /* 0x0000008300207202 */ /* 0x004fe40000000f00 */
[C---:B---3--:R-:W-:Y:S01]  /*52e0*/  F2FP.PACK_AB R131, R10.reuse, R11 ;  /* 0x0000000b0a83723e */ /* 0x048fe200000000ff */
[----:B------:R-:W-:Y:S02]  /*52f0*/  FADD.FTZ R11, R11, R3 ;  /* 0x000000030b0b7221 */ /* 0x000fe40000010000 */
[----:B------:R-:W-:Y:S02]  /*5300*/  FADD.FTZ R3, R17, R0 ;  /* 0x0000000011037221 */ /* 0x000fe40000010000 */
[----:B------:R-:W-:Y:S02]  /*5310*/  FADD.FTZ R0, R10, R11 ;  /* 0x0000000b0a007221 */ /* 0x000fe40000010000 */
[C---:B------:R-:W-:Y:S03]  /*5320*/  HMMA.16816.F32 R156, R128.reuse, R152, R156 ;  /* 0x00000098809c723c */ /* 0x040fe6000000189c */
[----:B------:R-:W-:Y:S04]  /*5330*/  STL [R1+0x84], R0 ;  /* 0x0000840001007387 */ /* 0x000fe80000100800 */
[----:B------:R-:W-:Y:S01]  /*5340*/  STL [R1+0x64], R3 ;  /* 0x0000640301007387 */ /* 0x000fe20000100800 */
[C---:B------:R-:W-:Y:S03]  /*5350*/  HMMA.16816.F32 R152, R128.reuse, R154, R40 ;  /* 0x0000009a8098723c */ /* 0x040fe60000001828 */
[----:B------:R-:W2:Y:S05]  /*5360*/  LDSM.16.MT88.4 R40, [R248+0x3900] ;  /* 0x00390000f828783b */ /* 0x000eaa0000004200 */
[C---:B-1----:R-:W-:Y:S08]  /*5370*/  HMMA.16816.F32 R140, R128.reuse, R136, R140 ;  /* 0x00000088808c723c */ /* 0x042ff0000000188c */
[C---:B----4-:R-:W-:Y:S08]  /*5380*/  HMMA.16816.F32 R148, R128.reuse, R144, R148 ;  /* 0x000000908094723c */ /* 0x050ff00000001894 */
[C---:B------:R-:W-:Y:S01]  /*5390*/  HMMA.16816.F32 R144, R128.reuse, R146, R48 ;  /* 0x000000928090723c */ /* 0x040fe20000001830 */
[----:B------:R-:W1:Y:S07]  /*53a0*/  LDSM.16.MT88.4 R48, [R249+0x3900] ;  /* 0x00390000f930783b */ /* 0x000e6e0000004200 */
[C---:B------:R-:W-:Y:S08]  /*53b0*/  HMMA.16816.F32 R136, R128.reuse, R138, R52 ;  /* 0x0000008a8088723c */ /* 0x040ff00000001834 */
[C---:B------:R-:W-:Y:S08]  /*53c0*/  HMMA.16816.F32 R52, R128.reuse, R56, R76 ;  /* 0x000000388034723c */ /* 0x040ff0000000184c */
[C---:B--2---:R-:W-:Y:S08]  /*53d0*/  HMMA.16816.F32 R36, R128.reuse, R40, R60 ;  /* 0x000000288024723c */ /* 0x044ff0000000183c */
[C---:B------:R-:W-:Y:S01]  /*53e0*/  HMMA.16816.F32 R40, R128.reuse, R42, R64 ;  /* 0x0000002a8028723c */ /* 0x040fe20000001840 */
[----:B------:R-:W2:Y:S07]  /*53f0*/  LDSM.16.MT88.4 R64, [R251+0x3900] ;  /* 0x00390000fb40783b */ /* 0x000eae0000004200 */
[C---:B------:R-:W-:Y:S01]  /*5400*/  HMMA.16816.F32 R56, R128.reuse, R58, R80 ;  /* 0x0000003a8038723c */ /* 0x040fe20000001850 */
[----:B------:R-:W3:Y:S07]  /*5410*/  LDSM.16.MT88.4 R80, [R249+0x5900] ;  /* 0x00590000f950783b */ /* 0x000eee0000004200 */
[C---:B-1----:R-:W-:Y:S08]  /*5420*/  HMMA.16816.F32 R44, R128.reuse, R48, R68 ;  /* 0x00000030802c723c */ /* 0x042ff00000001844 */
[C---:B------:R-:W-:Y:S01]  /*5430*/  HMMA.16816.F32 R48, R128.reuse, R50, R72 ;  /* 0x000000328030723c */ /* 0x040fe20000001848 */
[----:B------:R-:W1:Y:S07]  /*5440*/  LDSM.16.MT88.4 R72, [R248+0x5900] ;  /* 0x00590000f848783b */ /* 0x000e6e0000004200 */
[C---:B------:R-:W-:Y:S08]  /*5450*/  HMMA.16816.F32 R164, R128.reuse, R160, R164 ;  /* 0x000000a080a4723c */ /* 0x040ff000000018a4 */
[C---:B------:R-:W-:Y:S08]  /*5460*/  HMMA.16816.F32 R160, R128.reuse, R162, R24 ;  /* 0x000000a280a0723c */ /* 0x040ff00000001818 */
[C---:B--2---:R-:W-:Y:S01]  /*5470*/  HMMA.16816.F32 R60, R128.reuse, R64, R88 ;  /* 0x00000040803c723c */ /* 0x044fe20000001858 */
[----:B------:R-:W2:Y:S07]  /*5480*/  LDSM.16.MT88.4 R88, [R252+0x5900] ;  /* 0x00590000fc58783b */ /* 0x000eae0000004200 */
[C---:B---3--:R-:W-:Y:S08]  /*5490*/  HMMA.16816.F32 R76, R128.reuse, R80, R108 ;  /* 0x00000050804c723c */ /* 0x048ff0000000186c */
[C---:B------:R-:W-:Y:S01]  /*54a0*/  HMMA.16816.F32 R80, R128.reuse, R82, R112 ;  /* 0x000000528050723c */ /* 0x040fe20000001870 */
[----:B------:R-:W-:Y:S07]  /*54b0*/  LDSM.16.MT88.4 R112, [R249+0x7900] ;  /* 0x00790000f970783b */ /* 0x000fee0000004200 */
[C---:B-1----:R-:W-:Y:S01]  /*54c0*/  HMMA.16816.F32 R68, R128.reuse, R72, R96 ;  /* 0x000000488044723c */ /* 0x042fe20000001860 */
        /* <DEDUP_REMOVED lines=8> */
[C---:B------:R-:W-:Y:S08]  /*5550*/  HMMA.16816.F32 R64, R128.reuse, R66, R92 ;  /* 0x000000428040723c */ /* 0x040ff0000000185c */
[C---:B-1----:R-:W-:Y:S08]  /*5560*/  HMMA.16816.F32 R92, R128.reuse, R96, R12 ;  /* 0x00000060805c723c */ /* 0x042ff0000000180c */
[C---:B------:R-:W-:Y:S08]  /*5570*/  HMMA.16816.F32 R108, R128.reuse, R112, R32 ;  /* 0x00000070806c723c */ /* 0x040ff00000001820 */
[C---:B------:R-:W-:Y:S08]  /*5580*/  HMMA.16816.F32 R96, R128.reuse, R98, R188 ;  /* 0x000000628060723c */ /* 0x040ff000000018bc */
[C---:B--2---:R-:W-:Y:S08]  /*5590*/  HMMA.16816.F32 R116, R128.reuse, R120, R116 ;  /* 0x000000788074723c */ /* 0x044ff00000001874 */
[C---:B------:R-:W-:Y:S08]  /*55a0*/  HMMA.16816.F32 R112, R128.reuse, R114, R28 ;  /* 0x000000728070723c */ /* 0x040ff0000000181c */
[C---:B------:R-:W-:Y:S08]  /*55b0*/  HMMA.16816.F32 R120, R128.reuse, R122, R184 ;  /* 0x0000007a8078723c */ /* 0x040ff000000018b8 */
[C---:B---3--:R-:W-:Y:S08]  /*55c0*/  HMMA.16816.F32 R124, R128.reuse, R4, R124 ;  /* 0x00000004807c723c */ /* 0x048ff0000000187c */
[----:B------:R-:W-:Y:S01]  /*55d0*/  HMMA.16816.F32 R128, R128, R6, R20 ;  /* 0x000000068080723c */ /* 0x000fe20000001814 */
[----:B------:R-:W-:Y:S07]  /*55e0*/  @P0 BRA `(.L_x_2) ;  /* 0x00003d9000000947 */ /* 0x000fee0003800000 */
[----:B------:R-:W-:Y:S01]  /*55f0*/  SHF.R.S32.HI R3, RZ, 0x1f, R133 ;  /* 0x0000001fff037819 */ /* 0x000fe20000011485 */
[----:B------:R-:W-:Y:S01]  /*5600*/  UIADD3 UR8, UR8, -0x2, URZ ;  /* 0xfffffffe08087890 */ /* 0x000fe2000fffe03f */
[----:B------:R-:W-:-:S02]  /*5610*/  SHF.R.S32.HI R0, RZ, 0x1f, R134 ;  /* 0x0000001fff007819 */ /* 0x000fc40000011486 */
[----:B------:R-:W-:Y:S02]  /*5620*/  SHF.R.S32.HI R4, RZ, 0x1f, R177 ;  /* 0x0000001fff047819 */ /* 0x000fe400000114b1 */
[----:B------:R-:W-:Y:S01]  /*5630*/  LEA.HI R3, R3, R133, RZ, 0x3 ;  /* 0x0000008503037211 */ /* 0x000fe200078f18ff */
[----:B------:R-:W-:Y:S01]  /*5640*/  IMAD.MOV.U32 R133, RZ, RZ, R132 ;  /* 0x000000ffff857224 */ /* 0x000fe200078e0084 */
[----:B------:R-:W-:Y:S01]  /*5650*/  LEA.HI R0, R0, R134, RZ, 0x3 ;  /* 0x0000008600007211 */ /* 0x000fe200078f18ff */
[----:B------:R-:W-:Y:S01]  /*5660*/  IMAD.MOV.U32 R134, RZ, RZ, R2 ;  /* 0x000000ffff867224 */ /* 0x000fe200078e0002 */
[----:B------:R-:W-:Y:S02]  /*5670*/  LEA.HI R4, R4, R177, RZ, 0x3 ;  /* 0x000000b104047211 */ /* 0x000fe400078f18ff */
[----:B------:R-:W-:Y:S02]  /*5680*/  LOP3.LUT R2, R3, 0xfffffff8, RZ, 0xc0, !PT ;  /* 0xfffffff803027812 */ /* 0x000fe400078ec0ff */
[----:B------:R-:W-:-:S02]  /*5690*/  LOP3.LUT R0, R0, 0xfffffff8, RZ, 0xc0, !PT ;  /* 0xfffffff800007812 */ /* 0x000fc400078ec0ff */
[----:B------:R-:W-:Y:S02]  /*56a0*/  LOP3.LUT R3, R4, 0xfffffff8, RZ, 0xc0, !PT ;  /* 0xfffffff804037812 */ /* 0x000fe400078ec0ff */
[----:B------:R-:W-:Y:S02]  /*56b0*/  SHF.R.S32.HI R4, RZ, 0x1f, R0 ;  /* 0x0000001fff047819 */ /* 0x000fe40000011400 */
[----:B------:R-:W-:Y:S02]  /*56c0*/  SHF.R.S32.HI R5, RZ, 0x1f, R2 ;  /* 0x0000001fff057819 */ /* 0x000fe40000011402 */
[----:B------:R-:W-:Y:S02]  /*56d0*/  SHF.R.S32.HI R6, RZ, 0x1f, R3 ;  /* 0x0000001fff067819 */ /* 0x000fe40000011403 */
[C---:B------:R-:W-:Y:S01]  /*56e0*/  SHF.L.U64.HI R4, R0.reuse, 0x1, R4 ;  /* 0x0000000100047819 */ /* 0x040fe20000010204 */
[----:B------:R-:W-:Y:S01]  /*56f0*/  IMAD.SHL.U32 R0, R0, 0x2, RZ ;  /* 0x0000000200007824 */ /* 0x000fe200078e00ff */
[----:B------:R-:W-:-:S03]  /*5700*/  LEA R8, P0, R179, RZ, 0x1 ;  /* 0x000000ffb3087211 */ /* 0x000fc600078008ff */
[----:B------:R1:W-:Y:S01]  /*5710*/  STL [R1+0x68], R4 ;  /* 0x0000680401007387 */ /* 0x0003e20000100800 */
[----:B------:R-:W-:-:S03]  /*5720*/  LEA.HI.X.SX32 R9, R179, RZ, 0x1, P0 ;  /* 0x000000ffb3097211 */ /* 0x000fc600000f0eff */
[----:B------:R2:W-:Y:S01]  /*5730*/  STL [R1+0x6c], R0 ;  /* 0x00006c0001007387 */ /* 0x0005e20000100800 */
[----:B-1----:R-:W-:Y:S02]  /*5740*/  SEL R4, RZ, 0x10, P5 ;  /* 0x00000010ff047807 */ /* 0x002fe40002800000 */
[----:B--2---:R-:W-:-:S03]  /*5750*/  SHF.L.U64.HI R0, R2, 0x1, R5 ;  /* 0x0000000102007819 */ /* 0x004fc60000010205 */
[----:B------:R-:W-:Y:S01]  /*5760*/  STL [R1+0xa8], R4 ;  /* 0x0000a80401007387 */ /* 0x000fe20000100800 */
[----:B------:R-:W-:Y:S01]  /*5770*/  ISETP.NE.U32.AND P0, PT, R4, RZ, PT ;  /* 0x000000ff0400720c */ /* 0x000fe20003f05070 */
[----:B------:R-:W-:Y:S02]  /*5780*/  IMAD.SHL.U32 R5, R2, 0x2, RZ ;  /* 0x0000000202057824 */ /* 0x000fe400078e00ff */
[----:B------:R1:W-:Y:S01]  /*5790*/  STL [R1+0x70], R0 ;  /* 0x0000700001007387 */ /* 0x0003e20000100800 */
[----:B------:R-:W-:-:S03]  /*57a0*/  IMAD.SHL.U32 R2, R3, 0x2, RZ ;  /* 0x0000000203027824 */ /* 0x000fc600078e00ff */
[----:B------:R-:W-:Y:S04]  /*57b0*/  STL.64 [R1+0x58], R8 ;  /* 0x0000580801007387 */ /* 0x000fe80000100a00 */
[----:B------:R2:W-:Y:S01]  /*57c0*/  STL [R1+0x74], R5 ;  /* 0x0000740501007387 */ /* 0x0005e20000100800 */
[----:B-1----:R-:W-:Y:S02]  /*57d0*/  IADD3 R0, -R4, 0x10, RZ ;  /* 0x0000001004007810 */ /* 0x002fe40007ffe1ff */
[----:B------:R-:W-:Y:S02]  /*57e0*/  SHF.L.U64.HI R4, R3, 0x1, R6 ;  /* 0x0000000103047819 */ /* 0x000fe40000010206 */
[----:B------:R-:W-:Y:S02]  /*57f0*/  LOP3.LUT R0, R0, 0xf, RZ, 0xc0, !PT ;  /* 0x0000000f00007812 */ /* 0x000fe400078ec0ff */
[----:B------:R-:W-:Y:S01]  /*5800*/  SEL R6, RZ, 0x10, P4 ;  /* 0x00000010ff067807 */ /* 0x000fe20002000000 */
[----:B------:R1:W-:Y:S01]  /*5810*/  STL [R1+0x78], R4 ;  /* 0x0000780401007387 */ /* 0x0003e20000100800 */
[----:B--2---:R-:W-:-:S02]  /*5820*/  SEL R5, RZ, 0x10, P3 ;  /* 0x00000010ff057807 */ /* 0x004fc40001800000 */
[----:B------:R-:W-:Y:S01]  /*5830*/  ISETP.NE.U32.AND P0, PT, R6, RZ, PT ;  /* 0x000000ff0600720c */ /* 0x000fe20003f05070 */
[----:B------:R2:W-:Y:S01]  /*5840*/  STL [R1+0x7c], R2 ;  /* 0x00007c0201007387 */ /* 0x0005e20000100800 */
[----:B------:R-:W-:-:S03]  /*5850*/  ISETP.NE.U32.AND P1, PT, R5, RZ, PT ;  /* 0x000000ff0500720c */ /* 0x000fc60003f25070 */
[----:B------:R3:W-:Y:S04]  /*5860*/  STL [R1+0x98], R0 ;  /* 0x0000980001007387 */ /* 0x0007e80000100800 */
[----:B------:R-:W-:Y:S04]  /*5870*/  STL [R1+0xa4], R6 ;  /* 0x0000a40601007387 */ /* 0x000fe80000100800 */
[----:B------:R-:W-:Y:S01]  /*5880*/  STL [R1+0xa0], R5 ;  /* 0x0000a00501007387 */ /* 0x000fe20000100800 */
[----:B-1----:R-:W-:Y:S02]  /*5890*/  SEL R4, RZ, 0x10, P6 ;  /* 0x00000010ff047807 */ /* 0x002fe40003000000 */
[----:B--2---:R-:W-:-:S03]  /*58a0*/  IADD3 R2, -R5, 0x10, RZ ;  /* 0x0000001005027810 */ /* 0x004fc60007ffe1ff */
[----:B------:R-:W-:Y:S01]  /*58b0*/  STL [R1+0x9c], R4 ;  /* 0x00009c0401007387 */ /* 0x000fe20000100800 */
[----:B------:R-:W-:Y:S02]  /*58c0*/  IADD3 R3, -R4, 0x10, RZ ;  /* 0x0000001004037810 */ /* 0x000fe40007ffe1ff */
[----:B---3--:R-:W-:Y:S02]  /*58d0*/  IADD3 R0, -R6, 0x10, RZ ;  /* 0x0000001006007810 */ /* 0x008fe40007ffe1ff */
[----:B------:R-:W-:Y:S02]  /*58e0*/  LOP3.LUT R7, R2, 0xf, RZ, 0xc0, !PT ;  /* 0x0000000f02077812 */ /* 0x000fe400078ec0ff */
[----:B------:R-:W-:Y:S02]  /*58f0*/  LOP3.LUT R0, R0, 0xf, RZ, 0xc0, !PT ;  /* 0x0000000f00007812 */ /* 0x000fe400078ec0ff */
[----:B------:R-:W-:Y:S02]  /*5900*/  LOP3.LUT R2, R3, 0xf, RZ, 0xc0, !PT ;  /* 0x0000000f03027812 */ /* 0x000fe400078ec0ff */
[----:B------:R-:W-:Y:S01]  /*5910*/  ISETP.NE.U32.AND P0, PT, R4, RZ, PT ;  /* 0x000000ff0400720c */ /* 0x000fe20003f05070 */
[----:B------:R1:W-:Y:S04]  /*5920*/  STL [R1+0x94], R0 ;  /* 0x0000940001007387 */ /* 0x0003e80000100800 */
[----:B------:R2:W-:Y:S04]  /*5930*/  STL [R1+0x90], R7 ;  /* 0x0000900701007387 */ /* 0x0005e80000100800 */
[----:B------:R2:W-:Y:S01]  /*5940*/  STL [R1+0x8c], R2 ;  /* 0x00008c0201007387 */ /* 0x0005e20000100800 */
[----:B-1----:R-:W-:-:S05]  /*5950*/  IMAD.SHL.U32 R0, R178, 0x2, RZ ;  /* 0x00000002b2007824 */ /* 0x002fca00078e00ff */
[----:B------:R2:W-:Y:S01]  /*5960*/  STL [R1+0x44], R0 ;  /* 0x0000440001007387 */ /* 0x0005e20000100800 */
[----:B------:R-:W-:Y:S05]  /*5970*/  BRA `(.L_x_3) ;  /* 0x0000045000007947 */ /* 0x000fea0003800000 */
.L_x_5:
[----:B------:R-:W2:Y:S01]  /*5980*/  LDL R12, [R1+0x88] ;  /* 0x00008800010c7983 */ /* 0x000ea20000100800 */
[----:B------:R-:W-:Y:S01]  /*5990*/  IMAD.MOV.U32 R2, RZ, RZ, c[0x0][0x2b8] ;  /* 0x0000ae00ff027624 */ /* 0x000fe200078e00ff */
[----:B------:R-:W-:Y:S01]  /*59a0*/  ULEA UR4, UR8, UR11, 0x6 ;  /* 0x0000000b08047291 */ /* 0x000fe2000f8e303f */
[----:B------:R-:W-:Y:S01]  /*59b0*/  IMAD.MOV.U32 R8, RZ, RZ, RZ ;  /* 0x000000ffff087224 */ /* 0x000fe200078e00ff */
[----:B------:R-:W3:Y:S02]  /*59c0*/  LDL.64 R30, [R1+0x58] ;  /* 0x00005800011e7983 */ /* 0x000ee40000100a00 */
[----:B------:R-:W-:Y:S02]  /*59d0*/  ISETP.NE.AND P1, PT, R2, 0x1, PT ;  /* 0x000000010200780c */ /* 0x000fe40003f25270 */
[----:B------:R-:W4:Y:S01]  /*59e0*/  LDL R29, [R1+0x6c] ;  /* 0x00006c00011d7983 */ /* 0x000f220000100800 */
[----:B------:R-:W-:Y:S03]  /*59f0*/  IMAD.U32 R2, RZ, RZ, UR4 ;  /* 0x00000004ff027e24 */ /* 0x000fe6000f8e00ff */
[----:B------:R-:W5:Y:S04]  /*5a00*/  LDL R28, [R1+0x68] ;  /* 0x00006800011c7983 */ /* 0x000f680000100800 */
[----:B------:R-:W3:Y:S04]  /*5a10*/  LDL R27, [R1+0x74] ;  /* 0x00007400011b7983 */ /* 0x000ee80000100800 */
[----:B------:R-:W3:Y:S04]  /*5a20*/  LDL R26, [R1+0x70] ;  /* 0x00007000011a7983 */ /* 0x000ee80000100800 */
[----:B------:R-:W3:Y:S04]  /*5a30*/  LDL R25, [R1+0x7c] ;  /* 0x00007c0001197983 */ /* 0x000ee80000100800 */
[----:B------:R-:W3:Y:S01]  /*5a40*/  LDL R24, [R1+0x78] ;  /* 0x0000780001187983 */ /* 0x000ee20000100800 */
[----:B--2---:R-:W-:Y:S05]  /*5a50*/  IADD3 R2, R2, -0x40, R12 ;  /* 0xffffffc002027810 */ /* 0x004fea0007ffe00c */
[----:B------:R-:W-:Y:S04]  /*5a60*/  @P1 IMAD.HI.U32 R5, R2, c[0x0][0x2bc], RZ ;  /* 0x0000af0002051a27 */ /* 0x000fe800078e00ff */
[----:B------:R-:W-:Y:S01]  /*5a70*/  IMAD.MOV.U32 R0, RZ, RZ, R2 ;  /* 0x000000ffff007224 */ /* 0x000fe200078e0002 */
[----:B------:R-:W-:Y:S04]  /*5a80*/  @P1 SHF.R.U32.HI R0, RZ, c[0x0][0x2c0], R5 ;  /* 0x0000b000ff001a19 */ /* 0x000fe80000011605 */
[C---:B------:R-:W-:Y:S04]  /*5a90*/  @!P2 IADD3 R5, P0, R0.reuse, UR12, RZ ;  /* 0x0000000c0005ac10 */ /* 0x040fe8000ff1e0ff */
[----:B------:R-:W-:Y:S01]  /*5aa0*/  @!P2 LEA.HI.X.SX32 R7, R0, UR6, 0x1, P0 ;  /* 0x000000060007ac11 */ /* 0x000fe200080f0eff */
[----:B------:R-:W-:Y:S01]  /*5ab0*/  IMAD.MOV R0, RZ, RZ, -R0 ;  /* 0x000000ffff007224 */ /* 0x000fe200078e0a00 */
[C---:B------:R-:W-:Y:S03]  /*5ac0*/  @!P2 LEA R6, P0, R5.reuse, c[0x0][0x2a0], 0x2 ;  /* 0x0000a8000506aa11 */ /* 0x040fe600078010ff */
[----:B------:R-:W-:Y:S01]  /*5ad0*/  IMAD R9, R0, c[0x0][0x2b8], R2 ;  /* 0x0000ae0000097a24 */ /* 0x000fe200078e0202 */
[----:B------:R-:W-:Y:S04]  /*5ae0*/  @!P2 LEA.HI.X R7, R5, c[0x0][0x2a4], R7, 0x2, P0 ;  /* 0x0000a9000507aa11 */ /* 0x000fe800000f1407 */
[----:B------:R-:W-:Y:S01]  /*5af0*/  STL [R1+0x60], R9 ;  /* 0x0000600901007387 */ /* 0x000fe20000100800 */
[----:B------:R-:W-:Y:S03]  /*5b00*/  SHF.R.S32.HI R0, RZ, 0x1f, R9 ;  /* 0x0000001fff007819 */ /* 0x000fe60000011409 */
[----:B------:R1:W2:Y:S02]  /*5b10*/  @!P2 LDG.E R8, [R6.64] ;  /* 0x0000000e0608a981 */ /* 0x0002a4000c1e1900 */
[----:B------:R-:W-:Y:S04]  /*5b20*/  IMAD R0, R0, c[0x0][0x1e0], RZ ;  /* 0x0000780000007a24 */ /* 0x000fe800078e02ff */
[C---:B------:R-:W-:Y:S02]  /*5b30*/  IMAD R0, R9.reuse, c[0x0][0x1e4], R0 ;  /* 0x0000790009007a24 */ /* 0x040fe400078e0200 */
[----:B-1----:R-:W-:Y:S04]  /*5b40*/  IMAD.WIDE.U32 R6, R9, c[0x0][0x1e0], RZ ;  /* 0x0000780009067a25 */ /* 0x002fe800078e00ff */
[----:B------:R-:W-:Y:S01]  /*5b50*/  IMAD.IADD R7, R7, 0x1, R0 ;  /* 0x0000000107077824 */ /* 0x000fe200078e0200 */
[----:B--2---:R-:W-:Y:S01]  /*5b60*/  STL [R1+0x54], R8 ;  /* 0x0000540801007387 */ /* 0x004fe20000100800 */
[----:B------:R-:W-:Y:S02]  /*5b70*/  SHF.R.S32.HI R5, RZ, 0x1f, R8 ;  /* 0x0000001fff057819 */ /* 0x000fe40000011408 */
[----:B------:R-:W-:Y:S04]  /*5b80*/  IMAD.WIDE.U32 R6, R8, c[0x0][0x1f0], R6 ;  /* 0x00007c0008067a25 */ /* 0x000fe800078e0006 */
[----:B------:R-:W-:Y:S01]  /*5b90*/  IMAD R5, R5, c[0x0][0x1f0], RZ ;  /* 0x00007c0005057a24 */ /* 0x000fe200078e02ff */
[----:B------:R-:W-:Y:S03]  /*5ba0*/  IADD3 R0, P0, R6, UR18, RZ ;  /* 0x0000001206007c10 */ /* 0x000fe6000ff1e0ff */
[----:B------:R-:W-:Y:S05]  /*5bb0*/  IMAD R5, R8, c[0x0][0x1f4], R5 ;  /* 0x00007d0008057a24 */ /* 0x000fea00078e0205 */
[----:B------:R-:W-:Y:S02]  /*5bc0*/  IADD3.X R5, R7, UR16, R5, P0, !PT ;  /* 0x0000001007057c10 */ /* 0x000fe400087fe405 */
[C---:B------:R-:W-:Y:S04]  /*5bd0*/  LEA R12, P0, R0.reuse, c[0x0][0x1c8], 0x1 ;  /* 0x00007200000c7a11 */ /* 0x040fe800078008ff */
[----:B------:R-:W-:Y:S02]  /*5be0*/  LEA.HI.X R5, R0, c[0x0][0x1cc], R5, 0x1, P0 ;  /* 0x0000730000057a11 */ /* 0x000fe400000f0c05 */
[----:B------:R-:W3:Y:S04]  /*5bf0*/  SHFL.IDX PT, R0, R12, RZ, 0x181f ;  /* 0x00181fff0c007589 */ /* 0x000ee800000e0000 */
[----:B------:R-:W1:Y:S01]  /*5c00*/  SHFL.IDX PT, R2, R5, RZ, 0x181f ;  /* 0x00181fff05027589 */ /* 0x000e6200000e0000 */
[----:B---3--:R-:W-:Y:S05]  /*5c10*/  IADD3 R8, P0, R30, R0, RZ ;  /* 0x000000001e087210 */ /* 0x008fea0007f1e0ff */
[C---:B-1----:R-:W-:Y:S01]  /*5c20*/  IMAD.X R9, R31.reuse, 0x1, R2, P0 ;  /* 0x000000011f097824 */ /* 0x042fe200000e0602 */
[----:B----4-:R-:W-:Y:S04]  /*5c30*/  IADD3 R6, P0, R0, R29, RZ ;  /* 0x0000001d00067210 */ /* 0x010fe80007f1e0ff */
[----:B------:R-:W-:Y:S01]  /*5c40*/  @!PT LDS RZ, [RZ] ;  /* 0x00000000fffff984 */ /* 0x000fe20000000800 */
[----:B------:R1:W-:Y:S01]  /*5c50*/  LDGSTS.E.BYPASS.LTC128B.128 [R132+0x10100], [R8.64], !P5 ;  /* 0x1010000008847fae */ /* 0x0003e2000e901d4e */
[----:B-----5:R-:W-:Y:S05]  /*5c60*/  IADD3.X R7, R2, R28, RZ, P0, !PT ;  /* 0x0000001c02077210 */ /* 0x020fea00007fe4ff */
[----:B------:R2:W-:Y:S02]  /*5c70*/  LDGSTS.E.BYPASS.LTC128B.128 [R132+0x12100], [R6.64], !P4 ;  /* 0x1210000006847fae */ /* 0x0005e4000e101d4e */
[----:B--2---:R-:W-:Y:S05]  /*5c80*/  IADD3 R6, P0, R0, R27, RZ ;  /* 0x0000001b00067210 */ /* 0x004fea0007f1e0ff */
[----:B------:R-:W-:Y:S01]  /*5c90*/  IMAD.X R7, R2, 0x1, R26, P0 ;  /* 0x0000000102077824 */ /* 0x000fe200000e061a */
[----:B------:R-:W-:Y:S02]  /*5ca0*/  IADD3 R10, P0, R0, R25, RZ ;  /* 0x00000019000a7210 */ /* 0x000fe40007f1e0ff */
[----:B------:R-:W2:Y:S03]  /*5cb0*/  SHFL.IDX PT, R0, R12, 0x1, 0x181f ;  /* 0x00381f000c007f89 */ /* 0x000ea600000e0000 */
[----:B------:R-:W-:Y:S01]  /*5cc0*/  IMAD.X R11, R2, 0x1, R24, P0 ;  /* 0x00000001020b7824 */ /* 0x000fe200000e0618 */
[----:B------:R2:W-:Y:S04]  /*5cd0*/  LDGSTS.E.BYPASS.LTC128B.128 [R132+0x14100], [R6.64], !P3 ;  /* 0x1410000006847fae */ /* 0x0005e8000d901d4e */
[----:B------:R-:W3:Y:S04]  /*5ce0*/  SHFL.IDX PT, R2, R5, 0x1, 0x181f ;  /* 0x00381f0005027f89 */ /* 0x000ee800000e0000 */
[----:B------:R4:W-:Y:S01]  /*5cf0*/  LDGSTS.E.BYPASS.LTC128B.128 [R132+0x16100], [R10.64], !P6 ;  /* 0x161000000a847fae */ /* 0x0009e2000f101d4e */
[----:B--2---:R-:W-:Y:S05]  /*5d00*/  IADD3 R6, P0, R30, R0, RZ ;  /* 0x000000001e067210 */ /* 0x004fea0007f1e0ff */
[----:B---3--:R-:W-:Y:S05]  /*5d10*/  IMAD.X R7, R31, 0x1, R2, P0 ;  /* 0x000000011f077824 */ /* 0x008fea00000e0602 */
[----:B------:R2:W-:Y:S02]  /*5d20*/  LDGSTS.E.BYPASS.LTC128B.128 [R132+0x11100], [R6.64], !P5 ;  /* 0x1110000006847fae */ /* 0x0005e4000e901d4e */
[----:B--2---:R-:W-:Y:S04]  /*5d30*/  IADD3 R6, P0, R0, R29, RZ ;  /* 0x0000001d00067210 */ /* 0x004fe80007f1e0ff */
[----:B------:R-:W-:Y:S02]  /*5d40*/  IADD3.X R7, R2, R28, RZ, P0, !PT ;  /* 0x0000001c02077210 */ /* 0x000fe400007fe4ff */
[----:B-1----:R-:W-:Y:S03]  /*5d50*/  IADD3 R8, P0, R0, R27, RZ ;  /* 0x0000001b00087210 */ /* 0x002fe60007f1e0ff */
[----:B------:R1:W-:Y:S02]  /*5d60*/  LDGSTS.E.BYPASS.LTC128B.128 [R132+0x13100], [R6.64], !P4 ;  /* 0x1310000006847fae */ /* 0x0003e4000e101d4e */
[----:B------:R-:W-:Y:S05]  /*5d70*/  IMAD.X R9, R2, 0x1, R26, P0 ;  /* 0x0000000102097824 */ /* 0x000fea00000e061a */
[----:B------:R4:W-:Y:S01]  /*5d80*/  LDGSTS.E.BYPASS.LTC128B.128 [R132+0x15100], [R8.64], !P3 ;  /* 0x1510000008847fae */ /* 0x0009e2000d901d4e */
[----:B-1----:R-:W-:Y:S05]  /*5d90*/  IADD3 R6, P0, R0, R25, RZ ;  /* 0x0000001900067210 */ /* 0x002fea0007f1e0ff */
[----:B------:R-:W-:Y:S05]  /*5da0*/  IMAD.X R7, R2, 0x1, R24, P0 ;  /* 0x0000000102077824 */ /* 0x000fea00000e0618 */
[----:B------:R4:W-:Y:S01]  /*5db0*/  LDGSTS.E.BYPASS.LTC128B.128 [R132+0x17100], [R6.64], !P6 ;  /* 0x1710000006847fae */ /* 0x0009e2000f101d4e */
[----:B------:R-:W-:-:S05]  /*5dc0*/  BRA `(.L_x_4) ;  /* 0x000015e000007947 */ /* 0x000fca0003800000 */
.L_x_3:
[----:B------:R-:W3:Y:S01]  /*5dd0*/  LDL R4, [R1+0x60] ;  /* 0x0000600001047983 */ /* 0x000ee20000100800 */
[----:B------:R-:W-:Y:S04]  /*5de0*/  DEPBAR.LE SB0, 0x0 ;  /* 0x000080000000791a */ /* 0x000fe80000000000 */
[----:B------:R-:W4:Y:S01]  /*5df0*/  LDL R17, [R1+0x54] ;  /* 0x0000540001117983 */ /* 0x000f220000100800 */
[----:B------:R-:W-:Y:S04]  /*5e00*/  UISETP.GE.AND UP0, UPT, UR8, 0x1, UPT ;  /* 0x000000010800788c */ /* 0x000fe8000bf06270 */
[----:B------:R-:W5:Y:S05]  /*5e10*/  LDL.64 R14, [R1+0x58] ;  /* 0x00005800010e7983 */ /* 0x000f6a0000100a00 */
[----:B------:R-:W5:Y:S05]  /*5e20*/  LDL R16, [R1+0x98] ;  /* 0x0000980001107983 */ /* 0x000f6a0000100800 */
[----:B--2---:R-:W2:Y:S05]  /*5e30*/  LDL R13, [R1+0x94] ;  /* 0x00009400010d7983 */ /* 0x004eaa0000100800 */
[----:B------:R-:W2:Y:S05]  /*5e40*/  LDL R6, [R1+0x6c] ;  /* 0x00006c0001067983 */ /* 0x000eaa0000100800 */
        /* <DEDUP_REMOVED lines=12> */
[----:B------:R-:W-:Y:S06]  /*5f10*/  BAR.SYNC.DEFER_BLOCKING 0x0 ;  /* 0x0000000000007b1d */ /* 0x000fec0000010000 */
[----:B------:R-:W-:Y:S05]  /*5f20*/  LDSM.16.M88.4 R24, [R135+0x11100] ;  /* 0x011100008718783b */ /* 0x000fea0000000200 */
[----:B------:R-:W-:Y:S01]  /*5f30*/  LDSM.16.M88.4 R32, [R135+0x11900] ;  /* 0x011900008720783b */ /* 0x000fe20000000200 */
[----:B---3--:R-:W-:Y:S01]  /*5f40*/  SHF.R.S32.HI R0, RZ, 0x1f, R4 ;  /* 0x0000001fff007819 */ /* 0x008fe20000011404 */
[----:B------:R-:W-:Y:S04]  /*5f50*/  IMAD.WIDE.U32 R2, R4, c[0x0][0x208], RZ ;  /* 0x0000820004027a25 */ /* 0x000fe800078e00ff */
[----:B------:R-:W-:Y:S04]  /*5f60*/  IMAD R0, R0, c[0x0][0x208], RZ ;  /* 0x0000820000007a24 */ /* 0x000fe800078e02ff */
[----:B------:R-:W-:Y:S01]  /*5f70*/  IMAD R0, R4, c[0x0][0x20c], R0 ;  /* 0x0000830004007a24 */ /* 0x000fe200078e0200 */
[----:B----4-:R-:W-:Y:S04]  /*5f80*/  SHF.R.S32.HI R4, RZ, 0x1f, R17 ;  /* 0x0000001fff047819 */ /* 0x010fe80000011411 */
[----:B------:R-:W-:Y:S01]  /*5f90*/  IADD3 R3, R3, R0, RZ ;  /* 0x0000000003037210 */ /* 0x000fe20007ffe0ff */
[----:B------:R-:W-:Y:S04]  /*5fa0*/  IMAD R4, R4, c[0x0][0x218], RZ ;  /* 0x0000860004047a24 */ /* 0x000fe800078e02ff */
[C---:B------:R-:W-:Y:S04]  /*5fb0*/  IMAD.WIDE.U32 R2, R17.reuse, c[0x0][0x218], R2 ;  /* 0x0000860011027a25 */ /* 0x040fe800078e0002 */
[----:B------:R-:W-:Y:S01]  /*5fc0*/  IMAD R4, R17, c[0x0][0x21c], R4 ;  /* 0x0000870011047a24 */ /* 0x000fe200078e0204 */
[----:B------:R-:W-:Y:S04]  /*5fd0*/  IADD3 R0, P0, R2, UR20, RZ ;  /* 0x0000001402007c10 */ /* 0x000fe8000ff1e0ff */
[----:B------:R-:W-:Y:S02]  /*5fe0*/  IADD3.X R3, R3, UR5, R4, P0, !PT ;  /* 0x0000000503037c10 */ /* 0x000fe400087fe404 */
[C---:B------:R-:W-:Y:S04]  /*5ff0*/  LEA R4, P0, R0.reuse, c[0x0][0x1f8], 0x1 ;  /* 0x00007e0000047a11 */ /* 0x040fe800078008ff */
[----:B------:R-:W-:Y:S02]  /*6000*/  LEA.HI.X R3, R0, c[0x0][0x1fc], R3, 0x1, P0 ;  /* 0x00007f0000037a11 */ /* 0x000fe400000f0c03 */
[----:B------:R-:W5:Y:S05]  /*6010*/  SHFL.IDX PT, R0, R4, 0x1, 0x181f ;  /* 0x00381f0004007f89 */ /* 0x000f6a00000e0000 */
[----:B------:R-:W1:Y:S01]  /*6020*/  SHFL.IDX PT, R2, R3, 0x1, 0x181f ;  /* 0x00381f0003027f89 */ /* 0x000e6200000e0000 */
[----:B-----5:R-:W-:Y:S04]  /*6030*/  IADD3 R20, P1, P0, R16, R0, R14 ;  /* 0x0000000010147210 */ /* 0x020fe8000783e00e */
[----:B------:R-:W-:Y:S01]  /*6040*/  LDSM.16.M88.4 R16, [R135+0x10900] ;  /* 0x010900008710783b */ /* 0x000fe20000000200 */
[----:B-1----:R-:W-:Y:S02]  /*6050*/  IADD3.X R21, RZ, R2, R15, P1, P0 ;  /* 0x00000002ff157210 */ /* 0x002fe40000fe040f */
[----:B--2---:R-:W-:Y:S02]  /*6060*/  IADD3 R22, P1, P0, R13, R0, R6 ;  /* 0x000000000d167210 */ /* 0x004fe4000783e006 */
[----:B------:R-:W-:Y:S02]  /*6070*/  LDSM.16.M88.4 R176, [R176] ;  /* 0x00000000b0b0783b */ /* 0x000fe40000000200 */
[----:B------:R-:W-:Y:S02]  /*6080*/  IADD3.X R23, RZ, R2, R11, P1, P0 ;  /* 0x00000002ff177210 */ /* 0x000fe40000fe040b */
[----:B------:R-:W-:Y:S01]  /*6090*/  IADD3 R28, P1, P0, R12, R0, R5 ;  /* 0x000000000c1c7210 */ /* 0x000fe2000783e005 */
[----:B------:R-:W-:Y:S03]  /*60a0*/  LDSM.16.M88.4 R180, [R180] ;  /* 0x00000000b4b4783b */ /* 0x000fe60000000200 */
[----:B------:R-:W-:Y:S02]  /*60b0*/  IADD3.X R29, RZ, R2, R10, P1, P0 ;  /* 0x00000002ff1d7210 */ /* 0x000fe40000fe040a */
[----:B------:R-:W-:Y:S01]  /*60c0*/  IADD3 R30, P1, P0, R7, R0, R9 ;  /* 0x00000000071e7210 */ /* 0x000fe2000783e009 */
[----:B------:R-:W-:Y:S03]  /*60d0*/  LDSM.16.M88.4 R184, [R184] ;  /* 0x00000000b8b8783b */ /* 0x000fe60000000200 */
[----:B------:R-:W-:Y:S02]  /*60e0*/  IADD3.X R31, RZ, R2, R8, P1, P0 ;  /* 0x00000002ff1f7210 */ /* 0x000fe40000fe0408 */
[----:B------:R-:W1:Y:S05]  /*60f0*/  SHFL.IDX PT, R0, R4, RZ, 0x181f ;  /* 0x00181fff04007589 */ /* 0x000e6a00000e0000 */
[----:B------:R2:W3:Y:S05]  /*6100*/  SHFL.IDX PT, R2, R3, RZ, 0x181f ;  /* 0x00181fff03027589 */ /* 0x0004ea00000e0000 */
[----:B------:R-:W-:Y:S01]  /*6110*/  LDSM.16.M88.4 R188, [R188] ;  /* 0x00000000bcbc783b */ /* 0x000fe20000000200 */
[----:B-1----:R-:W-:Y:S04]  /*6120*/  IADD3 R12, P0, R14, R0, RZ ;  /* 0x000000000e0c7210 */ /* 0x002fe80007f1e0ff */
[----:B--2---:R-:W2:Y:S01]  /*6130*/  LDL R3, [R1+0xa0] ;  /* 0x0000a00001037983 */ /* 0x004ea20000100800 */
[----:B---3--:R-:W-:Y:S02]  /*6140*/  IADD3.X R13, R15, R2, RZ, P0, !PT ;  /* 0x000000020f0d7210 */ /* 0x008fe400007fe4ff */
[----:B------:R-:W-:Y:S04]  /*6150*/  IADD3 R6, P0, R0, R6, RZ ;  /* 0x0000000600067210 */ /* 0x000fe80007f1e0ff */
[----:B------:R-:W-:Y:S02]  /*6160*/  IADD3.X R7, R2, R11, RZ, P0, !PT ;  /* 0x0000000b02077210 */ /* 0x000fe400007fe4ff */
[----:B------:R-:W-:Y:S04]  /*6170*/  IADD3 R4, P0, R0, R5, RZ ;  /* 0x0000000500047210 */ /* 0x000fe80007f1e0ff */
[----:B------:R-:W-:Y:S02]  /*6180*/  IADD3.X R5, R2, R10, RZ, P0, !PT ;  /* 0x0000000a02057210 */ /* 0x000fe400007fe4ff */
[----:B------:R-:W-:Y:S02]  /*6190*/  IADD3 R14, P0, R0, R9, RZ ;  /* 0x00000009000e7210 */ /* 0x000fe40007f1e0ff */
[----:B------:R-:W3:Y:S02]  /*61a0*/  LDL R0, [R1+0xa4] ;  /* 0x0000a40001007983 */ /* 0x000ee40000100800 */
[----:B------:R-:W-:Y:S03]  /*61b0*/  IADD3.X R15, R2, R8, RZ, P0, !PT ;  /* 0x00000008020f7210 */ /* 0x000fe600007fe4ff */
[----:B------:R-:W1:Y:S05]  /*61c0*/  LDSM.16.M88.4 R8, [R135+0x10100] ;  /* 0x010100008708783b */ /* 0x000e6a0000000200 */
[----:B------:R-:W-:Y:S01]  /*61d0*/  @!PT LDS RZ, [RZ] ;  /* 0x00000000fffff984 */ /* 0x000fe20000000800 */
[----:B------:R-:W-:Y:S01]  /*61e0*/  @!PT LDS RZ, [RZ] ;  /* 0x00000000fffff984 */ /* 0x000fe20000000800 */
[----:B------:R-:W-:Y:S01]  /*61f0*/  @!PT LDS RZ, [RZ] ;  /* 0x00000000fffff984 */ /* 0x000fe20000000800 */
[----:B------:R4:W-:Y:S05]  /*6200*/  LDGSTS.E.BYPASS.LTC128B.128 [R132+0x100], [R12.64], !P5 ;  /* 0x001000000c847fae */ /* 0x0009ea000e901d4e */
[----:B------:R-:W5:Y:S05]  /*6210*/  LDL R2, [R1+0x9c] ;  /* 0x00009c0001027983 */ /* 0x000f6a0000100800 */
[----:B------:R1:W-:Y:S05]  /*6220*/  LDGSTS.E.BYPASS.LTC128B.128 [R132+0x2100], [R6.64], !P4 ;  /* 0x0210000006847fae */ /* 0x0003ea000e101d4e */
[----:B------:R1:W-:Y:S05]  /*6230*/  LDGSTS.E.BYPASS.LTC128B.128 [R132+0x4100], [R4.64], !P3 ;  /* 0x0410000004847fae */ /* 0x0003ea000d901d4e */
[----:B------:R2:W-:Y:S05]  /*6240*/  LDGSTS.E.BYPASS.LTC128B.128 [R132+0x6100], [R14.64], !P6 ;  /* 0x061000000e847fae */ /* 0x0005ea000f101d4e */
[----:B----4-:R-:W4:Y:S01]  /*6250*/  LDL R13, [R1+0xa8] ;  /* 0x0000a800010d7983 */ /* 0x010f220000100800 */
[C---:B-1----:R-:W-:Y:S08]  /*6260*/  HMMA.16816.F32 R4, R168.reuse, R8, RZ ;  /* 0x00000008a804723c */ /* 0x042ff000000018ff */
[C---:B------:R-:W-:Y:S01]  /*6270*/  HMMA.16816.F32 R8, R168.reuse, R10, RZ ;  /* 0x0000000aa808723c */ /* 0x040fe200000018ff */
[----:B---3--:R-:W-:Y:S02]  /*6280*/  ISETP.NE.U32.AND P1, PT, R0, RZ, PT ;  /* 0x000000ff0000720c */ /* 0x008fe40003f25070 */
[----:B------:R-:W3:Y:S01]  /*6290*/  LDL R0, [R1] ;  /* 0x0000000001007983 */ /* 0x000ee20000100800 */
[----:B----4-:R-:W-:Y:S04]  /*62a0*/  ISETP.NE.U32.AND P0, PT, R13, RZ, PT ;  /* 0x000000ff0d00720c */ /* 0x010fe80003f05070 */
[C---:B--2---:R-:W-:Y:S08]  /*62b0*/  HMMA.16816.F32 R12, R168.reuse, R16, RZ ;  /* 0x00000010a80c723c */ /* 0x044ff000000018ff */
[C---:B------:R-:W-:Y:S01]  /*62c0*/  HMMA.16816.F32 R16, R168.reuse, R18, RZ ;  /* 0x00000012a810723c */ /* 0x040fe200000018ff */
[----:B------:R1:W-:Y:S01]  /*62d0*/  LDGSTS.E.BYPASS.LTC128B.128.ZFILL [R132+0x1100], [R20.64], P0 ;  /* 0x0110000014847fae */ /* 0x0003e20008141d4e */
[----:B------:R-:W-:Y:S04]  /*62e0*/  ISETP.NE.U32.AND P0, PT, R3, RZ, PT ;  /* 0x000000ff0300720c */ /* 0x000fe80003f05070 */
[----:B------:R1:W-:Y:S01]  /*62f0*/  LDGSTS.E.BYPASS.LTC128B.128.ZFILL [R132+0x3100], [R22.64], P1 ;  /* 0x0310000016847fae */ /* 0x0003e20008941d4e */
[----:B-----5:R-:W-:Y:S04]  /*6300*/  ISETP.NE.U32.AND P1, PT, R2, RZ, PT ;  /* 0x000000ff0200720c */ /* 0x020fe80003f25070 */
[----:B------:R-:W2:Y:S05]  /*6310*/  LDL R3, [R1+0x2c] ;  /* 0x00002c0001037983 */ /* 0x000eaa0000100800 */
[----:B------:R4:W-:Y:S01]  /*6320*/  LDGSTS.E.BYPASS.LTC128B.128.ZFILL [R132+0x5100], [R28.64], P0 ;  /* 0x051000001c847fae */ /* 0x0009e20008141d4e */
[----:B------:R-:W-:Y:S04]  /*6330*/  PLOP3.LUT P0, PT, PT, PT, UP0, 0x80, 0x0 ;  /* 0x000000000000781c */ /* 0x000fe80003f0f008 */
[----:B------:R4:W-:Y:S05]  /*6340*/  LDGSTS.E.BYPASS.LTC128B.128.ZFILL [R132+0x7100], [R30.64], P1 ;  /* 0x071000001e847fae */ /* 0x0009ea0008941d4e */
[----:B------:R-:W5:Y:S05]  /*6350*/  LDL R2, [R1+0x28] ;  /* 0x0000280001027983 */ /* 0x000f6a0000100800 */
[----:B------:R-:W0:Y:S01]  /*6360*/  LDGDEPBAR ;  /* 0x00000000000079af */ /* 0x000e220000000000 */
[C---:B-1----:R-:W-:Y:S08]  /*6370*/  HMMA.16816.F32 R20, R168.reuse, R24, RZ ;  /* 0x00000018a814723c */ /* 0x042ff000000018ff */
[C---:B------:R-:W-:Y:S08]  /*6380*/  HMMA.16816.F32 R24, R168.reuse, R26, RZ ;  /* 0x0000001aa818723c */ /* 0x040ff000000018ff */
[C---:B----4-:R-:W-:Y:S08]  /*6390*/  HMMA.16816.F32 R28, R168.reuse, R32, RZ ;  /* 0x00000020a81c723c */ /* 0x050ff000000018ff */
[----:B------:R-:W-:Y:S08]  /*63a0*/  HMMA.16816.F32 R32, R168, R34, RZ ;  /* 0x00000022a820723c */ /* 0x000ff000000018ff */
[C---:B------:R-:W-:Y:S08]  /*63b0*/  HMMA.16816.F32 R4, R172.reuse, R176, R4 ;  /* 0x000000b0ac04723c */ /* 0x040ff00000001804 */
[C---:B------:R-:W-:Y:S08]  /*63c0*/  HMMA.16816.F32 R8, R172.reuse, R178, R8 ;  /* 0x000000b2ac08723c */ /* 0x040ff00000001808 */
[C---:B------:R-:W-:Y:S08]  /*63d0*/  HMMA.16816.F32 R12, R172.reuse, R180, R12 ;  /* 0x000000b4ac0c723c */ /* 0x040ff0000000180c */
[C---:B------:R-:W-:Y:S08]  /*63e0*/  HMMA.16816.F32 R16, R172.reuse, R182, R16 ;  /* 0x000000b6ac10723c */ /* 0x040ff00000001810 */
[C---:B------:R-:W-:Y:S08]  /*63f0*/  HMMA.16816.F32 R20, R172.reuse, R184, R20 ;  /* 0x000000b8ac14723c */ /* 0x040ff00000001814 */
[C---:B------:R-:W-:Y:S08]  /*6400*/  HMMA.16816.F32 R24, R172.reuse, R186, R24 ;  /* 0x000000baac18723c */ /* 0x040ff00000001818 */
[C---:B------:R-:W-:Y:S01]  /*6410*/  HMMA.16816.F32 R28, R172.reuse, R188, R28 ;  /* 0x000000bcac1c723c */ /* 0x040fe2000000181c */
[----:B------:R-:W4:Y:S05]  /*6420*/  LDL R188, [R1+0x34] ;  /* 0x0000340001bc7983 */ /* 0x000f2a0000100800 */
[----:B------:R-:W2:Y:S02]  /*6430*/  LDL R189, [R1+0x30] ;  /* 0x0000300001bd7983 */ /* 0x000ea40000100800 */
[----:B------:R-:W-:Y:S03]  /*6440*/  HMMA.16816.F32 R32, R172, R190, R32 ;  /* 0x000000beac20723c */ /* 0x000fe60000001820 */
[----:B---3--:R-:W1:Y:S05]  /*6450*/  LDSM.16.M88.4 R176, [R0+0x10100] ;  /* 0x0101000000b0783b */ /* 0x008e6a0000000200 */
[----:B------:R-:W3:Y:S05]  /*6460*/  LDSM.16.M88.4 R180, [R0+0x10900] ;  /* 0x0109000000b4783b */ /* 0x000eea0000000200 */
[----:B------:R-:W-:Y:S01]  /*6470*/  LDSM.16.M88.4 R184, [R0+0x11900] ;  /* 0x0119000000b8783b */ /* 0x000fe20000000200 */
[C---:B-1----:R-:W-:Y:S08]  /*6480*/  HMMA.16816.F32 R4, R192.reuse, R176, R4 ;  /* 0x000000b0c004723c */ /* 0x042ff00000001804 */
[C---:B------:R-:W-:Y:S01]  /*6490*/  HMMA.16816.F32 R8, R192.reuse, R178, R8 ;  /* 0x000000b2c008723c */ /* 0x040fe20000001808 */
[----:B------:R-:W1:Y:S07]  /*64a0*/  LDSM.16.M88.4 R176, [R0+0x11100] ;  /* 0x0111000000b0783b */ /* 0x000e6e0000000200 */
[C---:B---3--:R-:W-:Y:S08]  /*64b0*/  HMMA.16816.F32 R12, R192.reuse, R180, R12 ;  /* 0x000000b4c00c723c */ /* 0x048ff0000000180c */
[C---:B------:R-:W-:Y:S01]  /*64c0*/  HMMA.16816.F32 R16, R192.reuse, R182, R16 ;  /* 0x000000b6c010723c */ /* 0x040fe20000001810 */
[----:B------:R-:W3:Y:S07]  /*64d0*/  LDSM.16.M88.4 R180, [R250] ;  /* 0x00000000fab4783b */ /* 0x000eee0000000200 */
[C---:B-1----:R-:W-:Y:S08]  /*64e0*/  HMMA.16816.F32 R20, R192.reuse, R176, R20 ;  /* 0x000000b0c014723c */ /* 0x042ff00000001814 */
[C---:B------:R-:W-:Y:S01]  /*64f0*/  HMMA.16816.F32 R24, R192.reuse, R178, R24 ;  /* 0x000000b2c018723c */ /* 0x040fe20000001818 */
[----:B------:R-:W1:Y:S07]  /*6500*/  LDSM.16.M88.4 R176, [R250+0x800] ;  /* 0x00080000fab0783b */ /* 0x000e6e0000000200 */
[C---:B------:R-:W-:Y:S08]  /*6510*/  HMMA.16816.F32 R28, R192.reuse, R184, R28 ;  /* 0x000000b8c01c723c */ /* 0x040ff0000000181c */
[----:B------:R-:W-:Y:S01]  /*6520*/  HMMA.16816.F32 R32, R192, R186, R32 ;  /* 0x000000bac020723c */ /* 0x000fe20000001820 */
[----:B------:R-:W5:Y:S07]  /*6530*/  LDSM.16.M88.4 R184, [R250+0x1000] ;  /* 0x00100000fab8783b */ /* 0x000f6e0000000200 */
[C---:B---3--:R-:W-:Y:S08]  /*6540*/  HMMA.16816.F32 R4, R196.reuse, R180, R4 ;  /* 0x000000b4c404723c */ /* 0x048ff00000001804 */
[C---:B------:R-:W-:Y:S01]  /*6550*/  HMMA.16816.F32 R8, R196.reuse, R182, R8 ;  /* 0x000000b6c408723c */ /* 0x040fe20000001808 */
[----:B------:R-:W3:Y:S07]  /*6560*/  LDSM.16.M88.4 R180, [R250+0x1800] ;  /* 0x00180000fab4783b */ /* 0x000eee0000000200 */
[C---:B-1----:R-:W-:Y:S08]  /*6570*/  HMMA.16816.F32 R12, R196.reuse, R176, R12 ;  /* 0x000000b0c40c723c */ /* 0x042ff0000000180c */
[C---:B------:R-:W-:Y:S01]  /*6580*/  HMMA.16816.F32 R16, R196.reuse, R178, R16 ;  /* 0x000000b2c410723c */ /* 0x040fe20000001810 */
[----:B------:R-:W1:Y:S07]  /*6590*/  LDSM.16.M88.4 R176, [R135+0x12100] ;  /* 0x0121000087b0783b */ /* 0x000e6e0000000200 */
[C---:B-----5:R-:W-:Y:S08]  /*65a0*/  HMMA.16816.F32 R20, R196.reuse, R184, R20 ;  /* 0x000000b8c414723c */ /* 0x060ff00000001814 */
[C---:B------:R-:W-:Y:S01]  /*65b0*/  HMMA.16816.F32 R24, R196.reuse, R186, R24 ;  /* 0x000000bac418723c */ /* 0x040fe20000001818 */
[----:B------:R-:W5:Y:S07]  /*65c0*/  LDSM.16.M88.4 R184, [R135+0x12900] ;  /* 0x0129000087b8783b */ /* 0x000f6e0000000200 */
[C---:B---3--:R-:W-:Y:S08]  /*65d0*/  HMMA.16816.F32 R28, R196.reuse, R180, R28 ;  /* 0x000000b4c41c723c */ /* 0x048ff0000000181c */
[----:B------:R-:W-:Y:S01]  /*65e0*/  HMMA.16816.F32 R32, R196, R182, R32 ;  /* 0x000000b6c420723c */ /* 0x000fe20000001820 */
[----:B------:R-:W3:Y:S07]  /*65f0*/  LDSM.16.M88.4 R180, [R135+0x13100] ;  /* 0x0131000087b4783b */ /* 0x000eee0000000200 */
[C---:B-1----:R-:W-:Y:S08]  /*6600*/  HMMA.16816.F32 R4, R200.reuse, R176, R4 ;  /* 0x000000b0c804723c */ /* 0x042ff00000001804 */
[C---:B------:R-:W-:Y:S01]  /*6610*/  HMMA.16816.F32 R8, R200.reuse, R178, R8 ;  /* 0x000000b2c808723c */ /* 0x040fe20000001808 */
[----:B------:R-:W1:Y:S07]  /*6620*/  LDSM.16.M88.4 R176, [R135+0x13900] ;  /* 0x0139000087b0783b */ /* 0x000e6e0000000200 */
[C---:B-----5:R-:W-:Y:S08]  /*6630*/  HMMA.16816.F32 R12, R200.reuse, R184, R12 ;  /* 0x000000b8c80c723c */ /* 0x060ff0000000180c */
[C---:B------:R-:W-:Y:S01]  /*6640*/  HMMA.16816.F32 R16, R200.reuse, R186, R16 ;  /* 0x000000bac810723c */ /* 0x040fe20000001810 */
[----:B----4-:R4:W5:Y:S07]  /*6650*/  LDSM.16.M88.4 R184, [R188] ;  /* 0x00000000bcb8783b */ /* 0x01096e0000000200 */
[C---:B---3--:R-:W-:Y:S08]  /*6660*/  HMMA.16816.F32 R20, R200.reuse, R180, R20 ;  /* 0x000000b4c814723c */ /* 0x048ff00000001814 */
[C---:B------:R-:W-:Y:S01]  /*6670*/  HMMA.16816.F32 R24, R200.reuse, R182, R24 ;  /* 0x000000b6c818723c */ /* 0x040fe20000001818 */
[----:B--2---:R2:W3:Y:S05]  /*6680*/  LDSM.16.M88.4 R180, [R189] ;  /* 0x00000000bdb4783b */ /* 0x0044ea0000000200 */
[----:B----4-:R-:W4:Y:S02]  /*6690*/  LDL R188, [R1+0x20] ;  /* 0x0000200001bc7983 */ /* 0x010f240000100800 */
[C---:B-1----:R-:W-:Y:S08]  /*66a0*/  HMMA.16816.F32 R28, R200.reuse, R176, R28 ;  /* 0x000000b0c81c723c */ /* 0x042ff0000000181c */
[----:B------:R-:W-:Y:S01]  /*66b0*/  HMMA.16816.F32 R32, R200, R178, R32 ;  /* 0x000000b2c820723c */ /* 0x000fe20000001820 */
[----:B------:R1:W1:Y:S05]  /*66c0*/  LDSM.16.M88.4 R176, [R3] ;  /* 0x0000000003b0783b */ /* 0x00026a0000000200 */
[----:B--2---:R-:W2:Y:S02]  /*66d0*/  LDL R189, [R1+0x24] ;  /* 0x0000240001bd7983 */ /* 0x004ea40000100800 */
[C---:B-----5:R-:W-:Y:S08]  /*66e0*/  HMMA.16816.F32 R4, R204.reuse, R184, R4 ;  /* 0x000000b8cc04723c */ /* 0x060ff00000001804 */
[C---:B------:R-:W-:Y:S01]  /*66f0*/  HMMA.16816.F32 R8, R204.reuse, R186, R8 ;  /* 0x000000bacc08723c */ /* 0x040fe20000001808 */
[----:B------:R5:W1:Y:S07]  /*6700*/  LDSM.16.M88.4 R184, [R2] ;  /* 0x0000000002b8783b */ /* 0x000a6e0000000200 */
[C---:B---3--:R-:W-:Y:S01]  /*6710*/  HMMA.16816.F32 R12, R204.reuse, R180, R12 ;  /* 0x000000b4cc0c723c */ /* 0x048fe2000000180c */
[----:B-1----:R-:W3:Y:S07]  /*6720*/  LDL R3, [R1+0x1c] ;  /* 0x00001c0001037983 */ /* 0x002eee0000100800 */
[C---:B------:R-:W-:Y:S01]  /*6730*/  HMMA.16816.F32 R16, R204.reuse, R182, R16 ;  /* 0x000000b6cc10723c */ /* 0x040fe20000001810 */
[----:B------:R-:W1:Y:S05]  /*6740*/  LDSM.16.M88.4 R180, [R0+0x12100] ;  /* 0x0121000000b4783b */ /* 0x000e6a0000000200 */
[----:B-----5:R-:W4:Y:S02]  /*6750*/  LDL R2, [R1+0x18] ;  /* 0x0000180001027983 */ /* 0x020f240000100800 */
[C---:B------:R-:W-:Y:S08]  /*6760*/  HMMA.16816.F32 R20, R204.reuse, R176, R20 ;  /* 0x000000b0cc14723c */ /* 0x040ff00000001814 */
[C---:B------:R-:W-:Y:S01]  /*6770*/  HMMA.16816.F32 R24, R204.reuse, R178, R24 ;  /* 0x000000b2cc18723c */ /* 0x040fe20000001818 */
[----:B------:R-:W1:Y:S07]  /*6780*/  LDSM.16.M88.4 R176, [R0+0x12900] ;  /* 0x0129000000b0783b */ /* 0x000e6e0000000200 */
[C---:B------:R-:W-:Y:S08]  /*6790*/  HMMA.16816.F32 R28, R204.reuse, R184, R28 ;  /* 0x000000b8cc1c723c */ /* 0x040ff0000000181c */
[----:B------:R-:W-:Y:S01]  /*67a0*/  HMMA.16816.F32 R32, R204, R186, R32 ;  /* 0x000000bacc20723c */ /* 0x000fe20000001820 */
[----:B------:R-:W1:Y:S07]  /*67b0*/  LDSM.16.M88.4 R184, [R0+0x13100] ;  /* 0x0131000000b8783b */ /* 0x000e6e0000000200 */
[C---:B-1----:R-:W-:Y:S08]  /*67c0*/  HMMA.16816.F32 R4, R208.reuse, R180, R4 ;  /* 0x000000b4d004723c */ /* 0x042ff00000001804 */
[C---:B------:R-:W-:Y:S01]  /*67d0*/  HMMA.16816.F32 R8, R208.reuse, R182, R8 ;  /* 0x000000b6d008723c */ /* 0x040fe20000001808 */
[----:B------:R-:W1:Y:S07]  /*67e0*/  LDSM.16.M88.4 R180, [R0+0x13900] ;  /* 0x0139000000b4783b */ /* 0x000e6e0000000200 */
[C---:B------:R-:W-:Y:S08]  /*67f0*/  HMMA.16816.F32 R12, R208.reuse, R176, R12 ;  /* 0x000000b0d00c723c */ /* 0x040ff0000000180c */
[C---:B------:R-:W-:Y:S01]  /*6800*/  HMMA.16816.F32 R16, R208.reuse, R178, R16 ;  /* 0x000000b2d010723c */ /* 0x040fe20000001810 */
[----:B------:R-:W1:Y:S07]  /*6810*/  LDSM.16.M88.4 R176, [R250+0x2000] ;  /* 0x00200000fab0783b */ /* 0x000e6e0000000200 */
[C---:B------:R-:W-:Y:S08]  /*6820*/  HMMA.16816.F32 R20, R208.reuse, R184, R20 ;  /* 0x000000b8d014723c */ /* 0x040ff00000001814 */
[C---:B------:R-:W-:Y:S01]  /*6830*/  HMMA.16816.F32 R24, R208.reuse, R186, R24 ;  /* 0x000000bad018723c */ /* 0x040fe20000001818 */
[----:B------:R-:W1:Y:S07]  /*6840*/  LDSM.16.M88.4 R184, [R250+0x2800] ;  /* 0x00280000fab8783b */ /* 0x000e6e0000000200 */
[C---:B-1----:R-:W-:Y:S08]  /*6850*/  HMMA.16816.F32 R28, R208.reuse, R180, R28 ;  /* 0x000000b4d01c723c */ /* 0x042ff0000000181c */
[----:B------:R-:W-:Y:S01]  /*6860*/  HMMA.16816.F32 R32, R208, R182, R32 ;  /* 0x000000b6d020723c */ /* 0x000fe20000001820 */
        /* <DEDUP_REMOVED lines=8> */
[C---:B------:R-:W-:Y:S01]  /*68f0*/  HMMA.16816.F32 R24, R212.reuse, R182, R24 ;  /* 0x000000b6d418723c */ /* 0x040fe20000001818 */
[----:B------:R-:W1:Y:S07]  /*6900*/  LDSM.16.M88.4 R180, [R135+0x14900] ;  /* 0x0149000087b4783b */ /* 0x000e6e0000000200 */
[C---:B------:R-:W-:Y:S08]  /*6910*/  HMMA.16816.F32 R28, R212.reuse, R176, R28 ;  /* 0x000000b0d41c723c */ /* 0x040ff0000000181c */
[----:B------:R-:W-:Y:S01]  /*6920*/  HMMA.16816.F32 R32, R212, R178, R32 ;  /* 0x000000b2d420723c */ /* 0x000fe20000001820 */
[----:B------:R-:W1:Y:S07]  /*6930*/  LDSM.16.M88.4 R176, [R135+0x15100] ;  /* 0x0151000087b0783b */ /* 0x000e6e0000000200 */
[C---:B------:R-:W-:Y:S08]  /*6940*/  HMMA.16816.F32 R4, R216.reuse, R184, R4 ;  /* 0x000000b8d804723c */ /* 0x040ff00000001804 */
[C---:B------:R-:W-:Y:S01]  /*6950*/  HMMA.16816.F32 R8, R216.reuse, R186, R8 ;  /* 0x000000bad808723c */ /* 0x040fe20000001808 */
[----:B------:R-:W1:Y:S07]  /*6960*/  LDSM.16.M88.4 R184, [R135+0x15900] ;  /* 0x0159000087b8783b */ /* 0x000e6e0000000200 */
[C---:B-1----:R-:W-:Y:S08]  /*6970*/  HMMA.16816.F32 R12, R216.reuse, R180, R12 ;  /* 0x000000b4d80c723c */ /* 0x042ff0000000180c */
[C---:B------:R-:W-:Y:S08]  /*6980*/  HMMA.16816.F32 R16, R216.reuse, R182, R16 ;  /* 0x000000b6d810723c */ /* 0x040ff00000001810 */
[C---:B------:R-:W-:Y:S08]  /*6990*/  HMMA.16816.F32 R20, R216.reuse, R176, R20 ;  /* 0x000000b0d814723c */ /* 0x040ff00000001814 */
[C---:B------:R-:W-:Y:S08]  /*69a0*/  HMMA.16816.F32 R24, R216.reuse, R178, R24 ;  /* 0x000000b2d818723c */ /* 0x040ff00000001818 */
[C---:B------:R-:W-:Y:S08]  /*69b0*/  HMMA.16816.F32 R28, R216.reuse, R184, R28 ;  /* 0x000000b8d81c723c */ /* 0x040ff0000000181c */
[----:B------:R-:W-:Y:S01]  /*69c0*/  HMMA.16816.F32 R32, R216, R186, R32 ;  /* 0x000000bad820723c */ /* 0x000fe20000001820 */
[----:B----4-:R1:W-:Y:S05]  /*69d0*/  LDSM.16.M88.4 R176, [R188] ;  /* 0x00000000bcb0783b */ /* 0x0103ea0000000200 */
[----:B--2---:R2:W4:Y:S05]  /*69e0*/  LDSM.16.M88.4 R180, [R189] ;  /* 0x00000000bdb4783b */ /* 0x00452a0000000200 */
[----:B-1----:R-:W5:Y:S05]  /*69f0*/  LDL R188, [R1+0x10] ;  /* 0x0000100001bc7983 */ /* 0x002f6a0000100800 */
[----:B---3--:R1:W3:Y:S05]  /*6a00*/  LDSM.16.M88.4 R184, [R3] ;  /* 0x0000000003b8783b */ /* 0x0082ea0000000200 */
[----:B--2---:R-:W2:Y:S01]  /*6a10*/  LDL R189, [R1+0x14] ;  /* 0x0000140001bd7983 */ /* 0x004ea20000100800 */
[C---:B----4-:R-:W-:Y:S04]  /*6a20*/  HMMA.16816.F32 R4, R220.reuse, R180, R4 ;  /* 0x000000b4dc04723c */ /* 0x050fe80000001804 */
[----:B-1----:R-:W4:Y:S04]  /*6a30*/  LDL R3, [R1+0xc] ;  /* 0x00000c0001037983 */ /* 0x002f280000100800 */
[C---:B------:R-:W-:Y:S01]  /*6a40*/  HMMA.16816.F32 R8, R220.reuse, R182, R8 ;  /* 0x000000b6dc08723c */ /* 0x040fe20000001808 */
[----:B------:R1:W1:Y:S07]  /*6a50*/  LDSM.16.M88.4 R180, [R2] ;  /* 0x0000000002b4783b */ /* 0x00026e0000000200 */
[C---:B------:R-:W-:Y:S08]  /*6a60*/  HMMA.16816.F32 R12, R220.reuse, R176, R12 ;  /* 0x000000b0dc0c723c */ /* 0x040ff0000000180c */
[C---:B------:R-:W-:Y:S01]  /*6a70*/  HMMA.16816.F32 R16, R220.reuse, R178, R16 ;  /* 0x000000b2dc10723c */ /* 0x040fe20000001810 */
[----:B------:R-:W1:Y:S07]  /*6a80*/  LDSM.16.M88.4 R176, [R0+0x14100] ;  /* 0x0141000000b0783b */ /* 0x000e6e0000000200 */
[C---:B---3--:R-:W-:Y:S01]  /*6a90*/  HMMA.16816.F32 R20, R220.reuse, R184, R20 ;  /* 0x000000b8dc14723c */ /* 0x048fe20000001814 */
[----:B-1----:R-:W3:Y:S07]  /*6aa0*/  LDL R2, [R1+0x8] ;  /* 0x0000080001027983 */ /* 0x002eee0000100800 */
        /* <DEDUP_REMOVED lines=33> */
[C---:B------:R-:W-:Y:S08]  /*6cc0*/  HMMA.16816.F32 R16, R232.reuse, R178, R16 ;  /* 0x000000b2e810723c */ /* 0x040ff00000001810 */
[C---:B-1----:R-:W-:Y:S08]  /*6cd0*/  HMMA.16816.F32 R20, R232.reuse, R184, R20 ;  /* 0x000000b8e814723c */ /* 0x042ff00000001814 */
[C---:B------:R-:W-:Y:S08]  /*6ce0*/  HMMA.16816.F32 R24, R232.reuse, R186, R24 ;  /* 0x000000bae818723c */ /* 0x040ff00000001818 */
[C---:B------:R-:W-:Y:S08]  /*6cf0*/  HMMA.16816.F32 R28, R232.reuse, R180, R28 ;  /* 0x000000b4e81c723c */ /* 0x040ff0000000181c */
[----:B------:R-:W-:Y:S01]  /*6d00*/  HMMA.16816.F32 R32, R232, R182, R32 ;  /* 0x000000b6e820723c */ /* 0x000fe20000001820 */
[----:B-----5:R-:W-:Y:S05]  /*6d10*/  LDSM.16.M88.4 R184, [R188] ;  /* 0x00000000bcb8783b */ /* 0x020fea0000000200 */
[----:B--2---:R-:W1:Y:S05]  /*6d20*/  LDSM.16.M88.4 R176, [R189] ;  /* 0x00000000bdb0783b */ /* 0x004e6a0000000200 */
[----:B----4-:R-:W2:Y:S01]  /*6d30*/  LDSM.16.M88.4 R180, [R3] ;  /* 0x0000000003b4783b */ /* 0x010ea20000000200 */
[C---:B-1----:R-:W-:Y:S08]  /*6d40*/  HMMA.16816.F32 R4, R236.reuse, R176, R4 ;  /* 0x000000b0ec04723c */ /* 0x042ff00000001804 */
[C---:B------:R-:W-:Y:S01]  /*6d50*/  HMMA.16816.F32 R8, R236.reuse, R178, R8 ;  /* 0x000000b2ec08723c */ /* 0x040fe20000001808 */
[----:B---3--:R-:W1:Y:S07]  /*6d60*/  LDSM.16.M88.4 R176, [R2] ;  /* 0x0000000002b0783b */ /* 0x008e6e0000000200 */
[C---:B------:R-:W-:Y:S08]  /*6d70*/  HMMA.16816.F32 R12, R236.reuse, R184, R12 ;  /* 0x000000b8ec0c723c */ /* 0x040ff0000000180c */
[C---:B------:R-:W-:Y:S01]  /*6d80*/  HMMA.16816.F32 R16, R236.reuse, R186, R16 ;  /* 0x000000baec10723c */ /* 0x040fe20000001810 */
[----:B------:R-:W3:Y:S07]  /*6d90*/  LDSM.16.M88.4 R184, [R0+0x16100] ;  /* 0x0161000000b8783b */ /* 0x000eee0000000200 */
[C---:B--2---:R-:W-:Y:S08]  /*6da0*/  HMMA.16816.F32 R20, R236.reuse, R180, R20 ;  /* 0x000000b4ec14723c */ /* 0x044ff00000001814 */
[C---:B------:R-:W-:Y:S01]  /*6db0*/  HMMA.16816.F32 R24, R236.reuse, R182, R24 ;  /* 0x000000b6ec18723c */ /* 0x040fe20000001818 */
[----:B------:R-:W2:Y:S07]  /*6dc0*/  LDSM.16.M88.4 R180, [R0+0x16900] ;  /* 0x0169000000b4783b */ /* 0x000eae0000000200 */
[C---:B-1----:R-:W-:Y:S08]  /*6dd0*/  HMMA.16816.F32 R28, R236.reuse, R176, R28 ;  /* 0x000000b0ec1c723c */ /* 0x042ff0000000181c */
[----:B------:R-:W-:Y:S01]  /*6de0*/  HMMA.16816.F32 R32, R236, R178, R32 ;  /* 0x000000b2ec20723c */ /* 0x000fe20000001820 */
[----:B------:R-:W1:Y:S07]  /*6df0*/  LDSM.16.M88.4 R176, [R0+0x17100] ;  /* 0x0171000000b0783b */ /* 0x000e6e0000000200 */
[C---:B---3--:R-:W-:Y:S08]  /*6e00*/  HMMA.16816.F32 R4, R240.reuse, R184, R4 ;  /* 0x000000b8f004723c */ /* 0x048ff00000001804 */
[C---:B------:R-:W-:Y:S01]  /*6e10*/  HMMA.16816.F32 R8, R240.reuse, R186, R8 ;  /* 0x000000baf008723c */ /* 0x040fe20000001808 */
[----:B------:R-:W3:Y:S07]  /*6e20*/  LDSM.16.M88.4 R184, [R0+0x17900] ;  /* 0x0179000000b8783b */ /* 0x000eee0000000200 */
[C---:B--2---:R-:W-:Y:S08]  /*6e30*/  HMMA.16816.F32 R12, R240.reuse, R180, R12 ;  /* 0x000000b4f00c723c */ /* 0x044ff0000000180c */
[C---:B------:R-:W-:Y:S01]  /*6e40*/  HMMA.16816.F32 R16, R240.reuse, R182, R16 ;  /* 0x000000b6f010723c */ /* 0x040fe20000001810 */
[----:B------:R-:W2:Y:S07]  /*6e50*/  LDSM.16.M88.4 R180, [R250+0x6000] ;  /* 0x00600000fab4783b */ /* 0x000eae0000000200 */
[C---:B-1----:R-:W-:Y:S08]  /*6e60*/  HMMA.16816.F32 R20, R240.reuse, R176, R20 ;  /* 0x000000b0f014723c */ /* 0x042ff00000001814 */
[C---:B------:R-:W-:Y:S01]  /*6e70*/  HMMA.16816.F32 R24, R240.reuse, R178, R24 ;  /* 0x000000b2f018723c */ /* 0x040fe20000001818 */
[----:B------:R-:W1:Y:S07]  /*6e80*/  LDSM.16.M88.4 R176, [R250+0x6800] ;  /* 0x00680000fab0783b */ /* 0x000e6e0000000200 */
[C---:B---3--:R-:W-:Y:S08]  /*6e90*/  HMMA.16816.F32 R28, R240.reuse, R184, R28 ;  /* 0x000000b8f01c723c */ /* 0x048ff0000000181c */
[----:B------:R-:W-:Y:S08]  /*6ea0*/  HMMA.16816.F32 R32, R240, R186, R32 ;  /* 0x000000baf020723c */ /* 0x000ff00000001820 */
[C---:B--2---:R-:W-:Y:S08]  /*6eb0*/  HMMA.16816.F32 R4, R244.reuse, R180, R4 ;  /* 0x000000b4f404723c */ /* 0x044ff00000001804 */
[C---:B------:R-:W-:Y:S08]  /*6ec0*/  HMMA.16816.F32 R8, R244.reuse, R182, R8 ;  /* 0x000000b6f408723c */ /* 0x040ff00000001808 */
[C---:B-1----:R-:W-:Y:S08]  /*6ed0*/  HMMA.16816.F32 R12, R244.reuse, R176, R12 ;  /* 0x000000b0f40c723c */ /* 0x042ff0000000180c */
[----:B------:R-:W-:Y:S01]  /*6ee0*/  FMUL.FTZ R6, R6, c[0x0][0x320] ;  /* 0x0000c80006067a20 */ /* 0x000fe20000410000 */
[C---:B------:R-:W-:Y:S03]  /*6ef0*/  HMMA.16816.F32 R16, R244.reuse, R178, R16 ;  /* 0x000000b2f410723c */ /* 0x040fe60000001810 */
[----:B------:R-:W1:Y:S01]  /*6f00*/  MUFU.TANH R2, R6 ;  /* 0x0000000600027308 */ /* 0x000e620000002400 */
[----:B------:R-:W-:Y:S02]  /*6f10*/  FMUL.FTZ R7, R7, c[0x0][0x320] ;  /* 0x0000c80007077a20 */ /* 0x000fe40000410000 */
[----:B------:R-:W-:Y:S02]  /*6f20*/  FMUL.FTZ R4, R4, c[0x0][0x320] ;  /* 0x0000c80004047a20 */ /* 0x000fe40000410000 */
[----:B------:R-:W-:Y:S04]  /*6f30*/  FMUL.FTZ R5, R5, c[0x0][0x320] ;  /* 0x0000c80005057a20 */ /* 0x000fe80000410000 */
[----:B------:R-:W-:Y:S01]  /*6f40*/  FMUL.FTZ R8, R8, c[0x0][0x320] ;  /* 0x0000c80008087a20 */ /* 0x000fe20000410000 */
[----:B------:R-:W2:Y:S01]  /*6f50*/  MUFU.TANH R0, R7 ;  /* 0x0000000700007308 */ /* 0x000ea20000002400 */
[----:B------:R-:W-:Y:S02]  /*6f60*/  FMUL.FTZ R9, R9, c[0x0][0x320] ;  /* 0x0000c80009097a20 */ /* 0x000fe40000410000 */
[----:B------:R-:W-:Y:S02]  /*6f70*/  FMUL.FTZ R10, R10, c[0x0][0x320] ;  /* 0x0000c8000a0a7a20 */ /* 0x000fe40000410000 */
[----:B------:R-:W-:Y:S02]  /*6f80*/  FMUL.FTZ R11, R11, c[0x0][0x320] ;  /* 0x0000c8000b0b7a20 */ /* 0x000fe40000410000 */
[----:B------:R-:W-:Y:S02]  /*6f90*/  FMUL.FTZ R13, R13, c[0x0][0x320] ;  /* 0x0000c8000d0d7a20 */ /* 0x000fe40000410000 */
[----:B------:R-:W-:Y:S01]  /*6fa0*/  FMUL.FTZ R14, R14, c[0x0][0x320] ;  /* 0x0000c8000e0e7a20 */ /* 0x000fe20000410000 */
[----:B------:R-:W-:Y:S01]  /*6fb0*/  MUFU.TANH R184, R4 ;  /* 0x0000000400b87308 */ /* 0x000fe20000002400 */
[----:B------:R-:W-:Y:S02]  /*6fc0*/  FMUL.FTZ R15, R15, c[0x0][0x320] ;  /* 0x0000c8000f0f7a20 */ /* 0x000fe40000410000 */
[----:B------:R-:W-:Y:S01]  /*6fd0*/  FMUL.FTZ R16, R16, c[0x0][0x320] ;  /* 0x0000c80010107a20 */ /* 0x000fe20000410000 */
[----:B-1----:R-:W-:Y:S01]  /*6fe0*/  STL [R1+0x48], R2 ;  /* 0x0000480201007387 */ /* 0x002fe20000100800 */
[----:B------:R-:W-:Y:S02]  /*6ff0*/  FMUL.FTZ R17, R17, c[0x0][0x320] ;  /* 0x0000c80011117a20 */ /* 0x000fe40000410000 */
[----:B------:R-:W-:Y:S02]  /*7000*/  FMUL.FTZ R18, R18, c[0x0][0x320] ;  /* 0x0000c80012127a20 */ /* 0x000fe40000410000 */
[----:B------:R-:W-:Y:S01]  /*7010*/  FMUL.FTZ R19, R19, c[0x0][0x320] ;  /* 0x0000c80013137a20 */ /* 0x000fe20000410000 */
[----:B------:R1:W-:Y:S01]  /*7020*/  MUFU.TANH R186, R5 ;  /* 0x0000000500ba7308 */ /* 0x0003e20000002400 */
[----:B------:R-:W-:Y:S01]  /*7030*/  FMUL.FTZ R12, R12, c[0x0][0x320] ;  /* 0x0000c8000c0c7a20 */ /* 0x000fe20000410000 */
[----:B--2---:R2:W-:Y:S08]  /*7040*/  STL [R1+0x50], R0 ;  /* 0x0000500001007387 */ /* 0x0045f00000100800 */
[----:B------:R-:W-:Y:S10]  /*7050*/  MUFU.TANH R185, R8 ;  /* 0x0000000800b97308 */ /* 0x000ff40000002400 */
[----:B------:R-:W-:Y:S01]  /*7060*/  MUFU.TANH R183, R9 ;  /* 0x0000000900b77308 */ /* 0x000fe20000002400 */
[----:B-1----:R-:W1:Y:S09]  /*7070*/  LDSM.16.M88.4 R4, [R250+0x7000] ;  /* 0x00700000fa04783b */ /* 0x002e720000000200 */
[----:B--2---:R-:W2:Y:S10]  /*7080*/  MUFU.TANH R0, R10 ;  /* 0x0000000a00007308 */ /* 0x004eb40000002400 */
[----:B------:R3:W4:Y:S10]  /*7090*/  MUFU.TANH R191, R11 ;  /* 0x0000000b00bf7308 */ /* 0x0007340000002400 */
[----:B------:R-:W4:Y:S01]  /*70a0*/  MUFU.TANH R181, R13 ;  /* 0x0000000d00b57308 */ /* 0x000f220000002400 */
[----:B--2---:R-:W-:Y:S09]  /*70b0*/  STL [R1+0x4c], R0 ;  /* 0x00004c0001007387 */ /* 0x004ff20000100800 */
[----:B------:R-:W2:Y:S01]  /*70c0*/  MUFU.TANH R190, R14 ;  /* 0x0000000e00be7308 */ /* 0x000ea20000002400 */
[----:B---3--:R-:W3:Y:S01]  /*70d0*/  LDSM.16.M88.4 R8, [R250+0x7800] ;  /* 0x00780000fa08783b */ /* 0x008ee20000000200 */
[----:B------:R-:W-:Y:S08]  /*70e0*/  DEPBAR.LE SB0, 0x0 ;  /* 0x000080000000791a */ /* 0x000ff00000000000 */
[----:B------:R-:W2:Y:S01]  /*70f0*/  MUFU.TANH R189, R15 ;  /* 0x0000000f00bd7308 */ /* 0x000ea20000002400 */
[----:B------:R-:W-:Y:S01]  /*7100*/  BAR.SYNC.DEFER_BLOCKING 0x0 ;  /* 0x0000000000007b1d */ /* 0x000fe20000010000 */
[C---:B-1----:R-:W-:Y:S08]  /*7110*/  HMMA.16816.F32 R20, R244.reuse, R4, R20 ;  /* 0x00000004f414723c */ /* 0x042ff00000001814 */
[----:B------:R-:W1:Y:S01]  /*7120*/  MUFU.TANH R178, R16 ;  /* 0x0000001000b27308 */ /* 0x000e620000002400 */
[C---:B------:R-:W-:Y:S09]  /*7130*/  HMMA.16816.F32 R24, R244.reuse, R6, R24 ;  /* 0x00000006f418723c */ /* 0x040ff20000001818 */
[----:B------:R5:W1:Y:S06]  /*7140*/  MUFU.TANH R177, R17 ;  /* 0x0000001100b17308 */ /* 0x000a6c0000002400 */
[----:B------:R-:W-:Y:S02]  /*7150*/  FMUL.FTZ R20, R20, c[0x0][0x320] ;  /* 0x0000c80014147a20 */ /* 0x000fe40000410000 */
[----:B------:R-:W-:Y:S02]  /*7160*/  FMUL.FTZ R22, R22, c[0x0][0x320] ;  /* 0x0000c80016167a20 */ /* 0x000fe40000410000 */
[----:B------:R1:W1:Y:S01]  /*7170*/  MUFU.TANH R188, R18 ;  /* 0x0000001200bc7308 */ /* 0x0002620000002400 */
[----:B------:R-:W-:Y:S02]  /*7180*/  FMUL.FTZ R23, R23, c[0x0][0x320] ;  /* 0x0000c80017177a20 */ /* 0x000fe40000410000 */
[----:B------:R-:W-:Y:S01]  /*7190*/  FMUL.FTZ R21, R21, c[0x0][0x320] ;  /* 0x0000c80015157a20 */ /* 0x000fe20000410000 */
[C---:B---3--:R-:W-:Y:S06]  /*71a0*/  HMMA.16816.F32 R28, R244.reuse, R8, R28 ;  /* 0x00000008f41c723c */ /* 0x048fec000000181c */
[----:B------:R3:W2:Y:S02]  /*71b0*/  MUFU.TANH R187, R19 ;  /* 0x0000001300bb7308 */ /* 0x0006a40000002400 */
[----:B------:R-:W-:Y:S04]  /*71c0*/  HMMA.16816.F32 R32, R244, R10, R32 ;  /* 0x0000000af420723c */ /* 0x000fe80000001820 */
[----:B-----5:R-:W-:Y:S04]  /*71d0*/  FMUL.FTZ R17, R25, c[0x0][0x320] ;  /* 0x0000c80019117a20 */ /* 0x020fe80000410000 */
[----:B------:R5:W2:Y:S08]  /*71e0*/  MUFU.TANH R176, R20 ;  /* 0x0000001400b07308 */ /* 0x000ab00000002400 */
[----:B------:R-:W-:Y:S02]  /*71f0*/  FMUL.FTZ R16, R28, c[0x0][0x320] ;  /* 0x0000c8001c107a20 */ /* 0x000fe40000410000 */
[----:B------:R2:W2:Y:S01]  /*7200*/  MUFU.TANH R180, R22 ;  /* 0x0000001600b47308 */ /* 0x0004a20000002400 */
[----:B------:R-:W-:Y:S02]  /*7210*/  FMUL.FTZ R15, R29, c[0x0][0x320] ;  /* 0x0000c8001d0f7a20 */ /* 0x000fe40000410000 */
[----:B-1----:R-:W-:Y:S02]  /*7220*/  FMUL.FTZ R18, R31, c[0x0][0x320] ;  /* 0x0000c8001f127a20 */ /* 0x002fe40000410000 */
[----:B---3--:R-:W-:Y:S02]  /*7230*/  FMUL.FTZ R19, R24, c[0x0][0x320] ;  /* 0x0000c80018137a20 */ /* 0x008fe40000410000 */
[----:B------:R-:W-:Y:S02]  /*7240*/  FMUL.FTZ R14, R32, c[0x0][0x320] ;  /* 0x0000c800200e7a20 */ /* 0x000fe40000410000 */
[----:B------:R-:W-:Y:S01]  /*7250*/  FMUL.FTZ R13, R33, c[0x0][0x320] ;  /* 0x0000c800210d7a20 */ /* 0x000fe20000410000 */
[----:B------:R1:W3:Y:S01]  /*7260*/  MUFU.TANH R179, R23 ;  /* 0x0000001700b37308 */ /* 0x0002e20000002400 */
[----:B------:R-:W-:Y:S02]  /*7270*/  FMUL.FTZ R4, R34, c[0x0][0x320] ;  /* 0x0000c80022047a20 */ /* 0x000fe40000410000 */
[----:B------:R-:W-:Y:S02]  /*7280*/  FMUL.FTZ R0, R35, c[0x0][0x320] ;  /* 0x0000c80023007a20 */ /* 0x000fe40000410000 */
[----:B-----5:R-:W-:Y:S05]  /*7290*/  FMUL.FTZ R20, R30, c[0x0][0x320] ;  /* 0x0000c8001e147a20 */ /* 0x020fea0000410000 */
[----:B------:R3:W3:Y:S01]  /*72a0*/  MUFU.TANH R182, R12 ;  /* 0x0000000c00b67308 */ /* 0x0006e20000002400 */
[----:B--2---:R-:W-:Y:S09]  /*72b0*/  FMUL.FTZ R22, R27, c[0x0][0x320] ;  /* 0x0000c8001b167a20 */ /* 0x004ff20000410000 */
[----:B------:R-:W2:Y:S01]  /*72c0*/  MUFU.TANH R21, R21 ;  /* 0x0000001500157308 */ /* 0x000ea20000002400 */
[----:B-1----:R-:W-:Y:S09]  /*72d0*/  FMUL.FTZ R23, R26, c[0x0][0x320] ;  /* 0x0000c8001a177a20 */ /* 0x002ff20000410000 */
[----:B------:R-:W1:Y:S10]  /*72e0*/  MUFU.TANH R19, R19 ;  /* 0x0000001300137308 */ /* 0x000e740000002400 */
        /* <DEDUP_REMOVED lines=10> */
[----:B------:R1:W1:Y:S02]  /*7390*/  MUFU.TANH R3, R0 ;  /* 0x0000000000037308 */ /* 0x0002640000002400 */
[----:B-1234-:R-:W-:-:S05]  /*73a0*/  @P0 BRA `(.L_x_5) ;  /* 0xffffe5d000000947 */ /* 0x01efca000383ffff */
.L_x_4:
[----:B----4-:R-:W2:Y:S01]  /*73b0*/  LDL.LU R9, [R1+0x64] ;  /* 0x0000640001097983 */ /* 0x010ea20000300800 */
[----:B------:R-:W-:Y:S01]  /*73c0*/  FMNMX.FTZ R132, R184, R133, !PT ;  /* 0x00000085b8847209 */ /* 0x000fe20007810000 */
[----:B------:R-:W-:Y:S01]  /*73d0*/  UIADD3 UR4, UR8, -0x1, URZ ;  /* 0xffffffff08047890 */ /* 0x000fe2000fffe03f */
[----:B------:R-:W-:Y:S01]  /*73e0*/  ISETP.LT.AND P0, PT, RZ, UR8, PT ;  /* 0x00000008ff007c0c */ /* 0x000fe2000bf01270 */
[----:B------:R-:W3:Y:S01]  /*73f0*/  LDL.LU R8, [R1+0x48] ;  /* 0x0000480001087983 */ /* 0x000ee20000300800 */
[----:B------:R-:W-:Y:S03]  /*7400*/  FMNMX.FTZ R132, R186, R132, !PT ;  /* 0x00000084ba847209 */ /* 0x000fe60007810000 */
[----:B------:R-:W4:Y:S01]  /*7410*/  LDL.LU R12, [R1+0x50] ;  /* 0x00005000010c7983 */ /* 0x000f220000300800 */
[----:B------:R-:W-:Y:S01]  /*7420*/  FMNMX.FTZ R132, R185, R132, !PT ;  /* 0x00000084b9847209 */ /* 0x000fe20007810000 */
[----:B------:R-:W-:Y:S02]  /*7430*/  UMOV UR8, UR4 ;  /* 0x0000000400087c82 */ /* 0x000fe40008000000 */
[----:B------:R-:W5:Y:S01]  /*7440*/  LDL.LU R10, [R1+0x4c] ;  /* 0x00004c00010a7983 */ /* 0x000f620000300800 */
[----:B------:R-:W-:Y:S03]  /*7450*/  FMNMX.FTZ R132, R183, R132, !PT ;  /* 0x00000084b7847209 */ /* 0x000fe60007810000 */
[----:B------:R-:W0:Y:S01]  /*7460*/  LDGDEPBAR ;  /* 0x00000000000079af */ /* 0x000e220000000000 */
[----:B------:R-:W-:Y:S04]  /*7470*/  FMNMX.FTZ R132, R182, R132, !PT ;  /* 0x00000084b6847209 */ /* 0x000fe80007810000 */
        /* <DEDUP_REMOVED lines=10> */
[----:B------:R-:W-:Y:S05]  /*7520*/  FMNMX.FTZ R132, R13, R132, !PT ;  /* 0x000000840d847209 */ /* 0x000fea0007810000 */
[----:B------:R-:W1:Y:S02]  /*7530*/  SHFL.BFLY PT, R0, R132, 0x2, 0x1f ;  /* 0x0c401f0084007f89 */ /* 0x000e6400000e0000 */
[----:B-1----:R-:W-:Y:S06]  /*7540*/  FMNMX.FTZ R132, R132, R0, !PT ;  /* 0x0000000084847209 */ /* 0x002fec0007810000 */
[----:B------:R-:W1:Y:S02]  /*7550*/  SHFL.BFLY PT, R0, R132, 0x1, 0x1f ;  /* 0x0c201f0084007f89 */ /* 0x000e6400000e0000 */
[----:B-1----:R-:W-:Y:S05]  /*7560*/  FMNMX.FTZ R132, R132, R0, !PT ;  /* 0x0000000084847209 */ /* 0x002fea0007810000 */
[C---:B------:R-:W-:Y:S02]  /*7570*/  FADD.FTZ R0, -R132.reuse, R133 ;  /* 0x0000008584007221 */ /* 0x040fe40000010100 */
[----:B------:R-:W-:Y:S02]  /*7580*/  FMUL.FTZ R2, R132, c[0x0][0x2d0] ;  /* 0x0000b40084027a20 */ /* 0x000fe40000410000 */
[----:B------:R-:W-:Y:S02]  /*7590*/  FMUL.FTZ R0, R0, c[0x0][0x2d0] ;  /* 0x0000b40000007a20 */ /* 0x000fe40000410000 */
[--C-:B------:R-:W-:Y:S02]  /*75a0*/  FFMA.FTZ R184, R184, c[0x0][0x2d0], -R2.reuse ;  /* 0x0000b400b8b87a23 */ /* 0x100fe40000010802 */
[--C-:B------:R-:W-:Y:S01]  /*75b0*/  FFMA.FTZ R26, R176, c[0x0][0x2d0], -R2.reuse ;  /* 0x0000b400b01a7a23 */ /* 0x100fe20000010802 */
[----:B------:R-:W1:Y:S01]  /*75c0*/  MUFU.EX2 R6, R0 ;  /* 0x0000000000067308 */ /* 0x000e620000000800 */
[--C-:B------:R-:W-:Y:S02]  /*75d0*/  FFMA.FTZ R5, R186, c[0x0][0x2d0], -R2.reuse ;  /* 0x0000b400ba057a23 */ /* 0x100fe40000010802 */
[--C-:B------:R-:W-:Y:S02]  /*75e0*/  FFMA.FTZ R7, R185, c[0x0][0x2d0], -R2.reuse ;  /* 0x0000b400b9077a23 */ /* 0x100fe40000010802 */
[--C-:B------:R-:W-:Y:S02]  /*75f0*/  FFMA.FTZ R183, R183, c[0x0][0x2d0], -R2.reuse ;  /* 0x0000b400b7b77a23 */ /* 0x100fe40000010802 */
[--C-:B------:R-:W-:Y:S02]  /*7600*/  FFMA.FTZ R186, R182, c[0x0][0x2d0], -R2.reuse ;  /* 0x0000b400b6ba7a23 */ /* 0x100fe40000010802 */
[--C-:B------:R-:W-:Y:S01]  /*7610*/  FFMA.FTZ R182, R178, c[0x0][0x2d0], -R2.reuse ;  /* 0x0000b400b2b67a23 */ /* 0x100fe20000010802 */
[----:B------:R-:W2:Y:S01]  /*7620*/  MUFU.EX2 R176, R184 ;  /* 0x000000b800b07308 */ /* 0x000ea20000000800 */
        /* <DEDUP_REMOVED lines=9> */
[----:B------:R-:W-:Y:S02]  /*76c0*/  FFMA.FTZ R11, R19, c[0x0][0x2d0], -R2 ;  /* 0x0000b400130b7a23 */ /* 0x000fe40000010802 */
[C---:B-1----:R-:W-:Y:S01]  /*76d0*/  FMUL.FTZ R32, R6.reuse, R136 ;  /* 0x0000008806207220 */ /* 0x042fe20000410000 */
[----:B------:R-:W1:Y:S01]  /*76e0*/  MUFU.EX2 R7, R7 ;  /* 0x0000000700077308 */ /* 0x000e620000000800 */
[C---:B------:R-:W-:Y:S02]  /*76f0*/  FMUL.FTZ R33, R6.reuse, R137 ;  /* 0x0000008906217220 */ /* 0x040fe40000410000 */
[C---:B------:R-:W-:Y:S01]  /*7700*/  FMUL.FTZ R13, R6.reuse, R157 ;  /* 0x0000009d060d7220 */ /* 0x040fe20000410000 */
[----:B------:R-:W-:Y:S01]  /*7710*/  MOV R157, R28 ;  /* 0x0000001c009d7202 */ /* 0x000fe20000000f00 */
[C---:B------:R-:W-:Y:S02]  /*7720*/  FMUL.FTZ R28, R6.reuse, R140 ;  /* 0x0000008c061c7220 */ /* 0x040fe40000410000 */
[C---:B------:R-:W-:Y:S02]  /*7730*/  FMUL.FTZ R16, R6.reuse, R152 ;  /* 0x0000009806107220 */ /* 0x040fe40000410000 */
[C---:B------:R-:W-:Y:S01]  /*7740*/  FMUL.FTZ R17, R6.reuse, R153 ;  /* 0x0000009906117220 */ /* 0x040fe20000410000 */
[----:B------:R-:W1:Y:S01]  /*7750*/  MUFU.EX2 R178, R183 ;  /* 0x000000b700b27308 */ /* 0x000e620000000800 */
[----:B------:R-:W-:Y:S01]  /*7760*/  MOV R153, R29 ;  /* 0x0000001d00997202 */ /* 0x000fe20000000f00 */
[C---:B------:R-:W-:Y:S02]  /*7770*/  FMUL.FTZ R29, R6.reuse, R141 ;  /* 0x0000008d061d7220 */ /* 0x040fe40000410000 */
[C---:B------:R-:W-:Y:S01]  /*7780*/  FMUL.FTZ R21, R6.reuse, R149 ;  /* 0x0000009506157220 */ /* 0x040fe20000410000 */
[----:B------:R-:W-:Y:S01]  /*7790*/  MOV R149, R31 ;  /* 0x0000001f00957202 */ /* 0x000fe20000000f00 */
[C---:B------:R-:W-:Y:S02]  /*77a0*/  FMUL.FTZ R36, R6.reuse, R36 ;  /* 0x0000002406247220 */ /* 0x040fe40000410000 */
        /* <DEDUP_REMOVED lines=47> */
[----:B--2---:R-:W-:Y:S01]  /*7aa0*/  FFMA.FTZ R0, R6, R9, R176 ;  /* 0x0000000906007223 */ /* 0x004fe200000100b0 */
[C---:B------:R-:W-:Y:S01]  /*7ab0*/  F2FP.PACK_AB R176, R5.reuse, R176 ;  /* 0x000000b005b0723e */ /* 0x040fe200000000ff */
[----:B------:R-:W2:Y:S02]  /*7ac0*/  LDL.LU R9, [R1+0x84] ;  /* 0x0000840001097983 */ /* 0x000ea40000300800 */
[----:B------:R-:W-:Y:S04]  /*7ad0*/  FADD.FTZ R0, R5, R0 ;  /* 0x0000000005007221 */ /* 0x000fe80000010000 */
[----:B-1----:R-:W-:Y:S04]  /*7ae0*/  FADD.FTZ R0, R7, R0 ;  /* 0x0000000007007221 */ /* 0x002fe80000010000 */
[----:B------:R-:W-:Y:S01]  /*7af0*/  FADD.FTZ R183, R178, R0 ;  /* 0x00000000b2b77221 */ /* 0x000fe20000010000 */
[----:B---3--:R-:W-:Y:S02]  /*7b00*/  FMNMX.FTZ R0, R8, R134, !PT ;  /* 0x0000008608007209 */ /* 0x008fe40007810000 */
[----:B------:R-:W-:Y:S02]  /*7b10*/  F2FP.PACK_AB R178, R178, R7 ;  /* 0x00000007b2b2723e */ /* 0x000fe400000000ff */
[----:B----4-:R-:W-:Y:S04]  /*7b20*/  FMNMX.FTZ R0, R12, R0, !PT ;  /* 0x000000000c007209 */ /* 0x010fe80007810000 */
[----:B-----5:R-:W-:Y:S04]  /*7b30*/  FMNMX.FTZ R0, R10, R0, !PT ;  /* 0x000000000a007209 */ /* 0x020fe80007810000 */
        /* <DEDUP_REMOVED lines=18> */
[----:B------:R-:W-:Y:S01]  /*7c60*/  FMUL.FTZ R5, R2, c[0x0][0x2d0] ;  /* 0x0000b40002057a20 */ /* 0x000fe20000410000 */
[----:B------:R-:W-:Y:S01]  /*7c70*/  MUFU.EX2 R134, R181 ;  /* 0x000000b500867308 */ /* 0x000fe20000000800 */
[----:B------:R-:W-:Y:S02]  /*7c80*/  FMUL.FTZ R0, R0, c[0x0][0x2d0] ;  /* 0x0000b40000007a20 */ /* 0x000fe40000410000 */
[--C-:B------:R-:W-:Y:S02]  /*7c90*/  FFMA.FTZ R8, R8, c[0x0][0x2d0], -R5.reuse ;  /* 0x0000b40008087a23 */ /* 0x100fe40000010805 */
[--C-:B------:R-:W-:Y:S02]  /*7ca0*/  FFMA.FTZ R7, R12, c[0x0][0x2d0], -R5.reuse ;  /* 0x0000b4000c077a23 */ /* 0x100fe40000010805 */
        /* <DEDUP_REMOVED lines=8> */
[----:B------:R-:W-:Y:S01]  /*7d30*/  MUFU.EX2 R8, R8 ;  /* 0x0000000800087308 */ /* 0x000fe20000000800 */
[--C-:B------:R-:W-:Y:S02]  /*7d40*/  FFMA.FTZ R14, R22, c[0x0][0x2d0], -R5.reuse ;  /* 0x0000b400160e7a23 */ /* 0x100fe40000010805 */
[--C-:B------:R-:W-:Y:S02]  /*7d50*/  FFMA.FTZ R18, R18, c[0x0][0x2d0], -R5.reuse ;  /* 0x0000b40012127a23 */ /* 0x100fe40000010805 */
[--C-:B------:R-:W-:Y:S02]  /*7d60*/  FFMA.FTZ R19, R4, c[0x0][0x2d0], -R5.reuse ;  /* 0x0000b40004137a23 */ /* 0x100fe40000010805 */
[C---:B------:R-:W-:Y:S01]  /*7d70*/  FMUL.FTZ R4, R6.reuse, R164 ;  /* 0x000000a406047220 */ /* 0x040fe20000410000 */
[----:B------:R-:W-:Y:S01]  /*7d80*/  MOV R164, R15 ;  /* 0x0000000f00a47202 */ /* 0x000fe20000000f00 */
[C---:B------:R-:W-:Y:S01]  /*7d90*/  FMUL.FTZ R12, R6.reuse, R156 ;  /* 0x0000009c060c7220 */ /* 0x040fe20000410000 */
[----:B------:R-:W3:Y:S01]  /*7da0*/  MUFU.EX2 R7, R7 ;  /* 0x0000000700077308 */ /* 0x000ee20000000800 */
[C---:B------:R-:W-:Y:S01]  /*7db0*/  FMUL.FTZ R20, R6.reuse, R148 ;  /* 0x0000009406147220 */ /* 0x040fe20000410000 */
[----:B------:R-:W-:Y:S01]  /*7dc0*/  MOV R156, R25 ;  /* 0x00000019009c7202 */ /* 0x000fe20000000f00 */
[----:B------:R-:W-:Y:S01]  /*7dd0*/  FMUL.FTZ R25, R6, R145 ;  /* 0x0000009106197220 */ /* 0x000fe20000410000 */
[----:B------:R-:W-:Y:S01]  /*7de0*/  MOV R148, R11 ;  /* 0x0000000b00947202 */ /* 0x000fe20000000f00 */
[C---:B-1----:R-:W-:Y:S02]  /*7df0*/  FMUL.FTZ R34, R0.reuse, R138 ;  /* 0x0000008a00227220 */ /* 0x042fe40000410000 */
[----:B------:R-:W-:Y:S02]  /*7e00*/  FMUL.FTZ R35, R0, R139 ;  /* 0x0000008b00237220 */ /* 0x000fe40000410000 */
[----:B------:R-:W1:Y:S01]  /*7e10*/  LDSM.16.MT88.4 R136, [R248+0x100] ;  /* 0x00010000f888783b */ /* 0x000e620000004200 */
[----:B------:R-:W4:Y:S01]  /*7e20*/  MUFU.EX2 R179, R133 ;  /* 0x0000008500b37308 */ /* 0x000f220000000800 */
[--C-:B------:R-:W-:Y:S02]  /*7e30*/  FFMA.FTZ R190, R190, c[0x0][0x2d0], -R5.reuse ;  /* 0x0000b400bebe7a23 */ /* 0x100fe40000010805 */
[--C-:B------:R-:W-:Y:S02]  /*7e40*/  FFMA.FTZ R189, R189, c[0x0][0x2d0], -R5.reuse ;  /* 0x0000b400bdbd7a23 */ /* 0x100fe40000010805 */
[--C-:B------:R-:W-:Y:S02]  /*7e50*/  FFMA.FTZ R188, R188, c[0x0][0x2d0], -R5.reuse ;  /* 0x0000b400bcbc7a23 */ /* 0x100fe40000010805 */
[----:B------:R-:W-:Y:S02]  /*7e60*/  FFMA.FTZ R187, R187, c[0x0][0x2d0], -R5 ;  /* 0x0000b400bbbb7a23 */ /* 0x000fe40000010805 */
[----:B------:R-:W-:Y:S01]  /*7e70*/  FMUL.FTZ R5, R6, R165 ;  /* 0x000000a506057220 */ /* 0x000fe20000410000 */
[----:B------:R-:W5:Y:S01]  /*7e80*/  MUFU.EX2 R191, R191 ;  /* 0x000000bf00bf7308 */ /* 0x000f620000000800 */
[C---:B------:R-:W-:Y:S01]  /*7e90*/  FMUL.FTZ R11, R0.reuse, R163 ;  /* 0x000000a3000b7220 */ /* 0x040fe20000410000 */
[----:B------:R-:W-:Y:S01]  /*7ea0*/  MOV R165, R19 ;  /* 0x0000001300a57202 */ /* 0x000fe20000000f00 */
[C---:B------:R-:W-:Y:S01]  /*7eb0*/  FMUL.FTZ R15, R0.reuse, R159 ;  /* 0x0000009f000f7220 */ /* 0x040fe20000410000 */
[C---:B---3--:R-:W-:Y:S01]  /*7ec0*/  F2FP.PACK_AB R177, R7.reuse, R8 ;  /* 0x0000000807b1723e */ /* 0x048fe200000000ff */
[C---:B------:R-:W-:Y:S01]  /*7ed0*/  FMUL.FTZ R19, R0.reuse, R155 ;  /* 0x0000009b00137220 */ /* 0x040fe20000410000 */
[----:B------:R-:W-:Y:S01]  /*7ee0*/  MOV R163, R27 ;  /* 0x0000001b00a37202 */ /* 0x000fe20000000f00 */
[C---:B------:R-:W-:Y:S02]  /*7ef0*/  FMUL.FTZ R22, R0.reuse, R150 ;  /* 0x0000009600167220 */ /* 0x040fe40000410000 */
[C---:B------:R-:W-:Y:S01]  /*7f00*/  FMUL.FTZ R23, R0.reuse, R151 ;  /* 0x0000009700177220 */ /* 0x040fe20000410000 */
[----:B------:R-:W-:Y:S01]  /*7f10*/  MUFU.EX2 R148, R148 ;  /* 0x0000009400947308 */ /* 0x000fe20000000800 */
[C---:B------:R-:W-:Y:S02]  /*7f20*/  FMUL.FTZ R27, R0.reuse, R147 ;  /* 0x00000093001b7220 */ /* 0x040fe40000410000 */
[C---:B------:R-:W-:Y:S02]  /*7f30*/  FMUL.FTZ R31, R0.reuse, R143 ;  /* 0x0000008f001f7220 */ /* 0x040fe40000410000 */
[C---:B------:R-:W-:Y:S02]  /*7f40*/  FMUL.FTZ R38, R0.reuse, R38 ;  /* 0x0000002600267220 */ /* 0x040fe40000410000 */
[C---:B------:R-:W-:Y:S02]  /*7f50*/  FMUL.FTZ R39, R0.reuse, R39 ;  /* 0x0000002700277220 */ /* 0x040fe40000410000 */
[C---:B------:R-:W-:Y:S01]  /*7f60*/  FMUL.FTZ R42, R0.reuse, R42 ;  /* 0x0000002a002a7220 */ /* 0x040fe20000410000 */
[----:B------:R-:W3:Y:S01]  /*7f70*/  MUFU.EX2 R133, R186 ;  /* 0x000000ba00857308 */ /* 0x000ee20000000800 */
[C---:B------:R-:W-:Y:S02]  /*7f80*/  FMUL.FTZ R43, R0.reuse, R43 ;  /* 0x0000002b002b7220 */ /* 0x040fe40000410000 */
[C---:B------:R-:W-:Y:S02]  /*7f90*/  FMUL.FTZ R46, R0.reuse, R46 ;  /* 0x0000002e002e7220 */ /* 0x040fe40000410000 */
[C---:B------:R-:W-:Y:S02]  /*7fa0*/  FMUL.FTZ R47, R0.reuse, R47 ;  /* 0x0000002f002f7220 */ /* 0x040fe40000410000 */
        /* <DEDUP_REMOVED lines=47> */
[----:B--2---:R-:W-:Y:S02]  /*82a0*/  FFMA.FTZ R3, R0, R9, R8 ;  /* 0x0000000900037223 */ /* 0x004fe40000010008 */
[C---:B------:R-:W-:Y:S01]  /*82b0*/  FMUL.FTZ R8, R6.reuse, R160 ;  /* 0x000000a006087220 */ /* 0x040fe20000410000 */
[----:B------:R-:W-:Y:S01]  /*82c0*/  MOV R160, R18 ;  /* 0x0000001200a07202 */ /* 0x000fe20000000f00 */
[----:B------:R-:W-:Y:S02]  /*82d0*/  FADD.FTZ R3, R7, R3 ;  /* 0x0000000307037221 */ /* 0x000fe40000010000 */
[C---:B------:R-:W-:Y:S01]  /*82e0*/  FMUL.FTZ R9, R6.reuse, R161 ;  /* 0x000000a106097220 */ /* 0x040fe20000410000 */
[----:B------:R-:W-:Y:S01]  /*82f0*/  MOV R161, R24 ;  /* 0x0000001800a17202 */ /* 0x000fe20000000f00 */
[----:B----4-:R-:W-:Y:S01]  /*8300*/  FADD.FTZ R152, R179, R3 ;  /* 0x00000003b3987221 */ /* 0x010fe20000010000 */
[----:B-----5:R-:W-:Y:S01]  /*8310*/  F2FP.PACK_AB R179, R191, R179 ;  /* 0x000000b3bfb3723e */ /* 0x020fe200000000ff */
[----:B------:R-:W-:Y:S01]  /*8320*/  FMUL.FTZ R24, R6, R144 ;  /* 0x0000009006187220 */ /* 0x000fe20000410000 */
[----:B------:R-:W-:Y:S01]  /*8330*/  MUFU.EX2 R181, R161 ;  /* 0x000000a100b57308 */ /* 0x000fe20000000800 */
[C---:B------:R-:W-:Y:S01]  /*8340*/  FMUL.FTZ R6, R0.reuse, R166 ;  /* 0x000000a600067220 */ /* 0x040fe20000410000 */
[----:B------:R-:W-:Y:S01]  /*8350*/  MOV R166, R14 ;  /* 0x0000000e00a67202 */ /* 0x000fe20000000f00 */
[C---:B------:R-:W-:Y:S01]  /*8360*/  FMUL.FTZ R7, R0.reuse, R167 ;  /* 0x000000a700077220 */ /* 0x040fe20000410000 */
[----:B------:R-:W-:Y:S01]  /*8370*/  MOV R167, R10 ;  /* 0x0000000a00a77202 */ /* 0x000fe20000000f00 */
[C---:B------:R-:W-:Y:S02]  /*8380*/  FMUL.FTZ R18, R0.reuse, R154 ;  /* 0x0000009a00127220 */ /* 0x040fe40000410000 */
[C---:B------:R-:W-:Y:S01]  /*8390*/  FMUL.FTZ R10, R0.reuse, R162 ;  /* 0x000000a2000a7220 */ /* 0x040fe20000410000 */
[----:B------:R-:W-:Y:S01]  /*83a0*/  MOV R162, R30 ;  /* 0x0000001e00a27202 */ /* 0x000fe20000000f00 */
[C---:B------:R-:W-:Y:S01]  /*83b0*/  FMUL.FTZ R30, R0.reuse, R142 ;  /* 0x0000008e001e7220 */ /* 0x040fe20000410000 */
[C---:B-1----:R-:W-:Y:S01]  /*83c0*/  HMMA.16816.F32 R4, R176.reuse, R136, R4 ;  /* 0x00000088b004723c */ /* 0x042fe20000001804 */
[----:B------:R-:W-:Y:S01]  /*83d0*/  LDSM.16.MT88.4 R140, [R248+0x900] ;  /* 0x00090000f88c783b */ /* 0x000fe20000004200 */
[----:B------:R-:W-:Y:S03]  /*83e0*/  MUFU.EX2 R144, R182 ;  /* 0x000000b600907308 */ /* 0x000fe60000000800 */
[C---:B------:R-:W-:Y:S01]  /*83f0*/  FMUL.FTZ R14, R0.reuse, R158 ;  /* 0x0000009e000e7220 */ /* 0x040fe20000410000 */
[----:B------:R-:W-:Y:S01]  /*8400*/  MOV R158, R26 ;  /* 0x0000001a009e7202 */ /* 0x000fe20000000f00 */
[----:B------:R-:W-:Y:S01]  /*8410*/  FMUL.FTZ R26, R0, R146 ;  /* 0x00000092001a7220 */ /* 0x000fe20000410000 */
[C---:B------:R-:W-:Y:S01]  /*8420*/  HMMA.16816.F32 R8, R176.reuse, R138, R8 ;  /* 0x0000008ab008723c */ /* 0x040fe20000001808 */
[----:B------:R-:W1:Y:S03]  /*8430*/  LDSM.16.MT88.4 R136, [R249+0x100] ;  /* 0x00010000f988783b */ /* 0x000e660000004200 */
[----:B------:R-:W-:Y:S01]  /*8440*/  MUFU.EX2 R182, R160 ;  /* 0x000000a000b67308 */ /* 0x000fe20000000800 */
[----:B---3--:R-:W-:Y:S09]  /*8450*/  FADD.FTZ R0, R133, R183 ;  /* 0x000000b785007221 */ /* 0x008ff20000010000 */
[----:B------:R-:W2:Y:S10]  /*8460*/  MUFU.EX2 R3, R185 ;  /* 0x000000b900037308 */ /* 0x000eb40000000800 */
[----:B------:R3:W-:Y:S10]  /*8470*/  MUFU.EX2 R183, R166 ;  /* 0x000000a600b77308 */ /* 0x0007f40000000800 */
[----:B------:R-:W-:Y:S01]  /*8480*/  MUFU.EX2 R185, R180 ;  /* 0x000000b400b97308 */ /* 0x000fe20000000800 */
[C---:B--2---:R-:W-:Y:S01]  /*8490*/  FADD.FTZ R0, R3.reuse, R0 ;  /* 0x0000000003007221 */ /* 0x044fe20000010000 */
[C---:B-1----:R-:W-:Y:S03]  /*84a0*/  HMMA.16816.F32 R12, R176.reuse, R136, R12 ;  /* 0x00000088b00c723c */ /* 0x042fe6000000180c */
[----:B------:R-:W-:Y:S05]  /*84b0*/  FADD.FTZ R0, R144, R0 ;  /* 0x0000000090007221 */ /* 0x000fea0000010000 */
[----:B------:R-:W-:Y:S01]  /*84c0*/  MUFU.EX2 R184, R167 ;  /* 0x000000a700b87308 */ /* 0x000fe20000000800 */
[----:B---3--:R-:W-:Y:S01]  /*84d0*/  MOV R166, R149 ;  /* 0x0000009500a67202 */ /* 0x008fe20000000f00 */
[C---:B------:R-:W-:Y:S01]  /*84e0*/  HMMA.16816.F32 R16, R176.reuse, R138, R16 ;  /* 0x0000008ab010723c */ /* 0x040fe20000001810 */
[----:B------:R-:W1:Y:S02]  /*84f0*/  LDSM.16.MT88.4 R136, [R252+0x100] ;  /* 0x00010000fc88783b */ /* 0x000e640000004200 */
[C---:B------:R-:W-:Y:S05]  /*8500*/  FADD.FTZ R0, R134.reuse, R0 ;  /* 0x0000000086007221 */ /* 0x040fea0000010000 */
[----:B------:R-:W-:Y:S01]  /*8510*/  MUFU.EX2 R180, R165 ;  /* 0x000000a500b47308 */ /* 0x000fe20000000800 */
[C---:B-1----:R-:W-:Y:S08]  /*8520*/  HMMA.16816.F32 R20, R176.reuse, R136, R20 ;  /* 0x00000088b014723c */ /* 0x042ff00000001814 */
[C---:B------:R-:W-:Y:S01]  /*8530*/  HMMA.16816.F32 R24, R176.reuse, R138, R24 ;  /* 0x0000008ab018723c */ /* 0x040fe20000001818 */
[----:B------:R-:W1:Y:S07]  /*8540*/  LDSM.16.MT88.4 R136, [R251+0x100] ;  /* 0x00010000fb88783b */ /* 0x000e6e0000004200 */
        /* <DEDUP_REMOVED lines=36> */
[C---:B-1----:R-:W-:Y:S07]  /*8790*/  HMMA.16816.F32 R124, R176.reuse, R136, R124 ;  /* 0x00000088b07c723c */ /* 0x042fee000000187c */
[----:B------:R-:W-:Y:S01]  /*87a0*/  F2FP.PACK_AB R136, R3, R133 ;  /* 0x000000850388723e */ /* 0x000fe200000000ff */
[----:B------:R-:W-:Y:S01]  /*87b0*/  HMMA.16816.F32 R128, R176, R138, R128 ;  /* 0x0000008ab080723c */ /* 0x000fe20000001880 */
[----:B------:R-:W-:Y:S03]  /*87c0*/  MUFU.EX2 R3, R163 ;  /* 0x000000a300037308 */ /* 0x000fe60000000800 */
[----:B------:R-:W-:Y:S03]  /*87d0*/  F2FP.PACK_AB R137, R189, R190 ;  /* 0x000000bebd89723e */ /* 0x000fe600000000ff */
[----:B------:R-:W-:Y:S02]  /*87e0*/  F2FP.PACK_AB R138, R134, R144 ;  /* 0x00000090868a723e */ /* 0x000fe400000000ff */
[----:B------:R-:W1:Y:S02]  /*87f0*/  LDSM.16.MT88.4 R144, [R249+0x900] ;  /* 0x00090000f990783b */ /* 0x000e640000004200 */
[----:B------:R2:W-:Y:S01]  /*8800*/  MUFU.EX2 R134, R162 ;  /* 0x000000a200867308 */ /* 0x0005e20000000800 */
[----:B------:R-:W-:Y:S02]  /*8810*/  F2FP.PACK_AB R139, R187, R188 ;  /* 0x000000bcbb8b723e */ /* 0x000fe400000000ff */
[----:B------:R-:W-:Y:S05]  /*8820*/  F2FP.PACK_AB R177, R182, R181 ;  /* 0x000000b5b6b1723e */ /* 0x000fea00000000ff */
[C---:B------:R-:W-:Y:S02]  /*8830*/  HMMA.16816.F32 R4, R136.reuse, R140, R4 ;  /* 0x0000008c8804723c */ /* 0x040fe40000001804 */
[----:B------:R-:W-:Y:S06]  /*8840*/  MUFU.EX2 R176, R153 ;  /* 0x0000009900b07308 */ /* 0x000fec0000000800 */
[C---:B------:R-:W-:Y:S01]  /*8850*/  HMMA.16816.F32 R8, R136.reuse, R142, R8 ;  /* 0x0000008e8808723c */ /* 0x040fe20000001808 */
[----:B------:R-:W3:Y:S03]  /*8860*/  LDSM.16.MT88.4 R140, [R252+0x900] ;  /* 0x00090000fc8c783b */ /* 0x000ee60000004200 */
[----:B------:R-:W4:Y:S05]  /*8870*/  MUFU.EX2 R133, R158 ;  /* 0x0000009e00857308 */ /* 0x000f2a0000000800 */
[----:B--2---:R-:W-:Y:S05]  /*8880*/  LDSM.16.MT88.4 R160, [R248+0x1900] ;  /* 0x00190000f8a0783b */ /* 0x004fea0000004200 */
[----:B------:R-:W-:Y:S01]  /*8890*/  MUFU.EX2 R178, R156 ;  /* 0x0000009c00b27308 */ /* 0x000fe20000000800 */
[C---:B-1----:R-:W-:Y:S03]  /*88a0*/  HMMA.16816.F32 R12, R136.reuse, R144, R12 ;  /* 0x00000090880c723c */ /* 0x042fe6000000180c */
[----:B----4-:R-:W-:Y:S05]  /*88b0*/  FADD.FTZ R0, R133, R0 ;  /* 0x0000000085007221 */ /* 0x010fea0000010000 */
[C---:B------:R-:W-:Y:S01]  /*88c0*/  HMMA.16816.F32 R16, R136.reuse, R146, R16 ;  /* 0x000000928810723c */ /* 0x040fe20000001810 */
[----:B------:R-:W1:Y:S03]  /*88d0*/  LDSM.16.MT88.4 R144, [R251+0x900] ;  /* 0x00090000fb90783b */ /* 0x000e660000004200 */
[C---:B------:R-:W-:Y:S04]  /*88e0*/  FADD.FTZ R0, R3.reuse, R0 ;  /* 0x0000000003007221 */ /* 0x040fe80000010000 */
[----:B------:R-:W-:Y:S01]  /*88f0*/  FADD.FTZ R0, R148, R0 ;  /* 0x0000000094007221 */ /* 0x000fe20000010000 */
[C---:B---3--:R-:W-:Y:S03]  /*8900*/  HMMA.16816.F32 R20, R136.reuse, R140, R20 ;  /* 0x0000008c8814723c */ /* 0x048fe60000001814 */
[C---:B------:R-:W-:Y:S05]  /*8910*/  FADD.FTZ R0, R134.reuse, R0 ;  /* 0x0000000086007221 */ /* 0x040fea0000010000 */
[C---:B------:R-:W-:Y:S01]  /*8920*/  HMMA.16816.F32 R24, R136.reuse, R142, R24 ;  /* 0x0000008e8818723c */ /* 0x040fe20000001818 */
[----:B------:R-:W2:Y:S07]  /*8930*/  LDSM.16.MT88.4 R140, [R248+0x2900] ;  /* 0x00290000f88c783b */ /* 0x000eae0000004200 */
[C---:B-1----:R-:W-:Y:S08]  /*8940*/  HMMA.16816.F32 R28, R136.reuse, R144, R28 ;  /* 0x00000090881c723c */ /* 0x042ff0000000181c */
[C---:B------:R-:W-:Y:S01]  /*8950*/  HMMA.16816.F32 R32, R136.reuse, R146, R32 ;  /* 0x000000928820723c */ /* 0x040fe20000001820 */
[----:B------:R-:W1:Y:S07]  /*8960*/  LDSM.16.MT88.4 R144, [R249+0x2900] ;  /* 0x00290000f990783b */ /* 0x000e6e0000004200 */
[C---:B--2---:R-:W-:Y:S08]  /*8970*/  HMMA.16816.F32 R36, R136.reuse, R140, R36 ;  /* 0x0000008c8824723c */ /* 0x044ff00000001824 */
        /* <DEDUP_REMOVED lines=33> */
[----:B------:R-:W-:Y:S01]  /*8b90*/  HMMA.16816.F32 R128, R136, R146, R128 ;  /* 0x000000928880723c */ /* 0x000fe20000001880 */
[----:B------:R-:W1:Y:S06]  /*8ba0*/  LDSM.16.MT88.4 R144, [R249+0x1100] ;  /* 0x00110000f990783b */ /* 0x000e6c0000004200 */
[----:B------:R-:W-:Y:S02]  /*8bb0*/  F2FP.PACK_AB R138, R134, R148 ;  /* 0x00000094868a723e */ /* 0x000fe400000000ff */
[----:B------:R-:W3:Y:S01]  /*8bc0*/  LDSM.16.MT88.4 R148, [R252+0x1100] ;  /* 0x00110000fc94783b */ /* 0x000ee20000004200 */
[----:B------:R-:W4:Y:S02]  /*8bd0*/  MUFU.EX2 R134, R164 ;  /* 0x000000a400867308 */ /* 0x000f240000000800 */
[----:B------:R-:W-:Y:S02]  /*8be0*/  F2FP.PACK_AB R136, R3, R133 ;  /* 0x000000850388723e */ /* 0x000fe400000000ff */
[----:B------:R-:W-:Y:S02]  /*8bf0*/  F2FP.PACK_AB R137, R185, R186 ;  /* 0x000000bab989723e */ /* 0x000fe400000000ff */
[----:B------:R-:W-:Y:S04]  /*8c00*/  F2FP.PACK_AB R139, R183, R184 ;  /* 0x000000b8b78b723e */ /* 0x000fe800000000ff */
[----:B------:R-:W5:Y:S03]  /*8c10*/  MUFU.EX2 R3, R166 ;  /* 0x000000a600037308 */ /* 0x000f660000000800 */
[C---:B--2---:R-:W-:Y:S07]  /*8c20*/  HMMA.16816.F32 R4, R136.reuse, R140, R4 ;  /* 0x0000008c8804723c */ /* 0x044fee0000001804 */
[----:B------:R-:W2:Y:S01]  /*8c30*/  MUFU.EX2 R133, R157 ;  /* 0x0000009d00857308 */ /* 0x000ea20000000800 */
[C---:B------:R-:W-:Y:S01]  /*8c40*/  HMMA.16816.F32 R8, R136.reuse, R142, R8 ;  /* 0x0000008e8808723c */ /* 0x040fe20000001808 */
[----:B------:R-:W3:Y:S03]  /*8c50*/  LDSM.16.MT88.4 R140, [R251+0x1100] ;  /* 0x00110000fb8c783b */ /* 0x000ee60000004200 */
[----:B----4-:R-:W-:Y:S04]  /*8c60*/  F2FP.PACK_AB R179, R134, R180 ;  /* 0x000000b486b3723e */ /* 0x010fe800000000ff */
[C---:B-1----:R-:W-:Y:S04]  /*8c70*/  HMMA.16816.F32 R12, R136.reuse, R144, R12 ;  /* 0x00000090880c723c */ /* 0x042fe8000000180c */
[----:B-----5:R-:W-:Y:S04]  /*8c80*/  FADD.FTZ R0, R3, R0 ;  /* 0x0000000003007221 */ /* 0x020fe80000010000 */
[C---:B------:R-:W-:Y:S01]  /*8c90*/  FADD.FTZ R0, R176.reuse, R0 ;  /* 0x00000000b0007221 */ /* 0x040fe20000010000 */
[C---:B------:R-:W-:Y:S01]  /*8ca0*/  HMMA.16816.F32 R16, R136.reuse, R146, R16 ;  /* 0x000000928810723c */ /* 0x040fe20000001810 */
[----:B------:R-:W1:Y:S02]  /*8cb0*/  LDSM.16.MT88.4 R144, [R248+0x3100] ;  /* 0x00310000f890783b */ /* 0x000e640000004200 */
[----:B------:R-:W-:Y:S01]  /*8cc0*/  F2FP.PACK_AB R176, R176, R3 ;  /* 0x00000003b0b0723e */ /* 0x000fe200000000ff */
[----:B------:R-:W-:Y:S02]  /*8cd0*/  FADD.FTZ R3, R191, R152 ;  /* 0x00000098bf037221 */ /* 0x000fe40000010000 */
[----:B--2---:R-:W-:Y:S02]  /*8ce0*/  FADD.FTZ R0, R133, R0 ;  /* 0x0000000085007221 */ /* 0x004fe40000010000 */
[C---:B---3--:R-:W-:Y:S01]  /*8cf0*/  HMMA.16816.F32 R20, R136.reuse, R148, R20 ;  /* 0x000000948814723c */ /* 0x048fe20000001814 */
[----:B------:R-:W-:Y:S03]  /*8d00*/  LDSM.16.MT88.4 R152, [R249+0x1900] ;  /* 0x00190000f998783b */ /* 0x000fe60000004200 */
[C---:B------:R-:W-:Y:S01]  /*8d10*/  FADD.FTZ R0, R178.reuse, R0 ;  /* 0x00000000b2007221 */ /* 0x040fe20000010000 */
[----:B------:R-:W-:Y:S02]  /*8d20*/  F2FP.PACK_AB R178, R178, R133 ;  /* 0x00000085b2b2723e */ /* 0x000fe400000000ff */
[----:B------:R-:W-:Y:S01]  /*8d30*/  MOV R133, R132 ;  /* 0x0000008400857202 */ /* 0x000fe20000000f00 */
[C---:B------:R-:W-:Y:S01]  /*8d40*/  HMMA.16816.F32 R24, R136.reuse, R150, R24 ;  /* 0x000000968818723c */ /* 0x040fe20000001818 */
[----:B------:R-:W2:Y:S07]  /*8d50*/  LDSM.16.MT88.4 R148, [R249+0x3100] ;  /* 0x00310000f994783b */ /* 0x000eae0000004200 */
[C---:B------:R-:W-:Y:S01]  /*8d60*/  HMMA.16816.F32 R28, R136.reuse, R140, R28 ;  /* 0x0000008c881c723c */ /* 0x040fe2000000181c */
[----:B------:R3:W-:Y:S07]  /*8d70*/  STL [R1+0x64], R0 ;  /* 0x0000640001007387 */ /* 0x0007ee0000100800 */
[C---:B------:R-:W-:Y:S01]  /*8d80*/  HMMA.16816.F32 R32, R136.reuse, R142, R32 ;  /* 0x0000008e8820723c */ /* 0x040fe20000001820 */
[----:B------:R-:W4:Y:S07]  /*8d90*/  LDSM.16.MT88.4 R140, [R252+0x3100] ;  /* 0x00310000fc8c783b */ /* 0x000f2e0000004200 */
[C---:B-1----:R-:W-:Y:S08]  /*8da0*/  HMMA.16816.F32 R36, R136.reuse, R144, R36 ;  /* 0x000000908824723c */ /* 0x042ff00000001824 */
[C---:B------:R-:W-:Y:S01]  /*8db0*/  HMMA.16816.F32 R40, R136.reuse, R146, R40 ;  /* 0x000000928828723c */ /* 0x040fe20000001828 */
[----:B------:R-:W1:Y:S03]  /*8dc0*/  LDSM.16.MT88.4 R144, [R251+0x3100] ;  /* 0x00310000fb90783b */ /* 0x000e660000004200 */
[----:B---3--:R-:W-:Y:S04]  /*8dd0*/  FADD.FTZ R0, R190, R3 ;  /* 0x00000003be007221 */ /* 0x008fe80000010000 */
[C---:B--2---:R-:W-:Y:S04]  /*8de0*/  HMMA.16816.F32 R44, R136.reuse, R148, R44 ;  /* 0x00000094882c723c */ /* 0x044fe8000000182c */
[----:B------:R-:W-:Y:S04]  /*8df0*/  FADD.FTZ R0, R189, R0 ;  /* 0x00000000bd007221 */ /* 0x000fe80000010000 */
[C---:B------:R-:W-:Y:S01]  /*8e00*/  HMMA.16816.F32 R48, R136.reuse, R150, R48 ;  /* 0x000000968830723c */ /* 0x040fe20000001830 */
[----:B------:R-:W2:Y:S03]  /*8e10*/  LDSM.16.MT88.4 R148, [R248+0x5100] ;  /* 0x00510000f894783b */ /* 0x000ea60000004200 */
[----:B------:R-:W-:Y:S04]  /*8e20*/  FADD.FTZ R0, R188, R0 ;  /* 0x00000000bc007221 */ /* 0x000fe80000010000 */
[C---:B----4-:R-:W-:Y:S04]  /*8e30*/  HMMA.16816.F32 R52, R136.reuse, R140, R52 ;  /* 0x0000008c8834723c */ /* 0x050fe80000001834 */
[----:B------:R-:W-:Y:S04]  /*8e40*/  FADD.FTZ R0, R187, R0 ;  /* 0x00000000bb007221 */ /* 0x000fe80000010000 */
[C---:B------:R-:W-:Y:S01]  /*8e50*/  HMMA.16816.F32 R56, R136.reuse, R142, R56 ;  /* 0x0000008e8838723c */ /* 0x040fe20000001838 */
[----:B------:R-:W3:Y:S03]  /*8e60*/  LDSM.16.MT88.4 R140, [R249+0x5100] ;  /* 0x00510000f98c783b */ /* 0x000ee60000004200 */
[----:B------:R-:W-:Y:S04]  /*8e70*/  FADD.FTZ R0, R186, R0 ;  /* 0x00000000ba007221 */ /* 0x000fe80000010000 */
[----:B------:R-:W-:Y:S01]  /*8e80*/  FADD.FTZ R0, R185, R0 ;  /* 0x00000000b9007221 */ /* 0x000fe20000010000 */
[C---:B-1----:R-:W-:Y:S03]  /*8e90*/  HMMA.16816.F32 R60, R136.reuse, R144, R60 ;  /* 0x00000090883c723c */ /* 0x042fe6000000183c */
[----:B------:R-:W-:Y:S04]  /*8ea0*/  FADD.FTZ R0, R184, R0 ;  /* 0x00000000b8007221 */ /* 0x000fe80000010000 */
[----:B------:R-:W-:Y:S01]  /*8eb0*/  FADD.FTZ R0, R183, R0 ;  /* 0x00000000b7007221 */ /* 0x000fe20000010000 */
[C---:B------:R-:W-:Y:S01]  /*8ec0*/  HMMA.16816.F32 R64, R136.reuse, R146, R64 ;  /* 0x000000928840723c */ /* 0x040fe20000001840 */
[----:B------:R-:W1:Y:S03]  /*8ed0*/  LDSM.16.MT88.4 R144, [R252+0x5100] ;  /* 0x00510000fc90783b */ /* 0x000e660000004200 */
[----:B------:R-:W-:Y:S04]  /*8ee0*/  FADD.FTZ R0, R181, R0 ;  /* 0x00000000b5007221 */ /* 0x000fe80000010000 */
[C---:B--2---:R-:W-:Y:S04]  /*8ef0*/  HMMA.16816.F32 R68, R136.reuse, R148, R68 ;  /* 0x000000948844723c */ /* 0x044fe80000001844 */
[----:B------:R-:W-:Y:S04]  /*8f00*/  FADD.FTZ R0, R182, R0 ;  /* 0x00000000b6007221 */ /* 0x000fe80000010000 */
[C---:B------:R-:W-:Y:S01]  /*8f10*/  HMMA.16816.F32 R72, R136.reuse, R150, R72 ;  /* 0x000000968848723c */ /* 0x040fe20000001848 */
[----:B------:R-:W2:Y:S03]  /*8f20*/  LDSM.16.MT88.4 R148, [R251+0x5100] ;  /* 0x00510000fb94783b */ /* 0x000ea60000004200 */
[----:B------:R-:W-:Y:S04]  /*8f30*/  FADD.FTZ R0, R180, R0 ;  /* 0x00000000b4007221 */ /* 0x000fe80000010000 */
[C---:B---3--:R-:W-:Y:S04]  /*8f40*/  HMMA.16816.F32 R76, R136.reuse, R140, R76 ;  /* 0x0000008c884c723c */ /* 0x048fe8000000184c */
[----:B------:R-:W-:Y:S01]  /*8f50*/  FADD.FTZ R0, R134, R0 ;  /* 0x0000000086007221 */ /* 0x000fe20000010000 */
[----:B------:R-:W-:Y:S03]  /*8f60*/  MOV R134, R2 ;  /* 0x0000000200867202 */ /* 0x000fe60000000f00 */
[C---:B------:R-:W-:Y:S01]  /*8f70*/  HMMA.16816.F32 R80, R136.reuse, R142, R80 ;  /* 0x0000008e8850723c */ /* 0x040fe20000001850 */
[----:B------:R-:W3:Y:S07]  /*8f80*/  LDSM.16.MT88.4 R140, [R248+0x7100] ;  /* 0x00710000f88c783b */ /* 0x000eee0000004200 */
[C---:B-1----:R-:W-:Y:S01]  /*8f90*/  HMMA.16816.F32 R84, R136.reuse, R144, R84 ;  /* 0x000000908854723c */ /* 0x042fe20000001854 */
[----:B------:R-:W-:Y:S07]  /*8fa0*/  STL [R1+0x84], R0 ;  /* 0x0000840001007387 */ /* 0x000fee0000100800 */
[C---:B------:R-:W-:Y:S01]  /*8fb0*/  HMMA.16816.F32 R88, R136.reuse, R146, R88 ;  /* 0x000000928858723c */ /* 0x040fe20000001858 */
[----:B------:R-:W1:Y:S07]  /*8fc0*/  LDSM.16.MT88.4 R144, [R249+0x7100] ;  /* 0x00710000f990783b */ /* 0x000e6e0000004200 */
[C---:B--2---:R-:W-:Y:S08]  /*8fd0*/  HMMA.16816.F32 R92, R136.reuse, R148, R92 ;  /* 0x00000094885c723c */ /* 0x044ff0000000185c */
[C---:B------:R-:W-:Y:S01]  /*8fe0*/  HMMA.16816.F32 R96, R136.reuse, R150, R96 ;  /* 0x000000968860723c */ /* 0x040fe20000001860 */
[----:B------:R-:W2:Y:S07]  /*8ff0*/  LDSM.16.MT88.4 R148, [R252+0x7100] ;  /* 0x00710000fc94783b */ /* 0x000eae0000004200 */
[C---:B---3--:R-:W-:Y:S08]  /*9000*/  HMMA.16816.F32 R100, R136.reuse, R140, R100 ;  /* 0x0000008c8864723c */ /* 0x048ff00000001864 */
[C---:B------:R-:W-:Y:S01]  /*9010*/  HMMA.16816.F32 R104, R136.reuse, R142, R104 ;  /* 0x0000008e8868723c */ /* 0x040fe20000001868 */
[----:B------:R-:W3:Y:S07]  /*9020*/  LDSM.16.MT88.4 R140, [R251+0x7100] ;  /* 0x00710000fb8c783b */ /* 0x000eee0000004200 */
[C---:B-1----:R-:W-:Y:S08]  /*9030*/  HMMA.16816.F32 R108, R136.reuse, R144, R108 ;  /* 0x00000090886c723c */ /* 0x042ff0000000186c */
[C---:B------:R-:W-:Y:S01]  /*9040*/  HMMA.16816.F32 R112, R136.reuse, R146, R112 ;  /* 0x000000928870723c */ /* 0x040fe20000001870 */
[----:B------:R-:W1:Y:S07]  /*9050*/  LDSM.16.MT88.4 R144, [R252+0x1900] ;  /* 0x00190000fc90783b */ /* 0x000e6e0000004200 */
[C---:B--2---:R-:W-:Y:S08]  /*9060*/  HMMA.16816.F32 R116, R136.reuse, R148, R116 ;  /* 0x000000948874723c */ /* 0x044ff00000001874 */
[C---:B------:R-:W-:Y:S08]  /*9070*/  HMMA.16816.F32 R120, R136.reuse, R150, R120 ;  /* 0x000000968878723c */ /* 0x040ff00000001878 */
[C---:B---3--:R-:W-:Y:S08]  /*9080*/  HMMA.16816.F32 R124, R136.reuse, R140, R124 ;  /* 0x0000008c887c723c */ /* 0x048ff0000000187c */
[----:B------:R-:W-:Y:S01]  /*9090*/  HMMA.16816.F32 R128, R136, R142, R128 ;  /* 0x0000008e8880723c */ /* 0x000fe20000001880 */
[----:B------:R-:W2:Y:S07]  /*90a0*/  LDSM.16.MT88.4 R136, [R251+0x1900] ;  /* 0x00190000fb88783b */ /* 0x000eae0000004200 */
[C---:B------:R-:W-:Y:S01]  /*90b0*/  HMMA.16816.F32 R164, R176.reuse, R160, R4 ;  /* 0x000000a0b0a4723c */ /* 0x040fe20000001804 */
[----:B------:R-:W3:Y:S07]  /*90c0*/  LDSM.16.MT88.4 R4, [R248+0x3900] ;  /* 0x00390000f804783b */ /* 0x000eee0000004200 */
[C---:B------:R-:W-:Y:S01]  /*90d0*/  HMMA.16816.F32 R160, R176.reuse, R162, R8 ;  /* 0x000000a2b0a0723c */ /* 0x040fe20000001808 */
[----:B------:R-:W4:Y:S07]  /*90e0*/  LDSM.16.MT88.4 R8, [R249+0x3900] ;  /* 0x00390000f908783b */ /* 0x000f2e0000004200 */
[C---:B------:R-:W-:Y:S01]  /*90f0*/  HMMA.16816.F32 R156, R176.reuse, R152, R12 ;  /* 0x00000098b09c723c */ /* 0x040fe2000000180c */
[----:B------:R-:W5:Y:S07]  /*9100*/  LDSM.16.MT88.4 R12, [R252+0x3900] ;  /* 0x00390000fc0c783b */ /* 0x000f6e0000004200 */
[C---:B------:R-:W-:Y:S01]  /*9110*/  HMMA.16816.F32 R152, R176.reuse, R154, R16 ;  /* 0x0000009ab098723c */ /* 0x040fe20000001810 */
[----:B------:R-:W4:Y:S07]  /*9120*/  LDSM.16.MT88.4 R16, [R251+0x3900] ;  /* 0x00390000fb10783b */ /* 0x000f2e0000004200 */
[C---:B-1----:R-:W-:Y:S08]  /*9130*/  HMMA.16816.F32 R148, R176.reuse, R144, R20 ;  /* 0x00000090b094723c */ /* 0x042ff00000001814 */
[C---:B------:R-:W-:Y:S08]  /*9140*/  HMMA.16816.F32 R144, R176.reuse, R146, R24 ;  /* 0x00000092b090723c */ /* 0x040ff00000001818 */
[C---:B--2---:R-:W-:Y:S08]  /*9150*/  HMMA.16816.F32 R140, R176.reuse, R136, R28 ;  /* 0x00000088b08c723c */ /* 0x044ff0000000181c */
[C---:B------:R-:W-:Y:S08]  /*9160*/  HMMA.16816.F32 R136, R176.reuse, R138, R32 ;  /* 0x0000008ab088723c */ /* 0x040ff00000001820 */
[C---:B---3--:R-:W-:Y:S08]  /*9170*/  HMMA.16816.F32 R36, R176.reuse, R4, R36 ;  /* 0x00000004b024723c */ /* 0x048ff00000001824 */
[C---:B------:R-:W-:Y:S01]  /*9180*/  HMMA.16816.F32 R40, R176.reuse, R6, R40 ;  /* 0x00000006b028723c */ /* 0x040fe20000001828 */
[----:B------:R-:W1:Y:S07]  /*9190*/  LDSM.16.MT88.4 R4, [R248+0x5900] ;  /* 0x00590000f804783b */ /* 0x000e6e0000004200 */
[C---:B----4-:R-:W-:Y:S08]  /*91a0*/  HMMA.16816.F32 R44, R176.reuse, R8, R44 ;  /* 0x00000008b02c723c */ /* 0x050ff0000000182c */
[C---:B------:R-:W-:Y:S01]  /*91b0*/  HMMA.16816.F32 R48, R176.reuse, R10, R48 ;  /* 0x0000000ab030723c */ /* 0x040fe20000001830 */
[----:B------:R-:W2:Y:S07]  /*91c0*/  LDSM.16.MT88.4 R8, [R249+0x5900] ;  /* 0x00590000f908783b */ /* 0x000eae0000004200 */
[C---:B-----5:R-:W-:Y:S08]  /*91d0*/  HMMA.16816.F32 R52, R176.reuse, R12, R52 ;  /* 0x0000000cb034723c */ /* 0x060ff00000001834 */
[C---:B------:R-:W-:Y:S01]  /*91e0*/  HMMA.16816.F32 R56, R176.reuse, R14, R56 ;  /* 0x0000000eb038723c */ /* 0x040fe20000001838 */
[----:B------:R-:W3:Y:S07]  /*91f0*/  LDSM.16.MT88.4 R12, [R252+0x5900] ;  /* 0x00590000fc0c783b */ /* 0x000eee0000004200 */
[C---:B------:R-:W-:Y:S08]  /*9200*/  HMMA.16816.F32 R60, R176.reuse, R16, R60 ;  /* 0x00000010b03c723c */ /* 0x040ff0000000183c */
[C---:B------:R-:W-:Y:S01]  /*9210*/  HMMA.16816.F32 R64, R176.reuse, R18, R64 ;  /* 0x00000012b040723c */ /* 0x040fe20000001840 */
[----:B------:R-:W4:Y:S07]  /*9220*/  LDSM.16.MT88.4 R16, [R251+0x5900] ;  /* 0x00590000fb10783b */ /* 0x000f2e0000004200 */
[C---:B-1----:R-:W-:Y:S08]  /*9230*/  HMMA.16816.F32 R68, R176.reuse, R4, R68 ;  /* 0x00000004b044723c */ /* 0x042ff00000001844 */
        /* <DEDUP_REMOVED lines=8> */
[C---:B----4-:R-:W-:Y:S08]  /*92c0*/  HMMA.16816.F32 R92, R176.reuse, R16, R92 ;  /* 0x00000010b05c723c */ /* 0x050ff0000000185c */
[C---:B------:R-:W-:Y:S01]  /*92d0*/  HMMA.16816.F32 R96, R176.reuse, R18, R96 ;  /* 0x00000012b060723c */ /* 0x040fe20000001860 */
[----:B------:R-:W4:Y:S07]  /*92e0*/  LDSM.16.MT88.4 R16, [R251+0x7900] ;  /* 0x00790000fb10783b */ /* 0x000f2e0000004200 */
[C---:B-1----:R-:W-:Y:S08]  /*92f0*/  HMMA.16816.F32 R100, R176.reuse, R4, R100 ;  /* 0x00000004b064723c */ /* 0x042ff00000001864 */
[C---:B------:R-:W-:Y:S08]  /*9300*/  HMMA.16816.F32 R104, R176.reuse, R6, R104 ;  /* 0x00000006b068723c */ /* 0x040ff00000001868 */
[C---:B--2---:R-:W-:Y:S08]  /*9310*/  HMMA.16816.F32 R108, R176.reuse, R8, R108 ;  /* 0x00000008b06c723c */ /* 0x044ff0000000186c */
[C---:B------:R-:W-:Y:S08]  /*9320*/  HMMA.16816.F32 R112, R176.reuse, R10, R112 ;  /* 0x0000000ab070723c */ /* 0x040ff00000001870 */
[C---:B---3--:R-:W-:Y:S08]  /*9330*/  HMMA.16816.F32 R116, R176.reuse, R12, R116 ;  /* 0x0000000cb074723c */ /* 0x048ff00000001874 */
[C---:B------:R-:W-:Y:S08]  /*9340*/  HMMA.16816.F32 R120, R176.reuse, R14, R120 ;  /* 0x0000000eb078723c */ /* 0x040ff00000001878 */
[C---:B----4-:R-:W-:Y:S08]  /*9350*/  HMMA.16816.F32 R124, R176.reuse, R16, R124 ;  /* 0x00000010b07c723c */ /* 0x050ff0000000187c */
[----:B------:R-:W-:Y:S01]  /*9360*/  HMMA.16816.F32 R128, R176, R18, R128 ;  /* 0x00000012b080723c */ /* 0x000fe20000001880 */
[----:B------:R-:W-:-:S07]  /*9370*/  @P0 BRA `(.L_x_3) ;  /* 0xffffca5000000947 */ /* 0x000fce000383ffff */
.L_x_2:
[----:B------:R-:W2:Y:S04]  /*9380*/  LDL.LU R0, [R1+0x64] ;  /* 0x0000640001007983 */ /* 0x000ea80000300800 */
[----:B------:R-:W1:Y:S01]  /*9390*/  S2R R8, SR_TID.X ;  /* 0x0000000000087919 */ /* 0x000e620000002100 */
[----:B------:R-:W-:Y:S01]  /*93a0*/  MOV R178, c[0x0][0x4e8] ;  /* 0x00013a0000b27a02 */ /* 0x000fe20000000f00 */
[----:B------:R-:W3:Y:S01]  /*93b0*/  S2UR UR7, SR_CTAID.Y ;  /* 0x00000000000779c3 */ /* 0x000ee20000002600 */
[----:B------:R-:W-:Y:S01]  /*93c0*/  ULDC.64 UR4, c[0x0][0x490] ;  /* 0x0001240000047ab9 */ /* 0x000fe20000000a00 */
[----:B------:R-:W4:Y:S04]  /*93d0*/  LDL.LU R3, [R1+0x84] ;  /* 0x0000840001037983 */ /* 0x000f280000300800 */
[----:B------:R-:W4:Y:S01]  /*93e0*/  LDL.LU R9, [R1+0xb4] ;  /* 0x0000b40001097983 */ /* 0x000f220000300800 */
[----:B------:R-:W-:-:S03]  /*93f0*/  ISETP.NE.AND P4, PT, R178, 0x1, PT ;  /* 0x00000001b200780c */ /* 0x000fc60003f85270 */
[----:B------:R-:W4:Y:S01]  /*9400*/  LDL.LU R179, [R1+0xb8] ;  /* 0x0000b80001b37983 */ /* 0x000f220000300800 */
[----:B-1----:R-:W-:-:S04]  /*9410*/  SHF.R.S32.HI R5, RZ, 0x1f, R8 ;  /* 0x0000001fff057819 */ /* 0x002fc80000011408 */
[CC--:B------:R-:W-:Y:S02]  /*9420*/  LEA.HI R177, R5.reuse, R8.reuse, RZ, 0x5 ;  /* 0x0000000805b17211 */ /* 0x0c0fe400078f28ff */
[----:B------:R-:W-:Y:S02]  /*9430*/  LEA.HI R5, R5, R8, RZ, 0x2 ;  /* 0x0000000805057211 */ /* 0x000fe400078f10ff */
[----:B------:R-:W-:Y:S01]  /*9440*/  LOP3.LUT R4, R177, 0xffffffe0, RZ, 0xc0, !PT ;  /* 0xffffffe0b1047812 */ /* 0x000fe200078ec0ff */
[----:B---3--:R-:W-:Y:S01]  /*9450*/  USHF.R.S32.HI UR6, URZ, 0x1f, UR7 ;  /* 0x0000001f3f067899 */ /* 0x008fe20008011407 */
[----:B------:R-:W-:-:S03]  /*9460*/  LOP3.LUT R17, R5, 0xfffffffc, RZ, 0xc0, !PT ;  /* 0xfffffffc05117812 */ /* 0x000fc600078ec0ff */
[----:B------:R-:W-:Y:S01]  /*9470*/  UIMAD UR8, UR6, UR4, URZ ;  /* 0x00000004060872a4 */ /* 0x000fe2000f8e023f */
[----:B------:R-:W-:Y:S01]  /*9480*/  IADD3 R17, -R17, R8, RZ ;  /* 0x0000000811117210 */ /* 0x000fe20007ffe1ff */
[----:B------:R-:W-:Y:S02]  /*9490*/  UIMAD.WIDE.U32 UR10, UR7, UR4, URZ ;  /* 0x00000004070a72a5 */ /* 0x000fe4000f8e003f */
[----:B------:R-:W-:-:S03]  /*94a0*/  UIMAD UR8, UR7, UR5, UR8 ;  /* 0x00000005070872a4 */ /* 0x000fc6000f8e0208 */
[----:B------:R-:W-:Y:S02]  /*94b0*/  ULDC.64 UR4, c[0x0][0x3e8] ;  /* 0x0000fa0000047ab9 */ /* 0x000fe40000000a00 */
[----:B------:R-:W-:Y:S01]  /*94c0*/  UIMAD.WIDE.U32 UR12, UR7, UR4, URZ ;  /* 0x00000004070c72a5 */ /* 0x000fe2000f8e003f */
[----:B------:R-:W-:Y:S06]  /*94d0*/  BAR.SYNC.DEFER_BLOCKING 0x1, 0x100 ;  /* 0x0044000000007b1d */ /* 0x000fec0000010000 */
[----:B--2---:R-:W1:Y:S04]  /*94e0*/  SHFL.BFLY PT, R11, R0, 0x2, 0x1f ;  /* 0x0c401f00000b7f89 */ /* 0x004e6800000e0000 */
[----:B----4-:R-:W2:Y:S01]  /*94f0*/  SHFL.BFLY PT, R6, R3, 0x2, 0x1f ;  /* 0x0c401f0003067f89 */ /* 0x010ea200000e0000 */
[----:B------:R-:W-:Y:S01]  /*9500*/  MOV R15, R9 ;  /* 0x00000009000f7202 */ /* 0x000fe20000000f00 */
[----:B-1----:R-:W-:-:S05]  /*9510*/  FADD.FTZ R11, R11, R0 ;  /* 0x000000000b0b7221 */ /* 0x002fca0000010000 */
[----:B------:R-:W1:Y:S01]  /*9520*/  SHFL.BFLY PT, R0, R11, 0x1, 0x1f ;  /* 0x0c201f000b007f89 */ /* 0x000e6200000e0000 */
[----:B--2---:R-:W-:-:S05]  /*9530*/  FADD.FTZ R6, R6, R3 ;  /* 0x0000000306067221 */ /* 0x004fca0000010000 */
[----:B------:R-:W2:Y:S01]  /*9540*/  SHFL.BFLY PT, R3, R6, 0x1, 0x1f ;  /* 0x0c201f0006037f89 */ /* 0x000ea200000e0000 */
[----:B-1----:R-:W-:Y:S01]  /*9550*/  FADD.FTZ R11, R11, R0 ;  /* 0x000000000b0b7221 */ /* 0x002fe20000010000 */
[----:B------:R-:W-:-:S04]  /*9560*/  MOV R0, RZ ;  /* 0x000000ff00007202 */ /* 0x000fc80000000f00 */
[----:B------:R-:W-:Y:S01]  /*9570*/  FSETP.NE.FTZ.AND P1, PT, R11, RZ, PT ;  /* 0x000000ff0b00720b */ /* 0x000fe20003f35000 */
[----:B--2---:R-:W-:Y:S02]  /*9580*/  FADD.FTZ R6, R6, R3 ;  /* 0x0000000306067221 */ /* 0x004fe40000010000 */
[----:B------:R-:W-:-:S03]  /*9590*/  @P4 IMAD.HI.U32 R3, R9, c[0x0][0x4ec], RZ ;  /* 0x00013b0009034a27 */ /* 0x000fc600078e00ff */
[----:B------:R-:W-:Y:S02]  /*95a0*/  FSETP.NE.FTZ.AND P0, PT, R6, RZ, PT ;  /* 0x000000ff0600720b */ /* 0x000fe40003f15000 */
[----:B------:R-:W-:Y:S02]  /*95b0*/  @P4 SHF.R.U32.HI R15, RZ, c[0x0][0x4f0], R3 ;  /* 0x00013c00ff0f4a19 */ /* 0x000fe40000011603 */
[----:B------:R-:W-:-:S03]  /*95c0*/  IADD3 R3, -R4, R8, RZ ;  /* 0x0000000804037210 */ /* 0x000fc60007ffe1ff */
[----:B------:R-:W1:Y:S01]  /*95d0*/  @P1 MUFU.RCP R0, R11 ;  /* 0x0000000b00001308 */ /* 0x000e620000001000 */
[----:B------:R-:W-:Y:S02]  /*95e0*/  MOV R4, RZ ;  /* 0x000000ff00047202 */ /* 0x000fe40000000f00 */
[----:B------:R-:W-:Y:S02]  /*95f0*/  LOP3.LUT P3, RZ, R3, 0x3, RZ, 0xc0, !PT ;  /* 0x0000000303ff7812 */ /* 0x000fe4000786c0ff */
[----:B------:R-:W-:-:S03]  /*9600*/  IADD3 R7, -R15, RZ, RZ ;  /* 0x000000ff0f077210 */ /* 0x000fc60007ffe1ff */
[----:B------:R-:W2:Y:S01]  /*9610*/  @P0 MUFU.RCP R4, R6 ;  /* 0x0000000600040308 */ /* 0x000ea20000001000 */
[C---:B-1----:R-:W-:Y:S02]  /*9620*/  FMUL.FTZ R85, R0.reuse, R85 ;  /* 0x0000005500557220 */ /* 0x042fe40000410000 */
[C---:B------:R-:W-:Y:S02]  /*9630*/  FMUL.FTZ R84, R0.reuse, R84 ;  /* 0x0000005400547220 */ /* 0x040fe40000410000 */
[C---:B------:R-:W-:Y:S02]  /*9640*/  FMUL.FTZ R176, R0.reuse, R165 ;  /* 0x000000a500b07220 */ /* 0x040fe40000410000 */
[----:B------:R-:W-:Y:S02]  /*9650*/  FMUL.FTZ R14, R0, R164 ;  /* 0x000000a4000e7220 */ /* 0x000fe40000410000 */
[C---:B--2---:R-:W-:Y:S02]  /*9660*/  FMUL.FTZ R87, R4.reuse, R87 ;  /* 0x0000005704577220 */ /* 0x044fe40000410000 */
[----:B------:R-:W-:-:S02]  /*9670*/  FMUL.FTZ R30, R4, R86 ;  /* 0x00000056041e7220 */ /* 0x000fc40000410000 */
[C---:B------:R-:W-:Y:S02]  /*9680*/  FMUL.FTZ R175, R0.reuse, R161 ;  /* 0x000000a100af7220 */ /* 0x040fe40000410000 */
[C---:B------:R-:W-:Y:S01]  /*9690*/  FMUL.FTZ R20, R0.reuse, R156 ;  /* 0x0000009c00147220 */ /* 0x040fe20000410000 */
[----:B------:R-:W-:Y:S01]  /*96a0*/  F2FP.PACK_AB R30, R87, R30 ;  /* 0x0000001e571e723e */ /* 0x000fe200000000ff */
[C---:B------:R-:W-:Y:S01]  /*96b0*/  FMUL.FTZ R173, R0.reuse, R153 ;  /* 0x0000009900ad7220 */ /* 0x040fe20000410000 */
[----:B------:R-:W2:Y:S01]  /*96c0*/  LDL.LU R87, [R1+0xb0] ;  /* 0x0000b00001577983 */ /* 0x000ea20000300800 */
[C---:B------:R-:W-:Y:S02]  /*96d0*/  FMUL.FTZ R22, R0.reuse, R152 ;  /* 0x0000009800167220 */ /* 0x040fe40000410000 */
[----:B------:R-:W-:Y:S01]  /*96e0*/  FMUL.FTZ R172, R0, R149 ;  /* 0x0000009500ac7220 */ /* 0x000fe20000410000 */
[----:B------:R-:W3:Y:S01]  /*96f0*/  LDL R86, [R1+0xac] ;  /* 0x0000ac0001567983 */ /* 0x000ee20000100800 */
[----:B------:R-:W-:-:S02]  /*9700*/  FMUL.FTZ R12, R4, R46 ;  /* 0x0000002e040c7220 */ /* 0x000fc40000410000 */
[C---:B------:R-:W-:Y:S02]  /*9710*/  FMUL.FTZ R31, R4.reuse, R55 ;  /* 0x00000037041f7220 */ /* 0x040fe40000410000 */
[----:B------:R-:W-:Y:S02]  /*9720*/  FMUL.FTZ R46, R4, R54 ;  /* 0x00000036042e7220 */ /* 0x000fe40000410000 */
[C---:B------:R-:W-:Y:S02]  /*9730*/  FMUL.FTZ R24, R0.reuse, R148 ;  /* 0x0000009400187220 */ /* 0x040fe40000410000 */
[C---:B------:R-:W-:Y:S01]  /*9740*/  FMUL.FTZ R26, R0.reuse, R144 ;  /* 0x00000090001a7220 */ /* 0x040fe20000410000 */
[----:B------:R-:W-:Y:S01]  /*9750*/  F2FP.PACK_AB R46, R31, R46 ;  /* 0x0000002e1f2e723e */ /* 0x000fe200000000ff */
[C---:B------:R-:W-:Y:S01]  /*9760*/  FMUL.FTZ R170, R0.reuse, R141 ;  /* 0x0000008d00aa7220 */ /* 0x040fe20000410000 */
[----:B------:R-:W-:Y:S01]  /*9770*/  F2FP.PACK_AB R31, R85, R84 ;  /* 0x00000054551f723e */ /* 0x000fe200000000ff */
[C---:B------:R-:W-:Y:S01]  /*9780*/  FMUL.FTZ R18, R0.reuse, R160 ;  /* 0x000000a000127220 */ /* 0x040fe20000410000 */
[----:B------:R1:W5:Y:S01]  /*9790*/  LDL R85, [R1+0x80] ;  /* 0x0000800001557983 */ /* 0x0003620000100800 */
[----:B------:R-:W-:-:S02]  /*97a0*/  FMUL.FTZ R174, R0, R157 ;  /* 0x0000009d00ae7220 */ /* 0x000fc40000410000 */
[C---:B------:R-:W-:Y:S02]  /*97b0*/  FMUL.FTZ R171, R0.reuse, R145 ;  /* 0x0000009100ab7220 */ /* 0x040fe40000410000 */
[C---:B------:R-:W-:Y:S02]  /*97c0*/  FMUL.FTZ R144, R0.reuse, R140 ;  /* 0x0000008c00907220 */ /* 0x040fe40000410000 */
[C---:B------:R-:W-:Y:S02]  /*97d0*/  FMUL.FTZ R169, R0.reuse, R137 ;  /* 0x0000008900a97220 */ /* 0x040fe40000410000 */
[C---:B------:R-:W-:Y:S02]  /*97e0*/  FMUL.FTZ R141, R0.reuse, R136 ;  /* 0x00000088008d7220 */ /* 0x040fe40000410000 */
[C---:B------:R-:W-:Y:S02]  /*97f0*/  FMUL.FTZ R168, R0.reuse, R37 ;  /* 0x0000002500a87220 */ /* 0x040fe40000410000 */
        /* <DEDUP_REMOVED lines=8> */
[C---:B------:R-:W-:Y:S01]  /*9880*/  FMUL.FTZ R148, R0.reuse, R77 ;  /* 0x0000004d00947220 */ /* 0x040fe20000410000 */
[----:B------:R-:W-:Y:S01]  /*9890*/  SHF.R.S32.HI R3, RZ, 0x2, R5 ;  /* 0x00000002ff037819 */ /* 0x000fe20000011405 */
        /* <DEDUP_REMOVED lines=35> */
[----:B------:R-:W-:Y:S01]  /*9ad0*/  FMUL.FTZ R128, R0, R128 ;  /* 0x0000008000807220 */ /* 0x000fe20000410000 */
[----:B------:R-:W-:Y:S01]  /*9ae0*/  SHF.R.S32.HI R0, RZ, 0x1f, R5 ;  /* 0x0000001fff007819 */ /* 0x000fe20000011405 */
[C---:B------:R-:W-:Y:S01]  /*9af0*/  FMUL.FTZ R39, R4.reuse, R39 ;  /* 0x0000002704277220 */ /* 0x040fe20000410000 */
[----:B------:R-:W4:Y:S01]  /*9b00*/  @P0 MUFU.LG2 R6, R6 ;  /* 0x0000000600060308 */ /* 0x000f220000000c00 */
[----:B------:R-:W-:Y:S01]  /*9b10*/  FMUL.FTZ R16, R4, R38 ;  /* 0x0000002604107220 */ /* 0x000fe20000410000 */
[----:B------:R-:W-:Y:S01]  /*9b20*/  LEA.HI R0, R0, R3, RZ, 0x3 ;  /* 0x0000000300007211 */ /* 0x000fe200078f18ff */
[----:B------:R-:W-:-:S03]  /*9b30*/  IMAD R133, R7, c[0x0][0x4e8], R9 ;  /* 0x00013a0007857a24 */ /* 0x000fc600078e0209 */
[----:B------:R-:W-:Y:S02]  /*9b40*/  F2FP.PACK_AB R54, R39, R16 ;  /* 0x000000102736723e */ /* 0x000fe400000000ff */
[----:B------:R-:W-:Y:S01]  /*9b50*/  LOP3.LUT R0, R0, 0xfffffff8, RZ, 0xc0, !PT ;  /* 0xfffffff800007812 */ /* 0x000fe200078ec0ff */
[----:B------:R-:W1:Y:S03]  /*9b60*/  S2R R16, SR_CTAID.Z ;  /* 0x0000000000107919 */ /* 0x000e660000002700 */
[----:B------:R-:W-:Y:S02]  /*9b70*/  IADD3 R10, R3, -R0, RZ ;  /* 0x80000000030a7210 */ /* 0x000fe40007ffe0ff */
[----:B------:R-:W-:Y:S02]  /*9b80*/  @P1 MOV R3, 0x3f317218 ;  /* 0x3f31721800031802 */ /* 0x000fe40000000f00 */
[----:B------:R-:W-:-:S02]  /*9b90*/  @P0 MOV R0, 0x3f317218 ;  /* 0x3f31721800000802 */ /* 0x000fc40000000f00 */
[----:B------:R-:W-:Y:S01]  /*9ba0*/  MOV R9, UR13 ;  /* 0x0000000d00097c02 */ /* 0x000fe20008000f00 */
[----:B------:R-:W-:Y:S01]  /*9bb0*/  @P1 FMUL.FTZ R9, R3, c[0x0][0x2d0] ;  /* 0x0000b40003091a20 */ /* 0x000fe20000410000 */
[----:B------:R-:W1:Y:S01]  /*9bc0*/  @P1 MUFU.LG2 R11, R11 ;  /* 0x0000000b000b1308 */ /* 0x000e620000000c00 */
[----:B----4-:R-:W-:Y:S02]  /*9bd0*/  @P0 FMUL.FTZ R3, R6, 0.69314718246459960938 ;  /* 0x3f31721806030820 */ /* 0x010fe40000410000 */
[----:B------:R-:W-:Y:S01]  /*9be0*/  @P0 FMUL.FTZ R0, R0, c[0x0][0x2d0] ;  /* 0x0000b40000000a20 */ /* 0x000fe20000410000 */
[----:B------:R-:W-:Y:S01]  /*9bf0*/  UIMAD UR6, UR6, UR4, URZ ;  /* 0x00000004060672a4 */ /* 0x000fe2000f8e023f */
[----:B------:R-:W-:Y:S01]  /*9c00*/  MOV R80, 0xff800000 ;  /* 0xff80000000507802 */ /* 0x000fe20000000f00 */
[----:B------:R-:W-:Y:S02]  /*9c10*/  FMUL.FTZ R52, R4, R42 ;  /* 0x0000002a04347220 */ /* 0x000fe40000410000 */
[----:B------:R-:W-:Y:S01]  /*9c20*/  @P0 FFMA.FTZ R80, R0, R2, R3 ;  /* 0x0000000200500223 */ /* 0x000fe20000010003 */
[----:B------:R-:W-:Y:S01]  /*9c30*/  SHF.R.S32.HI R0, RZ, 0x5, R177 ;  /* 0x00000005ff007819 */ /* 0x000fe200000114b1 */
[----:B------:R-:W-:-:S02]  /*9c40*/  FMUL.FTZ R42, R4, R62 ;  /* 0x0000003e042a7220 */ /* 0x000fc40000410000 */
[C---:B------:R-:W-:Y:S02]  /*9c50*/  FMUL.FTZ R40, R4.reuse, R66 ;  /* 0x0000004204287220 */ /* 0x040fe40000410000 */
[C---:B------:R-:W-:Y:S02]  /*9c60*/  FMUL.FTZ R38, R4.reuse, R70 ;  /* 0x0000004604267220 */ /* 0x040fe40000410000 */
[C---:B------:R-:W-:Y:S02]  /*9c70*/  FMUL.FTZ R36, R4.reuse, R74 ;  /* 0x0000004a04247220 */ /* 0x040fe40000410000 */
[C---:B------:R-:W-:Y:S01]  /*9c80*/  FMUL.FTZ R34, R4.reuse, R78 ;  /* 0x0000004e04227220 */ /* 0x040fe20000410000 */
[----:B------:R-:W-:Y:S01]  /*9c90*/  UIMAD UR5, UR7, UR5, UR6 ;  /* 0x00000005070572a4 */ /* 0x000fe2000f8e0206 */
        /* <DEDUP_REMOVED lines=50> */
[----:B------:R-:W-:Y:S01]  /*9fc0*/  FMUL.FTZ R130, R4, R130 ;  /* 0x0000008204827220 */ /* 0x000fe20000410000 */
[----:B------:R-:W-:Y:S02]  /*9fd0*/  MOV R4, UR10 ;  /* 0x0000000a00047c02 */ /* 0x000fe40008000f00 */
[----:B------:R-:W-:Y:S02]  /*9fe0*/  MOV R8, UR12 ;  /* 0x0000000c00087c02 */ /* 0x000fe40008000f00 */
[----:B------:R-:W-:Y:S01]  /*9ff0*/  SHF.R.S32.HI R3, RZ, 0x1f, R0 ;  /* 0x0000001fff037819 */ /* 0x000fe20000011400 */
[----:B------:R-:W-:Y:S01]  /*a000*/  UIADD3 UR5, UR13, UR5, URZ ;  /* 0x000000050d057290 */ /* 0x000fe2000fffe03f */
[----:B------:R-:W-:Y:S01]  /*a010*/  MOV R6, R4 ;  /* 0x0000000400067202 */ /* 0x000fe20000000f00 */
[----:B------:R-:W4:Y:S01]  /*a020*/  S2R R84, SR_CTAID.X ;  /* 0x0000000000547919 */ /* 0x000f220000002500 */
[----:B------:R-:W-:Y:S02]  /*a030*/  MOV R4, R8 ;  /* 0x0000000800047202 */ /* 0x000fe40000000f00 */
[----:B------:R-:W-:-:S02]  /*a040*/  LEA.HI R3, R3, R0, RZ, 0x3 ;  /* 0x0000000003037211 */ /* 0x000fc400078f18ff */
[----:B-1----:R-:W-:Y:S02]  /*a050*/  SHF.R.S32.HI R8, RZ, 0x1f, R16 ;  /* 0x0000001fff087819 */ /* 0x002fe40000011410 */
[----:B------:R-:W-:Y:S01]  /*a060*/  LEA.HI R2, R17, R17, RZ, 0x1 ;  /* 0x0000001111027211 */ /* 0x000fe200078f08ff */
[----:B------:R-:W-:Y:S01]  /*a070*/  UIADD3 UR8, UR11, UR8, URZ ;  /* 0x000000080b087290 */ /* 0x000fe2000fffe03f */
[----:B------:R-:W-:Y:S01]  /*a080*/  MOV R5, UR11 ;  /* 0x0000000b00057c02 */ /* 0x000fe20008000f00 */
[----:B------:R-:W-:Y:S01]  /*a090*/  @P1 FMUL.FTZ R11, R11, 0.69314718246459960938 ;  /* 0x3f3172180b0b1820 */ /* 0x000fe20000410000 */
[----:B------:R-:W-:Y:S01]  /*a0a0*/  MOV R5, UR5 ;  /* 0x0000000500057c02 */ /* 0x000fe20008000f00 */
[----:B------:R-:W-:Y:S01]  /*a0b0*/  IMAD R82, R8, c[0x0][0x3f0], RZ ;  /* 0x0000fc0008527a24 */ /* 0x000fe200078e02ff */
[----:B------:R-:W-:Y:S02]  /*a0c0*/  LOP3.LUT R3, R3, 0xffffff8, RZ, 0xc0, !PT ;  /* 0x0ffffff803037812 */ /* 0x000fe400078ec0ff */
[----:B------:R-:W-:-:S02]  /*a0d0*/  LOP3.LUT R2, R2, 0x1ffffffe, RZ, 0xc0, !PT ;  /* 0x1ffffffe02027812 */ /* 0x000fc400078ec0ff */
[----:B------:R-:W-:Y:S01]  /*a0e0*/  MOV R81, 0xff800000 ;  /* 0xff80000000517802 */ /* 0x000fe20000000f00 */
[----:B------:R-:W-:Y:S01]  /*a0f0*/  @P1 FFMA.FTZ R81, R9, R132, R11 ;  /* 0x0000008409511223 */ /* 0x000fe2000001000b */
[----:B------:R-:W-:Y:S02]  /*a100*/  F2FP.PACK_AB R50, R47, R12 ;  /* 0x0000000c2f32723e */ /* 0x000fe400000000ff */
[----:B------:R-:W-:Y:S01]  /*a110*/  F2FP.PACK_AB R34, R79, R34 ;  /* 0x000000224f22723e */ /* 0x000fe200000000ff */
[----:B------:R-:W-:Y:S01]  /*a120*/  IMAD R79, R8, c[0x0][0x498], RZ ;  /* 0x00012600084f7a24 */ /* 0x000fe200078e02ff */
[----:B------:R-:W-:Y:S02]  /*a130*/  MOV R7, UR8 ;  /* 0x0000000800077c02 */ /* 0x000fe40008000f00 */
[C---:B------:R-:W-:Y:S02]  /*a140*/  IADD3 R9, R0.reuse, -R3, RZ ;  /* 0x8000000300097210 */ /* 0x040fe40007ffe0ff */
[----:B------:R-:W-:Y:S01]  /*a150*/  LEA R12, R0, R17, 0x9 ;  /* 0x00000011000c7211 */ /* 0x000fe200078e48ff */
[C---:B------:R-:W-:Y:S01]  /*a160*/  IMAD R0, R16.reuse, c[0x0][0x3f4], R82 ;  /* 0x0000fd0010007a24 */ /* 0x040fe200078e0252 */
[----:B------:R-:W-:Y:S01]  /*a170*/  IADD3 R11, R17, -R2, RZ ;  /* 0x80000002110b7210 */ /* 0x000fe20007ffe0ff */
[----:B------:R-:W-:Y:S01]  /*a180*/  IMAD.WIDE.U32 R2, R16, c[0x0][0x3f0], R4 ;  /* 0x0000fc0010027a25 */ /* 0x000fe200078e0004 */
[----:B------:R-:W-:-:S02]  /*a190*/  SHF.L.U32 R4, R10, 0x6, RZ ;  /* 0x000000060a047819 */ /* 0x000fc400000006ff */
[----:B------:R-:W-:Y:S01]  /*a1a0*/  SHF.R.S32.HI R8, RZ, 0x2, R179 ;  /* 0x00000002ff087819 */ /* 0x000fe200000114b3 */
[----:B------:R-:W-:Y:S01]  /*a1b0*/  IMAD R79, R16, c[0x0][0x49c], R79 ;  /* 0x00012700104f7a24 */ /* 0x000fe200078e024f */
[----:B------:R-:W-:Y:S01]  /*a1c0*/  LOP3.LUT R5, R10, 0x1, RZ, 0xc0, !PT ;  /* 0x000000010a057812 */ /* 0x000fe200078ec0ff */
[----:B------:R-:W-:Y:S01]  /*a1d0*/  IMAD.WIDE.U32 R16, R16, c[0x0][0x498], R6 ;  /* 0x0001260010107a25 */ /* 0x000fe200078e0006 */
[----:B------:R-:W-:Y:S02]  /*a1e0*/  IADD3 R3, R3, R0, RZ ;  /* 0x0000000003037210 */ /* 0x000fe40007ffe0ff */
[----:B------:R-:W-:Y:S02]  /*a1f0*/  LOP3.LUT R7, R4, 0x1c0, RZ, 0xc0, !PT ;  /* 0x000001c004077812 */ /* 0x000fe400078ec0ff */
[----:B------:R-:W-:Y:S02]  /*a200*/  LEA R0, R9, R8, 0x4 ;  /* 0x0000000809007211 */ /* 0x000fe400078e20ff */
[----:B------:R-:W-:-:S02]  /*a210*/  R2P PR, R10, 0x6 ;  /* 0x000000060a007804 */ /* 0x000fc40000000000 */
[----:B------:R-:W-:Y:S02]  /*a220*/  ISETP.NE.U32.AND P0, PT, R5, 0x1, PT ;  /* 0x000000010500780c */ /* 0x000fe40003f05070 */
[----:B------:R-:W-:Y:S02]  /*a230*/  LEA.HI R7, R7, R7, RZ, 0x1d ;  /* 0x0000000707077211 */ /* 0x000fe400078fe8ff */
[----:B------:R-:W-:Y:S02]  /*a240*/  SHF.R.S32.HI R5, RZ, 0x1f, R15 ;  /* 0x0000001fff057819 */ /* 0x000fe4000001140f */
[----:B------:R-:W-:Y:S02]  /*a250*/  LEA R4, R11, R0, 0x3 ;  /* 0x000000000b047211 */ /* 0x000fe400078e18ff */
[----:B------:R-:W-:Y:S01]  /*a260*/  F2FP.PACK_AB R32, R83, R32 ;  /* 0x000000205320723e */ /* 0x000fe200000000ff */
[----:B------:R-:W-:Y:S01]  /*a270*/  IMAD R83, R178, c[0x0][0x388], RZ ;  /* 0x0000e200b2537a24 */ /* 0x000fe200078e02ff */
[----:B------:R-:W-:-:S02]  /*a280*/  LEA R7, R12, R7, 0x1 ;  /* 0x000000070c077211 */ /* 0x000fc400078e08ff */
[C---:B----4-:R-:W-:Y:S01]  /*a290*/  LEA R12, R84.reuse, R4, 0x7 ;  /* 0x00000004540c7211 */ /* 0x050fe200078e38ff */
[----:B------:R-:W-:Y:S01]  /*a2a0*/  IMAD R4, R5, c[0x0][0x3e0], RZ ;  /* 0x0000f80005047a24 */ /* 0x000fe200078e02ff */
[----:B------:R-:W-:Y:S01]  /*a2b0*/  LEA R0, R84, R0, 0x7 ;  /* 0x0000000054007211 */ /* 0x000fe200078e38ff */
[----:B------:R-:W-:-:S03]  /*a2c0*/  IMAD.WIDE.U32 R2, R15, c[0x0][0x3e0], R2 ;  /* 0x0000f8000f027a25 */ /* 0x000fc600078e0002 */
[CC--:B------:R-:W-:Y:S01]  /*a2d0*/  ISETP.GE.OR P5, PT, R0.reuse, R83.reuse, P3 ;  /* 0x000000530000720c */ /* 0x0c0fe20001fa6670 */
[----:B------:R-:W-:Y:S01]  /*a2e0*/  IMAD R4, R15, c[0x0][0x3e4], R4 ;  /* 0x0000f9000f047a24 */ /* 0x000fe200078e0204 */
[----:B------:R-:W-:Y:S01]  /*a2f0*/  IADD3 R0, R0, 0x8, RZ ;  /* 0x0000000800007810 */ /* 0x000fe20007ffe0ff */
[----:B------:R-:W-:Y:S01]  /*a300*/  @P4 IMAD.HI.U32 R8, R12, c[0x0][0x4ec], RZ ;  /* 0x00013b000c084a27 */ /* 0x000fe200078e00ff */
[----:B------:R-:W-:Y:S02]  /*a310*/  F2FP.PACK_AB R14, R176, R14 ;  /* 0x0000000eb00e723e */ /* 0x000fe400000000ff */
[----:B------:R-:W-:Y:S02]  /*a320*/  SHF.L.U32 R7, R7, 0x1, RZ ;  /* 0x0000000107077819 */ /* 0x000fe400000006ff */
[----:B------:R-:W-:Y:S02]  /*a330*/  ISETP.GE.OR P3, PT, R0, R83, P3 ;  /* 0x000000530000720c */ /* 0x000fe40001f66670 */
[----:B------:R-:W-:-:S02]  /*a340*/  IADD3 R3, R3, R4, RZ ;  /* 0x0000000403037210 */ /* 0x000fc40007ffe0ff */
[----:B------:R-:W-:Y:S02]  /*a350*/  MOV R0, R12 ;  /* 0x0000000c00007202 */ /* 0x000fe40000000f00 */
[----:B------:R-:W-:Y:S01]  /*a360*/  @P4 SHF.R.U32.HI R0, RZ, c[0x0][0x4f0], R8 ;  /* 0x00013c00ff004a19 */ /* 0x000fe20000011608 */
[----:B------:R1:W-:Y:S01]  /*a370*/  STS [R7+0x80], R14 ;  /* 0x0000800e07007388 */ /* 0x0003e20000000800 */
[----:B------:R-:W-:Y:S02]  /*a380*/  SHF.R.S32.HI R5, RZ, 0x1f, R133 ;  /* 0x0000001fff057819 */ /* 0x000fe40000011485 */
[----:B------:R-:W-:-:S03]  /*a390*/  IADD3 R9, R7, 0x80, RZ ;  /* 0x0000008007097810 */ /* 0x000fc60007ffe0ff */
[----:B------:R-:W-:Y:S01]  /*a3a0*/  IMAD R4, R5, c[0x0][0x3d8], RZ ;  /* 0x0000f60005047a24 */ /* 0x000fe200078e02ff */
[----:B------:R-:W-:Y:S02]  /*a3b0*/  MOV R5, 0x20 ;  /* 0x0000002000057802 */ /* 0x000fe40000000f00 */
[----:B------:R-:W-:Y:S01]  /*a3c0*/  IADD3 R6, R7, 0x70, RZ ;  /* 0x0000007007067810 */ /* 0x000fe20007ffe0ff */
[----:B------:R-:W-:Y:S01]  /*a3d0*/  IMAD R82, R133, c[0x0][0x3dc], R4 ;  /* 0x0000f70085527a24 */ /* 0x000fe200078e0204 */
[----:B------:R-:W-:Y:S02]  /*a3e0*/  @P0 IADD3 R6, R9, 0x10, RZ ;  /* 0x0000001009060810 */ /* 0x000fe40007ffe0ff */
[----:B------:R-:W-:Y:S02]  /*a3f0*/  SHF.R.S32.HI R4, RZ, 0x1f, R0 ;  /* 0x0000001fff047819 */ /* 0x000fe40000011400 */
[C---:B------:R-:W-:Y:S01]  /*a400*/  IADD3 R10, P0, R0.reuse, R16, RZ ;  /* 0x00000010000a7210 */ /* 0x040fe20007f1e0ff */
[----:B-1----:R-:W-:Y:S01]  /*a410*/  IMAD.WIDE.U32 R14, R133, c[0x0][0x3d8], R2 ;  /* 0x0000f600850e7a25 */ /* 0x002fe200078e0002 */
[----:B------:R-:W-:-:S05]  /*a420*/  IADD3 R3, -R0, RZ, RZ ;  /* 0x000000ff00037210 */ /* 0x000fca0007ffe1ff */
[----:B------:R-:W-:Y:S01]  /*a430*/  IMAD R3, R3, c[0x0][0x4e8], R12 ;  /* 0x00013a0003037a24 */ /* 0x000fe200078e020c */
[----:B------:R-:W-:-:S04]  /*a440*/  SEL R2, R5, 0xffffffe0, !P1 ;  /* 0xffffffe005027807 */ /* 0x000fc80004800000 */
[----:B------:R-:W-:Y:S02]  /*a450*/  SHF.R.S32.HI R5, RZ, 0x1f, R3 ;  /* 0x0000001fff057819 */ /* 0x000fe40000011403 */
[----:B------:R-:W-:Y:S02]  /*a460*/  IADD3.X R11, R4, R17, R79, P0, !PT ;  /* 0x00000011040b7210 */ /* 0x000fe400007fe44f */
[----:B------:R-:W-:Y:S01]  /*a470*/  MOV R4, 0x40 ;  /* 0x0000004000047802 */ /* 0x000fe20000000f00 */
[----:B------:R-:W-:Y:S01]  /*a480*/  IMAD R5, R5, c[0x0][0x488], RZ ;  /* 0x0001220005057a24 */ /* 0x000fe200078e02ff */
[----:B------:R-:W-:Y:S01]  /*a490*/  F2FP.PACK_AB R13, R167, R13 ;  /* 0x0000000da70d723e */ /* 0x000fe200000000ff */
[----:B------:R-:W-:Y:S01]  /*a4a0*/  IMAD.WIDE.U32 R10, R3, c[0x0][0x488], R10 ;  /* 0x00012200030a7a25 */ /* 0x000fe200078e000a */
[----:B------:R-:W-:Y:S02]  /*a4b0*/  SEL R12, R4, 0xffffffc0, !P2 ;  /* 0xffffffc0040c7807 */ /* 0x000fe40005000000 */
[----:B------:R-:W-:Y:S01]  /*a4c0*/  F2FP.PACK_AB R18, R175, R18 ;  /* 0x00000012af12723e */ /* 0x000fe200000000ff */
[----:B------:R-:W-:Y:S01]  /*a4d0*/  IMAD R5, R3, c[0x0][0x48c], R5 ;  /* 0x0001230003057a24 */ /* 0x000fe200078e0205 */
[----:B------:R-:W-:-:S02]  /*a4e0*/  F2FP.PACK_AB R19, R163, R19 ;  /* 0x00000013a313723e */ /* 0x000fc400000000ff */
[----:B------:R-:W-:Y:S02]  /*a4f0*/  F2FP.PACK_AB R20, R174, R20 ;  /* 0x00000014ae14723e */ /* 0x000fe400000000ff */
[----:B------:R-:W-:Y:S02]  /*a500*/  F2FP.PACK_AB R23, R159, R23 ;  /* 0x000000179f17723e */ /* 0x000fe400000000ff */
[----:B------:R-:W-:Y:S02]  /*a510*/  IADD3 R0, R7, R2, RZ ;  /* 0x0000000207007210 */ /* 0x000fe40007ffe0ff */
[----:B------:R-:W-:Y:S02]  /*a520*/  F2FP.PACK_AB R22, R173, R22 ;  /* 0x00000016ad16723e */ /* 0x000fe400000000ff */
[----:B------:R-:W-:Y:S02]  /*a530*/  F2FP.PACK_AB R21, R155, R21 ;  /* 0x000000159b15723e */ /* 0x000fe400000000ff */
[----:B------:R-:W-:Y:S01]  /*a540*/  IADD3 R2, R2, R6, RZ ;  /* 0x0000000602027210 */ /* 0x000fe20007ffe0ff */
[----:B------:R-:W-:Y:S01]  /*a550*/  STS [R7+0x480], R13 ;  /* 0x0004800d07007388 */ /* 0x000fe20000000800 */
[----:B------:R-:W-:-:S02]  /*a560*/  F2FP.PACK_AB R24, R172, R24 ;  /* 0x00000018ac18723e */ /* 0x000fc400000000ff */
[----:B------:R-:W-:Y:S02]  /*a570*/  F2FP.PACK_AB R25, R151, R25 ;  /* 0x000000199719723e */ /* 0x000fe400000000ff */
[----:B------:R-:W-:Y:S01]  /*a580*/  IADD3 R4, R7, R12, RZ ;  /* 0x0000000c07047210 */ /* 0x000fe20007ffe0ff */
[----:B------:R-:W-:Y:S01]  /*a590*/  STS [R6], R18 ;  /* 0x0000001206007388 */ /* 0x000fe20000000800 */
[----:B------:R-:W-:Y:S02]  /*a5a0*/  F2FP.PACK_AB R26, R171, R26 ;  /* 0x0000001aab1a723e */ /* 0x000fe400000000ff */
[----:B------:R-:W-:Y:S01]  /*a5b0*/  F2FP.PACK_AB R27, R147, R27 ;  /* 0x0000001b931b723e */ /* 0x000fe200000000ff */
[----:B------:R-:W-:Y:S01]  /*a5c0*/  STS [R6+0x400], R19 ;  /* 0x0004001306007388 */ /* 0x000fe20000000800 */
[----:B------:R-:W-:Y:S02]  /*a5d0*/  IADD3 R8, R12, R6, RZ ;  /* 0x000000060c087210 */ /* 0x000fe40007ffe0ff */
[----:B------:R-:W-:Y:S01]  /*a5e0*/  F2FP.PACK_AB R59, R170, R144 ;  /* 0x00000090aa3b723e */ /* 0x000fe200000000ff */
[----:B------:R-:W-:Y:S01]  /*a5f0*/  STS [R0+0x80], R20 ;  /* 0x0000801400007388 */ /* 0x000fe20000000800 */
[----:B------:R-:W-:-:S02]  /*a600*/  F2FP.PACK_AB R58, R143, R142 ;  /* 0x0000008e8f3a723e */ /* 0x000fc400000000ff */
[----:B------:R-:W-:Y:S01]  /*a610*/  IADD3 R3, R12, R0, RZ ;  /* 0x000000000c037210 */ /* 0x000fe20007ffe0ff */
[----:B------:R-:W-:Y:S01]  /*a620*/  STS [R0+0x480], R23 ;  /* 0x0004801700007388 */ /* 0x000fe20000000800 */
[----:B------:R-:W-:Y:S02]  /*a630*/  IADD3 R11, R11, R5, RZ ;  /* 0x000000050b0b7210 */ /* 0x000fe40007ffe0ff */
[----:B------:R-:W-:Y:S01]  /*a640*/  F2FP.PACK_AB R57, R169, R141 ;  /* 0x0000008da939723e */ /* 0x000fe200000000ff */
[----:B------:R-:W-:Y:S01]  /*a650*/  STS [R2], R22 ;  /* 0x0000001602007388 */ /* 0x000fe20000000800 */
[----:B------:R-:W-:Y:S02]  /*a660*/  F2FP.PACK_AB R56, R139, R56 ;  /* 0x000000388b38723e */ /* 0x000fe400000000ff */
[----:B------:R-:W-:Y:S01]  /*a670*/  IADD3 R5, R2, R12, RZ ;  /* 0x0000000c02057210 */ /* 0x000fe20007ffe0ff */
[----:B------:R-:W-:Y:S01]  /*a680*/  STS [R2+0x400], R21 ;  /* 0x0004001502007388 */ /* 0x000fe20000000800 */
[----:B------:R-:W-:-:S02]  /*a690*/  F2FP.PACK_AB R55, R168, R140 ;  /* 0x0000008ca837723e */ /* 0x000fc400000000ff */
[----:B------:R-:W-:Y:S01]  /*a6a0*/  F2FP.PACK_AB R53, R165, R137 ;  /* 0x00000089a535723e */ /* 0x000fe200000000ff */
[----:B------:R-:W-:Y:S01]  /*a6b0*/  STS [R4+0x80], R24 ;  /* 0x0000801804007388 */ /* 0x000fe20000000800 */
[----:B------:R-:W-:Y:S02]  /*a6c0*/  F2FP.PACK_AB R52, R43, R52 ;  /* 0x000000342b34723e */ /* 0x000fe400000000ff */
[----:B------:R-:W-:Y:S01]  /*a6d0*/  F2FP.PACK_AB R51, R164, R136 ;  /* 0x00000088a433723e */ /* 0x000fe200000000ff */
[----:B------:R-:W-:Y:S01]  /*a6e0*/  STS [R4+0x480], R25 ;  /* 0x0004801904007388 */ /* 0x000fe20000000800 */
[----:B------:R-:W-:Y:S02]  /*a6f0*/  F2FP.PACK_AB R49, R161, R49 ;  /* 0x00000031a131723e */ /* 0x000fe400000000ff */
[----:B------:R-:W-:Y:S01]  /*a700*/  F2FP.PACK_AB R48, R33, R48 ;  /* 0x000000302130723e */ /* 0x000fe200000000ff */
[----:B------:R-:W-:Y:S01]  /*a710*/  STS [R8], R26 ;  /* 0x0000001a08007388 */ /* 0x000fe20000000800 */
[----:B------:R-:W-:-:S03]  /*a720*/  F2FP.PACK_AB R47, R160, R135 ;  /* 0x00000087a02f723e */ /* 0x000fc600000000ff */
[----:B------:R-:W-:Y:S01]  /*a730*/  STS [R8+0x400], R27 ;  /* 0x0004001b08007388 */ /* 0x000fe20000000800 */
[----:B------:R-:W-:-:S03]  /*a740*/  F2FP.PACK_AB R45, R157, R45 ;  /* 0x0000002d9d2d723e */ /* 0x000fc600000000ff */
[----:B------:R-:W-:Y:S01]  /*a750*/  STS [R3+0x80], R59 ;  /* 0x0000803b03007388 */ /* 0x000fe20000000800 */
[----:B------:R-:W-:-:S03]  /*a760*/  F2FP.PACK_AB R44, R29, R44 ;  /* 0x0000002c1d2c723e */ /* 0x000fc600000000ff */
[----:B------:R-:W-:Y:S01]  /*a770*/  STS [R3+0x480], R58 ;  /* 0x0004803a03007388 */ /* 0x000fe20000000800 */
[----:B------:R-:W-:-:S03]  /*a780*/  F2FP.PACK_AB R43, R156, R134 ;  /* 0x000000869c2b723e */ /* 0x000fc600000000ff */
        /* <DEDUP_REMOVED lines=18> */
[----:B------:R-:W-:Y:S04]  /*a8b0*/  STS [R2+0x4400], R48 ;  /* 0x0044003002007388 */ /* 0x000fe80000000800 */
[----:B------:R-:W-:Y:S04]  /*a8c0*/  STS [R4+0x4080], R47 ;  /* 0x0040802f04007388 */ /* 0x000fe80000000800 */
        /* <DEDUP_REMOVED lines=33> */
[----:B------:R-:W-:-:S03]  /*aae0*/  LEA R9, P0, R10, c[0x0][0x450], 0x2 ;  /* 0x000114000a097a11 */ /* 0x000fc600078010ff */
        /* <DEDUP_REMOVED lines=13> */
[----:B------:R-:W-:-:S03]  /*abc0*/  LEA.HI.X R11, R10, c[0x0][0x454], R11, 0x2, P0 ;  /* 0x000115000a0b7a11 */ /* 0x000fc600000f140b */
[----:B------:R-:W-:Y:S04]  /*abd0*/  STS [R7+0xc480], R74 ;  /* 0x00c4804a07007388 */ /* 0x000fe80000000800 */
[----:B------:R-:W-:Y:S04]  /*abe0*/  STS [R6+0xc000], R73 ;  /* 0x00c0004906007388 */ /* 0x000fe80000000800 */
[----:B------:R-:W-:Y:S04]  /*abf0*/  STS [R6+0xc400], R72 ;  /* 0x00c4004806007388 */ /* 0x000fe80000000800 */
[----:B------:R-:W-:Y:S04]  /*ac00*/  STS [R0+0xc080], R71 ;  /* 0x00c0804700007388 */ /* 0x000fe80000000800 */
[----:B------:R2:W-:Y:S04]  /*ac10*/  STS [R0+0xc480], R70 ;  /* 0x00c4804600007388 */ /* 0x0005e80000000800 */
[----:B------:R-:W-:Y:S04]  /*ac20*/  STS [R2+0xc000], R69 ;  /* 0x00c0004502007388 */ /* 0x000fe80000000800 */
        /* <DEDUP_REMOVED lines=9> */
[----:B------:R-:W-:Y:S04]  /*acc0*/  SHFL.IDX PT, R12, R9, RZ, 0x1c1f ;  /* 0x001c1fff090c7589 */ /* 0x000fe800000e0000 */
[----:B------:R-:W1:Y:S04]  /*acd0*/  SHFL.IDX PT, R13, R11, RZ, 0x1c1f ;  /* 0x001c1fff0b0d7589 */ /* 0x000e6800000e0000 */
[----:B------:R-:W-:Y:S06]  /*ace0*/  BAR.SYNC.DEFER_BLOCKING 0x1, 0x100 ;  /* 0x0044000000007b1d */ /* 0x000fec0000010000 */
[----:B------:R-:W-:Y:S04]  /*acf0*/  SHFL.IDX PT, R10, R9, 0x1, 0x1c1f ;  /* 0x003c1f00090a7f89 */ /* 0x000fe800000e0000 */
[----:B------:R-:W4:Y:S01]  /*ad00*/  SHFL.IDX PT, R11, R11, 0x1, 0x1c1f ;  /* 0x003c1f000b0b7f89 */ /* 0x000f2200000e0000 */
[----:B--2---:R-:W-:-:S03]  /*ad10*/  SHF.L.U32 R0, R87, 0x1, RZ ;  /* 0x0000000157007819 */ /* 0x004fc600000006ff */
[----:B-1----:R-:W-:Y:S04]  /*ad20*/  @!P5 ST.E [R12.64], R81 ;  /* 0x000000510c00d985 */ /* 0x002fe8000c10190e */
[----:B----4-:R1:W-:Y:S04]  /*ad30*/  @!P3 ST.E [R10.64], R80 ;  /* 0x000000500a00b985 */ /* 0x0103e8000c10190e */
[----:B------:R2:W4:Y:S04]  /*ad40*/  LDS.128 R40, [R0+0x1080] ;  /* 0x0010800000287984 */ /* 0x0005280000000c00 */
[----:B------:R2:W1:Y:S04]  /*ad50*/  LDS.128 R56, [R0+0x2080] ;  /* 0x0020800000387984 */ /* 0x0004680000000c00 */
[----:B------:R2:W2:Y:S04]  /*ad60*/  LDS.128 R68, [R0+0x3080] ;  /* 0x0030800000447984 */ /* 0x0004a80000000c00 */
        /* <DEDUP_REMOVED lines=8> */
[----:B------:R2:W2:Y:S01]  /*adf0*/  LDS.128 R72, [R0+0xf080] ;  /* 0x00f0800000487984 */ /* 0x0004a20000000c00 */
[----:B------:R-:W-:-:S02]  /*ae00*/  IADD3 R2, R15, R82, RZ ;  /* 0x000000520f027210 */ /* 0x000fc40007ffe0ff */
[----:B-1----:R-:W-:-:S04]  /*ae10*/  LEA R11, P0, R14, c[0x0][0x380], 0x1 ;  /* 0x0000e0000e0b7a11 */ /* 0x002fc800078008ff */
[----:B------:R-:W-:Y:S02]  /*ae20*/  LEA.HI.X R10, R14, c[0x0][0x384], R2, 0x1, P0 ;  /* 0x0000e1000e0a7a11 */ /* 0x000fe400000f0c02 */
[----:B---3--:R-:W-:Y:S01]  /*ae30*/  ISETP.GE.AND P0, PT, R86, R83, PT ;  /* 0x000000535600720c */ /* 0x008fe20003f06270 */
[----:B------:R1:W3:Y:S01]  /*ae40*/  SHFL.IDX PT, R2, R11, RZ, 0x181f ;  /* 0x00181fff0b027589 */ /* 0x0002e200000e0000 */
[----:B------:R-:W-:Y:S03]  /*ae50*/  BSSY B0, `(.L_x_6) ;  /* 0x000001f000007945 */ /* 0x000fe60003800000 */
[----:B------:R1:W1:Y:S08]  /*ae60*/  SHFL.IDX PT, R3, R10, RZ, 0x181f ;  /* 0x00181fff0a037589 */ /* 0x00027000000e0000 */
[----:B------:R-:W-:Y:S05]  /*ae70*/  @P0 BRA `(.L_x_7) ;  /* 0x000001c000000947 */ /* 0x000fea0003800000 */
[----:B----4-:R-:W4:Y:S01]  /*ae80*/  LDS.128 R24, [R0+0x80] ;  /* 0x0000800000187984 */ /* 0x010f220000000c00 */
[----:B-----5:R-:W-:-:S02]  /*ae90*/  IADD3 R6, R85, 0x40, RZ ;  /* 0x0000004055067810 */ /* 0x020fc40007ffe0ff */
[C---:B------:R-:W-:Y:S01]  /*aea0*/  IADD3 R7, R85.reuse, 0x80, RZ ;  /* 0x0000008055077810 */ /* 0x040fe20007ffe0ff */
[----:B------:R-:W3:Y:S01]  /*aeb0*/  LDS.128 R20, [R0+0x4080] ;  /* 0x0040800000147984 */ /* 0x000ee20000000c00 */
[----:B------:R-:W-:Y:S02]  /*aec0*/  IADD3 R8, R85, 0xc0, RZ ;  /* 0x000000c055087810 */ /* 0x000fe40007ffe0ff */
[----:B------:R-:W-:Y:S01]  /*aed0*/  ISETP.GE.AND P2, PT, R6, c[0x0][0x3c8], PT ;  /* 0x0000f20006007a0c */ /* 0x000fe20003f46270 */
[----:B------:R-:W2:Y:S01]  /*aee0*/  LDS.128 R16, [R0+0x8080] ;  /* 0x0080800000107984 */ /* 0x000ea20000000c00 */
[----:B------:R-:W-:Y:S02]  /*aef0*/  ISETP.GE.AND P1, PT, R7, c[0x0][0x3c8], PT ;  /* 0x0000f20007007a0c */ /* 0x000fe40003f26270 */
[----:B------:R-:W-:Y:S01]  /*af00*/  ISETP.GE.AND P0, PT, R8, c[0x0][0x3c8], PT ;  /* 0x0000f20008007a0c */ /* 0x000fe20003f06270 */
[----:B------:R1:W2:Y:S01]  /*af10*/  LDS.128 R12, [R0+0xc080] ;  /* 0x00c08000000c7984 */ /* 0x0002a20000000c00 */
[----:B------:R-:W-:-:S07]  /*af20*/  ISETP.GE.AND P3, PT, R85, c[0x0][0x3c8], PT ;  /* 0x0000f20055007a0c */ /* 0x000fce0003f66270 */
[----:B------:R-:W-:-:S04]  /*af30*/  @!P2 SHF.R.S32.HI R4, RZ, 0x1f, R6 ;  /* 0x0000001fff04a819 */ /* 0x000fc80000011406 */
[----:B------:R-:W-:Y:S02]  /*af40*/  @!P0 SHF.R.S32.HI R5, RZ, 0x1f, R8 ;  /* 0x0000001fff058819 */ /* 0x000fe40000011408 */
[----:B------:R-:W-:-:S04]  /*af50*/  @!P2 LEA.HI R6, R4, R6, RZ, 0x3 ;  /* 0x000000060406a211 */ /* 0x000fc800078f18ff */
[----:B------:R-:W-:Y:S02]  /*af60*/  @!P2 LOP3.LUT R6, R6, 0xfffffff8, RZ, 0xc0, !PT ;  /* 0xfffffff80606a812 */ /* 0x000fe400078ec0ff */
[----:B-12---:R-:W-:-:S04]  /*af70*/  @!P1 SHF.R.S32.HI R0, RZ, 0x1f, R7 ;  /* 0x0000001fff009819 */ /* 0x006fc80000011407 */
[----:B------:R-:W-:Y:S01]  /*af80*/  @!P1 LEA.HI R4, R0, R7, RZ, 0x3 ;  /* 0x0000000700049211 */ /* 0x000fe200078f18ff */
[--C-:B---3--:R-:W-:Y:S01]  /*af90*/  @!P2 IMAD.WIDE R6, R6, 0x2, R2.reuse ;  /* 0x000000020606a825 */ /* 0x108fe200078e0202 */
[----:B------:R-:W-:Y:S02]  /*afa0*/  @!P0 LEA.HI R0, R5, R8, RZ, 0x3 ;  /* 0x0000000805008211 */ /* 0x000fe400078f18ff */
[----:B------:R-:W-:Y:S01]  /*afb0*/  @!P1 LOP3.LUT R4, R4, 0xfffffff8, RZ, 0xc0, !PT ;  /* 0xfffffff804049812 */ /* 0x000fe200078ec0ff */
[----:B------:R-:W-:Y:S01]  /*afc0*/  @!P3 IMAD.WIDE R8, R85, 0x2, R2 ;  /* 0x000000025508b825 */ /* 0x000fe200078e0202 */
[----:B------:R-:W-:-:S03]  /*afd0*/  @!P0 LOP3.LUT R0, R0, 0xfffffff8, RZ, 0xc0, !PT ;  /* 0xfffffff800008812 */ /* 0x000fc600078ec0ff */
[--C-:B------:R-:W-:Y:S01]  /*afe0*/  @!P1 IMAD.WIDE R4, R4, 0x2, R2.reuse ;  /* 0x0000000204049825 */ /* 0x100fe200078e0202 */
[----:B----4-:R1:W-:Y:S03]  /*aff0*/  @!P3 ST.E.128 [R8.64], R24 ;  /* 0x000000180800b985 */ /* 0x0103e6000c101d0e */
[----:B------:R-:W-:Y:S01]  /*b000*/  @!P0 IMAD.WIDE R2, R0, 0x2, R2 ;  /* 0x0000000200028825 */ /* 0x000fe200078e0202 */
[----:B------:R1:W-:Y:S04]  /*b010*/  @!P2 ST.E.128 [R6.64], R20 ;  /* 0x000000140600a985 */ /* 0x0003e8000c101d0e */
[----:B------:R1:W-:Y:S04]  /*b020*/  @!P1 ST.E.128 [R4.64], R16 ;  /* 0x0000001004009985 */ /* 0x0003e8000c101d0e */
[----:B------:R1:W-:Y:S02]  /*b030*/  @!P0 ST.E.128 [R2.64], R12 ;  /* 0x0000000c02008985 */ /* 0x0003e4000c101d0e */
.L_x_7:
[----:B----4-:R-:W-:Y:S05]  /*b040*/  BSYNC B0 ;  /* 0x0000000000007941 */ /* 0x010fea0003800000 */
.L_x_6:
[----:B--2---:R-:W-:Y:S01]  /*b050*/  IADD3 R0, R86, 0x20, RZ ;  /* 0x0000002056007810 */ /* 0x004fe20007ffe0ff */
[----:B-1----:R1:W2:Y:S01]  /*b060*/  SHFL.IDX PT, R3, R10, 0x1, 0x181f ;  /* 0x00381f000a037f89 */ /* 0x0022a200000e0000 */
[----:B------:R-:W-:Y:S02]  /*b070*/  BSSY B0, `(.L_x_8) ;  /* 0x000001c000007945 */ /* 0x000fe40003800000 */
[----:B------:R-:W-:Y:S01]  /*b080*/  ISETP.GE.AND P0, PT, R0, R83, PT ;  /* 0x000000530000720c */ /* 0x000fe20003f06270 */
[----:B---3--:R1:W3:-:S12]  /*b090*/  SHFL.IDX PT, R2, R11, 0x1, 0x181f ;  /* 0x00381f000b027f89 */ /* 0x0082d800000e0000 */
[----:B------:R-:W-:Y:S05]  /*b0a0*/  @P0 BRA `(.L_x_9) ;  /* 0x0000018000000947 */ /* 0x000fea0003800000 */
[C---:B-----5:R-:W-:Y:S02]  /*b0b0*/  IADD3 R6, R85.reuse, 0x40, RZ ;  /* 0x0000004055067810 */ /* 0x060fe40007ffe0ff */
[C---:B------:R-:W-:Y:S02]  /*b0c0*/  IADD3 R7, R85.reuse, 0x80, RZ ;  /* 0x0000008055077810 */ /* 0x040fe40007ffe0ff */
[----:B------:R-:W-:Y:S02]  /*b0d0*/  IADD3 R8, R85, 0xc0, RZ ;  /* 0x000000c055087810 */ /* 0x000fe40007ffe0ff */
[----:B------:R-:W-:Y:S02]  /*b0e0*/  ISETP.GE.AND P2, PT, R6, c[0x0][0x3c8], PT ;  /* 0x0000f20006007a0c */ /* 0x000fe40003f46270 */
[----:B------:R-:W-:Y:S02]  /*b0f0*/  ISETP.GE.AND P1, PT, R7, c[0x0][0x3c8], PT ;  /* 0x0000f20007007a0c */ /* 0x000fe40003f26270 */
[----:B------:R-:W-:-:S02]  /*b100*/  ISETP.GE.AND P0, PT, R8, c[0x0][0x3c8], PT ;  /* 0x0000f20008007a0c */ /* 0x000fc40003f06270 */
[----:B------:R-:W-:-:S07]  /*b110*/  ISETP.GE.AND P3, PT, R85, c[0x0][0x3c8], PT ;  /* 0x0000f20055007a0c */ /* 0x000fce0003f66270 */
[----:B------:R-:W-:Y:S02]  /*b120*/  @!P2 SHF.R.S32.HI R4, RZ, 0x1f, R6 ;  /* 0x0000001fff04a819 */ /* 0x000fe40000011406 */
[----:B------:R-:W-:Y:S02]  /*b130*/  @!P1 SHF.R.S32.HI R0, RZ, 0x1f, R7 ;  /* 0x0000001fff009819 */ /* 0x000fe40000011407 */
[----:B------:R-:W-:Y:S02]  /*b140*/  @!P0 SHF.R.S32.HI R5, RZ, 0x1f, R8 ;  /* 0x0000001fff058819 */ /* 0x000fe40000011408 */
[----:B------:R-:W-:Y:S02]  /*b150*/  @!P2 LEA.HI R6, R4, R6, RZ, 0x3 ;  /* 0x000000060406a211 */ /* 0x000fe400078f18ff */
[----:B------:R-:W-:Y:S02]  /*b160*/  @!P1 LEA.HI R4, R0, R7, RZ, 0x3 ;  /* 0x0000000700049211 */ /* 0x000fe400078f18ff */
[----:B------:R-:W-:Y:S01]  /*b170*/  @!P0 LEA.HI R0, R5, R8, RZ, 0x3 ;  /* 0x0000000805008211 */ /* 0x000fe200078f18ff */
[----:B--23--:R-:W-:Y:S01]  /*b180*/  @!P3 IMAD.WIDE R8, R85, 0x2, R2 ;  /* 0x000000025508b825 */ /* 0x00cfe200078e0202 */
[----:B------:R-:W-:-:S02]  /*b190*/  @!P2 LOP3.LUT R6, R6, 0xfffffff8, RZ, 0xc0, !PT ;  /* 0xfffffff80606a812 */ /* 0x000fc400078ec0ff */
[----:B------:R-:W-:Y:S02]  /*b1a0*/  @!P1 LOP3.LUT R4, R4, 0xfffffff8, RZ, 0xc0, !PT ;  /* 0xfffffff804049812 */ /* 0x000fe400078ec0ff */
[----:B------:R-:W-:Y:S01]  /*b1b0*/  @!P0 LOP3.LUT R0, R0, 0xfffffff8, RZ, 0xc0, !PT ;  /* 0xfffffff800008812 */ /* 0x000fe200078ec0ff */
[--C-:B------:R-:W-:Y:S01]  /*b1c0*/  @!P2 IMAD.WIDE R6, R6, 0x2, R2.reuse ;  /* 0x000000020606a825 */ /* 0x100fe200078e0202 */
[----:B------:R2:W-:Y:S03]  /*b1d0*/  @!P3 ST.E.128 [R8.64], R40 ;  /* 0x000000280800b985 */ /* 0x0005e6000c101d0e */
[--C-:B------:R-:W-:Y:S01]  /*b1e0*/  @!P1 IMAD.WIDE R4, R4, 0x2, R2.reuse ;  /* 0x0000000204049825 */ /* 0x100fe200078e0202 */
[----:B------:R2:W-:Y:S03]  /*b1f0*/  @!P2 ST.E.128 [R6.64], R36 ;  /* 0x000000240600a985 */ /* 0x0005e6000c101d0e */
[----:B------:R-:W-:Y:S01]  /*b200*/  @!P0 IMAD.WIDE R2, R0, 0x2, R2 ;  /* 0x0000000200028825 */ /* 0x000fe200078e0202 */
[----:B------:R2:W-:Y:S04]  /*b210*/  @!P1 ST.E.128 [R4.64], R32 ;  /* 0x0000002004009985 */ /* 0x0005e8000c101d0e */
[----:B------:R2:W-:Y:S02]  /*b220*/  @!P0 ST.E.128 [R2.64], R28 ;  /* 0x0000001c02008985 */ /* 0x0005e4000c101d0e */
.L_x_9:
[----:B------:R-:W-:Y:S05]  /*b230*/  BSYNC B0 ;  /* 0x0000000000007941 */ /* 0x000fea0003800000 */
.L_x_8:
[----:B------:R-:W-:Y:S01]  /*b240*/  IADD3 R0, R86, 0x40, RZ ;  /* 0x0000004056007810 */ /* 0x000fe20007ffe0ff */
[----:B--2---:R2:W4:Y:S01]  /*b250*/  SHFL.IDX PT, R3, R10, 0x2, 0x181f ;  /* 0x00581f000a037f89 */ /* 0x00452200000e0000 */
        /* <DEDUP_REMOVED lines=17> */
[----:B---34-:R-:W-:Y:S01]  /*b370*/  @!P3 IMAD.WIDE R8, R85, 0x2, R2 ;  /* 0x000000025508b825 */ /* 0x018fe200078e0202 */
        /* <DEDUP_REMOVED lines=10> */
.L_x_11:
[----:B------:R-:W-:Y:S05]  /*b420*/  BSYNC B0 ;  /* 0x0000000000007941 */ /* 0x000fea0003800000 */
.L_x_10:
[----:B------:R-:W-:Y:S01]  /*b430*/  IADD3 R0, R86, 0x60, RZ ;  /* 0x0000006056007810 */ /* 0x000fe20007ffe0ff */
[----:B---34-:R3:W4:Y:S03]  /*b440*/  SHFL.IDX PT, R3, R10, 0x3, 0x181f ;  /* 0x00781f000a037f89 */ /* 0x01872600000e0000 */
[----:B------:R-:W-:Y:S01]  /*b450*/  ISETP.GE.AND P0, PT, R0, R83, PT ;  /* 0x000000530000720c */ /* 0x000fe20003f06270 */
[----:B------:R3:W1:-:S12]  /*b460*/  SHFL.IDX PT, R2, R11, 0x3, 0x181f ;  /* 0x00781f000b027f89 */ /* 0x00065800000e0000 */
[----:B------:R-:W-:Y:S05]  /*b470*/  @P0 EXIT ;  /* 0x000000000000094d */ /* 0x000fea0003800000 */
[C---:B-----5:R-:W-:Y:S02]  /*b480*/  IADD3 R5, R85.reuse, 0x40, RZ ;  /* 0x0000004055057810 */ /* 0x060fe40007ffe0ff */
[----:B------:R-:W-:Y:S02]  /*b490*/  IADD3 R6, R85, 0x80, RZ ;  /* 0x0000008055067810 */ /* 0x000fe40007ffe0ff */
[----:B------:R-:W-:Y:S02]  /*b4a0*/  ISETP.GE.AND P1, PT, R5, c[0x0][0x3c8], PT ;  /* 0x0000f20005007a0c */ /* 0x000fe40003f26270 */
[----:B------:R-:W-:Y:S02]  /*b4b0*/  ISETP.GE.AND P0, PT, R6, c[0x0][0x3c8], PT ;  /* 0x0000f20006007a0c */ /* 0x000fe40003f06270 */
[----:B------:R-:W-:-:S09]  /*b4c0*/  ISETP.GE.AND P2, PT, R85, c[0x0][0x3c8], PT ;  /* 0x0000f20055007a0c */ /* 0x000fd20003f46270 */
[----:B------:R-:W-:Y:S02]  /*b4d0*/  @!P1 SHF.R.S32.HI R4, RZ, 0x1f, R5 ;  /* 0x0000001fff049819 */ /* 0x000fe40000011405 */
[----:B------:R-:W-:Y:S02]  /*b4e0*/  @!P0 SHF.R.S32.HI R0, RZ, 0x1f, R6 ;  /* 0x0000001fff008819 */ /* 0x000fe40000011406 */
[----:B------:R-:W-:Y:S01]  /*b4f0*/  @!P1 LEA.HI R4, R4, R5, RZ, 0x3 ;  /* 0x0000000504049211 */ /* 0x000fe200078f18ff */
[--C-:B-1--4-:R-:W-:Y:S01]  /*b500*/  @!P2 IMAD.WIDE R8, R85, 0x2, R2.reuse ;  /* 0x000000025508a825 */ /* 0x112fe200078e0202 */
[----:B------:R-:W-:Y:S02]  /*b510*/  @!P0 LEA.HI R0, R0, R6, RZ, 0x3 ;  /* 0x0000000600008211 */ /* 0x000fe400078f18ff */
[----:B------:R-:W-:Y:S02]  /*b520*/  @!P1 LOP3.LUT R4, R4, 0xfffffff8, RZ, 0xc0, !PT ;  /* 0xfffffff804049812 */ /* 0x000fe400078ec0ff */
[----:B------:R-:W-:Y:S01]  /*b530*/  @!P0 LOP3.LUT R0, R0, 0xfffffff8, RZ, 0xc0, !PT ;  /* 0xfffffff800008812 */ /* 0x000fe200078ec0ff */
[----:B------:R1:W-:Y:S02]  /*b540*/  @!P2 ST.E.128 [R8.64], R68 ;  /* 0x000000440800a985 */ /* 0x0003e4000c101d0e */
[----:B------:R-:W-:-:S04]  /*b550*/  @!P1 IMAD.WIDE R6, R4, 0x2, R2 ;  /* 0x0000000204069825 */ /* 0x000fc800078e0202 */
[----:B------:R-:W-:Y:S01]  /*b560*/  @!P0 IMAD.WIDE R4, R0, 0x2, R2 ;  /* 0x0000000200048825 */ /* 0x000fe200078e0202 */
[----:B------:R-:W-:Y:S01]  /*b570*/  IADD3 R0, R85, 0xc0, RZ ;  /* 0x000000c055007810 */ /* 0x000fe20007ffe0ff */
[----:B------:R1:W-:Y:S04]  /*b580*/  @!P1 ST.E.128 [R6.64], R64 ;  /* 0x0000004006009985 */ /* 0x0003e8000c101d0e */
[----:B------:R1:W-:Y:S01]  /*b590*/  @!P0 ST.E.128 [R4.64], R60 ;  /* 0x0000003c04008985 */ /* 0x0003e2000c101d0e */
[----:B------:R-:W-:-:S13]  /*b5a0*/  ISETP.GE.AND P0, PT, R0, c[0x0][0x3c8], PT ;  /* 0x0000f20000007a0c */ /* 0x000fda0003f06270 */
[----:B------:R-:W-:Y:S05]  /*b5b0*/  @P0 EXIT ;  /* 0x000000000000094d */ /* 0x000fea0003800000 */
[----:B-1----:R-:W-:-:S04]  /*b5c0*/  SHF.R.S32.HI R4, RZ, 0x1f, R0 ;  /* 0x0000001fff047819 */ /* 0x002fc80000011400 */
[----:B------:R-:W-:-:S04]  /*b5d0*/  LEA.HI R0, R4, R0, RZ, 0x3 ;  /* 0x0000000004007211 */ /* 0x000fc800078f18ff */
[----:B------:R-:W-:-:S05]  /*b5e0*/  LOP3.LUT R0, R0, 0xfffffff8, RZ, 0xc0, !PT ;  /* 0xfffffff800007812 */ /* 0x000fca00078ec0ff */
[----:B------:R-:W-:-:S05]  /*b5f0*/  IMAD.WIDE R2, R0, 0x2, R2 ;  /* 0x0000000200027825 */ /* 0x000fca00078e0202 */
[----:B------:R-:W-:Y:S01]  /*b600*/  ST.E.128 [R2.64], R72 ;  /* 0x0000004802007985 */ /* 0x000fe2000c101d0e */
[----:B------:R-:W-:Y:S05]  /*b610*/  EXIT ;  /* 0x000000000000794d */ /* 0x000fea0003800000 */
.L_x_12:
[----:B------:R-:W-:-:S00]  /*b620*/  BRA `(.L_x_12) ;  /* 0xfffffff000007947 */ /* 0x000fc0000383ffff */
[----:B------:R-:W-:-:S00]  /*b630*/  NOP ;  /* 0x0000000000007918 */ /* 0x000fc00000000000 */
        /* <DEDUP_REMOVED lines=12> */
.L_x_1766:


//--------------------- .text._ZN7cutlass13device_kernelIN5flash19enable_sm80_to_sm89INS1_16FlashAttnFwdSm80INS1_25CollectiveMainloopFwdSm80ILi8ELi1ELb1EN4cute5tupleIJNS5_1CILi128EEENS7_ILi64EEENS7_ILi256EEEEEELi256ENS_6half_tEfNS_4arch4Sm80ELb0ELb0ELb1ELb1ELb1ELb0ELb1ELb0EEENS1_21CollectiveEpilogueFwdINS6_IJS8_SA_S9_EEENS6_IJNS7_ILi1EEESI_SI_EEESC_SE_Li256ELb1ELb1ELb0ELb0EEENS1_19SingleTileSchedulerILb1ELb0ELb1ELi128EEEEEEEEEvNT_6ParamsE --------------------------
	.section	.text._ZN7cutlass13device_kernelIN5flash19enable_sm80_to_sm89INS1_16FlashAttnFwdSm80INS1_25CollectiveMainloopFwdSm80ILi8ELi1ELb1EN4cute5tupleIJNS5_1CILi128EEENS7_ILi64EEENS7_ILi256EEEEEELi256ENS_6half_tEfNS_4arch4Sm80ELb0ELb0ELb1ELb1ELb1ELb0ELb1ELb0EEENS1_21CollectiveEpilogueFwdINS6_IJS8_SA_S9_EEENS6_IJNS7_ILi1EEESI_SI_EEESC_SE_Li256ELb1ELb1ELb0ELb0EEENS1_19SingleTileSchedulerILb1ELb0ELb1ELi128EEEEEEEEEvNT_6ParamsE,"ax",@progbits
	.sectioninfo	@"SHI_REGISTERS=255"
	.align	128
.text._ZN7cutlass13device_kernelIN5flash19enable_sm80_to_sm89INS1_16FlashAttnFwdSm80INS1_25CollectiveMainloopFwdSm80ILi8ELi1ELb1EN4cute5tupleIJNS5_1CILi128EEENS7_ILi64EEENS7_ILi256EEEEEELi256ENS_6half_tEfNS_4arch4Sm80ELb0ELb0ELb1ELb1ELb1ELb0ELb1ELb0EEENS1_21CollectiveEpilogueFwdINS6_IJS8_SA_S9_EEENS6_IJNS7_ILi1EEESI_SI_EEESC_SE_Li256ELb1ELb1ELb0ELb0EEENS1_19SingleTileSchedulerILb1ELb0ELb1ELi128EEEEEEEEEvNT_6ParamsE:
        .type           _ZN7cutlass13device_kernelIN5flash19enable_sm80_to_sm89INS1_16FlashAttnFwdSm80INS1_25CollectiveMainloopFwdSm80ILi8ELi1ELb1EN4cute5tupleIJNS5_1CILi128EEENS7_ILi64EEENS7_ILi256EEEEEELi256ENS_6half_tEfNS_4arch4Sm80ELb0ELb0ELb1ELb1ELb1ELb0ELb1ELb0EEENS1_21CollectiveEpilogueFwdINS6_IJS8_SA_S9_EEENS6_IJNS7_ILi1EEESI_SI_EEESC_SE_Li256ELb1ELb1ELb0ELb0EEENS1_19SingleTileSchedulerILb1ELb0ELb1ELi128EEEEEEEEEvNT_6ParamsE,@function
        .size           _ZN7cutlass13device_kernelIN5flash19enable_sm80_to_sm89INS1_16FlashAttnFwdSm80INS1_25CollectiveMainloopFwdSm80ILi8ELi1ELb1EN4cute5tupleIJNS5_1CILi128EEENS7_ILi64EEENS7_ILi256EEEEEELi256ENS_6half_tEfNS_4arch4Sm80ELb0ELb0ELb1ELb1ELb1ELb0ELb1ELb0EEENS1_21CollectiveEpilogueFwdINS6_IJS8_SA_S9_EEENS6_IJNS7_ILi1EEESI_SI_EEESC_SE_Li256ELb1ELb1ELb0ELb0EEENS1_19SingleTileSchedulerILb1ELb0ELb1ELi128EEEEEEEEEvNT_6ParamsE,(.L_x_1767 - _ZN7cutlass13device_kernelIN5flash19enable_sm80_to_sm89INS1_16FlashAttnFwdSm80INS1_25CollectiveMainloopFwdSm80ILi8ELi1ELb1EN4cute5tupleIJNS5_1CILi128EEENS7_ILi64EEENS7_ILi256EEEEEELi256ENS_6half_tEfNS_4arch4Sm80ELb0ELb0ELb1ELb1ELb1ELb0ELb1ELb0EEENS1_21CollectiveEpilogueFwdINS6_IJS8_SA_S9_EEENS6_IJNS7_ILi1EEESI_SI_EEESC_SE_Li256ELb1ELb1ELb0ELb0EEENS1_19SingleTileSchedulerILb1ELb0ELb1ELi128EEEEEEEEEvNT_6ParamsE)
        .other          _ZN7cutlass13device_kernelIN5flash19enable_sm80_to_sm89INS1_16FlashAttnFwdSm80INS1_25CollectiveMainloopFwdSm80ILi8ELi1ELb1EN4cute5tupleIJNS5_1CILi128EEENS7_ILi64EEENS7_ILi256EEEEEELi256ENS_6half_tEfNS_4arch4Sm80ELb0ELb0ELb1ELb1ELb1ELb0ELb1ELb0EEENS1_21CollectiveEpilogueFwdINS6_IJS8_SA_S9_EEENS6_IJNS7_ILi1EEESI_SI_EEESC_SE_Li256ELb1ELb1ELb0ELb0EEENS1_19SingleTileSchedulerILb1ELb0ELb1ELi128EEEEEEEEEvNT_6ParamsE,@"STO_CUDA_ENTRY STV_DEFAULT"
_ZN7cutlass13device_kernelIN5flash19enable_sm80_to_sm89INS1_16FlashAttnFwdSm80INS1_25CollectiveMainloopFwdSm80ILi8ELi1ELb1EN4cute5tupleIJNS5_1CILi128EEENS7_ILi64EEENS7_ILi256EEEEEELi256ENS_6half_tEfNS_4arch4Sm80ELb0ELb0ELb1ELb1ELb1ELb0ELb1ELb0EEENS1_21CollectiveEpilogueFwdINS6_IJS8_SA_S9_EEENS6_IJNS7_ILi1EEESI_SI_EEESC_SE_Li256ELb1ELb1ELb0ELb0EEENS1_19SingleTileSchedulerILb1ELb0ELb1ELi128EEEEEEEEEvNT_6ParamsE:
[----:B------:R-:W-:Y:S02]  /*0000*/  MOV R1, c[0x0][0x28] ;  /* 0x00000a0000017a02 */ /* 0x000fe40000000f00 */
[----:B------:R-:W1:Y:S01]  /*0010*/  S2R R85, SR_TID.X ;  /* 0x0000000000557919 */ /* 0x000e620000002100 */
[----:B------:R-:W2:Y:S01]  /*0020*/  S2UR UR11, SR_CTAID.Z ;  /* 0x00000000000b79c3 */ /* 0x000ea20000002700 */
[----:B------:R-:W-:Y:S01]  /*0030*/  UMOV UR14, 0x4 ;  /* 0x00000004000e7882 */ /* 0x000fe20000000000 */
[----:B------:R-:W-:Y:S01]  /*0040*/  IADD3 R1, R1, -0xa8, RZ ;  /* 0xffffff5801017810 */ /* 0x000fe20007ffe0ff */
[----:B------:R-:W-:Y:S02]  /*0050*/  ULDC.64 UR6, c[0x0][0x568] ;  /* 0x00015a0000067ab9 */ /* 0x000fe40000000a00 */
[----:B------:R-:W-:-:S03]  /*0060*/  ULDC.64 UR12, c[0x0][0x118] ;  /* 0x00004600000c7ab9 */ /* 0x000fc60000000a00 */
[----:B------:R-:W3:Y:S01]  /*0070*/  S2UR UR5, SR_CTAID.X ;  /* 0x00000000000579c3 */ /* 0x000ee20000002500 */
[----:B-1----:R-:W-:Y:S01]  /*0080*/  SHF.R.U32.HI R0, RZ, 0x5, R85 ;  /* 0x00000005ff007819 */ /* 0x002fe20000011655 */
[----:B--2---:R-:W-:-:S05]  /*0090*/  UIMAD.WIDE UR6, UR11, UR14, UR6 ;  /* 0x0000000e0b0672a5 */ /* 0x004fca000f8e0206 */
[----:B------:R-:W1:Y:S02]  /*00a0*/  SHFL.IDX PT, R0, R0, RZ, 0x1f ;  /* 0x00001fff00007589 */ /* 0x000e6400000e0000 */
[----:B-1----:R-:W-:-:S13]  /*00b0*/  ISETP.NE.AND P0, PT, R0, RZ, PT ;  /* 0x000000ff0000720c */ /* 0x002fda0003f05270 */
[----:B---3--:R-:W-:Y:S05]  /*00c0*/  @!P0 BRA `(.L_x_13) ;  /* 0x000001c000008947 */ /* 0x008fea0003800000 */
[----:B------:R-:W-:-:S04]  /*00d0*/  ISETP.NE.U32.AND P0, PT, RZ, c[0x0][0x568], PT ;  /* 0x00015a00ff007a0c */ /* 0x000fc80003f05070 */
[----:B------:R-:W-:-:S13]  /*00e0*/  ISETP.NE.AND.EX P0, PT, RZ, c[0x0][0x56c], PT, P0 ;  /* 0x00015b00ff007a0c */ /* 0x000fda0003f05300 */
[----:B------:R-:W-:Y:S05]  /*00f0*/  @!P0 BRA `(.L_x_14) ;  /* 0x0000005000008947 */ /* 0x000fea0003800000 */
[----:B------:R-:W-:Y:S02]  /*0100*/  MOV R2, UR6 ;  /* 0x0000000600027c02 */ /* 0x000fe40008000f00 */
[----:B------:R-:W-:-:S05]  /*0110*/  MOV R3, UR7 ;  /* 0x0000000700037c02 */ /* 0x000fca0008000f00 */
[----:B------:R-:W2:Y:S02]  /*0120*/  LDG.E R0, [R2.64] ;  /* 0x0000000c02007981 */ /* 0x000ea4000c1e1900 */
[----:B--2---:R1:W2:Y:S02]  /*0130*/  R2UR UR6, R0 ;  /* 0x00000000000673c2 */ /* 0x0042a400000e0000 */
[----:B-12---:R-:W-:Y:S05]  /*0140*/  BRA `(.L_x_15) ;  /* 0x000000e000007947 */ /* 0x006fea0003800000 */
.L_x_14:
[----:B------:R-:W-:-:S04]  /*0150*/  ISETP.NE.U32.AND P0, PT, RZ, c[0x0][0x560], PT ;  /* 0x00015800ff007a0c */ /* 0x000fc80003f05070 */
[----:B------:R-:W-:-:S13]  /*0160*/  ISETP.NE.AND.EX P0, PT, RZ, c[0x0][0x564], PT, P0 ;  /* 0x00015900ff007a0c */ /* 0x000fda0003f05300 */
[----:B------:R-:W-:Y:S05]  /*0170*/  @!P0 BRA `(.L_x_16) ;  /* 0x000000a000008947 */ /* 0x000fea0003800000 */
[----:B------:R-:W-:Y:S02]  /*0180*/  ULDC.64 UR6, c[0x0][0x560] ;  /* 0x0001580000067ab9 */ /* 0x000fe40000000a00 */
[----:B------:R-:W-:-:S06]  /*0190*/  UIMAD.WIDE UR6, UR11, UR14, UR6 ;  /* 0x0000000e0b0672a5 */ /* 0x000fcc000f8e0206 */
[----:B------:R-:W-:Y:S02]  /*01a0*/  MOV R2, UR6 ;  /* 0x0000000600027c02 */ /* 0x000fe40008000f00 */
[----:B------:R-:W-:-:S05]  /*01b0*/  MOV R3, UR7 ;  /* 0x0000000700037c02 */ /* 0x000fca0008000f00 */
[----:B------:R1:W2:Y:S04]  /*01c0*/  LDG.E R0, [R2.64] ;  /* 0x0000000c02007981 */ /* 0x0002a8000c1e1900 */
[----:B-1----:R-:W3:Y:S01]  /*01d0*/  LDG.E R2, [R2.64+0x4] ;  /* 0x0000040c02027981 */ /* 0x002ee2000c1e1900 */
[----:B--2---:R-:W1:Y:S08]  /*01e0*/  R2UR UR4, R0 ;  /* 0x00000000000473c2 */ /* 0x004e7000000e0000 */
[----:B---3--:R-:W1:Y:S02]  /*01f0*/  R2UR UR6, R2 ;  /* 0x00000000020673c2 */ /* 0x008e6400000e0000 */
[----:B-1----:R-:W-:Y:S01]  /*0200*/  UIADD3 UR6, -UR4, UR6, URZ ;  /* 0x0000000604067290 */ /* 0x002fe2000fffe13f */
[----:B------:R-:W-:Y:S05]  /*0210*/  BRA `(.L_x_15) ;  /* 0x0000001000007947 */ /* 0x000fea0003800000 */
.L_x_16:
[----:B------:R-:W-:Y:S02]  /*0220*/  ULDC UR6, c[0x0][0x54c] ;  /* 0x0001530000067ab9 */ /* 0x000fe40000000800 */
.L_x_15:
[----:B------:R-:W-:Y:S02]  /*0230*/  ULDC UR4, c[0x0][0x548] ;  /* 0x0001520000047ab9 */ /* 0x000fe40000000800 */
[----:B------:R-:W-:-:S02]  /*0240*/  USHF.L.U32 UR5, UR5, 0x7, URZ ;  /* 0x0000000705057899 */ /* 0x000fc4000800063f */
[----:B------:R-:W-:-:S04]  /*0250*/  UIMAD UR4, UR6, UR4, URZ ;  /* 0x00000004060472a4 */ /* 0x000fc8000f8e023f */
[----:B------:R-:W-:-:S04]  /*0260*/  UISETP.GE.AND UP0, UPT, UR5, UR4, UPT ;  /* 0x000000040500728c */ /* 0x000fc8000bf06270 */
[----:B------:R-:W-:Y:S01]  /*0270*/  USEL UR11, UR11, 0xffffffff, !UP0 ;  /* 0xffffffff0b0b7887 */ /* 0x000fe2000c000000 */
[----:B------:R-:W-:Y:S05]  /*0280*/  BRA `(.L_x_17) ;  /* 0x000001b000007947 */ /* 0x000fea0003800000 */
.L_x_13:
        /* <DEDUP_REMOVED lines=8> */
.L_x_18:
        /* <DEDUP_REMOVED lines=13> */
.L_x_20:
[----:B------:R-:W-:Y:S02]  /*03e0*/  ULDC UR6, c[0x0][0x54c] ;  /* 0x0001530000067ab9 */ /* 0x000fe40000000800 */
.L_x_19:
[----:B------:R-:W-:Y:S02]  /*03f0*/  ULDC UR4, c[0x0][0x548] ;  /* 0x0001520000047ab9 */ /* 0x000fe40000000800 */
[----:B------:R-:W-:-:S02]  /*0400*/  USHF.L.U32 UR5, UR5, 0x7, URZ ;  /* 0x0000000705057899 */ /* 0x000fc4000800063f */
[----:B------:R-:W-:-:S04]  /*0410*/  UIMAD UR4, UR6, UR4, URZ ;  /* 0x00000004060472a4 */ /* 0x000fc8000f8e023f */
[----:B------:R-:W-:-:S04]  /*0420*/  UISETP.GE.AND UP0, UPT, UR5, UR4, UPT ;  /* 0x000000040500728c */ /* 0x000fc8000bf06270 */
[----:B------:R-:W-:-:S06]  /*0430*/  USEL UR11, UR11, 0xffffffff, !UP0 ;  /* 0xffffffff0b0b7887 */ /* 0x000fcc000c000000 */
.L_x_17:
[----:B------:R-:W-:-:S13]  /*0440*/  ISETP.LE.AND P0, PT, RZ, UR11, PT ;  /* 0x0000000bff007c0c */ /* 0x000fda000bf03270 */
[----:B------:R-:W-:Y:S05]  /*0450*/  @!P0 EXIT ;  /* 0x000000000000894d */ /* 0x000fea0003800000 */
[----:B------:R-:W-:Y:S02]  /*0460*/  ULDC.64 UR4, c[0x0][0x370] ;  /* 0x0000dc0000047ab9 */ /* 0x000fe40000000a00 */
[----:B------:R-:W-:Y:S02]  /*0470*/  UISETP.NE.U32.AND UP0, UPT, URZ, UR4, UPT ;  /* 0x000000043f00728c */ /* 0x000fe4000bf05070 */
[----:B------:R-:W-:Y:S02]  /*0480*/  ULDC.64 UR6, c[0x0][0x370] ;  /* 0x0000dc0000067ab9 */ /* 0x000fe40000000a00 */
[----:B------:R-:W-:-:S03]  /*0490*/  UISETP.NE.AND.EX UP0, UPT, URZ, UR5, UPT, UP0 ;  /* 0x000000053f00728c */ /* 0x000fc6000bf05300 */
[----:B------:R-:W-:Y:S02]  /*04a0*/  ULDC.64 UR4, c[0x0][0x348] ;  /* 0x0000d20000047ab9 */ /* 0x000fe40000000a00 */
[----:B------:R-:W-:Y:S01]  /*04b0*/  UISETP.NE.U32.AND UP1, UPT, URZ, UR4, UPT ;  /* 0x000000043f00728c */ /* 0x000fe2000bf25070 */
[----:B------:R-:W-:-:S03]  /*04c0*/  PLOP3.LUT P2, PT, PT, PT, UP0, 0x80, 0x0 ;  /* 0x000000000000781c */ /* 0x000fc60003f4f008 */
[----:B------:R-:W-:Y:S02]  /*04d0*/  UISETP.NE.AND.EX UP1, UPT, URZ, UR5, UPT, UP1 ;  /* 0x000000053f00728c */ /* 0x000fe4000bf25310 */
[----:B------:R-:W-:Y:S02]  /*04e0*/  @UP0 UIMAD.WIDE UR6, UR11, UR14, UR6 ;  /* 0x0000000e0b0602a5 */ /* 0x000fe4000f8e0206 */
[----:B------:R-:W-:Y:S02]  /*04f0*/  ULDC.64 UR4, c[0x0][0x348] ;  /* 0x0000d20000047ab9 */ /* 0x000fe40000000a00 */
[----:B------:R-:W-:Y:S01]  /*0500*/  UIMAD.WIDE UR4, UR11, UR14, UR4 ;  /* 0x0000000e0b0472a5 */ /* 0x000fe2000f8e0204 */
[----:B------:R-:W-:Y:S01]  /*0510*/  PLOP3.LUT P0, PT, PT, PT, UP1, 0x80, 0x0 ;  /* 0x000000000000781c */ /* 0x000fe20003f0f018 */
[----:B------:R-:W-:Y:S02]  /*0520*/  IMAD.U32 R2, RZ, RZ, UR6 ;  /* 0x00000006ff027e24 */ /* 0x000fe4000f8e00ff */
[----:B------:R-:W-:-:S02]  /*0530*/  IMAD.U32 R3, RZ, RZ, UR7 ;  /* 0x00000007ff037e24 */ /* 0x000fc4000f8e00ff */
[----:B------:R-:W-:Y:S01]  /*0540*/  MOV R6, UR4 ;  /* 0x0000000400067c02 */ /* 0x000fe20008000f00 */
[----:B------:R-:W-:Y:S01]  /*0550*/  IMAD.U32 R7, RZ, RZ, UR5 ;  /* 0x00000005ff077e24 */ /* 0x000fe2000f8e00ff */
[----:B------:R-:W-:Y:S01]  /*0560*/  ULDC.64 UR4, c[0x0][0x360] ;  /* 0x0000d80000047ab9 */ /* 0x000fe20000000a00 */
[----:B------:R-:W2:Y:S01]  /*0570*/  @P2 LDG.E R2, [R2.64] ;  /* 0x0000000c02022981 */ /* 0x000ea2000c1e1900 */
[----:B------:R-:W-:-:S04]  /*0580*/  UISETP.NE.U32.AND UP0, UPT, URZ, UR4, UPT ;  /* 0x000000043f00728c */ /* 0x000fc8000bf05070 */
[----:B------:R-:W-:Y:S01]  /*0590*/  UISETP.NE.AND.EX UP0, UPT, URZ, UR5, UPT, UP0 ;  /* 0x000000053f00728c */ /* 0x000fe2000bf05300 */
[----:B------:R-:W3:Y:S02]  /*05a0*/  @P0 LDG.E R0, [R6.64] ;  /* 0x0000000c06000981 */ /* 0x000ee4000c1e1900 */
[----:B------:R-:W-:-:S03]  /*05b0*/  ULDC.64 UR4, c[0x0][0x360] ;  /* 0x0000d80000047ab9 */ /* 0x000fc60000000a00 */
[----:B------:R-:W-:-:S05]  /*05c0*/  PLOP3.LUT P1, PT, PT, PT, UP0, 0x80, 0x0 ;  /* 0x000000000000781c */ /* 0x000fca0003f2f008 */
[----:B------:R-:W-:Y:S01]  /*05d0*/  @UP0 UIMAD.WIDE UR4, UR11, UR14, UR4 ;  /* 0x0000000e0b0402a5 */ /* 0x000fe2000f8e0204 */
[----:B------:R-:W-:-:S05]  /*05e0*/  MOV R13, c[0x0][0x168] ;  /* 0x00005a00000d7a02 */ /* 0x000fca0000000f00 */
[----:B------:R-:W-:Y:S01]  /*05f0*/  IMAD.U32 R4, RZ, RZ, UR4 ;  /* 0x00000004ff047e24 */ /* 0x000fe2000f8e00ff */
[----:B------:R-:W-:-:S05]  /*0600*/  MOV R5, UR5 ;  /* 0x0000000500057c02 */ /* 0x000fca0008000f00 */
[----:B------:R1:W5:Y:S01]  /*0610*/  @P1 LDG.E R13, [R4.64] ;  /* 0x0000000c040d1981 */ /* 0x000362000c1e1900 */
[----:B------:R-:W4:Y:S01]  /*0620*/  S2UR UR9, SR_CTAID.Y ;  /* 0x00000000000979c3 */ /* 0x000f220000002600 */
[----:B------:R-:W-:Y:S02]  /*0630*/  UMOV UR10, URZ ;  /* 0x0000003f000a7c82 */ /* 0x000fe40008000000 */
[----:B------:R-:W-:Y:S02]  /*0640*/  UMOV UR15, URZ ;  /* 0x0000003f000f7c82 */ /* 0x000fe40008000000 */
[----:B------:R-:W-:Y:S02]  /*0650*/  ULDC UR5, c[0x0][0x2ac] ;  /* 0x0000ab0000057ab9 */ /* 0x000fe40000000800 */
[----:B------:R-:W-:Y:S02]  /*0660*/  ULDC UR4, c[0x0][0x1d0] ;  /* 0x0000740000047ab9 */ /* 0x000fe40000000800 */
[----:B------:R-:W-:-:S02]  /*0670*/  UIMAD UR4, UR5, UR4, URZ ;  /* 0x00000004050472a4 */ /* 0x000fc4000f8e023f */
[----:B----4-:R-:W-:Y:S01]  /*0680*/  USHF.R.S32.HI UR8, URZ, 0x1f, UR9 ;  /* 0x0000001f3f087899 */ /* 0x010fe20008011409 */
[----:B--2---:R1:W2:Y:S08]  /*0690*/  @P2 R2UR UR10, R2 ;  /* 0x00000000020a23c2 */ /* 0x0042b000000e0000 */
[----:B---3--:R1:W3:Y:S02]  /*06a0*/  @P0 R2UR UR15, R0 ;  /* 0x00000000000f03c2 */ /* 0x0082e400000e0000 */
[----:B-123--:R-:W-:Y:S05]  /*06b0*/  @P1 BRA `(.L_x_21) ;  /* 0x0000004000001947 */ /* 0x00efea0003800000 */
[----:B------:R-:W-:Y:S05]  /*06c0*/  @!P0 BRA `(.L_x_21) ;  /* 0x0000003000008947 */ /* 0x000fea0003800000 */
[----:B------:R-:W2:Y:S04]  /*06d0*/  LDG.E R0, [R6.64] ;  /* 0x0000000c06007981 */ /* 0x000ea8000c1e1900 */
[----:B------:R-:W2:Y:S02]  /*06e0*/  LDG.E R2, [R6.64+0x4] ;  /* 0x0000040c06027981 */ /* 0x000ea4000c1e1900 */
[----:B--2--5:R-:W-:-:S02]  /*06f0*/  IADD3 R13, -R0, R2, RZ ;  /* 0x00000002000d7210 */ /* 0x024fc40007ffe1ff */
.L_x_21:
[----:B------:R-:W-:-:S04]  /*0700*/  ISETP.NE.U32.AND P0, PT, RZ, c[0x0][0x368], PT ;  /* 0x0000da00ff007a0c */ /* 0x000fc80003f05070 */
[----:B------:R-:W-:-:S13]  /*0710*/  ISETP.NE.AND.EX P0, PT, RZ, c[0x0][0x36c], PT, P0 ;  /* 0x0000db00ff007a0c */ /* 0x000fda0003f05300 */
[----:B------:R-:W-:Y:S05]  /*0720*/  @!P0 BRA `(.L_x_22) ;  /* 0x0000007000008947 */ /* 0x000fea0003800000 */
[----:B------:R-:W-:Y:S02]  /*0730*/  ULDC.64 UR4, c[0x0][0x368] ;  /* 0x0000da0000047ab9 */ /* 0x000fe40000000a00 */
[----:B------:R-:W-:-:S06]  /*0740*/  UIMAD.WIDE UR4, UR11, UR14, UR4 ;  /* 0x0000000e0b0472a5 */ /* 0x000fcc000f8e0204 */
[----:B------:R-:W-:Y:S02]  /*0750*/  MOV R2, UR4 ;  /* 0x0000000400027c02 */ /* 0x000fe40008000f00 */
[----:B------:R-:W-:-:S05]  /*0760*/  MOV R3, UR5 ;  /* 0x0000000500037c02 */ /* 0x000fca0008000f00 */
[----:B------:R-:W2:Y:S02]  /*0770*/  LDG.E R0, [R2.64] ;  /* 0x0000000c02007981 */ /* 0x000ea4000c1e1900 */
[----:B--2---:R1:W2:Y:S02]  /*0780*/  R2UR UR4, R0 ;  /* 0x00000000000473c2 */ /* 0x0042a400000e0000 */
[----:B-12---:R-:W-:Y:S05]  /*0790*/  BRA `(.L_x_23) ;  /* 0x000000c000007947 */ /* 0x006fea0003800000 */
.L_x_22:
[----:B------:R-:W-:-:S04]  /*07a0*/  ISETP.NE.U32.AND P0, PT, RZ, c[0x0][0x350], PT ;  /* 0x0000d400ff007a0c */ /* 0x000fc80003f05070 */
[----:B------:R-:W-:-:S13]  /*07b0*/  ISETP.NE.AND.EX P0, PT, RZ, c[0x0][0x354], PT, P0 ;  /* 0x0000d500ff007a0c */ /* 0x000fda0003f05300 */
[----:B------:R-:W-:Y:S05]  /*07c0*/  @!P0 BRA `(.L_x_23) ;  /* 0x0000009000008947 */ /* 0x000fea0003800000 */
[----:B------:R-:W-:Y:S02]  /*07d0*/  ULDC.64 UR4, c[0x0][0x350] ;  /* 0x0000d40000047ab9 */ /* 0x000fe40000000a00 */
[----:B------:R-:W-:-:S06]  /*07e0*/  UIMAD.WIDE UR4, UR11, UR14, UR4 ;  /* 0x0000000e0b0472a5 */ /* 0x000fcc000f8e0204 */
[----:B------:R-:W-:Y:S02]  /*07f0*/  MOV R2, UR4 ;  /* 0x0000000400027c02 */ /* 0x000fe40008000f00 */
[----:B------:R-:W-:-:S05]  /*0800*/  MOV R3, UR5 ;  /* 0x0000000500037c02 */ /* 0x000fca0008000f00 */
[----:B------:R-:W2:Y:S04]  /*0810*/  LDG.E R4, [R2.64] ;  /* 0x0000000c02047981 */ /* 0x000ea8000c1e1900 */
[----:B------:R-:W3:Y:S01]  /*0820*/  LDG.E R0, [R2.64+0x4] ;  /* 0x0000040c02007981 */ /* 0x000ee2000c1e1900 */
[----:B--2---:R-:W1:Y:S08]  /*0830*/  R2UR UR5, R4 ;  /* 0x00000000040573c2 */ /* 0x004e7000000e0000 */
[----:B---3--:R-:W1:Y:S02]  /*0840*/  R2UR UR4, R0 ;  /* 0x00000000000473c2 */ /* 0x008e6400000e0000 */
[----:B-1----:R-:W-:-:S06]  /*0850*/  UIADD3 UR4, -UR5, UR4, URZ ;  /* 0x0000000405047290 */ /* 0x002fcc000fffe13f */
.L_x_23:
[----:B------:R-:W-:Y:S01]  /*0860*/  UIADD3 UR7, -UR10, UR4, URZ ;  /* 0x000000040a077290 */ /* 0x000fe2000fffe13f */
[----:B------:R-:W-:Y:S01]  /*0870*/  PLOP3.LUT P2, PT, PT, PT, PT, 0x80, 0x0 ;  /* 0x000000000000781c */ /* 0x000fe20003f4f070 */
[----:B------:R-:W-:Y:S01]  /*0880*/  CS2R R10, SRZ ;  /* 0x00000000000a7805 */ /* 0x000fe2000001ff00 */
[----:B------:R-:W-:Y:S01]  /*0890*/  IMAD.MOV.U32 R130, RZ, RZ, RZ ;  /* 0x000000ffff827224 */ /* 0x000fe200078e00ff */
[----:B------:R-:W-:Y:S01]  /*08a0*/  UISETP.GE.AND UP0, UPT, UR7, 0x1, UPT ;  /* 0x000000010700788c */ /* 0x000fe2000bf06270 */
[----:B------:R-:W-:Y:S01]  /*08b0*/  CS2R R128, SRZ ;  /* 0x0000000000807805 */ /* 0x000fe2000001ff00 */
[----:B------:R-:W-:Y:S01]  /*08c0*/  UIADD3 UR4, UR7, 0x3f, URZ ;  /* 0x0000003f07047890 */ /* 0x000fe2000fffe03f */
[----:B------:R-:W-:Y:S01]  /*08d0*/  CS2R R14, SRZ ;  /* 0x00000000000e7805 */ /* 0x000fe2000001ff00 */
[----:B------:R-:W-:Y:S01]  /*08e0*/  IMAD.MOV.U32 R126, RZ, RZ, RZ ;  /* 0x000000ffff7e7224 */ /* 0x000fe200078e00ff */
[----:B------:R-:W-:Y:S01]  /*08f0*/  CS2R R124, SRZ ;  /* 0x00000000007c7805 */ /* 0x000fe2000001ff00 */
[----:B------:R-:W-:Y:S01]  /*0900*/  PLOP3.LUT P0, PT, PT, PT, UP0, 0x80, 0x0 ;  /* 0x000000000000781c */ /* 0x000fe20003f0f008 */
[----:B------:R-:W-:Y:S01]  /*0910*/  USHF.R.S32.HI UR6, URZ, 0x1f, UR4 ;  /* 0x0000001f3f067899 */ /* 0x000fe20008011404 */
[----:B------:R-:W-:Y:S01]  /*0920*/  MOV R122, RZ ;  /* 0x000000ff007a7202 */ /* 0x000fe20000000f00 */
[----:B------:R-:W-:Y:S01]  /*0930*/  CS2R R120, SRZ ;  /* 0x0000000000787805 */ /* 0x000fe2000001ff00 */
[----:B------:R-:W-:Y:S01]  /*0940*/  CS2R R118, SRZ ;  /* 0x0000000000767805 */ /* 0x000fe2000001ff00 */
[----:B------:R-:W-:Y:S01]  /*0950*/  ULEA.HI UR6, UR6, UR4, URZ, 0x6 ;  /* 0x0000000406067291 */ /* 0x000fe2000f8f303f */
[----:B------:R-:W-:Y:S01]  /*0960*/  CS2R R116, SRZ ;  /* 0x0000000000747805 */ /* 0x000fe2000001ff00 */
[----:B------:R-:W-:Y:S01]  /*0970*/  CS2R R16, SRZ ;  /* 0x0000000000107805 */ /* 0x000fe2000001ff00 */
[----:B------:R-:W-:Y:S01]  /*0980*/  IMAD.MOV.U32 R114, RZ, RZ, RZ ;  /* 0x000000ffff727224 */ /* 0x000fe200078e00ff */
[----:B------:R-:W-:Y:S01]  /*0990*/  CS2R R112, SRZ ;  /* 0x0000000000707805 */ /* 0x000fe2000001ff00 */
[----:B------:R-:W-:Y:S01]  /*09a0*/  CS2R R18, SRZ ;  /* 0x0000000000127805 */ /* 0x000fe2000001ff00 */
[----:B------:R-:W-:Y:S01]  /*09b0*/  MOV R110, RZ ;  /* 0x000000ff006e7202 */ /* 0x000fe20000000f00 */
[----:B------:R-:W-:Y:S01]  /*09c0*/  CS2R R108, SRZ ;  /* 0x00000000006c7805 */ /* 0x000fe2000001ff00 */
[----:B------:R-:W-:Y:S01]  /*09d0*/  CS2R R106, SRZ ;  /* 0x00000000006a7805 */ /* 0x000fe2000001ff00 */
[----:B------:R-:W-:Y:S01]  /*09e0*/  CS2R R20, SRZ ;  /* 0x0000000000147805 */ /* 0x000fe2000001ff00 */
[----:B------:R-:W-:Y:S01]  /*09f0*/  IMAD.MOV.U32 R104, RZ, RZ, RZ ;  /* 0x000000ffff687224 */ /* 0x000fe200078e00ff */
[----:B------:R-:W-:Y:S01]  /*0a00*/  CS2R R102, SRZ ;  /* 0x0000000000667805 */ /* 0x000fe2000001ff00 */
[----:B------:R-:W-:Y:S01]  /*0a10*/  MOV R23, RZ ;  /* 0x000000ff00177202 */ /* 0x000fe20000000f00 */
[----:B------:R-:W-:Y:S01]  /*0a20*/  IMAD.MOV.U32 R100, RZ, RZ, RZ ;  /* 0x000000ffff647224 */ /* 0x000fe200078e00ff */
[----:B------:R-:W-:Y:S01]  /*0a30*/  CS2R R98, SRZ ;  /* 0x0000000000627805 */ /* 0x000fe2000001ff00 */
[----:B------:R-:W-:Y:S01]  /*0a40*/  CS2R R24, SRZ ;  /* 0x0000000000187805 */ /* 0x000fe2000001ff00 */
[----:B------:R-:W-:Y:S01]  /*0a50*/  MOV R96, RZ ;  /* 0x000000ff00607202 */ /* 0x000fe20000000f00 */
[----:B------:R-:W-:Y:S01]  /*0a60*/  CS2R R94, SRZ ;  /* 0x00000000005e7805 */ /* 0x000fe2000001ff00 */
        /* <DEDUP_REMOVED lines=27> */
[----:B------:R-:W-:Y:S01]  /*0c20*/  CS2R R46, SRZ ;  /* 0x00000000002e7805 */ /* 0x000fe2000001ff00 */
[----:B------:R-:W-:Y:S01]  /*0c30*/  CS2R R8, SRZ ;  /* 0x0000000000087805 */ /* 0x000fe2000001ff00 */
[----:B------:R-:W-:Y:S01]  /*0c40*/  CS2R R42, SRZ ;  /* 0x00000000002a7805 */ /* 0x000fe2000001ff00 */
[----:B------:R-:W-:Y:S01]  /*0c50*/  IMAD.MOV.U32 R41, RZ, RZ, RZ ;  /* 0x000000ffff297224 */ /* 0x000fe200078e00ff */
        /* <DEDUP_REMOVED lines=19> */
[----:B------:R-:W-:Y:S05]  /*0d90*/  @!P0 BRA `(.L_x_24) ;  /* 0x0000955000008947 */ /* 0x000fea0003800000 */
[----:B------:R-:W-:Y:S02]  /*0da0*/  ULDC.64 UR4, c[0x0][0x340] ;  /* 0x0000d00000047ab9 */ /* 0x000fe40000000a00 */
[----:B------:R-:W-:-:S04]  /*0db0*/  UISETP.NE.U32.AND UP0, UPT, URZ, UR4, UPT ;  /* 0x000000043f00728c */ /* 0x000fc8000bf05070 */
[----:B------:R-:W-:-:S03]  /*0dc0*/  UISETP.NE.AND.EX UP0, UPT, URZ, UR5, UPT, UP0 ;  /* 0x000000053f00728c */ /* 0x000fc6000bf05300 */
[----:B------:R-:W-:-:S03]  /*0dd0*/  ULDC.64 UR4, c[0x0][0x340] ;  /* 0x0000d00000047ab9 */ /* 0x000fc60000000a00 */
[----:B------:R-:W-:-:S05]  /*0de0*/  PLOP3.LUT P0, PT, PT, PT, UP0, 0x80, 0x0 ;  /* 0x000000000000781c */ /* 0x000fca0003f0f008 */
[----:B------:R-:W-:-:S06]  /*0df0*/  @UP0 UIMAD.WIDE UR4, UR11, UR14, UR4 ;  /* 0x0000000e0b0402a5 */ /* 0x000fcc000f8e0204 */
[----:B------:R-:W-:Y:S02]  /*0e00*/  IMAD.U32 R2, RZ, RZ, UR4 ;  /* 0x00000004ff027e24 */ /* 0x000fe4000f8e00ff */
[----:B------:R-:W-:Y:S01]  /*0e10*/  IMAD.U32 R3, RZ, RZ, UR5 ;  /* 0x00000005ff037e24 */ /* 0x000fe2000f8e00ff */
[----:B------:R-:W-:Y:S01]  /*0e20*/  SHF.R.S32.HI R32, RZ, 0x1f, R85 ;  /* 0x0000001fff207819 */ /* 0x000fe20000011455 */
[----:B------:R-:W-:Y:S01]  /*0e30*/  USHF.R.S32.HI UR6, URZ, 0x6, UR6 ;  /* 0x000000063f067899 */ /* 0x000fe20008011406 */
[----:B------:R-:W-:Y:S01]  /*0e40*/  IMAD.MOV.U32 R88, RZ, RZ, c[0x0][0x2b8] ;  /* 0x0000ae00ff587624 */ /* 0x000fe200078e00ff */
[----:B------:R-:W-:Y:S01]  /*0e50*/  ULDC.64 UR4, c[0x0][0x2b0] ;  /* 0x0000ac0000047ab9 */ /* 0x000fe20000000a00 */
[----:B------:R-:W-:Y:S01]  /*0e60*/  LEA.HI R18, R32, R85, RZ, 0x3 ;  /* 0x0000005520127211 */ /* 0x000fe200078f18ff */
[----:B------:R-:W2:Y:S01]  /*0e70*/  @P0 LDG.E R0, [R2.64] ;  /* 0x0000000c02000981 */ /* 0x000ea2000c1e1900 */
[----:B------:R-:W-:-:S03]  /*0e80*/  IMAD.MOV.U32 R19, RZ, RZ, RZ ;  /* 0x000000ffff137224 */ /* 0x000fc600078e00ff */
[----:B------:R-:W-:Y:S01]  /*0e90*/  BAR.SYNC.DEFER_BLOCKING 0x0 ;  /* 0x0000000000007b1d */ /* 0x000fe20000010000 */
[----:B------:R-:W-:Y:S02]  /*0ea0*/  SHF.R.S32.HI R21, RZ, 0x3, R18 ;  /* 0x00000003ff157819 */ /* 0x000fe40000011412 */
[----:B------:R-:W-:-:S03]  /*0eb0*/  ISETP.NE.AND P1, PT, R88, 0x1, PT ;  /* 0x000000015800780c */ /* 0x000fc60003f25270 */
[----:B------:R-:W1:Y:S01]  /*0ec0*/  S2R R17, SR_CTAID.X ;  /* 0x0000000000117919 */ /* 0x000e620000002500 */
[----:B------:R-:W-:Y:S01]  /*0ed0*/  USEL UR19, UR11, URZ, !UP1 ;  /* 0x0000003f0b137287 */ /* 0x000fe2000c800000 */
[----:B-----5:R-:W-:Y:S01]  /*0ee0*/  IMAD R13, R13, c[0x0][0x2c4], RZ ;  /* 0x0000b1000d0d7a24 */ /* 0x020fe200078e02ff */
[----:B--2---:R2:W3:Y:S02]  /*0ef0*/  @P0 R2UR UR18, R0 ;  /* 0x00000000001203c2 */ /* 0x0044e400000e0000 */
[----:B---3--:R-:W-:Y:S02]  /*0f00*/  @!UP0 UMOV UR18, UR11 ;  /* 0x0000000b00128c82 */ /* 0x008fe40008000000 */
[----:B------:R-:W-:Y:S02]  /*0f10*/  USHF.R.S32.HI UR14, URZ, 0x1f, UR18 ;  /* 0x0000001f3f0e7899 */ /* 0x000fe40008011412 */
[----:B------:R-:W-:Y:S02]  /*0f20*/  UIMAD.WIDE.U32 UR16, UR18, UR4, URZ ;  /* 0x00000004121072a5 */ /* 0x000fe4000f8e003f */
[----:B------:R-:W-:-:S04]  /*0f30*/  UIMAD UR14, UR14, UR4, URZ ;  /* 0x000000040e0e72a4 */ /* 0x000fc8000f8e023f */
[----:B------:R-:W-:Y:S01]  /*0f40*/  UIMAD UR14, UR18, UR5, UR14 ;  /* 0x00000005120e72a4 */ /* 0x000fe2000f8e020e */
[----:B--2---:R-:W-:-:S03]  /*0f50*/  LOP3.LUT R0, R18, 0xfffffff8, RZ, 0xc0, !PT ;  /* 0xfffffff812007812 */ /* 0x004fc600078ec0ff */
[----:B------:R-:W-:Y:S02]  /*0f60*/  UIADD3 UR14, UR17, UR14, URZ ;  /* 0x0000000e110e7290 */ /* 0x000fe4000fffe03f */
[----:B------:R-:W-:Y:S01]  /*0f70*/  USHF.R.S32.HI UR18, URZ, 0x1f, UR15 ;  /* 0x0000001f3f127899 */ /* 0x000fe2000801140f */
[----:B------:R-:W-:Y:S01]  /*0f80*/  IMAD.IADD R20, R85, 0x1, -R0 ;  /* 0x0000000155147824 */ /* 0x000fe200078e0a00 */
[----:B------:R-:W-:Y:S01]  /*0f90*/  ULDC.64 UR4, c[0x0][0x178] ;  /* 0x00005e0000047ab9 */ /* 0x000fe20000000a00 */
[----:B------:R-:W-:Y:S02]  /*0fa0*/  IMAD.U32 R0, RZ, RZ, UR6 ;  /* 0x00000006ff007e24 */ /* 0x000fe4000f8e00ff */
[----:B------:R-:W-:-:S04]  /*0fb0*/  IMAD R87, R20, 0x20, R21 ;  /* 0x0000002014577824 */ /* 0x000fc800078e0215 */
[--C-:B------:R-:W-:Y:S01]  /*0fc0*/  IMAD R0, R0, 0x40, R87.reuse ;  /* 0x0000004000007824 */ /* 0x100fe200078e0257 */
[----:B------:R-:W-:Y:S02]  /*0fd0*/  UIMAD UR18, UR18, UR4, URZ ;  /* 0x00000004121272a4 */ /* 0x000fe4000f8e023f */
[----:B------:R-:W-:Y:S01]  /*0fe0*/  UIMAD.WIDE.U32 UR20, UR15, UR4, URZ ;  /* 0x000000040f1472a5 */ /* 0x000fe2000f8e003f */
[----:B-1----:R-:W-:Y:S01]  /*0ff0*/  IMAD R4, R17, 0x80, R87 ;  /* 0x0000008011047824 */ /* 0x002fe200078e0257 */
[----:B------:R-:W-:Y:S01]  /*1000*/  IADD3 R0, R0, -0x40, RZ ;  /* 0xffffffc000007810 */ /* 0x000fe20007ffe0ff */
[----:B------:R-:W-:Y:S01]  /*1010*/  IMAD.SHL.U32 R133, R20, 0x8, RZ ;  /* 0x0000000814857824 */ /* 0x000fe200078e00ff */
[----:B------:R-:W-:Y:S02]  /*1020*/  STL [R1+0x84], R87 ;  /* 0x0000845701007387 */ /* 0x000fe40000100800 */
[C---:B------:R-:W-:Y:S02]  /*1030*/  ISETP.GE.AND P0, PT, R0.reuse, UR7, PT ;  /* 0x0000000700007c0c */ /* 0x040fe4000bf06270 */
[----:B------:R-:W-:-:S02]  /*1040*/  IADD3 R16, R0, UR10, RZ ;  /* 0x0000000a00107c10 */ /* 0x000fc4000fffe0ff */
[----:B------:R-:W-:-:S03]  /*1050*/  ISETP.GT.OR P0, PT, R87, 0x3f, P0 ;  /* 0x0000003f5700780c */ /* 0x000fc60000704670 */
[----:B------:R-:W-:-:S04]  /*1060*/  @P1 IMAD.HI.U32 R0, R16, c[0x0][0x2bc], RZ ;  /* 0x0000af0010001a27 */ /* 0x000fc800078e00ff */
[----:B------:R-:W-:Y:S01]  /*1070*/  IMAD.MOV.U32 R12, RZ, RZ, R16 ;  /* 0x000000ffff0c7224 */ /* 0x000fe200078e0010 */
[----:B------:R-:W-:-:S05]  /*1080*/  @P1 SHF.R.U32.HI R12, RZ, c[0x0][0x2c0], R0 ;  /* 0x0000b000ff0c1a19 */ /* 0x000fca0000011600 */
[----:B------:R-:W-:-:S04]  /*1090*/  @!P0 IADD3 R0, P2, R12, UR16, RZ ;  /* 0x000000100c008c10 */ /* 0x000fc8000ff5e0ff */
[----:B------:R-:W-:Y:S02]  /*10a0*/  @!P0 LEA R2, P1, R0, c[0x0][0x2a0], 0x2 ;  /* 0x0000a80000028a11 */ /* 0x000fe400078210ff */
[----:B------:R-:W-:-:S04]  /*10b0*/  @!P0 LEA.HI.X.SX32 R3, R12, UR14, 0x1, P2 ;  /* 0x0000000e0c038c11 */ /* 0x000fc800090f0eff */
[----:B------:R-:W-:-:S05]  /*10c0*/  @!P0 LEA.HI.X R3, R0, c[0x0][0x2a4], R3, 0x2, P1 ;  /* 0x0000a90000038a11 */ /* 0x000fca00008f1403 */
[----:B------:R1:W2:Y:S01]  /*10d0*/  @!P0 LDG.E R19, [R2.64] ;  /* 0x0000000c02138981 */ /* 0x0002a2000c1e1900 */
[----:B------:R-:W-:Y:S01]  /*10e0*/  IMAD.MOV.U32 R0, RZ, RZ, c[0x0][0x2c4] ;  /* 0x0000b100ff007624 */ /* 0x000fe200078e00ff */
[----:B------:R-:W-:Y:S01]  /*10f0*/  UIMAD UR18, UR15, UR5, UR18 ;  /* 0x000000050f1272a4 */ /* 0x000fe2000f8e0212 */
[----:B------:R-:W-:Y:S01]  /*1100*/  IMAD R17, R17, 0x80, R21 ;  /* 0x0000008011117824 */ /* 0x000fe200078e0215 */
[C---:B------:R-:W-:Y:S01]  /*1110*/  IADD3 R52, R133.reuse, 0x40, RZ ;  /* 0x0000004085347810 */ /* 0x040fe20007ffe0ff */
[----:B------:R-:W-:Y:S01]  /*1120*/  ULDC.64 UR4, c[0x0][0x1b8] ;  /* 0x00006e0000047ab9 */ /* 0x000fe20000000a00 */
[----:B------:R-:W-:Y:S01]  /*1130*/  ISETP.NE.AND P0, PT, R0, 0x1, PT ;  /* 0x000000010000780c */ /* 0x000fe20003f05270 */
[----:B------:R-:W-:Y:S01]  /*1140*/  UIADD3 UR21, UR21, UR18, URZ ;  /* 0x0000001215157290 */ /* 0x000fe2000fffe03f */
[----:B------:R-:W-:Y:S01]  /*1150*/  IMAD.MOV.U32 R0, RZ, RZ, R4 ;  /* 0x000000ffff007224 */ /* 0x000fe200078e0004 */
[----:B------:R-:W-:Y:S01]  /*1160*/  UIMAD UR15, UR8, UR4, URZ ;  /* 0x00000004080f72a4 */ /* 0x000fe2000f8e023f */
[C---:B------:R-:W-:Y:S01]  /*1170*/  IADD3 R53, R133.reuse, 0x80, RZ ;  /* 0x0000008085357810 */ /* 0x040fe20007ffe0ff */
[----:B------:R-:W-:Y:S01]  /*1180*/  USHF.R.S32.HI UR18, URZ, 0x1f, UR11 ;  /* 0x0000001f3f127899 */ /* 0x000fe2000801140b */
[C---:B------:R-:W-:Y:S01]  /*1190*/  IADD3 R23, R133.reuse, 0xc0, RZ ;  /* 0x000000c085177810 */ /* 0x040fe20007ffe0ff */
[----:B------:R-:W-:Y:S01]  /*11a0*/  UIMAD UR15, UR9, UR5, UR15 ;  /* 0x00000005090f72a4 */ /* 0x000fe2000f8e020f */
[----:B------:R-:W-:Y:S01]  /*11b0*/  ISETP.GE.AND P4, PT, R133, c[0x0][0x198], PT ;  /* 0x0000660085007a0c */ /* 0x000fe20003f86270 */
[----:B------:R-:W-:Y:S01]  /*11c0*/  UIMAD.WIDE.U32 UR20, UR9, UR4, UR20 ;  /* 0x00000004091472a5 */ /* 0x000fe2000f8e0014 */
[----:B------:R-:W-:Y:S01]  /*11d0*/  ISETP.GE.AND P3, PT, R52, c[0x0][0x198], PT ;  /* 0x0000660034007a0c */ /* 0x000fe20003f66270 */
[----:B------:R-:W-:Y:S01]  /*11e0*/  USEL UR18, UR18, URZ, !UP1 ;  /* 0x0000003f12127287 */ /* 0x000fe2000c800000 */
[----:B------:R-:W-:Y:S01]  /*11f0*/  ISETP.GE.AND P2, PT, R53, c[0x0][0x198], PT ;  /* 0x0000660035007a0c */ /* 0x000fe20003f46270 */
[----:B------:R-:W-:Y:S01]  /*1200*/  ULDC.64 UR4, c[0x0][0x1c0] ;  /* 0x0000700000047ab9 */ /* 0x000fe20000000a00 */
[----:B------:R-:W-:Y:S01]  /*1210*/  ISETP.GE.AND P5, PT, R23, c[0x0][0x198], PT ;  /* 0x0000660017007a0c */ /* 0x000fe20003fa6270 */
[----:B------:R-:W-:Y:S01]  /*1220*/  UIMAD UR18, UR18, UR4, URZ ;  /* 0x00000004121272a4 */ /* 0x000fe2000f8e023f */
[----:B------:R-:W-:Y:S01]  /*1230*/  LOP3.LUT P6, RZ, R20, 0x2, RZ, 0xc0, !PT ;  /* 0x0000000214ff7812 */ /* 0x000fe200078cc0ff */
[----:B------:R-:W-:Y:S01]  /*1240*/  UIADD3 UR21, UR21, UR15, URZ ;  /* 0x0000000f15157290 */ /* 0x000fe2000fffe03f */
[----:B------:R-:W-:Y:S01]  /*1250*/  LEA.HI R84, R32, R85, RZ, 0x5 ;  /* 0x0000005520547211 */ /* 0x000fe200078f28ff */
[----:B-1----:R-:W-:Y:S01]  /*1260*/  @P0 IMAD.HI.U32 R2, R4, c[0x0][0x2c8], RZ ;  /* 0x0000b20004020a27 */ /* 0x002fe200078e00ff */
[----:B------:R-:W-:-:S02]  /*1270*/  UIMAD UR5, UR19, UR5, UR18 ;  /* 0x00000005130572a4 */ /* 0x000fc4000f8e0212 */
[----:B------:R-:W-:Y:S01]  /*1280*/  UIMAD.WIDE.U32 UR20, UR19, UR4, UR20 ;  /* 0x00000004131472a5 */ /* 0x000fe2000f8e0014 */
[----:B------:R-:W-:Y:S01]  /*1290*/  IMAD.SHL.U32 R232, R84, 0x20, RZ ;  /* 0x0000002054e87824 */ /* 0x000fe200078e00ff */
[----:B------:R-:W-:Y:S01]  /*12a0*/  @P0 SHF.R.U32.HI R0, RZ, c[0x0][0x2cc], R2 ;  /* 0x0000b300ff000a19 */ /* 0x000fe20000011602 */
[----:B------:R-:W-:Y:S02]  /*12b0*/  UISETP.GE.AND UP0, UPT, UR7, 0x41, UPT ;  /* 0x000000410700788c */ /* 0x000fe4000bf06270 */
[----:B------:R-:W-:Y:S01]  /*12c0*/  UIADD3 UR5, UR21, UR5, URZ ;  /* 0x0000000515057290 */ /* 0x000fe2000fffe03f */
[--C-:B------:R-:W-:Y:S01]  /*12d0*/  SHF.R.S32.HI R6, RZ, 0x1f, R0.reuse ;  /* 0x0000001fff067819 */ /* 0x100fe20000011400 */
[----:B------:R-:W-:Y:S01]  /*12e0*/  IMAD.MOV R5, RZ, RZ, -R0 ;  /* 0x000000ffff057224 */ /* 0x000fe200078e0a00 */
[----:B------:R-:W-:Y:S01]  /*12f0*/  LOP3.LUT R232, R232, 0x7ffffc00, RZ, 0xc0, !PT ;  /* 0x7ffffc00e8e87812 */ /* 0x000fe200078ec0ff */
[----:B------:R-:W-:Y:S02]  /*1300*/  IMAD.U32 R3, RZ, RZ, UR21 ;  /* 0x00000015ff037e24 */ /* 0x000fe4000f8e00ff */
[----:B------:R-:W-:-:S02]  /*1310*/  IMAD.U32 R2, RZ, RZ, UR20 ;  /* 0x00000014ff027e24 */ /* 0x000fc4000f8e00ff */
[----:B------:R-:W-:Y:S01]  /*1320*/  IMAD.U32 R3, RZ, RZ, UR5 ;  /* 0x00000005ff037e24 */ /* 0x000fe2000f8e00ff */
[----:B------:R-:W-:Y:S01]  /*1330*/  ULDC.64 UR4, c[0x0][0x1e8] ;  /* 0x00007a0000047ab9 */ /* 0x000fe20000000a00 */
[----:B------:R-:W-:Y:S01]  /*1340*/  IMAD R6, R6, c[0x0][0x1b0], RZ ;  /* 0x00006c0006067a24 */ /* 0x000fe200078e02ff */
[----:B------:R-:W-:Y:S01]  /*1350*/  UIMAD UR15, UR8, UR4, URZ ;  /* 0x00000004080f72a4 */ /* 0x000fe2000f8e023f */
[----:B------:R-:W-:Y:S01]  /*1360*/  IMAD R4, R5, c[0x0][0x2c4], R4 ;  /* 0x0000b10005047a24 */ /* 0x000fe200078e0204 */
[----:B------:R-:W-:Y:S01]  /*1370*/  UIMAD.WIDE.U32 UR18, UR9, UR4, URZ ;  /* 0x00000004091272a5 */ /* 0x000fe2000f8e003f */
[C---:B------:R-:W-:Y:S01]  /*1380*/  IMAD R5, R0.reuse, c[0x0][0x1b4], R6 ;  /* 0x00006d0000057a24 */ /* 0x040fe200078e0206 */
[----:B------:R-:W-:Y:S01]  /*1390*/  UIMAD UR15, UR9, UR5, UR15 ;  /* 0x00000005090f72a4 */ /* 0x000fe2000f8e020f */
[----:B------:R-:W-:Y:S01]  /*13a0*/  IMAD.WIDE.U32 R2, R0, c[0x0][0x1b0], R2 ;  /* 0x00006c0000027a25 */ /* 0x000fe200078e0002 */
[----:B------:R-:W-:Y:S01]  /*13b0*/  SHF.R.S32.HI R0, RZ, 0x1f, R4 ;  /* 0x0000001fff007819 */ /* 0x000fe20000011404 */
[----:B------:R-:W-:-:S02]  /*13c0*/  ULDC.64 UR4, c[0x0][0x210] ;  /* 0x0000840000047ab9 */ /* 0x000fc40000000a00 */
[----:B------:R-:W-:Y:S01]  /*13d0*/  IMAD.IADD R3, R3, 0x1, R5 ;  /* 0x0000000103037824 */ /* 0x000fe200078e0205 */
[----:B------:R-:W-:Y:S01]  /*13e0*/  UIADD3 UR15, UR19, UR15, URZ ;  /* 0x0000000f130f7290 */ /* 0x000fe2000fffe03f */
[----:B------:R-:W-:Y:S01]  /*13f0*/  IMAD R0, R0, c[0x0][0x1a8], RZ ;  /* 0x00006a0000007a24 */ /* 0x000fe200078e02ff */
[----:B------:R-:W-:Y:S01]  /*1400*/  UIMAD.WIDE.U32 UR20, UR9, UR4, URZ ;  /* 0x00000004091472a5 */ /* 0x000fe2000f8e003f */
[----:B------:R-:W-:Y:S01]  /*1410*/  IMAD.SHL.U32 R5, R21, 0x40, RZ ;  /* 0x0000004015057824 */ /* 0x000fe200078e00ff */
[----:B------:R-:W-:Y:S01]  /*1420*/  UIMAD UR4, UR8, UR4, URZ ;  /* 0x00000004080472a4 */ /* 0x000fe2000f8e023f */
[C---:B------:R-:W-:Y:S02]  /*1430*/  IMAD R6, R4.reuse, c[0x0][0x1ac], R0 ;  /* 0x00006b0004067a24 */ /* 0x040fe400078e0200 */
[----:B------:R-:W-:Y:S01]  /*1440*/  IMAD.WIDE.U32 R2, R4, c[0x0][0x1a8], R2 ;  /* 0x00006a0004027a25 */ /* 0x000fe200078e0002 */
[----:B------:R-:W-:Y:S01]  /*1450*/  LOP3.LUT R0, R5, 0x1c0, RZ, 0xc0, !PT ;  /* 0x000001c005007812 */ /* 0x000fe200078ec0ff */
[----:B------:R-:W-:-:S02]  /*1460*/  UIMAD UR5, UR9, UR5, UR4 ;  /* 0x00000005090572a4 */ /* 0x000fc4000f8e0204 */
[----:B------:R-:W-:Y:S01]  /*1470*/  ULEA UR4, UR6, 0xffffffc0, 0x6 ;  /* 0xffffffc006047891 */ /* 0x000fe2000f8e303f */
[----:B------:R-:W-:Y:S01]  /*1480*/  SHF.R.U32.HI R5, RZ, 0x3, R0 ;  /* 0x00000003ff057819 */ /* 0x000fe20000011600 */
[----:B------:R-:W-:Y:S01]  /*1490*/  UIADD3 UR5, UR21, UR5, URZ ;  /* 0x0000000515057290 */ /* 0x000fe2000fffe03f */
[----:B------:R-:W-:Y:S01]  /*14a0*/  LOP3.LUT R4, R0, 0x38, R133, 0xf8, !PT ;  /* 0x0000003800047812 */ /* 0x000fe200078ef885 */
[----:B------:R-:W-:Y:S01]  /*14b0*/  IMAD.IADD R0, R3, 0x1, R6 ;  /* 0x0000000103007824 */ /* 0x000fe200078e0206 */
[----:B------:R-:W-:Y:S01]  /*14c0*/  LEA R15, P0, R2, c[0x0][0x160], 0x1 ;  /* 0x00005800020f7a11 */ /* 0x000fe200078008ff */
[----:B------:R-:W-:Y:S01]  /*14d0*/  UIADD3 UR4, UR7, -UR4, URZ ;  /* 0x8000000407047290 */ /* 0x000fe2000fffe03f */
[----:B------:R-:W-:Y:S02]  /*14e0*/  LEA.HI R3, R32, R85, RZ, 0x6 ;  /* 0x0000005520037211 */ /* 0x000fe400078f30ff */
[----:B------:R-:W-:Y:S02]  /*14f0*/  LEA.HI.X R14, R2, c[0x0][0x164], R0, 0x1, P0 ;  /* 0x00005900020e7a11 */ /* 0x000fe400000f0c00 */
[----:B------:R-:W-:Y:S01]  /*1500*/  SHFL.IDX PT, R2, R15, RZ, 0x181f ;  /* 0x00181fff0f027589 */ /* 0x000fe200000e0000 */
[----:B------:R-:W-:Y:S01]  /*1510*/  IMAD.SHL.U32 R0, R3, 0x8, RZ ;  /* 0x0000000803007824 */ /* 0x000fe200078e00ff */
[----:B------:R-:W-:-:S02]  /*1520*/  LOP3.LUT R4, R4, R5, RZ, 0x3c, !PT ;  /* 0x0000000504047212 */ /* 0x000fc400078e3cff */
[----:B------:R-:W1:Y:S01]  /*1530*/  SHFL.IDX PT, R3, R14, RZ, 0x181f ;  /* 0x00181fff0e037589 */ /* 0x000e6200000e0000 */
[----:B------:R-:W-:Y:S02]  /*1540*/  ISETP.GE.AND P0, PT, R17, R13, PT ;  /* 0x0000000d1100720c */ /* 0x000fe40003f06270 */
[----:B------:R-:W-:Y:S02]  /*1550*/  LOP3.LUT R6, R4, 0xfffffe00, R0, 0xf8, !PT ;  /* 0xfffffe0004067812 */ /* 0x000fe400078ef800 */
[----:B------:R-:W-:Y:S02]  /*1560*/  SHF.R.S32.HI R5, RZ, 0x1f, R52 ;  /* 0x0000001fff057819 */ /* 0x000fe40000011434 */
[----:B------:R-:W-:Y:S01]  /*1570*/  SHF.R.S32.HI R4, RZ, 0x1f, R53 ;  /* 0x0000001fff047819 */ /* 0x000fe20000011435 */
[----:B------:R-:W-:Y:S01]  /*1580*/  IMAD.SHL.U32 R86, R6, 0x2, RZ ;  /* 0x0000000206567824 */ /* 0x000fe200078e00ff */
[----:B------:R-:W-:Y:S02]  /*1590*/  SHF.R.S32.HI R0, RZ, 0x1f, R23 ;  /* 0x0000001fff007819 */ /* 0x000fe40000011417 */
[----:B------:R-:W-:-:S02]  /*15a0*/  LEA.HI R5, R5, R52, RZ, 0x3 ;  /* 0x0000003405057211 */ /* 0x000fc400078f18ff */
[----:B------:R-:W-:Y:S02]  /*15b0*/  LEA.HI R4, R4, R53, RZ, 0x3 ;  /* 0x0000003504047211 */ /* 0x000fe400078f18ff */
[----:B------:R-:W-:Y:S02]  /*15c0*/  LEA.HI R0, R0, R23, RZ, 0x3 ;  /* 0x0000001700007211 */ /* 0x000fe400078f18ff */
[----:B------:R-:W-:Y:S02]  /*15d0*/  LOP3.LUT R134, R5, 0xfffffff8, RZ, 0xc0, !PT ;  /* 0xfffffff805867812 */ /* 0x000fe400078ec0ff */
[----:B------:R-:W-:Y:S01]  /*15e0*/  LOP3.LUT R176, R4, 0xfffffff8, RZ, 0xc0, !PT ;  /* 0xfffffff804b07812 */ /* 0x000fe200078ec0ff */
[----:B------:R-:W-:Y:S01]  /*15f0*/  SHFL.IDX PT, R5, R14, 0x1, 0x181f ;  /* 0x00381f000e057f89 */ /* 0x000fe200000e0000 */
[----:B------:R-:W-:Y:S02]  /*1600*/  LOP3.LUT R177, R0, 0xfffffff8, RZ, 0xc0, !PT ;  /* 0xfffffff800b17812 */ /* 0x000fe400078ec0ff */
[----:B------:R-:W-:Y:S01]  /*1610*/  IADD3 R0, R17, 0x20, RZ ;  /* 0x0000002011007810 */ /* 0x000fe20007ffe0ff */
[----:B------:R-:W3:Y:S01]  /*1620*/  SHFL.IDX PT, R4, R15, 0x1, 0x181f ;  /* 0x00381f000f047f89 */ /* 0x000ee200000e0000 */
[----:B-1----:R-:W-:Y:S01]  /*1630*/  @!P0 IMAD.WIDE R10, R133, 0x2, R2 ;  /* 0x00000002850a8825 */ /* 0x002fe200078e0202 */
[----:B------:R-:W-:-:S02]  /*1640*/  IADD3 R21, -R21, UR4, RZ ;  /* 0x0000000415157c10 */ /* 0x000fc4000fffe1ff */
[----:B------:R-:W-:Y:S01]  /*1650*/  SHF.R.S32.HI R178, RZ, 0x1f, R134 ;  /* 0x0000001fffb27819 */ /* 0x000fe20000011486 */
[----:B------:R-:W-:Y:S01]  /*1660*/  @!P0 IMAD.WIDE R8, R134, 0x2, R2 ;  /* 0x0000000286088825 */ /* 0x000fe200078e0202 */
[----:B------:R1:W-:Y:S01]  /*1670*/  @!P0 LDGSTS.E.BYPASS.LTC128B.128 [R86+0x100], [R10.64], !P4 ;  /* 0x001000000a568fae */ /* 0x0003e2000e101d4c */
[----:B------:R-:W-:Y:S02]  /*1680*/  SHF.R.S32.HI R179, RZ, 0x1f, R176 ;  /* 0x0000001fffb37819 */ /* 0x000fe400000114b0 */
[--C-:B------:R-:W-:Y:S01]  /*1690*/  @!P0 IMAD.WIDE R6, R176, 0x2, R2.reuse ;  /* 0x00000002b0068825 */ /* 0x100fe200078e0202 */
[----:B------:R3:W-:Y:S03]  /*16a0*/  @!P0 LDGSTS.E.BYPASS.LTC128B.128 [R86+0x4100], [R8.64], !P3 ;  /* 0x0410000008568fae */ /* 0x0007e6000d901d4c */
[----:B------:R-:W-:Y:S01]  /*16b0*/  @!P0 IMAD.WIDE R2, R177, 0x2, R2 ;  /* 0x00000002b1028825 */ /* 0x000fe200078e0202 */
[----:B------:R4:W-:Y:S04]  /*16c0*/  @!P0 LDGSTS.E.BYPASS.LTC128B.128 [R86+0x8100], [R6.64], !P2 ;  /* 0x0810000006568fae */ /* 0x0009e8000d101d4c */
[----:B------:R4:W-:Y:S01]  /*16d0*/  @!P0 LDGSTS.E.BYPASS.LTC128B.128 [R86+0xc100], [R2.64], !P5 ;  /* 0x0c10000002568fae */ /* 0x0009e2000e901d4c */
[----:B------:R-:W-:Y:S01]  /*16e0*/  ISETP.GE.AND P0, PT, R0, R13, PT ;  /* 0x0000000d0000720c */ /* 0x000fe20003f06270 */
[----:B------:R-:W-:-:S04]  /*16f0*/  IMAD.MOV R0, RZ, RZ, -R12 ;  /* 0x000000ffff007224 */ /* 0x000fc800078e0a0c */
[----:B------:R-:W-:Y:S01]  /*1700*/  IMAD R22, R0, c[0x0][0x2b8], R16 ;  /* 0x0000ae0000167a24 */ /* 0x000fe200078e0210 */
[----:B------:R-:W-:-:S04]  /*1710*/  IADD3 R0, R17, 0x40, RZ ;  /* 0x0000004011007810 */ /* 0x000fc80007ffe0ff */
[----:B-1----:R-:W-:-:S03]  /*1720*/  SHF.R.S32.HI R10, RZ, 0x1f, R22 ;  /* 0x0000001fff0a7819 */ /* 0x002fc60000011416 */
[----:B---3--:R-:W-:-:S04]  /*1730*/  @!P0 IMAD.WIDE R8, R134, 0x2, R4 ;  /* 0x0000000286088825 */ /* 0x008fc800078e0204 */
[--C-:B----4-:R-:W-:Y:S01]  /*1740*/  @!P0 IMAD.WIDE R6, R133, 0x2, R4.reuse ;  /* 0x0000000285068825 */ /* 0x110fe200078e0204 */
[----:B------:R-:W-:Y:S04]  /*1750*/  SHFL.IDX PT, R2, R15, 0x2, 0x181f ;  /* 0x00581f000f027f89 */ /* 0x000fe800000e0000 */
[----:B------:R-:W1:Y:S04]  /*1760*/  SHFL.IDX PT, R3, R14, 0x2, 0x181f ;  /* 0x00581f000e037f89 */ /* 0x000e6800000e0000 */
[----:B------:R3:W-:Y:S04]  /*1770*/  @!P0 LDGSTS.E.BYPASS.LTC128B.128 [R86+0x1100], [R6.64], !P4 ;  /* 0x0110000006568fae */ /* 0x0007e8000e101d4c */
[----:B------:R1:W-:Y:S01]  /*1780*/  @!P0 LDGSTS.E.BYPASS.LTC128B.128 [R86+0x5100], [R8.64], !P3 ;  /* 0x0510000008568fae */ /* 0x0003e2000d901d4c */
[----:B---3--:R-:W-:-:S04]  /*1790*/  @!P0 IMAD.WIDE R6, R176, 0x2, R4 ;  /* 0x00000002b0068825 */ /* 0x008fc800078e0204 */
[----:B------:R-:W-:Y:S01]  /*17a0*/  @!P0 IMAD.WIDE R4, R177, 0x2, R4 ;  /* 0x00000002b1048825 */ /* 0x000fe200078e0204 */
[----:B------:R3:W-:Y:S04]  /*17b0*/  @!P0 LDGSTS.E.BYPASS.LTC128B.128 [R86+0x9100], [R6.64], !P2 ;  /* 0x0910000006568fae */ /* 0x0007e8000d101d4c */
[----:B------:R4:W-:Y:S01]  /*17c0*/  @!P0 LDGSTS.E.BYPASS.LTC128B.128 [R86+0xd100], [R4.64], !P5 ;  /* 0x0d10000004568fae */ /* 0x0009e2000e901d4c */
[----:B------:R-:W-:Y:S01]  /*17d0*/  ISETP.GE.AND P0, PT, R0, R13, PT ;  /* 0x0000000d0000720c */ /* 0x000fe20003f06270 */
[----:B------:R-:W-:-:S04]  /*17e0*/  IMAD R0, R10, c[0x0][0x1e0], RZ ;  /* 0x000078000a007a24 */ /* 0x000fc800078e02ff */
[----:B------:R-:W-:-:S08]  /*17f0*/  IMAD R0, R22, c[0x0][0x1e4], R0 ;  /* 0x0000790016007a24 */ /* 0x000fd000078e0200 */
[----:B-1----:R-:W-:-:S05]  /*1800*/  @!P0 IMAD.WIDE R8, R133, 0x2, R2 ;  /* 0x0000000285088825 */ /* 0x002fca00078e0202 */
[----:B------:R1:W-:Y:S01]  /*1810*/  @!P0 LDGSTS.E.BYPASS.LTC128B.128 [R86+0x2100], [R8.64], !P4 ;  /* 0x0210000008568fae */ /* 0x0003e2000e101d4c */
[----:B---3--:R-:W-:-:S04]  /*1820*/  @!P0 IMAD.WIDE R6, R134, 0x2, R2 ;  /* 0x0000000286068825 */ /* 0x008fc800078e0202 */
[----:B----4-:R-:W-:Y:S01]  /*1830*/  IMAD.WIDE.U32 R4, R22, c[0x0][0x1e0], RZ ;  /* 0x0000780016047a25 */ /* 0x010fe200078e00ff */
[----:B------:R3:W-:Y:S03]  /*1840*/  @!P0 LDGSTS.E.BYPASS.LTC128B.128 [R86+0x6100], [R6.64], !P3 ;  /* 0x0610000006568fae */ /* 0x0007e6000d901d4c */
[----:B------:R-:W-:Y:S02]  /*1850*/  IMAD.IADD R5, R5, 0x1, R0 ;  /* 0x0000000105057824 */ /* 0x000fe400078e0200 */
[----:B-1----:R-:W-:-:S04]  /*1860*/  @!P0 IMAD.WIDE R8, R176, 0x2, R2 ;  /* 0x00000002b0088825 */ /* 0x002fc800078e0202 */
[----:B------:R-:W-:Y:S01]  /*1870*/  @!P0 IMAD.WIDE R2, R177, 0x2, R2 ;  /* 0x00000002b1028825 */ /* 0x000fe200078e0202 */
[----:B------:R1:W-:Y:S03]  /*1880*/  @!P0 LDGSTS.E.BYPASS.LTC128B.128 [R86+0xa100], [R8.64], !P2 ;  /* 0x0a10000008568fae */ /* 0x0003e6000d101d4c */
[----:B---3--:R-:W-:Y:S01]  /*1890*/  IMAD R6, R10, c[0x0][0x208], RZ ;  /* 0x000082000a067a24 */ /* 0x008fe200078e02ff */
[----:B------:R3:W-:Y:S03]  /*18a0*/  @!P0 LDGSTS.E.BYPASS.LTC128B.128 [R86+0xe100], [R2.64], !P5 ;  /* 0x0e10000002568fae */ /* 0x0007e6000e901d4c */
[----:B------:R-:W-:Y:S01]  /*18b0*/  IMAD R6, R22, c[0x0][0x20c], R6 ;  /* 0x0000830016067a24 */ /* 0x000fe200078e0206 */
[----:B-1----:R-:W-:-:S04]  /*18c0*/  IADD3 R8, R17, 0x60, RZ ;  /* 0x0000006011087810 */ /* 0x002fc80007ffe0ff */
[----:B------:R-:W-:Y:S01]  /*18d0*/  ISETP.GE.AND P1, PT, R8, R13, PT ;  /* 0x0000000d0800720c */ /* 0x000fe20003f26270 */
[----:B---3--:R-:W-:-:S04]  /*18e0*/  IMAD.WIDE.U32 R2, R22, c[0x0][0x208], RZ ;  /* 0x0000820016027a25 */ /* 0x008fc800078e00ff */
[----:B------:R-:W-:Y:S02]  /*18f0*/  IMAD.IADD R3, R3, 0x1, R6 ;  /* 0x0000000103037824 */ /* 0x000fe400078e0206 */
[----:B------:R-:W-:Y:S01]  /*1900*/  SHFL.IDX PT, R6, R15, 0x3, 0x181f ;  /* 0x00781f000f067f89 */ /* 0x000fe200000e0000 */
[----:B--2---:R-:W-:Y:S01]  /*1910*/  SHF.R.S32.HI R9, RZ, 0x1f, R19 ;  /* 0x0000001fff097819 */ /* 0x004fe20000011413 */
[----:B------:R-:W-:Y:S02]  /*1920*/  IMAD.WIDE.U32 R4, R19, c[0x0][0x1f0], R4 ;  /* 0x00007c0013047a25 */ /* 0x000fe400078e0004 */
[----:B------:R1:W-:Y:S02]  /*1930*/  STL [R1+0x50], R19 ;  /* 0x0000501301007387 */ /* 0x0003e40000100800 */
[----:B------:R-:W-:Y:S02]  /*1940*/  IMAD R0, R9, c[0x0][0x1f0], RZ ;  /* 0x00007c0009007a24 */ /* 0x000fe400078e02ff */
[----:B------:R-:W-:Y:S01]  /*1950*/  STL [R1+0x4c], R86 ;  /* 0x00004c5601007387 */ /* 0x000fe20000100800 */
[----:B------:R-:W-:-:S03]  /*1960*/  IMAD.WIDE.U32 R2, R19, c[0x0][0x218], R2 ;  /* 0x0000860013027a25 */ /* 0x000fc600078e0002 */
[----:B------:R-:W-:Y:S01]  /*1970*/  STL [R1+0x54], R22 ;  /* 0x0000541601007387 */ /* 0x000fe20000100800 */
[----:B------:R-:W-:Y:S01]  /*1980*/  IMAD R7, R19, c[0x0][0x1f4], R0 ;  /* 0x00007d0013077a24 */ /* 0x000fe200078e0200 */
[----:B------:R-:W-:-:S04]  /*1990*/  IADD3 R0, P0, R4, UR18, RZ ;  /* 0x0000001204007c10 */ /* 0x000fc8000ff1e0ff */
[----:B------:R-:W-:Y:S02]  /*19a0*/  IADD3.X R4, R5, UR15, R7, P0, !PT ;  /* 0x0000000f05047c10 */ /* 0x000fe400087fe407 */
[----:B------:R-:W-:Y:S01]  /*19b0*/  LEA R13, P0, R0, c[0x0][0x1c8], 0x1 ;  /* 0x00007200000d7a11 */ /* 0x000fe200078008ff */
[----:B------:R-:W2:Y:S01]  /*19c0*/  SHFL.IDX PT, R7, R14, 0x3, 0x181f ;  /* 0x00781f000e077f89 */ /* 0x000ea200000e0000 */
[----:B------:R-:W-:Y:S02]  /*19d0*/  LEA.HI R5, R32, R85, RZ, 0x4 ;  /* 0x0000005520057211 */ /* 0x000fe400078f20ff */
[----:B------:R-:W-:Y:S01]  /*19e0*/  LEA.HI.X R12, R0, c[0x0][0x1cc], R4, 0x1, P0 ;  /* 0x00007300000c7a11 */ /* 0x000fe200000f0c04 */
[----:B------:R-:W-:Y:S01]  /*19f0*/  IMAD R4, R9, c[0x0][0x218], RZ ;  /* 0x0000860009047a24 */ /* 0x000fe200078e02ff */
[----:B------:R-:W-:Y:S01]  /*1a00*/  LOP3.LUT R0, R5, 0xfffffff0, RZ, 0xc0, !PT ;  /* 0xfffffff005007812 */ /* 0x000fe200078ec0ff */
[----:B------:R-:W-:Y:S01]  /*1a10*/  IMAD.SHL.U32 R9, R20, 0x40, RZ ;  /* 0x0000004014097824 */ /* 0x000fe200078e00ff */
[----:B------:R-:W-:Y:S01]  /*1a20*/  SHF.R.S32.HI R10, RZ, 0x4, R5 ;  /* 0x00000004ff0a7819 */ /* 0x000fe20000011405 */
[----:B------:R-:W-:Y:S01]  /*1a30*/  IMAD R4, R19, c[0x0][0x21c], R4 ;  /* 0x0000870013047a24 */ /* 0x000fe200078e0204 */
[----:B------:R-:W-:Y:S01]  /*1a40*/  IADD3 R8, P0, R2, UR20, RZ ;  /* 0x0000001402087c10 */ /* 0x000fe2000ff1e0ff */
[----:B------:R-:W-:Y:S01]  /*1a50*/  IMAD.IADD R2, R85, 0x1, -R0 ;  /* 0x0000000155027824 */ /* 0x000fe200078e0a00 */
[----:B------:R-:W-:-:S02]  /*1a60*/  LEA.HI R5, R5, R10, RZ, 0x1 ;  /* 0x0000000a05057211 */ /* 0x000fc400078f08ff */
[----:B------:R-:W-:Y:S02]  /*1a70*/  LOP3.LUT R0, R9, 0x1c0, RZ, 0xc0, !PT ;  /* 0x000001c009007812 */ /* 0x000fe400078ec0ff */
[----:B------:R-:W-:Y:S02]  /*1a80*/  IADD3.X R9, R3, UR5, R4, P0, !PT ;  /* 0x0000000503097c10 */ /* 0x000fe400087fe404 */
[----:B------:R-:W-:Y:S02]  /*1a90*/  LOP3.LUT R4, R5, 0xfffffffe, RZ, 0xc0, !PT ;  /* 0xfffffffe05047812 */ /* 0x000fe400078ec0ff */
[----:B------:R-:W-:Y:S02]  /*1aa0*/  LOP3.LUT R5, R0, 0x8, R18, 0xf8, !PT ;  /* 0x0000000800057812 */ /* 0x000fe400078ef812 */
[----:B------:R-:W-:Y:S01]  /*1ab0*/  SHF.R.U32.HI R0, RZ, 0x3, R0 ;  /* 0x00000003ff007819 */ /* 0x000fe20000011600 */
[----:B-1----:R-:W-:Y:S01]  /*1ac0*/  IMAD.IADD R19, R10, 0x1, -R4 ;  /* 0x000000010a137824 */ /* 0x002fe200078e0a04 */
[----:B------:R-:W-:-:S02]  /*1ad0*/  LEA R3, P0, R8, c[0x0][0x1f8], 0x1 ;  /* 0x00007e0008037a11 */ /* 0x000fc400078008ff */
[----:B------:R-:W-:Y:S02]  /*1ae0*/  SHF.R.S32.HI R11, RZ, 0x1f, R2 ;  /* 0x0000001fff0b7819 */ /* 0x000fe40000011402 */
[----:B------:R-:W-:Y:S01]  /*1af0*/  LOP3.LUT R5, R5, R0, RZ, 0x3c, !PT ;  /* 0x0000000005057212 */ /* 0x000fe200078e3cff */
[----:B------:R-:W1:Y:S01]  /*1b00*/  SHFL.IDX PT, R17, R3, RZ, 0x181f ;  /* 0x00181fff03117589 */ /* 0x000e6200000e0000 */
[----:B------:R-:W-:Y:S01]  /*1b10*/  LEA.HI.X R0, R8, c[0x0][0x1fc], R9, 0x1, P0 ;  /* 0x00007f0008007a11 */ /* 0x000fe200000f0c09 */
[--C-:B--2---:R-:W-:Y:S01]  /*1b20*/  @!P1 IMAD.WIDE R8, R133, 0x2, R6.reuse ;  /* 0x0000000285089825 */ /* 0x104fe200078e0206 */
[----:B------:R-:W-:Y:S01]  /*1b30*/  LEA.HI R22, R11, R2, RZ, 0x3 ;  /* 0x000000020b167211 */ /* 0x000fe200078f18ff */
[----:B------:R2:W-:Y:S01]  /*1b40*/  SHFL.IDX PT, R15, R3, 0x1, 0x181f ;  /* 0x00381f00030f7f89 */ /* 0x0005e200000e0000 */
[----:B------:R-:W-:Y:S01]  /*1b50*/  ISETP.GE.AND P0, PT, R21, 0x1, PT ;  /* 0x000000011500780c */ /* 0x000fe20003f06270 */
[----:B------:R-:W-:Y:S01]  /*1b60*/  @!P1 IMAD.WIDE R10, R176, 0x2, R6 ;  /* 0x00000002b00a9825 */ /* 0x000fe200078e0206 */
[----:B------:R-:W-:Y:S01]  /*1b70*/  LOP3.LUT R4, R22, 0xfffffff8, RZ, 0xc0, !PT ;  /* 0xfffffff816047812 */ /* 0x000fe200078ec0ff */
[----:B------:R-:W-:Y:S04]  /*1b80*/  SHFL.IDX PT, R16, R0, RZ, 0x181f ;  /* 0x00181fff00107589 */ /* 0x000fe800000e0000 */
[----:B------:R3:W-:Y:S01]  /*1b90*/  SHFL.IDX PT, R14, R0, 0x1, 0x181f ;  /* 0x00381f00000e7f89 */ /* 0x0007e200000e0000 */
[----:B------:R-:W-:-:S03]  /*1ba0*/  IMAD.IADD R18, R2, 0x1, -R4 ;  /* 0x0000000102127824 */ /* 0x000fc600078e0a04 */
[----:B------:R-:W-:Y:S04]  /*1bb0*/  SHFL.IDX PT, R4, R13, RZ, 0x181f ;  /* 0x00181fff0d047589 */ /* 0x000fe800000e0000 */
[----:B------:R4:W-:Y:S01]  /*1bc0*/  @!P1 LDGSTS.E.BYPASS.LTC128B.128 [R86+0x3100], [R8.64], !P4 ;  /* 0x0310000008569fae */ /* 0x0009e2000e101d4c */
[----:B------:R-:W-:Y:S01]  /*1bd0*/  ISETP.GE.AND P4, PT, R52, c[0x0][0x1d4], PT ;  /* 0x0000750034007a0c */ /* 0x000fe20003f86270 */
[----:B--2---:R-:W-:-:S04]  /*1be0*/  @!P1 IMAD.WIDE R2, R134, 0x2, R6 ;  /* 0x0000000286029825 */ /* 0x004fc800078e0206 */
[----:B------:R-:W-:Y:S01]  /*1bf0*/  @!P1 IMAD.WIDE R6, R177, 0x2, R6 ;  /* 0x00000002b1069825 */ /* 0x000fe200078e0206 */
[----:B------:R2:W-:Y:S03]  /*1c00*/  @!P1 LDGSTS.E.BYPASS.LTC128B.128 [R86+0x7100], [R2.64], !P3 ;  /* 0x0710000002569fae */ /* 0x0005e6000d901d4c */
[----:B---3--:R-:W-:Y:S01]  /*1c10*/  IMAD R0, R19, 0x200, R5 ;  /* 0x0000020013007824 */ /* 0x008fe200078e0205 */
[----:B------:R3:W-:Y:S03]  /*1c20*/  @!P1 LDGSTS.E.BYPASS.LTC128B.128 [R86+0xb100], [R10.64], !P2 ;  /* 0x0b1000000a569fae */ /* 0x0007e6000d101d4c */
[----:B------:R-:W-:Y:S01]  /*1c30*/  IMAD.SHL.U32 R135, R0, 0x2, RZ ;  /* 0x0000000200877824 */ /* 0x000fe200078e00ff */
[----:B------:R-:W3:Y:S04]  /*1c40*/  SHFL.IDX PT, R5, R12, RZ, 0x181f ;  /* 0x00181fff0c057589 */ /* 0x000ee800000e0000 */
[----:B------:R4:W-:Y:S01]  /*1c50*/  @!P1 LDGSTS.E.BYPASS.LTC128B.128 [R86+0xf100], [R6.64], !P5 ;  /* 0x0f10000006569fae */ /* 0x0009e2000e901d4c */
[----:B------:R-:W-:-:S02]  /*1c60*/  ISETP.GE.AND P5, PT, R133, c[0x0][0x1d4], PT ;  /* 0x0000750085007a0c */ /* 0x000fc40003fa6270 */
[C---:B------:R-:W-:Y:S01]  /*1c70*/  IADD3 R0, R135.reuse, 0x10100, RZ ;  /* 0x0001010087007810 */ /* 0x040fe20007ffe0ff */
[----:B------:R-:W0:Y:S01]  /*1c80*/  LDGDEPBAR ;  /* 0x00000000000079af */ /* 0x000e220000000000 */
[----:B------:R-:W-:Y:S02]  /*1c90*/  IADD3 R89, R135, 0x10120, RZ ;  /* 0x0001012087597810 */ /* 0x000fe40007ffe0ff */
[----:B------:R-:W-:Y:S01]  /*1ca0*/  @P6 IADD3 R89, R0, -0x20, RZ ;  /* 0xffffffe000596810 */ /* 0x000fe20007ffe0ff */
[----:B------:R-:W-:Y:S01]  /*1cb0*/  IMAD.SHL.U32 R0, R18, 0x40, RZ ;  /* 0x0000004012007824 */ /* 0x000fe200078e00ff */
[----:B------:R-:W-:-:S03]  /*1cc0*/  ISETP.GE.AND P6, PT, R133, c[0x0][0x1d4], PT ;  /* 0x0000750085007a0c */ /* 0x000fc60003fc6270 */
[----:B------:R-:W-:Y:S01]  /*1cd0*/  STL [R1+0x4], R89 ;  /* 0x0000045901007387 */ /* 0x000fe20000100800 */
[----:B------:R-:W-:Y:S01]  /*1ce0*/  LOP3.LUT R0, R0, 0x1c0, RZ, 0xc0, !PT ;  /* 0x000001c000007812 */ /* 0x000fe200078ec0ff */
[----:B--2---:R-:W-:-:S05]  /*1cf0*/  IMAD.WIDE R2, R133, 0x2, RZ ;  /* 0x0000000285027825 */ /* 0x004fca00078e02ff */
[----:B-1----:R-:W-:Y:S01]  /*1d00*/  IADD3 R30, P3, R17, R2, RZ ;  /* 0x00000002111e7210 */ /* 0x002fe20007f7e0ff */
[----:B---3--:R-:W-:Y:S01]  /*1d10*/  @P0 IMAD.WIDE R10, R134, 0x2, R4 ;  /* 0x00000002860a0825 */ /* 0x008fe200078e0204 */
[----:B------:R-:W-:Y:S02]  /*1d20*/  IADD3 R28, P2, R2, R15, RZ ;  /* 0x0000000f021c7210 */ /* 0x000fe40007f5e0ff */
[----:B------:R-:W-:Y:S01]  /*1d30*/  SHFL.IDX PT, R2, R13, 0x1, 0x181f ;  /* 0x00381f000d027f89 */ /* 0x000fe200000e0000 */
[----:B------:R-:W-:Y:S01]  /*1d40*/  IMAD.X R31, R16, 0x1, R3, P3 ;  /* 0x00000001101f7824 */ /* 0x000fe200018e0603 */
[----:B------:R-:W-:Y:S01]  /*1d50*/  ISETP.GE.AND P3, PT, R53, c[0x0][0x1d4], PT ;  /* 0x0000750035007a0c */ /* 0x000fe20003f66270 */
[----:B------:R-:W-:Y:S01]  /*1d60*/  IMAD.X R29, R3, 0x1, R14, P2 ;  /* 0x00000001031d7824 */ /* 0x000fe200010e060e */
[----:B------:R-:W-:Y:S01]  /*1d70*/  ISETP.GE.AND P2, PT, R23, c[0x0][0x1d4], PT ;  /* 0x0000750017007a0c */ /* 0x000fe20003f46270 */
[----:B------:R1:W2:Y:S01]  /*1d80*/  SHFL.IDX PT, R3, R12, 0x1, 0x181f ;  /* 0x00381f000c037f89 */ /* 0x0002a200000e0000 */
[----:B----4-:R-:W-:-:S04]  /*1d90*/  @P0 IMAD.WIDE R8, R176, 0x2, R4 ;  /* 0x00000002b0080825 */ /* 0x010fc800078e0204 */
[----:B------:R-:W-:-:S05]  /*1da0*/  IMAD.WIDE R6, R134, 0x2, RZ ;  /* 0x0000000286067825 */ /* 0x000fca00078e02ff */
[----:B------:R-:W-:-:S05]  /*1db0*/  IADD3 R26, P1, R17, R6, RZ ;  /* 0x00000006111a7210 */ /* 0x000fca0007f3e0ff */
[----:B------:R-:W-:Y:S01]  /*1dc0*/  IMAD.X R27, R16, 0x1, R7, P1 ;  /* 0x00000001101b7824 */ /* 0x000fe200008e0607 */
[----:B------:R-:W-:-:S05]  /*1dd0*/  IADD3 R24, P1, R6, R15, RZ ;  /* 0x0000000f06187210 */ /* 0x000fca0007f3e0ff */
[----:B------:R-:W-:Y:S02]  /*1de0*/  IMAD.X R25, R7, 0x1, R14, P1 ;  /* 0x0000000107197824 */ /* 0x000fe400008e060e */
[----:B-1----:R-:W-:-:S04]  /*1df0*/  @P0 IMAD.WIDE R12, R133, 0x2, R4 ;  /* 0x00000002850c0825 */ /* 0x002fc800078e0204 */
[----:B------:R-:W-:Y:S01]  /*1e00*/  @P0 IMAD.WIDE R4, R177, 0x2, R4 ;  /* 0x00000002b1040825 */ /* 0x000fe200078e0204 */
[----:B------:R1:W-:Y:S04]  /*1e10*/  @P0 LDGSTS.E.BYPASS.LTC128B.128 [R86+0x10100], [R12.64], !P5 ;  /* 0x101000000c560fae */ /* 0x0003e8000e901d4c */
[----:B------:R3:W-:Y:S04]  /*1e20*/  @P0 LDGSTS.E.BYPASS.LTC128B.128 [R86+0x12100], [R10.64], !P4 ;  /* 0x121000000a560fae */ /* 0x0007e8000e101d4c */
[----:B------:R4:W-:Y:S04]  /*1e30*/  @P0 LDGSTS.E.BYPASS.LTC128B.128 [R86+0x14100], [R8.64], !P3 ;  /* 0x1410000008560fae */ /* 0x0009e8000d901d4c */
[----:B------:R1:W-:Y:S01]  /*1e40*/  @P0 LDGSTS.E.BYPASS.LTC128B.128 [R86+0x16100], [R4.64], !P2 ;  /* 0x1610000004560fae */ /* 0x0003e2000d101d4c */
[----:B------:R-:W-:-:S13]  /*1e50*/  ISETP.GT.AND P0, PT, R21, 0x20, PT ;  /* 0x000000201500780c */ /* 0x000fda0003f04270 */
[----:B--2---:R-:W-:-:S05]  /*1e60*/  @P0 IMAD.WIDE R6, R133, 0x2, R2 ;  /* 0x0000000285060825 */ /* 0x004fca00078e0202 */
[----:B------:R2:W-:Y:S01]  /*1e70*/  @P0 LDGSTS.E.BYPASS.LTC128B.128 [R86+0x11100], [R6.64], !P5 ;  /* 0x1110000006560fae */ /* 0x0005e2000e901d4c */
[----:B----4-:R-:W-:Y:S02]  /*1e80*/  IMAD.SHL.U32 R8, R19, 0x8, RZ ;  /* 0x0000000813087824 */ /* 0x010fe400078e00ff */
[----:B-1----:R-:W-:-:S03]  /*1e90*/  IMAD.WIDE R4, R176, 0x2, RZ ;  /* 0x00000002b0047825 */ /* 0x002fc600078e02ff */
[----:B------:R-:W-:Y:S02]  /*1ea0*/  LOP3.LUT R8, R0, 0x8, R8, 0xf8, !PT ;  /* 0x0000000800087812 */ /* 0x000fe400078ef808 */
[----:B------:R-:W-:Y:S02]  /*1eb0*/  SHF.R.U32.HI R0, RZ, 0x3, R0 ;  /* 0x00000003ff007819 */ /* 0x000fe40000011600 */
[----:B------:R-:W-:Y:S02]  /*1ec0*/  IADD3 R12, P1, R17, R4, RZ ;  /* 0x00000004110c7210 */ /* 0x000fe40007f3e0ff */
[----:B------:R-:W-:Y:S01]  /*1ed0*/  LOP3.LUT R0, R8, R0, RZ, 0x3c, !PT ;  /* 0x0000000008007212 */ /* 0x000fe200078e3cff */
[----:B------:R-:W-:-:S04]  /*1ee0*/  @P0 IMAD.WIDE R8, R134, 0x2, R2 ;  /* 0x0000000286080825 */ /* 0x000fc800078e0202 */
[----:B------:R-:W-:Y:S01]  /*1ef0*/  IMAD.X R13, R16, 0x1, R5, P1 ;  /* 0x00000001100d7824 */ /* 0x000fe200008e0605 */
[----:B------:R1:W-:Y:S01]  /*1f00*/  @P0 LDGSTS.E.BYPASS.LTC128B.128 [R86+0x13100], [R8.64], !P4 ;  /* 0x1310000008560fae */ /* 0x0003e2000e101d4c */
[----:B---3--:R-:W-:Y:S01]  /*1f10*/  IADD3 R10, P1, R4, R15, RZ ;  /* 0x0000000f040a7210 */ /* 0x008fe20007f3e0ff */
[----:B--2---:R-:W-:-:S04]  /*1f20*/  @P0 IMAD.WIDE R6, R176, 0x2, R2 ;  /* 0x00000002b0060825 */ /* 0x004fc800078e0202 */
[----:B------:R-:W-:Y:S01]  /*1f30*/  @P0 IMAD.WIDE R2, R177, 0x2, R2 ;  /* 0x00000002b1020825 */ /* 0x000fe200078e0202 */
[----:B------:R2:W-:Y:S03]  /*1f40*/  @P0 LDGSTS.E.BYPASS.LTC128B.128 [R86+0x15100], [R6.64], !P3 ;  /* 0x1510000006560fae */ /* 0x0005e6000d901d4c */
[----:B------:R-:W-:Y:S01]  /*1f50*/  IMAD.X R11, R5, 0x1, R14, P1 ;  /* 0x00000001050b7824 */ /* 0x000fe200008e060e */
[----:B------:R3:W-:Y:S01]  /*1f60*/  @P0 LDGSTS.E.BYPASS.LTC128B.128 [R86+0x17100], [R2.64], !P2 ;  /* 0x1710000002560fae */ /* 0x0007e2000d101d4c */
[----:B------:R-:W-:-:S03]  /*1f70*/  IMAD.WIDE R4, R177, 0x2, RZ ;  /* 0x00000002b1047825 */ /* 0x000fc600078e02ff */
[----:B------:R-:W0:Y:S02]  /*1f80*/  LDGDEPBAR ;  /* 0x00000000000079af */ /* 0x000e240000000000 */
[----:B-1----:R-:W-:-:S05]  /*1f90*/  IADD3 R8, P1, R17, R4, RZ ;  /* 0x0000000411087210 */ /* 0x002fca0007f3e0ff */
[----:B------:R-:W-:Y:S01]  /*1fa0*/  IMAD.X R9, R16, 0x1, R5, P1 ;  /* 0x0000000110097824 */ /* 0x000fe200008e0605 */
[----:B------:R-:W-:Y:S02]  /*1fb0*/  LOP3.LUT P1, RZ, R18, 0x4, RZ, 0xc0, !PT ;  /* 0x0000000412ff7812 */ /* 0x000fe4000782c0ff */
[----:B--2---:R-:W-:Y:S01]  /*1fc0*/  IADD3 R6, P0, R4, R15, RZ ;  /* 0x0000000f04067210 */ /* 0x004fe20007f1e0ff */
[----:B------:R-:W-:Y:S02]  /*1fd0*/  IMAD.MOV.U32 R4, RZ, RZ, 0x10 ;  /* 0x00000010ff047424 */ /* 0x000fe400078e00ff */
[----:B---3--:R-:W-:Y:S01]  /*1fe0*/  IMAD.SHL.U32 R3, R22, 0x40, RZ ;  /* 0x0000004016037824 */ /* 0x008fe200078e00ff */
[----:B------:R-:W-:-:S04]  /*1ff0*/  DEPBAR.LE SB0, 0x1 ;  /* 0x000080400000791a */ /* 0x000fc80000000000 */
[----:B------:R-:W-:Y:S01]  /*2000*/  LOP3.LUT R3, R0, 0xfffffe00, R3, 0xf8, !PT ;  /* 0xfffffe0000037812 */ /* 0x000fe200078ef803 */
[----:B------:R-:W-:Y:S01]  /*2010*/  IMAD.X R7, R5, 0x1, R14, P0 ;  /* 0x0000000105077824 */ /* 0x000fe200000e060e */
[----:B------:R-:W-:Y:S01]  /*2020*/  BAR.SYNC.DEFER_BLOCKING 0x0 ;  /* 0x0000000000007b1d */ /* 0x000fe20000010000 */
[----:B------:R-:W-:Y:S01]  /*2030*/  LOP3.LUT P0, RZ, R18, 0x2, RZ, 0xc0, !PT ;  /* 0x0000000212ff7812 */ /* 0x000fe2000780c0ff */
[----:B------:R-:W-:Y:S01]  /*2040*/  IMAD.MOV.U32 R0, RZ, RZ, 0x20 ;  /* 0x00000020ff007424 */ /* 0x000fe200078e00ff */
[----:B------:R-:W-:Y:S01]  /*2050*/  IADD3 R5, R89, 0x1000, RZ ;  /* 0x0000100059057810 */ /* 0x000fe20007ffe0ff */
[----:B------:R-:W-:Y:S01]  /*2060*/  IMAD.IADD R232, R3, 0x1, R232 ;  /* 0x0000000103e87824 */ /* 0x000fe200078e02e8 */
[----:B------:R-:W-:Y:S01]  /*2070*/  SEL R4, R4, 0xfffffff0, !P0 ;  /* 0xfffffff004047807 */ /* 0x000fe20004000000 */
[----:B------:R-:W-:Y:S01]  /*2080*/  IMAD.MOV.U32 R2, RZ, RZ, 0x40 ;  /* 0x00000040ff027424 */ /* 0x000fe200078e00ff */
[----:B------:R-:W-:Y:S02]  /*2090*/  SEL R0, R0, 0xffffffe0, !P1 ;  /* 0xffffffe000007807 */ /* 0x000fe40004800000 */
[C---:B------:R-:W-:Y:S01]  /*20a0*/  LEA R240, R232.reuse, 0x100, 0x1 ;  /* 0x00000100e8f07811 */ /* 0x040fe200078e08ff */
[----:B------:R-:W-:Y:S01]  /*20b0*/  IMAD.SHL.U32 R232, R232, 0x2, RZ ;  /* 0x00000002e8e87824 */ /* 0x000fe200078e00ff */
[----:B------:R-:W-:-:S02]  /*20c0*/  ISETP.LT.OR P0, PT, R21, 0x1, P6 ;  /* 0x000000011500780c */ /* 0x000fc40003701670 */
[----:B------:R-:W-:Y:S01]  /*20d0*/  ISETP.GE.AND P1, PT, R52, c[0x0][0x1d4], PT ;  /* 0x0000750034007a0c */ /* 0x000fe20003f26270 */
[--C-:B------:R-:W-:Y:S01]  /*20e0*/  IMAD R236, R4, 0x2, R240.reuse ;  /* 0x0000000204ec7824 */ /* 0x100fe200078e02f0 */
[----:B------:R-:W-:Y:S01]  /*20f0*/  ISETP.GE.AND P6, PT, R53, c[0x0][0x1d4], PT ;  /* 0x0000750035007a0c */ /* 0x000fe20003fc6270 */
[C---:B------:R-:W-:Y:S02]  /*2100*/  IMAD R240, R0.reuse, 0x2, R240 ;  /* 0x0000000200f07824 */ /* 0x040fe400078e02f0 */
[----:B------:R-:W-:Y:S01]  /*2110*/  IMAD R244, R0, 0x2, R236 ;  /* 0x0000000200f47824 */ /* 0x000fe200078e02ec */
[----:B------:R-:W-:Y:S04]  /*2120*/  LDSM.16.M88.4 R168, [R232+0x100] ;  /* 0x00010000e8a8783b */ /* 0x000fe80000000200 */
[----:B------:R-:W-:Y:S04]  /*2130*/  LDSM.16.M88.4 R200, [R232+0x4100] ;  /* 0x00410000e8c8783b */ /* 0x000fe80000000200 */
[----:B------:R-:W-:Y:S04]  /*2140*/  LDSM.16.M88.4 R216, [R232+0x8100] ;  /* 0x00810000e8d8783b */ /* 0x000fe80000000200 */
[----:B------:R-:W-:Y:S04]  /*2150*/  LDSM.16.M88.4 R172, [R236] ;  /* 0x00000000ecac783b */ /* 0x000fe80000000200 */
        /* <DEDUP_REMOVED lines=8> */
[----:B------:R-:W-:Y:S04]  /*21e0*/  LDSM.16.M88.4 R232, [R232+0xc100] ;  /* 0x00c10000e8e8783b */ /* 0x000fe80000000200 */
[----:B------:R-:W-:Y:S04]  /*21f0*/  LDSM.16.M88.4 R236, [R236+0xc000] ;  /* 0x00c00000ecec783b */ /* 0x000fe80000000200 */
[----:B------:R-:W-:Y:S04]  /*2200*/  LDSM.16.M88.4 R240, [R240+0xc000] ;  /* 0x00c00000f0f0783b */ /* 0x000fe80000000200 */
[----:B------:R-:W-:Y:S04]  /*2210*/  LDSM.16.M88.4 R244, [R244+0xc000] ;  /* 0x00c00000f4f4783b */ /* 0x000fe80000000200 */
[----:B------:R-:W-:Y:S06]  /*2220*/  BAR.SYNC.DEFER_BLOCKING 0x0 ;  /* 0x0000000000007b1d */ /* 0x000fec0000010000 */
[----:B------:R-:W-:-:S04]  /*2230*/  DEPBAR.LE SB0, 0x0 ;  /* 0x000080000000791a */ /* 0x000fc80000000000 */
[----:B------:R-:W-:Y:S06]  /*2240*/  BAR.SYNC.DEFER_BLOCKING 0x0 ;  /* 0x0000000000007b1d */ /* 0x000fec0000010000 */
[----:B------:R-:W1:Y:S04]  /*2250*/  LDSM.16.M88.4 R32, [R135+0x10100] ;  /* 0x010100008720783b */ /* 0x000e680000000200 */
[----:B------:R-:W-:Y:S04]  /*2260*/  LDSM.16.M88.4 R40, [R135+0x10900] ;  /* 0x010900008728783b */ /* 0x000fe80000000200 */
[----:B------:R-:W-:Y:S04]  /*2270*/  LDSM.16.M88.4 R44, [R135+0x11100] ;  /* 0x01110000872c783b */ /* 0x000fe80000000200 */
[----:B------:R-:W-:Y:S04]  /*2280*/  LDSM.16.M88.4 R48, [R135+0x11900] ;  /* 0x011900008730783b */ /* 0x000fe80000000200 */
[----:B------:R-:W2:Y:S04]  /*2290*/  LDSM.16.M88.4 R36, [R89] ;  /* 0x000000005924783b */ /* 0x000ea80000000200 */
[----:B------:R-:W3:Y:S04]  /*22a0*/  LDSM.16.M88.4 R60, [R89+0x800] ;  /* 0x00080000593c783b */ /* 0x000ee80000000200 */
[----:B------:R-:W4:Y:S04]  /*22b0*/  LDSM.16.M88.4 R68, [R89+0x1000] ;  /* 0x001000005944783b */ /* 0x000f280000000200 */
[----:B------:R-:W3:Y:S04]  /*22c0*/  LDSM.16.M88.4 R76, [R89+0x1800] ;  /* 0x00180000594c783b */ /* 0x000ee80000000200 */
[----:B------:R-:W-:Y:S01]  /*22d0*/  @!PT LDS RZ, [RZ] ;  /* 0x00000000fffff984 */ /* 0x000fe20000000800 */
[----:B------:R-:W-:Y:S01]  /*22e0*/  @!PT LDS RZ, [RZ] ;  /* 0x00000000fffff984 */ /* 0x000fe20000000800 */
[----:B------:R-:W-:Y:S01]  /*22f0*/  @!PT LDS RZ, [RZ] ;  /* 0x00000000fffff984 */ /* 0x000fe20000000800 */
[----:B------:R2:W-:Y:S01]  /*2300*/  LDGSTS.E.BYPASS.LTC128B.128 [R86+0x100], [R30.64], !P0 ;  /* 0x001000001e567fae */ /* 0x0005e2000c101d4c */
[C---:B------:R-:W-:Y:S01]  /*2310*/  ISETP.LT.OR P0, PT, R21.reuse, 0x1, P1 ;  /* 0x000000011500780c */ /* 0x040fe20000f01670 */
[----:B-1----:R-:W-:Y:S11]  /*2320*/  HMMA.16816.F32 R16, R168, R32, RZ ;  /* 0x00000020a810723c */ /* 0x002ff600000018ff */
[----:B------:R-:W-:Y:S01]  /*2330*/  @!UPT UIADD3 URZ, URZ, URZ, URZ ;  /* 0x0000003f3f3ff290 */ /* 0x000fe2000fffe03f */
[----:B------:R1:W-:Y:S01]  /*2340*/  LDGSTS.E.BYPASS.LTC128B.128 [R86+0x2100], [R26.64], !P0 ;  /* 0x021000001a567fae */ /* 0x0003e2000c101d4c */
[----:B------:R-:W-:Y:S02]  /*2350*/  ISETP.LT.OR P0, PT, R21, 0x1, P6 ;  /* 0x000000011500780c */ /* 0x000fe40003701670 */
[----:B------:R-:W-:-:S11]  /*2360*/  ISETP.GE.AND P6, PT, R23, c[0x0][0x1d4], PT ;  /* 0x0000750017007a0c */ /* 0x000fd60003fc6270 */
[----:B------:R1:W-:Y:S01]  /*2370*/  LDGSTS.E.BYPASS.LTC128B.128 [R86+0x4100], [R12.64], !P0 ;  /* 0x041000000c567fae */ /* 0x0003e2000c101d4c */
[----:B------:R-:W-:Y:S01]  /*2380*/  ISETP.LT.OR P0, PT, R21, 0x1, P6 ;  /* 0x000000011500780c */ /* 0x000fe20003701670 */
[----:B--2---:R-:W-:Y:S08]  /*2390*/  HMMA.16816.F32 R64, R172, R36, R16 ;  /* 0x00000024ac40723c */ /* 0x004ff00000001810 */
[----:B------:R-:W-:Y:S04]  /*23a0*/  HMMA.16816.F32 R16, R168, R42, RZ ;  /* 0x0000002aa810723c */ /* 0x000fe800000018ff */
[----:B------:R2:W-:Y:S01]  /*23b0*/  LDGSTS.E.BYPASS.LTC128B.128 [R86+0x6100], [R8.64], !P0 ;  /* 0x0610000008567fae */ /* 0x0005e2000c101d4c */
[----:B------:R-:W-:-:S04]  /*23c0*/  ISETP.GE.AND P0, PT, R133, c[0x0][0x1d4], PT ;  /* 0x0000750085007a0c */ /* 0x000fc80003f06270 */
[C---:B------:R-:W-:Y:S01]  /*23d0*/  ISETP.LT.OR P0, PT, R21.reuse, 0x21, P0 ;  /* 0x000000211500780c */ /* 0x040fe20000701670 */
[C---:B-1----:R-:W-:Y:S11]  /*23e0*/  HMMA.16816.F32 R12, R168.reuse, R34, RZ ;  /* 0x00000022a80c723c */ /* 0x042ff600000018ff */
[----:B------:R-:W-:Y:S01]  /*23f0*/  @!UPT UIADD3 URZ, URZ, URZ, URZ ;  /* 0x0000003f3f3ff290 */ /* 0x000fe2000fffe03f */
[----:B------:R1:W-:Y:S01]  /*2400*/  LDGSTS.E.BYPASS.LTC128B.128 [R86+0x1100], [R28.64], !P0 ;  /* 0x011000001c567fae */ /* 0x0003e2000c101d4c */
[----:B------:R-:W-:Y:S02]  /*2410*/  ISETP.LT.OR P0, PT, R21, 0x21, P1 ;  /* 0x000000211500780c */ /* 0x000fe40000f01670 */
[----:B------:R-:W-:Y:S01]  /*2420*/  ISETP.GE.AND P1, PT, R53, c[0x0][0x1d4], PT ;  /* 0x0000750035007a0c */ /* 0x000fe20003f26270 */
[----:B------:R-:W-:Y:S03]  /*2430*/  HMMA.16816.F32 R32, R168, R48, RZ ;  /* 0x00000030a820723c */ /* 0x000fe600000018ff */
[----:B------:R-:W-:-:S05]  /*2440*/  ISETP.LT.OR P1, PT, R21, 0x21, P1 ;  /* 0x000000211500780c */ /* 0x000fca0000f21670 */
[----:B---3--:R-:W-:Y:S02]  /*2450*/  HMMA.16816.F32 R16, R172, R62, R16 ;  /* 0x0000003eac10723c */ /* 0x008fe40000001810 */
[----:B------:R3:W-:Y:S01]  /*2460*/  LDGSTS.E.BYPASS.LTC128B.128 [R86+0x3100], [R24.64], !P0 ;  /* 0x0310000018567fae */ /* 0x0007e2000c101d4c */
[----:B------:R-:W-:-:S04]  /*2470*/  LOP3.LUT P0, RZ, R20, 0x4, RZ, 0xc0, !PT ;  /* 0x0000000414ff7812 */ /* 0x000fc8000780c0ff */
[----:B------:R-:W-:Y:S01]  /*2480*/  SEL R2, R2, 0xffffffc0, !P0 ;  /* 0xffffffc002027807 */ /* 0x000fe20004000000 */
[----:B------:R-:W-:Y:S01]  /*2490*/  HMMA.16816.F32 R56, R172, R38, R12 ;  /* 0x00000026ac38723c */ /* 0x000fe2000000180c */
[----:B------:R-:W-:Y:S01]  /*24a0*/  ISETP.LT.OR P0, PT, R21, 0x21, P6 ;  /* 0x000000211500780c */ /* 0x000fe20003701670 */
[----:B------:R2:W-:Y:S01]  /*24b0*/  LDGSTS.E.BYPASS.LTC128B.128 [R86+0x5100], [R10.64], !P1 ;  /* 0x051000000a567fae */ /* 0x0005e2000c901d4c */
[----:B------:R-:W-:Y:S01]  /*24c0*/  ISETP.GT.AND P1, PT, R87, 0x3f, PT ;  /* 0x0000003f5700780c */ /* 0x000fe20003f24270 */
[----:B------:R-:W-:Y:S02]  /*24d0*/  IMAD.IADD R90, R135, 0x1, R2 ;  /* 0x00000001875a7824 */ /* 0x000fe400078e0202 */
[----:B------:R-:W-:Y:S01]  /*24e0*/  IMAD.IADD R250, R2, 0x1, R89 ;  /* 0x0000000102fa7824 */ /* 0x000fe200078e0259 */
[----:B------:R-:W-:Y:S01]  /*24f0*/  IADD3 R2, R86, 0x100, RZ ;  /* 0x0000010056027810 */ /* 0x000fe20007ffe0ff */
[C---:B------:R-:W-:Y:S01]  /*2500*/  HMMA.16816.F32 R12, R168.reuse, R40, RZ ;  /* 0x00000028a80c723c */ /* 0x040fe200000018ff */
[----:B------:R-:W-:Y:S04]  /*2510*/  STL [R1], R90 ;  /* 0x0000005a01007387 */ /* 0x000fe80000100800 */
[----:B------:R2:W-:Y:S03]  /*2520*/  STL [R1+0x58], R2 ;  /* 0x0000580201007387 */ /* 0x0005e60000100800 */
[----:B-1----:R-:W-:Y:S01]  /*2530*/  HMMA.16816.F32 R28, R168, R46, RZ ;  /* 0x0000002ea81c723c */ /* 0x002fe200000018ff */
[----:B------:R1:W-:Y:S01]  /*2540*/  LDGSTS.E.BYPASS.LTC128B.128 [R86+0x7100], [R6.64], !P0 ;  /* 0x0710000006567fae */ /* 0x0003e2000c101d4c */
[----:B------:R-:W-:-:S03]  /*2550*/  PLOP3.LUT P0, PT, PT, PT, UP0, 0x40, 0x0 ;  /* 0x000000000000781c */ /* 0x000fc60003f0e808 */
[----:B------:R-:W4:Y:S03]  /*2560*/  LDSM.16.M88.4 R40, [R90+0x10100] ;  /* 0x010100005a28783b */ /* 0x000f260000000200 */
[C---:B---3--:R-:W-:Y:S01]  /*2570*/  HMMA.16816.F32 R24, R168.reuse, R44, RZ ;  /* 0x0000002ca818723c */ /* 0x048fe200000018ff */
[----:B------:R-:W3:Y:S04]  /*2580*/  LDSM.16.M88.4 R52, [R90+0x11100] ;  /* 0x011100005a34783b */ /* 0x000ee80000000200 */
[----:B------:R-:W3:Y:S03]  /*2590*/  LDSM.16.M88.4 R44, [R90+0x10900] ;  /* 0x010900005a2c783b */ /* 0x000ee60000000200 */
[----:B------:R-:W-:Y:S01]  /*25a0*/  HMMA.16816.F32 R36, R168, R50, RZ ;  /* 0x00000032a824723c */ /* 0x000fe200000018ff */
[----:B------:R-:W3:Y:S04]  /*25b0*/  LDSM.16.M88.4 R72, [R90+0x11900] ;  /* 0x011900005a48783b */ /* 0x000ee80000000200 */
[----:B------:R-:W3:Y:S01]  /*25c0*/  LDSM.16.M88.4 R48, [R250] ;  /* 0x00000000fa30783b */ /* 0x000ee20000000200 */
[----:B--2---:R-:W-:-:S02]  /*25d0*/  IADD3 R2, R89, 0x1800, RZ ;  /* 0x0000180059027810 */ /* 0x004fc40007ffe0ff */
[----:B------:R-:W-:Y:S01]  /*25e0*/  HMMA.16816.F32 R8, R172, R60, R12 ;  /* 0x0000003cac08723c */ /* 0x000fe2000000180c */
[----:B------:R-:W2:Y:S01]  /*25f0*/  LDSM.16.M88.4 R60, [R250+0x800] ;  /* 0x00080000fa3c783b */ /* 0x000ea20000000200 */
[----:B-1----:R-:W-:-:S03]  /*2600*/  IADD3 R6, R89, 0x800, RZ ;  /* 0x0000080059067810 */ /* 0x002fc60007ffe0ff */
[----:B------:R-:W-:Y:S03]  /*2610*/  LDSM.16.M88.4 R80, [R250+0x3800] ;  /* 0x00380000fa50783b */ /* 0x000fe60000000200 */
[C---:B----4-:R-:W-:Y:S01]  /*2620*/  HMMA.16816.F32 R20, R172.reuse, R68, R24 ;  /* 0x00000044ac14723c */ /* 0x050fe20000001818 */
[----:B------:R1:W-:Y:S04]  /*2630*/  STL [R1+0x40], R6 ;  /* 0x0000400601007387 */ /* 0x0003e80000100800 */
[----:B------:R4:W-:Y:S03]  /*2640*/  STL [R1+0x3c], R5 ;  /* 0x00003c0501007387 */ /* 0x0009e60000100800 */
[C---:B------:R-:W-:Y:S01]  /*2650*/  HMMA.16816.F32 R24, R172.reuse, R70, R28 ;  /* 0x00000046ac18723c */ /* 0x040fe2000000181c */
[----:B------:R-:W2:Y:S04]  /*2660*/  LDSM.16.M88.4 R68, [R250+0x1000] ;  /* 0x00100000fa44783b */ /* 0x000ea80000000200 */
[----:B------:R3:W-:Y:S03]  /*2670*/  STL [R1+0x38], R2 ;  /* 0x0000380201007387 */ /* 0x0007e60000100800 */
[C---:B------:R-:W-:Y:S01]  /*2680*/  HMMA.16816.F32 R28, R172.reuse, R76, R32 ;  /* 0x0000004cac1c723c */ /* 0x040fe20000001820 */
[----:B------:R-:W0:Y:S07]  /*2690*/  LDGDEPBAR ;  /* 0x00000000000079af */ /* 0x000e2e0000000000 */
[----:B------:R-:W-:Y:S01]  /*26a0*/  HMMA.16816.F32 R32, R172, R78, R36 ;  /* 0x0000004eac20723c */ /* 0x000fe20000001824 */
[----:B------:R-:W2:Y:S01]  /*26b0*/  LDSM.16.M88.4 R76, [R250+0x1800] ;  /* 0x00180000fa4c783b */ /* 0x000ea20000000200 */
[----:B-1----:R-:W-:-:S02]  /*26c0*/  IADD3 R6, R89, 0x2000, RZ ;  /* 0x0000200059067810 */ /* 0x002fc40007ffe0ff */
[----:B----4-:R-:W-:-:S03]  /*26d0*/  IADD3 R5, R89, 0x2800, RZ ;  /* 0x0000280059057810 */ /* 0x010fc60007ffe0ff */
[----:B------:R1:W-:Y:S01]  /*26e0*/  STL [R1+0x34], R6 ;  /* 0x0000340601007387 */ /* 0x0003e20000100800 */
[----:B------:R-:W-:Y:S03]  /*26f0*/  HMMA.16816.F32 R36, R192, R40, R64 ;  /* 0x00000028c024723c */ /* 0x000fe60000001840 */
[----:B------:R-:W-:Y:S01]  /*2700*/  LDSM.16.M88.4 R64, [R135+0x13100] ;  /* 0x013100008740783b */ /* 0x000fe20000000200 */
[----:B---3--:R-:W-:-:S03]  /*2710*/  IADD3 R2, R89, 0x3000, RZ ;  /* 0x0000300059027810 */ /* 0x008fc60007ffe0ff */
[----:B------:R3:W-:Y:S01]  /*2720*/  STL [R1+0x30], R5 ;  /* 0x0000300501007387 */ /* 0x0007e20000100800 */
[C---:B------:R-:W-:Y:S03]  /*2730*/  HMMA.16816.F32 R40, R192.reuse, R42, R56 ;  /* 0x0000002ac028723c */ /* 0x040fe60000001838 */
[----:B------:R-:W-:Y:S04]  /*2740*/  LDSM.16.M88.4 R56, [R135+0x12900] ;  /* 0x012900008738783b */ /* 0x000fe80000000200 */
[----:B------:R4:W-:Y:S01]  /*2750*/  STL [R1+0x2c], R2 ;  /* 0x00002c0201007387 */ /* 0x0009e20000100800 */
[C---:B------:R-:W-:Y:S08]  /*2760*/  HMMA.16816.F32 R20, R192.reuse, R52, R20 ;  /* 0x00000034c014723c */ /* 0x040ff00000001814 */
[----:B------:R-:W-:Y:S01]  /*2770*/  HMMA.16816.F32 R24, R192, R54, R24 ;  /* 0x00000036c018723c */ /* 0x000fe20000001818 */
[----:B------:R-:W2:Y:S01]  /*2780*/  LDSM.16.M88.4 R52, [R135+0x12100] ;  /* 0x012100008734783b */ /* 0x000ea20000000200 */
[----:B-1----:R-:W-:-:S05]  /*2790*/  IADD3 R6, R89, 0x3800, RZ ;  /* 0x0000380059067810 */ /* 0x002fca0007ffe0ff */
[----:B------:R1:W-:Y:S01]  /*27a0*/  STL [R1+0x28], R6 ;  /* 0x0000280601007387 */ /* 0x0003e20000100800 */
[----:B------:R-:W-:Y:S01]  /*27b0*/  HMMA.16816.F32 R12, R192, R44, R8 ;  /* 0x0000002cc00c723c */ /* 0x000fe20000001808 */
[----:B---3--:R-:W-:-:S05]  /*27c0*/  IADD3 R5, R89, 0x4000, RZ ;  /* 0x0000400059057810 */ /* 0x008fca0007ffe0ff */
[----:B------:R3:W-:Y:S02]  /*27d0*/  STL [R1+0x24], R5 ;  /* 0x0000240501007387 */ /* 0x0007e40000100800 */
[C---:B------:R-:W-:Y:S01]  /*27e0*/  HMMA.16816.F32 R8, R192.reuse, R46, R16 ;  /* 0x0000002ec008723c */ /* 0x040fe20000001810 */
[C---:B----4-:R-:W-:Y:S01]  /*27f0*/  IADD3 R2, R89.reuse, 0x4800, RZ ;  /* 0x0000480059027810 */ /* 0x050fe20007ffe0ff */
[----:B------:R-:W-:Y:S04]  /*2800*/  LDSM.16.M88.4 R44, [R89+0x2000] ;  /* 0x00200000592c783b */ /* 0x000fe80000000200 */
[----:B------:R4:W-:Y:S02]  /*2810*/  STL [R1+0x20], R2 ;  /* 0x0000200201007387 */ /* 0x0009e40000100800 */
[C---:B------:R-:W-:Y:S08]  /*2820*/  HMMA.16816.F32 R28, R192.reuse, R72, R28 ;  /* 0x00000048c01c723c */ /* 0x040ff0000000181c */
[----:B------:R-:W-:Y:S01]  /*2830*/  HMMA.16816.F32 R32, R192, R74, R32 ;  /* 0x0000004ac020723c */ /* 0x000fe20000001820 */
[----:B------:R-:W2:Y:S01]  /*2840*/  LDSM.16.M88.4 R72, [R135+0x13900] ;  /* 0x013900008748783b */ /* 0x000ea20000000200 */
[----:B-1----:R-:W-:-:S02]  /*2850*/  IADD3 R6, R89, 0x5000, RZ ;  /* 0x0000500059067810 */ /* 0x002fc40007ffe0ff */
[----:B---3--:R-:W-:-:S04]  /*2860*/  IADD3 R5, R89, 0x5800, RZ ;  /* 0x0000580059057810 */ /* 0x008fc80007ffe0ff */
[C---:B------:R-:W-:Y:S01]  /*2870*/  HMMA.16816.F32 R36, R196.reuse, R48, R36 ;  /* 0x00000030c424723c */ /* 0x040fe20000001824 */
[----:B------:R1:W-:Y:S04]  /*2880*/  STL [R1+0x1c], R6 ;  /* 0x00001c0601007387 */ /* 0x0003e80000100800 */
[----:B------:R3:W-:Y:S01]  /*2890*/  STL [R1+0x18], R5 ;  /* 0x0000180501007387 */ /* 0x0007e20000100800 */
[C---:B----4-:R-:W-:Y:S02]  /*28a0*/  IADD3 R2, R89.reuse, 0x6000, RZ ;  /* 0x0000600059027810 */ /* 0x050fe40007ffe0ff */
[C---:B------:R-:W-:Y:S01]  /*28b0*/  HMMA.16816.F32 R40, R196.reuse, R50, R40 ;  /* 0x00000032c428723c */ /* 0x040fe20000001828 */
[----:B------:R-:W-:Y:S04]  /*28c0*/  LDSM.16.M88.4 R48, [R90+0x12100] ;  /* 0x012100005a30783b */ /* 0x000fe80000000200 */
[----:B------:R4:W-:Y:S03]  /*28d0*/  STL [R1+0x14], R2 ;  /* 0x0000140201007387 */ /* 0x0009e60000100800 */
[C---:B--2---:R-:W-:Y:S08]  /*28e0*/  HMMA.16816.F32 R16, R196.reuse, R60, R12 ;  /* 0x0000003cc410723c */ /* 0x044ff0000000180c */
[----:B------:R-:W-:Y:S01]  /*28f0*/  HMMA.16816.F32 R12, R196, R62, R8 ;  /* 0x0000003ec40c723c */ /* 0x000fe20000001808 */
[----:B------:R-:W2:Y:S01]  /*2900*/  LDSM.16.M88.4 R60, [R89+0x2800] ;  /* 0x00280000593c783b */ /* 0x000ea20000000200 */
[----:B-1----:R-:W-:-:S02]  /*2910*/  IADD3 R6, R89, 0x6800, RZ ;  /* 0x0000680059067810 */ /* 0x002fc40007ffe0ff */
[----:B---3--:R-:W-:-:S03]  /*2920*/  IADD3 R5, R89, 0x7000, RZ ;  /* 0x0000700059057810 */ /* 0x008fc60007ffe0ff */
[----:B------:R-:W-:Y:S01]  /*2930*/  STL [R1+0x10], R6 ;  /* 0x0000100601007387 */ /* 0x000fe20000100800 */
[----:B------:R-:W-:Y:S01]  /*2940*/  HMMA.16816.F32 R8, R196, R68, R20 ;  /* 0x00000044c408723c */ /* 0x000fe20000001814 */
[----:B----4-:R-:W-:-:S07]  /*2950*/  IADD3 R2, R89, 0x7800, RZ ;  /* 0x0000780059027810 */ /* 0x010fce0007ffe0ff */
[C---:B------:R-:W-:Y:S01]  /*2960*/  HMMA.16816.F32 R24, R196.reuse, R70, R24 ;  /* 0x00000046c418723c */ /* 0x040fe20000001818 */
[----:B------:R-:W1:Y:S04]  /*2970*/  LDSM.16.M88.4 R68, [R89+0x3000] ;  /* 0x003000005944783b */ /* 0x000e680000000200 */
[----:B------:R-:W-:Y:S03]  /*2980*/  STL [R1+0x8], R2 ;  /* 0x0000080201007387 */ /* 0x000fe60000100800 */
[C---:B------:R-:W-:Y:S01]  /*2990*/  HMMA.16816.F32 R28, R196.reuse, R76, R28 ;  /* 0x0000004cc41c723c */ /* 0x040fe2000000181c */
[----:B------:R-:W-:Y:S07]  /*29a0*/  STL [R1+0xc], R5 ;  /* 0x00000c0501007387 */ /* 0x000fee0000100800 */
[----:B------:R-:W-:Y:S01]  /*29b0*/  HMMA.16816.F32 R32, R196, R78, R32 ;  /* 0x0000004ec420723c */ /* 0x000fe20000001820 */
[----:B------:R-:W3:Y:S07]  /*29c0*/  LDSM.16.M88.4 R76, [R89+0x3800] ;  /* 0x00380000594c783b */ /* 0x000eee0000000200 */
[C---:B------:R-:W-:Y:S08]  /*29d0*/  HMMA.16816.F32 R36, R200.reuse, R52, R36 ;  /* 0x00000034c824723c */ /* 0x040ff00000001824 */
[C---:B------:R-:W-:Y:S01]  /*29e0*/  HMMA.16816.F32 R40, R200.reuse, R54, R40 ;  /* 0x00000036c828723c */ /* 0x040fe20000001828 */
[----:B------:R-:W4:Y:S07]  /*29f0*/  LDSM.16.M88.4 R52, [R90+0x12900] ;  /* 0x012900005a34783b */ /* 0x000f2e0000000200 */
[C---:B------:R-:W-:Y:S08]  /*2a00*/  HMMA.16816.F32 R20, R200.reuse, R56, R16 ;  /* 0x00000038c814723c */ /* 0x040ff00000001810 */
[C---:B------:R-:W-:Y:S01]  /*2a10*/  HMMA.16816.F32 R16, R200.reuse, R58, R12 ;  /* 0x0000003ac810723c */ /* 0x040fe2000000180c */
[----:B------:R-:W1:Y:S07]  /*2a20*/  LDSM.16.M88.4 R56, [R90+0x13100] ;  /* 0x013100005a38783b */ /* 0x000e6e0000000200 */
[C---:B------:R-:W-:Y:S08]  /*2a30*/  HMMA.16816.F32 R12, R200.reuse, R64, R8 ;  /* 0x00000040c80c723c */ /* 0x040ff00000001808 */
[C---:B------:R-:W-:Y:S01]  /*2a40*/  HMMA.16816.F32 R8, R200.reuse, R66, R24 ;  /* 0x00000042c808723c */ /* 0x040fe20000001818 */
[----:B------:R-:W-:Y:S07]  /*2a50*/  LDSM.16.M88.4 R64, [R135+0x15100] ;  /* 0x015100008740783b */ /* 0x000fee0000000200 */
[C---:B------:R-:W-:Y:S08]  /*2a60*/  HMMA.16816.F32 R28, R200.reuse, R72, R28 ;  /* 0x00000048c81c723c */ /* 0x040ff0000000181c */
[----:B------:R-:W-:Y:S01]  /*2a70*/  HMMA.16816.F32 R32, R200, R74, R32 ;  /* 0x0000004ac820723c */ /* 0x000fe20000001820 */
[----:B------:R-:W3:Y:S07]  /*2a80*/  LDSM.16.M88.4 R72, [R90+0x13900] ;  /* 0x013900005a48783b */ /* 0x000eee0000000200 */
[C---:B------:R-:W-:Y:S08]  /*2a90*/  HMMA.16816.F32 R36, R204.reuse, R44, R36 ;  /* 0x0000002ccc24723c */ /* 0x040ff00000001824 */
[C---:B------:R-:W-:Y:S01]  /*2aa0*/  HMMA.16816.F32 R40, R204.reuse, R46, R40 ;  /* 0x0000002ecc28723c */ /* 0x040fe20000001828 */
[----:B------:R-:W4:Y:S07]  /*2ab0*/  LDSM.16.M88.4 R44, [R250+0x2000] ;  /* 0x00200000fa2c783b */ /* 0x000f2e0000000200 */
[C---:B--2---:R-:W-:Y:S08]  /*2ac0*/  HMMA.16816.F32 R24, R204.reuse, R60, R20 ;  /* 0x0000003ccc18723c */ /* 0x044ff00000001814 */
[C---:B------:R-:W-:Y:S01]  /*2ad0*/  HMMA.16816.F32 R20, R204.reuse, R62, R16 ;  /* 0x0000003ecc14723c */ /* 0x040fe20000001810 */
[----:B------:R-:W2:Y:S07]  /*2ae0*/  LDSM.16.M88.4 R60, [R250+0x2800] ;  /* 0x00280000fa3c783b */ /* 0x000eae0000000200 */
[C---:B-1----:R-:W-:Y:S08]  /*2af0*/  HMMA.16816.F32 R16, R204.reuse, R68, R12 ;  /* 0x00000044cc10723c */ /* 0x042ff0000000180c */
[C---:B------:R-:W-:Y:S01]  /*2b00*/  HMMA.16816.F32 R12, R204.reuse, R70, R8 ;  /* 0x00000046cc0c723c */ /* 0x040fe20000001808 */
[----:B------:R-:W1:Y:S07]  /*2b10*/  LDSM.16.M88.4 R68, [R250+0x3000] ;  /* 0x00300000fa44783b */ /* 0x000e6e0000000200 */
[C---:B---3--:R-:W-:Y:S08]  /*2b20*/  HMMA.16816.F32 R8, R204.reuse, R76, R28 ;  /* 0x0000004ccc08723c */ /* 0x048ff0000000181c */
[----:B------:R-:W-:Y:S01]  /*2b30*/  HMMA.16816.F32 R32, R204, R78, R32 ;  /* 0x0000004ecc20723c */ /* 0x000fe20000001820 */
[----:B------:R-:W-:Y:S07]  /*2b40*/  LDSM.16.M88.4 R76, [R135+0x15900] ;  /* 0x01590000874c783b */ /* 0x000fee0000000200 */
[C---:B------:R-:W-:Y:S08]  /*2b50*/  HMMA.16816.F32 R36, R208.reuse, R48, R36 ;  /* 0x00000030d024723c */ /* 0x040ff00000001824 */
[C---:B------:R-:W-:Y:S01]  /*2b60*/  HMMA.16816.F32 R40, R208.reuse, R50, R40 ;  /* 0x00000032d028723c */ /* 0x040fe20000001828 */
[----:B------:R-:W3:Y:S07]  /*2b70*/  LDSM.16.M88.4 R48, [R135+0x14100] ;  /* 0x014100008730783b */ /* 0x000eee0000000200 */
[C---:B----4-:R-:W-:Y:S08]  /*2b80*/  HMMA.16816.F32 R28, R208.reuse, R52, R24 ;  /* 0x00000034d01c723c */ /* 0x050ff00000001818 */
[C---:B------:R-:W-:Y:S01]  /*2b90*/  HMMA.16816.F32 R24, R208.reuse, R54, R20 ;  /* 0x00000036d018723c */ /* 0x040fe20000001814 */
[----:B------:R-:W-:Y:S07]  /*2ba0*/  LDSM.16.M88.4 R52, [R89+0x4800] ;  /* 0x004800005934783b */ /* 0x000fee0000000200 */
[C---:B------:R-:W-:Y:S08]  /*2bb0*/  HMMA.16816.F32 R20, R208.reuse, R56, R16 ;  /* 0x00000038d014723c */ /* 0x040ff00000001810 */
[C---:B------:R-:W-:Y:S01]  /*2bc0*/  HMMA.16816.F32 R16, R208.reuse, R58, R12 ;  /* 0x0000003ad010723c */ /* 0x040fe2000000180c */
[----:B------:R-:W4:Y:S07]  /*2bd0*/  LDSM.16.M88.4 R56, [R135+0x14900] ;  /* 0x014900008738783b */ /* 0x000f2e0000000200 */
[C---:B------:R-:W-:Y:S08]  /*2be0*/  HMMA.16816.F32 R12, R208.reuse, R72, R8 ;  /* 0x00000048d00c723c */ /* 0x040ff00000001808 */
[----:B------:R-:W-:Y:S01]  /*2bf0*/  HMMA.16816.F32 R8, R208, R74, R32 ;  /* 0x0000004ad008723c */ /* 0x000fe20000001820 */
[----:B------:R-:W-:Y:S07]  /*2c00*/  LDSM.16.M88.4 R72, [R89+0x5800] ;  /* 0x005800005948783b */ /* 0x000fee0000000200 */
[C---:B------:R-:W-:Y:S08]  /*2c10*/  HMMA.16816.F32 R36, R212.reuse, R44, R36 ;  /* 0x0000002cd424723c */ /* 0x040ff00000001824 */
[C---:B------:R-:W-:Y:S01]  /*2c20*/  HMMA.16816.F32 R40, R212.reuse, R46, R40 ;  /* 0x0000002ed428723c */ /* 0x040fe20000001828 */
[----:B------:R-:W3:Y:S07]  /*2c30*/  LDSM.16.M88.4 R44, [R89+0x4000] ;  /* 0x00400000592c783b */ /* 0x000eee0000000200 */
[C---:B--2---:R-:W-:Y:S08]  /*2c40*/  HMMA.16816.F32 R32, R212.reuse, R60, R28 ;  /* 0x0000003cd420723c */ /* 0x044ff0000000181c */
[C---:B------:R-:W-:Y:S01]  /*2c50*/  HMMA.16816.F32 R28, R212.reuse, R62, R24 ;  /* 0x0000003ed41c723c */ /* 0x040fe20000001818 */
[----:B------:R-:W2:Y:S07]  /*2c60*/  LDSM.16.M88.4 R60, [R89+0x5000] ;  /* 0x00500000593c783b */ /* 0x000eae0000000200 */
[C---:B-1----:R-:W-:Y:S08]  /*2c70*/  HMMA.16816.F32 R24, R212.reuse, R68, R20 ;  /* 0x00000044d418723c */ /* 0x042ff00000001814 */
[C---:B------:R-:W-:Y:S01]  /*2c80*/  HMMA.16816.F32 R20, R212.reuse, R70, R16 ;  /* 0x00000046d414723c */ /* 0x040fe20000001810 */
[----:B------:R-:W-:Y:S07]  /*2c90*/  LDSM.16.M88.4 R68, [R90+0x14900] ;  /* 0x014900005a44783b */ /* 0x000fee0000000200 */
[C---:B------:R-:W-:Y:S08]  /*2ca0*/  HMMA.16816.F32 R16, R212.reuse, R80, R12 ;  /* 0x00000050d410723c */ /* 0x040ff0000000180c */
[----:B------:R-:W-:Y:S08]  /*2cb0*/  HMMA.16816.F32 R12, R212, R82, R8 ;  /* 0x00000052d40c723c */ /* 0x000ff00000001808 */
[C---:B---3--:R-:W-:Y:S08]  /*2cc0*/  HMMA.16816.F32 R8, R216.reuse, R48, R36 ;  /* 0x00000030d808723c */ /* 0x048ff00000001824 */
[C---:B------:R-:W-:Y:S01]  /*2cd0*/  HMMA.16816.F32 R40, R216.reuse, R50, R40 ;  /* 0x00000032d828723c */ /* 0x040fe20000001828 */
[----:B------:R-:W1:Y:S07]  /*2ce0*/  LDSM.16.M88.4 R48, [R90+0x14100] ;  /* 0x014100005a30783b */ /* 0x000e6e0000000200 */
[C---:B----4-:R-:W-:Y:S08]  /*2cf0*/  HMMA.16816.F32 R36, R216.reuse, R56, R32 ;  /* 0x00000038d824723c */ /* 0x050ff00000001820 */
[C---:B------:R-:W-:Y:S01]  /*2d00*/  HMMA.16816.F32 R32, R216.reuse, R58, R28 ;  /* 0x0000003ad820723c */ /* 0x040fe2000000181c */
[----:B------:R-:W-:Y:S07]  /*2d10*/  LDSM.16.M88.4 R56, [R90+0x15900] ;  /* 0x015900005a38783b */ /* 0x000fee0000000200 */
[C---:B------:R-:W-:Y:S08]  /*2d20*/  HMMA.16816.F32 R28, R216.reuse, R64, R24 ;  /* 0x00000040d81c723c */ /* 0x040ff00000001818 */
        /* <DEDUP_REMOVED lines=8> */
[----:B-1----:R-:W-:Y:S01]  /*2db0*/  HMMA.16816.F32 R16, R224, R48, R12 ;  /* 0x00000030e010723c */ /* 0x002fe2000000180c */
        /* <DEDUP_REMOVED lines=70> */
[----:B------:R-:W2:Y:S06]  /*3220*/  MUFU.TANH R65, R29 ;  /* 0x0000001d00417308 */ /* 0x000eac0000002400 */
[----:B------:R-:W-:Y:S01]  /*3230*/  SHF.R.S32.HI R59, RZ, 0x1f, R133 ;  /* 0x0000001fff3b7819 */ /* 0x000fe20000011485 */
[----:B------:R-:W-:Y:S01]  /*3240*/  HMMA.16816.F32 R8, R232, R66, R68 ;  /* 0x00000042e808723c */ /* 0x000fe20000001844 */
[----:B------:R-:W2:Y:S01]  /*3250*/  MUFU.TANH R64, R30 ;  /* 0x0000001e00407308 */ /* 0x000ea20000002400 */
[----:B------:R-:W-:-:S06]  /*3260*/  SHF.R.S32.HI R58, RZ, 0x1f, R177 ;  /* 0x0000001fff3a7819 */ /* 0x000fcc00000114b1 */
[----:B-1----:R-:W-:Y:S01]  /*3270*/  HMMA.16816.F32 R32, R236, R54, R36 ;  /* 0x00000036ec20723c */ /* 0x002fe20000001824 */
[----:B------:R-:W1:Y:S07]  /*3280*/  LDSM.16.M88.4 R36, [R90+0x17900] ;  /* 0x017900005a24783b */ /* 0x000e6e0000000200 */
        /* <DEDUP_REMOVED lines=8> */
[----:B------:R-:W-:Y:S02]  /*3310*/  HMMA.16816.F32 R8, R236, R50, R8 ;  /* 0x00000032ec08723c */ /* 0x000fe40000001808 */
[----:B------:R-:W1:Y:S06]  /*3320*/  MUFU.TANH R49, R13 ;  /* 0x0000000d00317308 */ /* 0x000e6c0000002400 */
[----:B--2---:R-:W-:Y:S01]  /*3330*/  HMMA.16816.F32 R28, R240, R42, R32 ;  /* 0x0000002af01c723c */ /* 0x004fe20000001820 */
[----:B------:R-:W2:Y:S01]  /*3340*/  LDSM.16.M88.4 R32, [R250+0x7800] ;  /* 0x00780000fa20783b */ /* 0x000ea20000000200 */
[----:B------:R-:W-:Y:S01]  /*3350*/  FMUL.FTZ R24, R24, c[0x0][0x320] ;  /* 0x0000c80018187a20 */ /* 0x000fe20000410000 */
[----:B------:R-:W2:Y:S01]  /*3360*/  MUFU.TANH R48, R14 ;  /* 0x0000000e00307308 */ /* 0x000ea20000002400 */
[----:B------:R-:W-:Y:S01]  /*3370*/  FMUL.FTZ R25, R25, c[0x0][0x320] ;  /* 0x0000c80019197a20 */ /* 0x000fe20000410000 */
[----:B------:R-:W-:-:S04]  /*3380*/  DEPBAR.LE SB0, 0x0 ;  /* 0x000080000000791a */ /* 0x000fc80000000000 */
[----:B------:R-:W-:Y:S02]  /*3390*/  FMUL.FTZ R26, R26, c[0x0][0x320] ;  /* 0x0000c8001a1a7a20 */ /* 0x000fe40000410000 */
[----:B------:R-:W-:Y:S01]  /*33a0*/  FMUL.FTZ R27, R27, c[0x0][0x320] ;  /* 0x0000c8001b1b7a20 */ /* 0x000fe20000410000 */
[----:B------:R-:W2:Y:S04]  /*33b0*/  MUFU.TANH R56, R24 ;  /* 0x0000001800387308 */ /* 0x000ea80000002400 */
[----:B-1----:R-:W-:Y:S04]  /*33c0*/  HMMA.16816.F32 R8, R240, R38, R8 ;  /* 0x00000026f008723c */ /* 0x002fe80000001808 */
[----:B------:R-:W1:Y:S08]  /*33d0*/  MUFU.TANH R55, R25 ;  /* 0x0000001900377308 */ /* 0x000e700000002400 */
[----:B------:R-:W1:Y:S08]  /*33e0*/  MUFU.TANH R54, R26 ;  /* 0x0000001a00367308 */ /* 0x000e700000002400 */
[----:B------:R1:W1:Y:S04]  /*33f0*/  MUFU.TANH R53, R27 ;  /* 0x0000001b00357308 */ /* 0x0002680000002400 */
[C---:B--2---:R-:W-:Y:S08]  /*3400*/  HMMA.16816.F32 R8, R244.reuse, R34, R8 ;  /* 0x00000022f408723c */ /* 0x044ff00000001808 */
[----:B-1----:R-:W-:Y:S01]  /*3410*/  HMMA.16816.F32 R24, R244, R44, R16 ;  /* 0x0000002cf418723c */ /* 0x002fe20000001810 */
[----:B------:R1:W2:Y:S07]  /*3420*/  MUFU.TANH R45, R15 ;  /* 0x0000000f002d7308 */ /* 0x0002ae0000002400 */
[----:B------:R-:W-:Y:S08]  /*3430*/  HMMA.16816.F32 R16, R240, R36, R20 ;  /* 0x00000024f010723c */ /* 0x000ff00000001814 */
[----:B------:R-:W-:-:S02]  /*3440*/  FMUL.FTZ R8, R8, c[0x0][0x320] ;  /* 0x0000c80008087a20 */ /* 0x000fc40000410000 */
[----:B------:R-:W-:Y:S01]  /*3450*/  FMUL.FTZ R9, R9, c[0x0][0x320] ;  /* 0x0000c80009097a20 */ /* 0x000fe20000410000 */
[----:B------:R-:W-:Y:S01]  /*3460*/  HMMA.16816.F32 R20, R244, R46, R28 ;  /* 0x0000002ef414723c */ /* 0x000fe2000000181c */
[----:B------:R-:W-:Y:S02]  /*3470*/  FMUL.FTZ R10, R10, c[0x0][0x320] ;  /* 0x0000c8000a0a7a20 */ /* 0x000fe40000410000 */
[----:B------:R-:W-:Y:S01]  /*3480*/  FMUL.FTZ R11, R11, c[0x0][0x320] ;  /* 0x0000c8000b0b7a20 */ /* 0x000fe20000410000 */
[----:B------:R2:W2:Y:S01]  /*3490*/  MUFU.TANH R31, R9 ;  /* 0x00000009001f7308 */ /* 0x0004a20000002400 */
[----:B------:R-:W-:Y:S02]  /*34a0*/  FMUL.FTZ R24, R24, c[0x0][0x320] ;  /* 0x0000c80018187a20 */ /* 0x000fe40000410000 */
[----:B------:R-:W-:Y:S02]  /*34b0*/  FMUL.FTZ R25, R25, c[0x0][0x320] ;  /* 0x0000c80019197a20 */ /* 0x000fe40000410000 */
[----:B------:R-:W-:-:S03]  /*34c0*/  FMUL.FTZ R26, R26, c[0x0][0x320] ;  /* 0x0000c8001a1a7a20 */ /* 0x000fc60000410000 */
[----:B------:R2:W2:Y:S01]  /*34d0*/  MUFU.TANH R44, R24 ;  /* 0x00000018002c7308 */ /* 0x0004a20000002400 */
[----:B------:R-:W-:Y:S01]  /*34e0*/  FMUL.FTZ R27, R27, c[0x0][0x320] ;  /* 0x0000c8001b1b7a20 */ /* 0x000fe20000410000 */
[----:B-1----:R-:W-:Y:S06]  /*34f0*/  HMMA.16816.F32 R12, R244, R32, R16 ;  /* 0x00000020f40c723c */ /* 0x002fec0000001810 */
[----:B------:R1:W1:Y:S04]  /*3500*/  MUFU.TANH R43, R25 ;  /* 0x00000019002b7308 */ /* 0x0002680000002400 */
[----:B------:R-:W-:-:S02]  /*3510*/  FMUL.FTZ R20, R20, c[0x0][0x320] ;  /* 0x0000c80014147a20 */ /* 0x000fc40000410000 */
[----:B------:R-:W-:Y:S02]  /*3520*/  FMUL.FTZ R21, R21, c[0x0][0x320] ;  /* 0x0000c80015157a20 */ /* 0x000fe40000410000 */
[----:B------:R-:W-:Y:S01]  /*3530*/  FMUL.FTZ R22, R22, c[0x0][0x320] ;  /* 0x0000c80016167a20 */ /* 0x000fe20000410000 */
[----:B------:R1:W1:Y:S01]  /*3540*/  MUFU.TANH R42, R26 ;  /* 0x0000001a002a7308 */ /* 0x0002620000002400 */
[----:B------:R-:W-:-:S07]  /*3550*/  FMUL.FTZ R23, R23, c[0x0][0x320] ;  /* 0x0000c80017177a20 */ /* 0x000fce0000410000 */
[----:B------:R1:W1:Y:S01]  /*3560*/  MUFU.TANH R41, R27 ;  /* 0x0000001b00297308 */ /* 0x0002620000002400 */
[----:B------:R-:W-:Y:S02]  /*3570*/  FMUL.FTZ R12, R12, c[0x0][0x320] ;  /* 0x0000c8000c0c7a20 */ /* 0x000fe40000410000 */
[----:B------:R-:W-:Y:S02]  /*3580*/  FMUL.FTZ R13, R13, c[0x0][0x320] ;  /* 0x0000c8000d0d7a20 */ /* 0x000fe40000410000 */
[----:B------:R-:W-:-:S03]  /*3590*/  FMUL.FTZ R14, R14, c[0x0][0x320] ;  /* 0x0000c8000e0e7a20 */ /* 0x000fc60000410000 */
[----:B------:R1:W1:Y:S01]  /*35a0*/  MUFU.TANH R40, R20 ;  /* 0x0000001400287308 */ /* 0x0002620000002400 */
[----:B------:R-:W-:-:S07]  /*35b0*/  FMUL.FTZ R15, R15, c[0x0][0x320] ;  /* 0x0000c8000f0f7a20 */ /* 0x000fce0000410000 */
        /* <DEDUP_REMOVED lines=12> */
[----:B--234-:R-:W-:Y:S01]  /*3680*/  ULEA UR7, UR6, UR10, 0x6 ;  /* 0x0000000a06077291 */ /* 0x01cfe2000f8e303f */
[----:B------:R-:W-:Y:S01]  /*3690*/  ISETP.NE.AND P6, PT, R88, 0x1, PT ;  /* 0x000000015800780c */ /* 0x000fe20003fc5270 */
[----:B------:R-:W-:-:S04]  /*36a0*/  IMAD.MOV.U32 R9, RZ, RZ, RZ ;  /* 0x000000ffff097224 */ /* 0x000fc800078e00ff */
[----:B------:R-:W-:-:S05]  /*36b0*/  IMAD.U32 R5, RZ, RZ, UR7 ;  /* 0x00000007ff057e24 */ /* 0x000fca000f8e00ff */
[----:B------:R-:W-:-:S05]  /*36c0*/  IADD3 R5, R5, -0x80, R87 ;  /* 0xffffff8005057810 */ /* 0x000fca0007ffe057 */
[----:B------:R-:W-:-:S04]  /*36d0*/  @P6 IMAD.HI.U32 R6, R5, c[0x0][0x2bc], RZ ;  /* 0x0000af0005066a27 */ /* 0x000fc800078e00ff */
[----:B------:R-:W-:Y:S01]  /*36e0*/  IMAD.MOV.U32 R2, RZ, RZ, R5 ;  /* 0x000000ffff027224 */ /* 0x000fe200078e0005 */
[----:B------:R-:W-:-:S04]  /*36f0*/  @P6 SHF.R.U32.HI R2, RZ, c[0x0][0x2c0], R6 ;  /* 0x0000b000ff026a19 */ /* 0x000fc80000011606 */
[----:B------:R-:W-:-:S04]  /*3700*/  @!P1 IADD3 R7, P0, R2, UR16, RZ ;  /* 0x0000001002079c10 */ /* 0x000fc8000ff1e0ff */
[----:B-1----:R-:W-:Y:S02]  /*3710*/  @!P1 LEA.HI.X.SX32 R8, R2, UR14, 0x1, P0 ;  /* 0x0000000e02089c11 */ /* 0x002fe400080f0eff */
[----:B------:R-:W-:-:S04]  /*3720*/  @!P1 LEA R6, P0, R7, c[0x0][0x2a0], 0x2 ;  /* 0x0000a80007069a11 */ /* 0x000fc800078010ff */
[----:B------:R-:W-:-:S05]  /*3730*/  @!P1 LEA.HI.X R7, R7, c[0x0][0x2a4], R8, 0x2, P0 ;  /* 0x0000a90007079a11 */ /* 0x000fca00000f1408 */
[----:B------:R1:W2:Y:S01]  /*3740*/  @!P1 LDG.E R9, [R6.64] ;  /* 0x0000000c06099981 */ /* 0x0002a2000c1e1900 */
[----:B------:R-:W-:Y:S01]  /*3750*/  IMAD.MOV R2, RZ, RZ, -R2 ;  /* 0x000000ffff027224 */ /* 0x000fe200078e0a02 */
[----:B------:R-:W-:Y:S01]  /*3760*/  SEL R28, RZ, 0x10, P5 ;  /* 0x00000010ff1c7807 */ /* 0x000fe20002800000 */
[----:B------:R-:W-:Y:S01]  /*3770*/  IMAD.SHL.U32 R12, R133, 0x2, RZ ;  /* 0x00000002850c7824 */ /* 0x000fe200078e00ff */
[----:B------:R-:W-:Y:S01]  /*3780*/  SEL R27, RZ, 0x10, P4 ;  /* 0x00000010ff1b7807 */ /* 0x000fe20002000000 */
[----:B------:R-:W-:Y:S01]  /*3790*/  IMAD R10, R2, c[0x0][0x2b8], R5 ;  /* 0x0000ae00020a7a24 */ /* 0x000fe200078e0205 */
[----:B------:R-:W-:Y:S01]  /*37a0*/  IADD3 R20, -R28, 0x10, RZ ;  /* 0x000000101c147810 */ /* 0x000fe20007ffe1ff */
[----:B------:R-:W-:Y:S01]  /*37b0*/  IMAD.SHL.U32 R22, R177, 0x2, RZ ;  /* 0x00000002b1167824 */ /* 0x000fe200078e00ff */
[----:B------:R-:W-:Y:S02]  /*37c0*/  IADD3 R18, -R27, 0x10, RZ ;  /* 0x000000101b127810 */ /* 0x000fe40007ffe1ff */
[----:B------:R-:W-:Y:S01]  /*37d0*/  SHF.R.S32.HI R2, RZ, 0x1f, R10 ;  /* 0x0000001fff027819 */ /* 0x000fe2000001140a */
[----:B------:R3:W-:Y:S01]  /*37e0*/  STL [R1+0x54], R10 ;  /* 0x0000540a01007387 */ /* 0x0007e20000100800 */
[----:B------:R-:W-:-:S02]  /*37f0*/  LOP3.LUT R20, R20, 0xf, RZ, 0xc0, !PT ;  /* 0x0000000f14147812 */ /* 0x000fc400078ec0ff */
[----:B------:R-:W-:Y:S01]  /*3800*/  SEL R26, RZ, 0x10, P3 ;  /* 0x00000010ff1a7807 */ /* 0x000fe20001800000 */
[----:B------:R-:W-:Y:S01]  /*3810*/  IMAD R2, R2, c[0x0][0x1e0], RZ ;  /* 0x0000780002027a24 */ /* 0x000fe200078e02ff */
[----:B------:R-:W-:Y:S02]  /*3820*/  SHF.L.U64.HI R8, R133, 0x1, R59 ;  /* 0x0000000185087819 */ /* 0x000fe4000001023b */
[----:B------:R-:W-:Y:S01]  /*3830*/  LOP3.LUT R18, R18, 0xf, RZ, 0xc0, !PT ;  /* 0x0000000f12127812 */ /* 0x000fe200078ec0ff */
[----:B------:R-:W-:Y:S01]  /*3840*/  IMAD R2, R10, c[0x0][0x1e4], R2 ;  /* 0x000079000a027a24 */ /* 0x000fe200078e0202 */
[----:B------:R-:W-:Y:S02]  /*3850*/  IADD3 R16, -R26, 0x10, RZ ;  /* 0x000000101a107810 */ /* 0x000fe40007ffe1ff */
[----:B------:R-:W-:Y:S02]  /*3860*/  SEL R25, RZ, 0x10, P2 ;  /* 0x00000010ff197807 */ /* 0x000fe40001000000 */
[----:B------:R-:W-:Y:S01]  /*3870*/  SHF.L.U64.HI R11, R134, 0x1, R178 ;  /* 0x00000001860b7819 */ /* 0x000fe200000102b2 */
[----:B-1----:R-:W-:Y:S01]  /*3880*/  IMAD.WIDE.U32 R6, R10, c[0x0][0x1e0], RZ ;  /* 0x000078000a067a25 */ /* 0x002fe200078e00ff */
[----:B------:R-:W-:-:S02]  /*3890*/  LOP3.LUT R16, R16, 0xf, RZ, 0xc0, !PT ;  /* 0x0000000f10107812 */ /* 0x000fc400078ec0ff */
[----:B------:R-:W-:Y:S01]  /*38a0*/  IADD3 R14, -R25, 0x10, RZ ;  /* 0x00000010190e7810 */ /* 0x000fe20007ffe1ff */
[----:B------:R-:W-:Y:S01]  /*38b0*/  IMAD.IADD R7, R7, 0x1, R2 ;  /* 0x0000000107077824 */ /* 0x000fe200078e0202 */
[----:B------:R-:W-:Y:S02]  /*38c0*/  SHF.L.U64.HI R23, R176, 0x1, R179 ;  /* 0x00000001b0177819 */ /* 0x000fe400000102b3 */
[----:B------:R-:W-:Y:S02]  /*38d0*/  LOP3.LUT R14, R14, 0xf, RZ, 0xc0, !PT ;  /* 0x0000000f0e0e7812 */ /* 0x000fe400078ec0ff */
[----:B------:R-:W-:Y:S01]  /*38e0*/  SHF.L.U64.HI R24, R177, 0x1, R58 ;  /* 0x00000001b1187819 */ /* 0x000fe2000001023a */
[----:B---3--:R-:W-:Y:S01]  /*38f0*/  IMAD.SHL.U32 R10, R134, 0x2, RZ ;  /* 0x00000002860a7824 */ /* 0x008fe200078e00ff */
[----:B--2---:R-:W-:Y:S01]  /*3900*/  SHF.R.S32.HI R2, RZ, 0x1f, R9 ;  /* 0x0000001fff027819 */ /* 0x004fe20000011409 */
[----:B------:R-:W-:Y:S01]  /*3910*/  IMAD.WIDE.U32 R6, R9, c[0x0][0x1f0], R6 ;  /* 0x00007c0009067a25 */ /* 0x000fe200078e0006 */
[----:B------:R1:W-:Y:S03]  /*3920*/  STL [R1+0x50], R9 ;  /* 0x0000500901007387 */ /* 0x0003e60000100800 */
[----:B------:R-:W-:-:S04]  /*3930*/  IMAD R2, R2, c[0x0][0x1f0], RZ ;  /* 0x00007c0002027a24 */ /* 0x000fc800078e02ff */
[----:B------:R-:W-:Y:S01]  /*3940*/  IMAD R5, R9, c[0x0][0x1f4], R2 ;  /* 0x00007d0009057a24 */ /* 0x000fe200078e0202 */
[----:B------:R-:W-:-:S04]  /*3950*/  IADD3 R2, P0, R6, UR18, RZ ;  /* 0x0000001206027c10 */ /* 0x000fc8000ff1e0ff */
[----:B------:R-:W-:Y:S02]  /*3960*/  IADD3.X R6, R7, UR15, R5, P0, !PT ;  /* 0x0000000f07067c10 */ /* 0x000fe400087fe405 */
[----:B------:R-:W-:-:S04]  /*3970*/  LEA R7, P0, R2, c[0x0][0x1c8], 0x1 ;  /* 0x0000720002077a11 */ /* 0x000fc800078008ff */
[----:B------:R-:W-:Y:S02]  /*3980*/  LEA.HI.X R6, R2, c[0x0][0x1cc], R6, 0x1, P0 ;  /* 0x0000730002067a11 */ /* 0x000fe400000f0c06 */
[----:B------:R-:W2:Y:S04]  /*3990*/  SHFL.IDX PT, R2, R7, 0x1, 0x181f ;  /* 0x00381f0007027f89 */ /* 0x000ea800000e0000 */
[----:B------:R-:W3:Y:S01]  /*39a0*/  SHFL.IDX PT, R5, R6, 0x1, 0x181f ;  /* 0x00381f0006057f89 */ /* 0x000ee200000e0000 */
[----:B-1----:R-:W-:Y:S01]  /*39b0*/  IMAD.SHL.U32 R9, R176, 0x2, RZ ;  /* 0x00000002b0097824 */ /* 0x002fe200078e00ff */
[----:B--2---:R-:W-:-:S04]  /*39c0*/  IADD3 R20, P6, P0, R20, R2, R12 ;  /* 0x0000000214147210 */ /* 0x004fc800078de00c */
[----:B---3--:R-:W-:Y:S02]  /*39d0*/  IADD3.X R21, RZ, R5, R8, P6, P0 ;  /* 0x00000005ff157210 */ /* 0x008fe400037e0408 */
[----:B------:R-:W-:-:S04]  /*39e0*/  IADD3 R18, P6, P0, R18, R2, R10 ;  /* 0x0000000212127210 */ /* 0x000fc800078de00a */
[----:B------:R-:W-:Y:S02]  /*39f0*/  IADD3.X R19, RZ, R5, R11, P6, P0 ;  /* 0x00000005ff137210 */ /* 0x000fe400037e040b */
[----:B------:R-:W-:-:S04]  /*3a00*/  IADD3 R16, P6, P0, R16, R2, R9 ;  /* 0x0000000210107210 */ /* 0x000fc800078de009 */
[-C--:B------:R-:W-:Y:S02]  /*3a10*/  IADD3.X R17, RZ, R5.reuse, R23, P6, P0 ;  /* 0x00000005ff117210 */ /* 0x080fe400037e0417 */
[----:B------:R-:W-:Y:S02]  /*3a20*/  IADD3 R14, P6, P0, R14, R2, R22 ;  /* 0x000000020e0e7210 */ /* 0x000fe400078de016 */
[----:B------:R-:W1:Y:S02]  /*3a30*/  SHFL.IDX PT, R2, R7, RZ, 0x181f ;  /* 0x00181fff07027589 */ /* 0x000e6400000e0000 */
[----:B------:R-:W-:Y:S02]  /*3a40*/  IADD3.X R15, RZ, R5, R24, P6, P0 ;  /* 0x00000005ff0f7210 */ /* 0x000fe400037e0418 */
[----:B------:R-:W2:Y:S01]  /*3a50*/  SHFL.IDX PT, R5, R6, RZ, 0x181f ;  /* 0x00181fff06057589 */ /* 0x000ea200000e0000 */
[----:B-1----:R-:W-:-:S05]  /*3a60*/  IADD3 R12, P0, R2, R12, RZ ;  /* 0x0000000c020c7210 */ /* 0x002fca0007f1e0ff */
[----:B--2---:R-:W-:Y:S01]  /*3a70*/  IMAD.X R13, R5, 0x1, R8, P0 ;  /* 0x00000001050d7824 */ /* 0x004fe200000e0608 */
[----:B------:R-:W-:-:S04]  /*3a80*/  IADD3 R10, P0, R2, R10, RZ ;  /* 0x0000000a020a7210 */ /* 0x000fc80007f1e0ff */
[----:B------:R1:W-:Y:S01]  /*3a90*/  LDGSTS.E.BYPASS.LTC128B.128 [R86+0x10100], [R12.64], !P5 ;  /* 0x101000000c567fae */ /* 0x0003e2000e901d4c */
[----:B------:R-:W-:Y:S01]  /*3aa0*/  IMAD.X R11, R5, 0x1, R11, P0 ;  /* 0x00000001050b7824 */ /* 0x000fe200000e060b */
[----:B------:R-:W-:-:S04]  /*3ab0*/  IADD3 R8, P0, R2, R9, RZ ;  /* 0x0000000902087210 */ /* 0x000fc80007f1e0ff */
[----:B------:R1:W-:Y:S01]  /*3ac0*/  LDGSTS.E.BYPASS.LTC128B.128 [R86+0x12100], [R10.64], !P4 ;  /* 0x121000000a567fae */ /* 0x0003e2000e101d4c */
[----:B------:R-:W-:Y:S01]  /*3ad0*/  IMAD.X R9, R5, 0x1, R23, P0 ;  /* 0x0000000105097824 */ /* 0x000fe200000e0617 */
[----:B------:R-:W-:-:S04]  /*3ae0*/  IADD3 R6, P0, R2, R22, RZ ;  /* 0x0000001602067210 */ /* 0x000fc80007f1e0ff */
[----:B------:R1:W-:Y:S01]  /*3af0*/  LDGSTS.E.BYPASS.LTC128B.128 [R86+0x14100], [R8.64], !P3 ;  /* 0x1410000008567fae */ /* 0x0003e2000d901d4c */
[----:B------:R-:W-:Y:S01]  /*3b00*/  IMAD.X R7, R5, 0x1, R24, P0 ;  /* 0x0000000105077824 */ /* 0x000fe200000e0618 */
[----:B------:R-:W-:-:S04]  /*3b10*/  ISETP.NE.U32.AND P0, PT, R28, RZ, PT ;  /* 0x000000ff1c00720c */ /* 0x000fc80003f05070 */
[----:B------:R1:W-:Y:S09]  /*3b20*/  LDGSTS.E.BYPASS.LTC128B.128 [R86+0x16100], [R6.64], !P2 ;  /* 0x1610000006567fae */ /* 0x0003f2000d101d4c */
[----:B------:R1:W-:Y:S01]  /*3b30*/  LDGSTS.E.BYPASS.LTC128B.128.ZFILL [R86+0x11100], [R20.64], P0 ;  /* 0x1110000014567fae */ /* 0x0003e20008141d4c */
[----:B------:R-:W-:-:S13]  /*3b40*/  ISETP.NE.U32.AND P0, PT, R27, RZ, PT ;  /* 0x000000ff1b00720c */ /* 0x000fda0003f05070 */
[----:B------:R1:W-:Y:S01]  /*3b50*/  LDGSTS.E.BYPASS.LTC128B.128.ZFILL [R86+0x13100], [R18.64], P0 ;  /* 0x1310000012567fae */ /* 0x0003e20008141d4c */
[----:B------:R-:W-:-:S13]  /*3b60*/  ISETP.NE.U32.AND P0, PT, R26, RZ, PT ;  /* 0x000000ff1a00720c */ /* 0x000fda0003f05070 */
[----:B------:R1:W-:Y:S01]  /*3b70*/  LDGSTS.E.BYPASS.LTC128B.128.ZFILL [R86+0x15100], [R16.64], P0 ;  /* 0x1510000010567fae */ /* 0x0003e20008141d4c */
[----:B------:R-:W-:-:S13]  /*3b80*/  ISETP.NE.U32.AND P0, PT, R25, RZ, PT ;  /* 0x000000ff1900720c */ /* 0x000fda0003f05070 */
[----:B------:R1:W-:Y:S02]  /*3b90*/  LDGSTS.E.BYPASS.LTC128B.128.ZFILL [R86+0x17100], [R14.64], P0 ;  /* 0x171000000e567fae */ /* 0x0003e40008141d4c */
.L_x_25:
[----:B--234-:R-:W-:Y:S01]  /*3ba0*/  LOP3.LUT R2, R84, 0xffffffe0, RZ, 0xc0, !PT ;  /* 0xffffffe054027812 */ /* 0x01cfe200078ec0ff */
[----:B-1----:R-:W-:Y:S01]  /*3bb0*/  IMAD.U32 R6, RZ, RZ, UR4 ;  /* 0x00000004ff067e24 */ /* 0x002fe2000f8e00ff */
[----:B------:R-:W0:Y:S01]  /*3bc0*/  LDGDEPBAR ;  /* 0x00000000000079af */ /* 0x000e220000000000 */
[----:B------:R-:W-:Y:S02]  /*3bd0*/  IMAD.SHL.U32 R248, R3, 0x2, RZ ;  /* 0x0000000203f87824 */ /* 0x000fe400078e00ff */
[----:B------:R-:W-:Y:S02]  /*3be0*/  IMAD.IADD R2, R85, 0x1, -R2 ;  /* 0x0000000155027824 */ /* 0x000fe400078e0a02 */
[----:B------:R-:W-:Y:S01]  /*3bf0*/  IMAD R249, R4, 0x2, R248 ;  /* 0x0000000204f97824 */ /* 0x000fe200078e02f8 */
[C---:B------:R-:W-:Y:S01]  /*3c00*/  LEA R252, R0.reuse, R248, 0x1 ;  /* 0x000000f800fc7211 */ /* 0x040fe200078e08ff */
[----:B------:R-:W-:Y:S01]  /*3c10*/  LDSM.16.MT88.4 R60, [R248+0x2900] ;  /* 0x00290000f83c783b */ /* 0x000fe20000004200 */
[----:B------:R-:W-:Y:S01]  /*3c20*/  SHF.R.S32.HI R5, RZ, 0x1f, R2 ;  /* 0x0000001fff057819 */ /* 0x000fe20000011402 */
[----:B------:R-:W-:-:S02]  /*3c30*/  IMAD R251, R0, 0x2, R249 ;  /* 0x0000000200fb7824 */ /* 0x000fc400078e02f9 */
[----:B------:R-:W-:Y:S01]  /*3c40*/  LDSM.16.MT88.4 R24, [R252+0x100] ;  /* 0x00010000fc18783b */ /* 0x000fe20000004200 */
[----:B------:R-:W-:-:S03]  /*3c50*/  LEA.HI R5, R5, R2, RZ, 0x2 ;  /* 0x0000000205057211 */ /* 0x000fc600078f10ff */
[----:B------:R-:W-:Y:S01]  /*3c60*/  LDSM.16.MT88.4 R84, [R249+0x2900] ;  /* 0x00290000f954783b */ /* 0x000fe20000004200 */
[----:B------:R-:W-:-:S03]  /*3c70*/  LOP3.LUT R5, R5, 0x7ffffffc, RZ, 0xc0, !PT ;  /* 0x7ffffffc05057812 */ /* 0x000fc600078ec0ff */
[----:B------:R-:W-:Y:S01]  /*3c80*/  LDSM.16.MT88.4 R76, [R249+0x900] ;  /* 0x00090000f94c783b */ /* 0x000fe20000004200 */
[----:B------:R-:W-:-:S03]  /*3c90*/  IADD3 R2, R2, -R5, RZ ;  /* 0x8000000502027210 */ /* 0x000fc60007ffe0ff */
[----:B------:R-:W-:Y:S02]  /*3ca0*/  LDSM.16.MT88.4 R68, [R252+0x900] ;  /* 0x00090000fc44783b */ /* 0x000fe40000004200 */
[----:B------:R-:W-:-:S05]  /*3cb0*/  IMAD R2, R2, -0x2, R6 ;  /* 0xfffffffe02027824 */ /* 0x000fca00078e0206 */
[----:B------:R-:W-:-:S04]  /*3cc0*/  ISETP.GT.AND P0, PT, R2, RZ, PT ;  /* 0x000000ff0200720c */ /* 0x000fc80003f04270 */
[----:B------:R-:W-:Y:S02]  /*3cd0*/  FSEL R15, R74, -INF , P0 ;  /* 0xff8000004a0f7808 */ /* 0x000fe40000000000 */
[----:B------:R-:W-:Y:S02]  /*3ce0*/  FSEL R10, R80, -INF , P0 ;  /* 0xff800000500a7808 */ /* 0x000fe40000000000 */
[----:B------:R-:W-:Y:S01]  /*3cf0*/  ISETP.GT.AND P0, PT, R2, 0x1, PT ;  /* 0x000000010200780c */ /* 0x000fe20003f04270 */
[----:B------:R-:W-:Y:S03]  /*3d00*/  LDSM.16.MT88.4 R80, [R249+0x2100] ;  /* 0x00210000f950783b */ /* 0x000fe60000004200 */
        /* <DEDUP_REMOVED lines=54> */
[----:B------:R-:W-:Y:S02]  /*4070*/  FMNMX.FTZ R13, R19, R13, !PT ;  /* 0x0000000d130d7209 */ /* 0x000fe40007810000 */
[----:B------:R-:W-:Y:S02]  /*4080*/  ISETP.GT.AND P0, PT, R2, 0x38, PT ;  /* 0x000000380200780c */ /* 0x000fe40003f04270 */
[----:B------:R-:W-:Y:S02]  /*4090*/  FMNMX.FTZ R5, R106, R5, !PT ;  /* 0x000000056a057209 */ /* 0x000fe40007810000 */
[----:B------:R-:W-:Y:S02]  /*40a0*/  FMNMX.FTZ R13, R18, R13, !PT ;  /* 0x0000000d120d7209 */ /* 0x000fe40007810000 */
[----:B------:R-:W-:Y:S02]  /*40b0*/  FSEL R108, R29, -INF , P0 ;  /* 0xff8000001d6c7808 */ /* 0x000fe40000000000 */
[----:B------:R-:W-:-:S02]  /*40c0*/  FSEL R104, R33, -INF , P0 ;  /* 0xff80000021687808 */ /* 0x000fc40000000000 */
[----:B------:R-:W-:Y:S01]  /*40d0*/  ISETP.GT.AND P0, PT, R2, 0x39, PT ;  /* 0x000000390200780c */ /* 0x000fe20003f04270 */
[----:B------:R-:W-:Y:S01]  /*40e0*/  LDSM.16.MT88.4 R32, [R248+0x900] ;  /* 0x00090000f820783b */ /* 0x000fe20000004200 */
[----:B------:R-:W-:Y:S02]  /*40f0*/  FMNMX.FTZ R2, R105, R5, !PT ;  /* 0x0000000569027209 */ /* 0x000fe40007810000 */
[----:B------:R-:W-:Y:S02]  /*4100*/  FMNMX.FTZ R5, R17, R13, !PT ;  /* 0x0000000d11057209 */ /* 0x000fe40007810000 */
[----:B------:R-:W-:Y:S02]  /*4110*/  FSEL R102, R31, -INF , P0 ;  /* 0xff8000001f667808 */ /* 0x000fe40000000000 */
[----:B------:R-:W-:Y:S01]  /*4120*/  FMNMX.FTZ R5, R16, R5, !PT ;  /* 0x0000000510057209 */ /* 0x000fe20007810000 */
[----:B------:R-:W-:Y:S01]  /*4130*/  LDSM.16.MT88.4 R28, [R249+0x100] ;  /* 0x00010000f91c783b */ /* 0x000fe20000004200 */
[----:B------:R-:W-:-:S02]  /*4140*/  FMNMX.FTZ R2, R104, R2, !PT ;  /* 0x0000000268027209 */ /* 0x000fc40007810000 */
        /* <DEDUP_REMOVED lines=14> */
[----:B------:R-:W1:Y:S01]  /*4230*/  SHFL.BFLY PT, R132, R2, 0x1, 0x1f ;  /* 0x0c201f0002847f89 */ /* 0x000e6200000e0000 */
[----:B------:R-:W-:-:S05]  /*4240*/  FMNMX.FTZ R5, R101, R5, !PT ;  /* 0x0000000565057209 */ /* 0x000fca0007810000 */
[----:B------:R-:W2:Y:S01]  /*4250*/  SHFL.BFLY PT, R23, R5, 0x2, 0x1f ;  /* 0x0c401f0005177f89 */ /* 0x000ea200000e0000 */
[----:B-1----:R-:W-:-:S04]  /*4260*/  FMNMX.FTZ R132, R2, R132, !PT ;  /* 0x0000008402847209 */ /* 0x002fc80007810000 */
[C---:B------:R-:W-:Y:S01]  /*4270*/  FSETP.NEU.FTZ.AND P0, PT, R132.reuse, -INF , PT ;  /* 0xff8000008400780b */ /* 0x040fe20003f1d000 */
[----:B------:R-:W-:Y:S01]  /*4280*/  FMUL.FTZ R13, R132, c[0x0][0x2d0] ;  /* 0x0000b400840d7a20 */ /* 0x000fe20000410000 */
[----:B--2---:R-:W-:-:S04]  /*4290*/  FMNMX.FTZ R2, R5, R23, !PT ;  /* 0x0000001705027209 */ /* 0x004fc80007810000 */
[----:B------:R-:W-:Y:S01]  /*42a0*/  FSEL R13, R13, RZ, P0 ;  /* 0x000000ff0d0d7208 */ /* 0x000fe20000000000 */
[----:B------:R-:W1:Y:S04]  /*42b0*/  SHFL.BFLY PT, R5, R2, 0x1, 0x1f ;  /* 0x0c201f0002057f89 */ /* 0x000e6800000e0000 */
[--C-:B------:R-:W-:Y:S02]  /*42c0*/  FFMA.FTZ R12, R12, c[0x0][0x2d0], -R13.reuse ;  /* 0x0000b4000c0c7a23 */ /* 0x100fe4000001080d */
[--C-:B------:R-:W-:Y:S02]  /*42d0*/  FFMA.FTZ R14, R14, c[0x0][0x2d0], -R13.reuse ;  /* 0x0000b4000e0e7a23 */ /* 0x100fe4000001080d */
[----:B------:R2:W-:Y:S01]  /*42e0*/  MUFU.EX2 R98, R12 ;  /* 0x0000000c00627308 */ /* 0x0005e20000000800 */
[----:B------:R-:W-:-:S02]  /*42f0*/  FFMA.FTZ R10, R10, c[0x0][0x2d0], -R13 ;  /* 0x0000b4000a0a7a23 */ /* 0x000fc4000001080d */
[--C-:B------:R-:W-:Y:S02]  /*4300*/  FFMA.FTZ R9, R9, c[0x0][0x2d0], -R13.reuse ;  /* 0x0000b40009097a23 */ /* 0x100fe4000001080d */
[--C-:B------:R-:W-:Y:S02]  /*4310*/  FFMA.FTZ R8, R8, c[0x0][0x2d0], -R13.reuse ;  /* 0x0000b40008087a23 */ /* 0x100fe4000001080d */
[--C-:B------:R-:W-:Y:S01]  /*4320*/  FFMA.FTZ R7, R7, c[0x0][0x2d0], -R13.reuse ;  /* 0x0000b40007077a23 */ /* 0x100fe2000001080d */
[----:B------:R-:W-:Y:S01]  /*4330*/  MUFU.EX2 R100, R14 ;  /* 0x0000000e00647308 */ /* 0x000fe20000000800 */
[--C-:B------:R-:W-:Y:S02]  /*4340*/  FFMA.FTZ R11, R11, c[0x0][0x2d0], -R13.reuse ;  /* 0x0000b4000b0b7a23 */ /* 0x100fe4000001080d */
[----:B------:R-:W-:Y:S01]  /*4350*/  FFMA.FTZ R6, R6, c[0x0][0x2d0], -R13 ;  /* 0x0000b40006067a23 */ /* 0x000fe2000001080d */
[----:B-1----:R-:W-:-:S04]  /*4360*/  FMNMX.FTZ R2, R5, R2, !PT ;  /* 0x0000000205027209 */ /* 0x002fc80007810000 */
[----:B------:R-:W-:Y:S01]  /*4370*/  MUFU.EX2 R91, R10 ;  /* 0x0000000a005b7308 */ /* 0x000fe20000000800 */
[C---:B------:R-:W-:Y:S01]  /*4380*/  FSETP.NEU.FTZ.AND P0, PT, R2.reuse, -INF , PT ;  /* 0xff8000000200780b */ /* 0x040fe20003f1d000 */
[----:B--2---:R-:W-:-:S06]  /*4390*/  FMUL.FTZ R12, R2, c[0x0][0x2d0] ;  /* 0x0000b400020c7a20 */ /* 0x004fcc0000410000 */
[----:B------:R-:W1:Y:S01]  /*43a0*/  MUFU.EX2 R90, R9 ;  /* 0x00000009005a7308 */ /* 0x000e620000000800 */
[----:B------:R-:W-:Y:S02]  /*43b0*/  FSEL R12, R12, RZ, P0 ;  /* 0x000000ff0c0c7208 */ /* 0x000fe40000000000 */
[----:B------:R-:W-:-:S03]  /*43c0*/  PLOP3.LUT P0, PT, PT, PT, UP0, 0x40, 0x0 ;  /* 0x000000000000781c */ /* 0x000fc60003f0e808 */
[--C-:B------:R-:W-:Y:S02]  /*43d0*/  FFMA.FTZ R3, R19, c[0x0][0x2d0], -R12.reuse ;  /* 0x0000b40013037a23 */ /* 0x100fe4000001080c */
[--C-:B------:R-:W-:Y:S01]  /*43e0*/  FFMA.FTZ R15, R15, c[0x0][0x2d0], -R12.reuse ;  /* 0x0000b4000f0f7a23 */ /* 0x100fe2000001080c */
[----:B------:R1:W-:Y:S01]  /*43f0*/  MUFU.EX2 R93, R8 ;  /* 0x00000008005d7308 */ /* 0x0003e20000000800 */
[----:B------:R-:W-:-:S07]  /*4400*/  FFMA.FTZ R20, R20, c[0x0][0x2d0], -R12 ;  /* 0x0000b40014147a23 */ /* 0x000fce000001080c */
[----:B------:R2:W-:Y:S08]  /*4410*/  MUFU.EX2 R14, R3 ;  /* 0x00000003000e7308 */ /* 0x0005f00000000800 */
[----:B------:R-:W-:Y:S01]  /*4420*/  MUFU.EX2 R88, R15 ;  /* 0x0000000f00587308 */ /* 0x000fe20000000800 */
[----:B-1----:R-:W-:Y:S01]  /*4430*/  F2FP.PACK_AB R8, R90, R91 ;  /* 0x0000005b5a08723e */ /* 0x002fe200000000ff */
[----:B--2---:R-:W-:-:S06]  /*4440*/  FFMA.FTZ R3, R18, c[0x0][0x2d0], -R12 ;  /* 0x0000b40012037a23 */ /* 0x004fcc000001080c */
[----:B------:R-:W1:Y:S08]  /*4450*/  MUFU.EX2 R92, R7 ;  /* 0x00000007005c7308 */ /* 0x000e700000000800 */
[----:B------:R-:W2:Y:S08]  /*4460*/  MUFU.EX2 R15, R20 ;  /* 0x00000014000f7308 */ /* 0x000eb00000000800 */
[----:B------:R3:W4:Y:S01]  /*4470*/  MUFU.EX2 R89, R3 ;  /* 0x0000000300597308 */ /* 0x0007220000000800 */
[----:B-1----:R-:W-:-:S07]  /*4480*/  F2FP.PACK_AB R10, R92, R93 ;  /* 0x0000005d5c0a723e */ /* 0x002fce00000000ff */
[----:B------:R4:W-:Y:S01]  /*4490*/  MUFU.EX2 R99, R11 ;  /* 0x0000000b00637308 */ /* 0x0009e20000000800 */
[----:B--2---:R-:W-:Y:S01]  /*44a0*/  F2FP.PACK_AB R9, R15, R88 ;  /* 0x000000580f09723e */ /* 0x004fe200000000ff */
[----:B---3--:R-:W-:-:S06]  /*44b0*/  FFMA.FTZ R3, R17, c[0x0][0x2d0], -R12 ;  /* 0x0000b40011037a23 */ /* 0x008fcc000001080c */
[----:B------:R-:W1:Y:S01]  /*44c0*/  MUFU.EX2 R96, R6 ;  /* 0x0000000600607308 */ /* 0x000e620000000800 */
[----:B----4-:R-:W-:-:S07]  /*44d0*/  F2FP.PACK_AB R11, R89, R14 ;  /* 0x0000000e590b723e */ /* 0x010fce00000000ff */
[----:B------:R2:W-:Y:S01]  /*44e0*/  MUFU.EX2 R94, R3 ;  /* 0x00000003005e7308 */ /* 0x0005e20000000800 */
[----:B------:R-:W-:Y:S01]  /*44f0*/  HMMA.16816.F32 R40, R8, R24, RZ ;  /* 0x000000180828723c */ /* 0x000fe200000018ff */
[----:B-1----:R-:W-:Y:S02]  /*4500*/  F2FP.PACK_AB R4, R98, R96 ;  /* 0x000000606204723e */ /* 0x002fe400000000ff */
[----:B------:R-:W-:-:S05]  /*4510*/  F2FP.PACK_AB R6, R100, R99 ;  /* 0x000000636406723e */ /* 0x000fca00000000ff */
[----:B------:R-:W-:Y:S01]  /*4520*/  HMMA.16816.F32 R56, R8, R28, RZ ;  /* 0x0000001c0838723c */ /* 0x000fe200000018ff */
[----:B--2---:R-:W-:-:S04]  /*4530*/  FFMA.FTZ R3, R16, c[0x0][0x2d0], -R12 ;  /* 0x0000b40010037a23 */ /* 0x004fc8000001080c */
[----:B------:R1:W2:Y:S03]  /*4540*/  MUFU.EX2 R95, R3 ;  /* 0x00000003005f7308 */ /* 0x0002a60000000800 */
[C---:B------:R-:W-:Y:S08]  /*4550*/  HMMA.16816.F32 R16, R8.reuse, R38, RZ ;  /* 0x000000260810723c */ /* 0x040ff000000018ff */
[----:B------:R-:W-:Y:S01]  /*4560*/  HMMA.16816.F32 R44, R8, R30, RZ ;  /* 0x0000001e082c723c */ /* 0x000fe200000018ff */
[----:B-1----:R-:W-:Y:S01]  /*4570*/  FFMA.FTZ R3, R21, c[0x0][0x2d0], -R12 ;  /* 0x0000b40015037a23 */ /* 0x002fe2000001080c */
[----:B--2---:R-:W-:-:S06]  /*4580*/  F2FP.PACK_AB R5, R95, R94 ;  /* 0x0000005e5f05723e */ /* 0x004fcc00000000ff */
[----:B------:R-:W-:Y:S01]  /*4590*/  HMMA.16816.F32 R28, R8, R50, RZ ;  /* 0x00000032081c723c */ /* 0x000fe200000018ff */
[----:B------:R1:W-:Y:S02]  /*45a0*/  MUFU.EX2 R97, R3 ;  /* 0x0000000300617308 */ /* 0x0003e40000000800 */
[----:B-1----:R-:W-:-:S05]  /*45b0*/  FFMA.FTZ R3, R22, c[0x0][0x2d0], -R12 ;  /* 0x0000b40016037a23 */ /* 0x002fca000001080c */
[C---:B------:R-:W-:Y:S01]  /*45c0*/  HMMA.16816.F32 R20, R8.reuse, R36, RZ ;  /* 0x000000240814723c */ /* 0x040fe200000018ff */
[----:B------:R-:W1:Y:S07]  /*45d0*/  MUFU.EX2 R103, R3 ;  /* 0x0000000300677308 */ /* 0x000e6e0000000800 */
[C---:B------:R-:W-:Y:S08]  /*45e0*/  HMMA.16816.F32 R36, R8.reuse, R26, RZ ;  /* 0x0000001a0824723c */ /* 0x040ff000000018ff */
[----:B------:R-:W-:Y:S01]  /*45f0*/  HMMA.16816.F32 R24, R8, R52, RZ ;  /* 0x000000340818723c */ /* 0x000fe200000018ff */
[----:B-1----:R-:W-:-:S07]  /*4600*/  F2FP.PACK_AB R7, R103, R97 ;  /* 0x000000616707723e */ /* 0x002fce00000000ff */
[----:B------:R-:W-:Y:S08]  /*4610*/  HMMA.16816.F32 R120, R4, R34, R16 ;  /* 0x000000220478723c */ /* 0x000ff00000001810 */
[----:B------:R-:W-:Y:S08]  /*4620*/  HMMA.16816.F32 R16, R8, R80, RZ ;  /* 0x000000500810723c */ /* 0x000ff000000018ff */
[----:B------:R-:W-:Y:S08]  /*4630*/  HMMA.16816.F32 R164, R4, R32, R20 ;  /* 0x0000002004a4723c */ /* 0x000ff00000001814 */
[----:B------:R-:W-:Y:S01]  /*4640*/  HMMA.16816.F32 R32, R8, R48, RZ ;  /* 0x000000300820723c */ /* 0x000fe200000018ff */
[----:B------:R-:W1:Y:S01]  /*4650*/  LDSM.16.MT88.4 R48, [R252+0x2100] ;  /* 0x00210000fc30783b */ /* 0x000e620000004200 */
[----:B------:R-:W-:Y:S01]  /*4660*/  IMAD.MOV.U32 R130, RZ, RZ, R122 ;  /* 0x000000ffff827224 */ /* 0x000fe200078e007a */
[----:B------:R-:W-:Y:S01]  /*4670*/  MOV R129, R123 ;  /* 0x0000007b00817202 */ /* 0x000fe20000000f00 */
[----:B------:R-:W-:-:S02]  /*4680*/  IMAD.MOV.U32 R128, RZ, RZ, R120 ;  /* 0x000000ffff807224 */ /* 0x000fc400078e0078 */
[----:B------:R-:W-:Y:S02]  /*4690*/  IMAD.MOV.U32 R127, RZ, RZ, R121 ;  /* 0x000000ffff7f7224 */ /* 0x000fe400078e0079 */
[C---:B------:R-:W-:Y:S08]  /*46a0*/  HMMA.16816.F32 R24, R4.reuse, R60, R24 ;  /* 0x0000003c0418723c */ /* 0x040ff00000001818 */
[C---:B------:R-:W-:Y:S08]  /*46b0*/  HMMA.16816.F32 R16, R4.reuse, R84, R16 ;  /* 0x000000540410723c */ /* 0x040ff00000001810 */
[----:B------:R-:W-:Y:S01]  /*46c0*/  HMMA.16816.F32 R148, R4, R78, R44 ;  /* 0x0000004e0494723c */ /* 0x000fe2000000182c */
[----:B------:R-:W-:Y:S07]  /*46d0*/  LDSM.16.MT88.4 R44, [R248+0x4100] ;  /* 0x00410000f82c783b */ /* 0x000fee0000004200 */
[----:B------:R-:W-:Y:S01]  /*46e0*/  MOV R145, R25 ;  /* 0x0000001900917202 */ /* 0x000fe20000000f00 */
[----:B------:R-:W-:Y:S01]  /*46f0*/  IMAD.MOV.U32 R144, RZ, RZ, R26 ;  /* 0x000000ffff907224 */ /* 0x000fe200078e001a */
[----:B------:R-:W-:Y:S01]  /*4700*/  MOV R138, R24 ;  /* 0x00000018008a7202 */ /* 0x000fe20000000f00 */
[----:B------:R-:W-:Y:S01]  /*4710*/  IMAD.MOV.U32 R139, RZ, RZ, R27 ;  /* 0x000000ffff8b7224 */ /* 0x000fe200078e001b */
[----:B------:R-:W-:Y:S01]  /*4720*/  HMMA.16816.F32 R20, R8, R54, RZ ;  /* 0x000000360814723c */ /* 0x000fe200000018ff */
[----:B------:R-:W2:Y:S03]  /*4730*/  LDSM.16.MT88.4 R24, [R252+0x2900] ;  /* 0x00290000fc18783b */ /* 0x000ea60000004200 */
[----:B------:R-:W-:Y:S01]  /*4740*/  IMAD.MOV.U32 R137, RZ, RZ, R19 ;  /* 0x000000ffff897224 */ /* 0x000fe200078e0013 */
[----:B------:R-:W-:Y:S01]  /*4750*/  MOV R131, R17 ;  /* 0x0000001100837202 */ /* 0x000fe20000000f00 */
[----:B------:R-:W-:Y:S01]  /*4760*/  IMAD.MOV.U32 R136, RZ, RZ, R18 ;  /* 0x000000ffff887224 */ /* 0x000fe200078e0012 */
[----:B------:R-:W-:Y:S01]  /*4770*/  LDSM.16.MT88.4 R52, [R249+0x4100] ;  /* 0x00410000f934783b */ /* 0x000fe20000004200 */
[----:B------:R-:W-:Y:S01]  /*4780*/  HMMA.16816.F32 R120, R4, R68, R40 ;  /* 0x000000440478723c */ /* 0x000fe20000001828 */
[----:B------:R-:W-:-:S02]  /*4790*/  IMAD.MOV.U32 R80, RZ, RZ, R16 ;  /* 0x000000ffff507224 */ /* 0x000fc400078e0010 */
[----:B------:R-:W3:Y:S05]  /*47a0*/  LDSM.16.MT88.4 R40, [R251+0x2900] ;  /* 0x00290000fb28783b */ /* 0x000eea0000004200 */
[C---:B------:R-:W-:Y:S08]  /*47b0*/  HMMA.16816.F32 R28, R4.reuse, R66, R28 ;  /* 0x00000042041c723c */ /* 0x040ff0000000181c */
[----:B------:R-:W-:Y:S08]  /*47c0*/  HMMA.16816.F32 R32, R4, R64, R32 ;  /* 0x000000400420723c */ /* 0x000ff00000001820 */
[----:B-1----:R-:W-:Y:S01]  /*47d0*/  HMMA.16816.F32 R16, R8, R48, RZ ;  /* 0x000000300810723c */ /* 0x002fe200000018ff */
[----:B------:R-:W-:Y:S01]  /*47e0*/  IMAD.MOV.U32 R124, RZ, RZ, R120 ;  /* 0x000000ffff7c7224 */ /* 0x000fe200078e0078 */
[----:B------:R-:W-:Y:S01]  /*47f0*/  MOV R126, R122 ;  /* 0x0000007a007e7202 */ /* 0x000fe20000000f00 */
[----:B------:R-:W-:Y:S01]  /*4800*/  IMAD.MOV.U32 R125, RZ, RZ, R123 ;  /* 0x000000ffff7d7224 */ /* 0x000fe200078e007b */
[----:B------:R-:W-:-:S04]  /*4810*/  MOV R123, R121 ;  /* 0x00000079007b7202 */ /* 0x000fc80000000f00 */
[C---:B------:R-:W-:Y:S01]  /*4820*/  HMMA.16816.F32 R156, R4.reuse, R76, R56 ;  /* 0x0000004c049c723c */ /* 0x040fe20000001838 */
[----:B------:R-:W1:Y:S01]  /*4830*/  LDSM.16.MT88.4 R56, [R248+0x4900] ;  /* 0x00490000f838783b */ /* 0x000e620000004200 */
[----:B------:R-:W-:Y:S01]  /*4840*/  IMAD.MOV.U32 R153, RZ, RZ, R29 ;  /* 0x000000ffff997224 */ /* 0x000fe200078e001d */
[----:B------:R-:W-:Y:S01]  /*4850*/  MOV R152, R30 ;  /* 0x0000001e00987202 */ /* 0x000fe20000000f00 */
[----:B------:R-:W-:Y:S02]  /*4860*/  IMAD.MOV.U32 R147, RZ, RZ, R31 ;  /* 0x000000ffff937224 */ /* 0x000fe400078e001f */
[----:B------:R-:W-:Y:S02]  /*4870*/  IMAD.MOV.U32 R146, RZ, RZ, R28 ;  /* 0x000000ffff927224 */ /* 0x000fe400078e001c */
[----:B------:R-:W-:Y:S01]  /*4880*/  HMMA.16816.F32 R140, R4, R70, R36 ;  /* 0x00000046048c723c */ /* 0x000fe20000001824 */
[----:B------:R-:W-:Y:S01]  /*4890*/  IMAD.MOV.U32 R120, RZ, RZ, R32 ;  /* 0x000000ffff787224 */ /* 0x000fe200078e0020 */
[----:B------:R-:W-:Y:S01]  /*48a0*/  MOV R118, R34 ;  /* 0x0000002200767202 */ /* 0x000fe20000000f00 */
[----:B------:R-:W-:-:S02]  /*48b0*/  IMAD.MOV.U32 R81, RZ, RZ, R33 ;  /* 0x000000ffff517224 */ /* 0x000fc400078e0021 */
[----:B------:R-:W-:-:S03]  /*48c0*/  IMAD.MOV.U32 R119, RZ, RZ, R35 ;  /* 0x000000ffff777224 */ /* 0x000fc600078e0023 */
[----:B------:R-:W-:Y:S01]  /*48d0*/  HMMA.16816.F32 R64, R4, R62, R20 ;  /* 0x0000003e0440723c */ /* 0x000fe20000001814 */
[----:B------:R-:W4:Y:S07]  /*48e0*/  LDSM.16.MT88.4 R60, [R252+0x4100] ;  /* 0x00410000fc3c783b */ /* 0x000f2e0000004200 */
[C---:B------:R-:W-:Y:S08]  /*48f0*/  HMMA.16816.F32 R20, R8.reuse, R82, RZ ;  /* 0x000000520814723c */ /* 0x040ff000000018ff */
[C---:B------:R-:W-:Y:S01]  /*4900*/  HMMA.16816.F32 R36, R8.reuse, R50, RZ ;  /* 0x000000320824723c */ /* 0x040fe200000018ff */
[----:B------:R-:W5:Y:S07]  /*4910*/  LDSM.16.MT88.4 R48, [R249+0x4900] ;  /* 0x00490000f930783b */ /* 0x000f6e0000004200 */
[C---:B------:R-:W-:Y:S08]  /*4920*/  HMMA.16816.F32 R28, R8.reuse, R74, RZ ;  /* 0x0000004a081c723c */ /* 0x040ff000000018ff */
[----:B------:R-:W-:Y:S08]  /*4930*/  HMMA.16816.F32 R32, R8, R72, RZ ;  /* 0x000000480820723c */ /* 0x000ff000000018ff */
[----:B--2---:R-:W-:Y:S08]  /*4940*/  HMMA.16816.F32 R72, R4, R24, R16 ;  /* 0x000000180448723c */ /* 0x004ff00000001810 */
[----:B------:R-:W-:Y:S07]  /*4950*/  HMMA.16816.F32 R16, R8, R44, RZ ;  /* 0x0000002c0810723c */ /* 0x000fee00000018ff */
[----:B------:R-:W-:Y:S01]  /*4960*/  IMAD.MOV.U32 R44, RZ, RZ, R130 ;  /* 0x000000ffff2c7224 */ /* 0x000fe200078e0082 */
[----:B------:R-:W-:Y:S01]  /*4970*/  HMMA.16816.F32 R68, R4, R86, R20 ;  /* 0x000000560444723c */ /* 0x000fe20000001814 */
[----:B------:R-:W-:-:S07]  /*4980*/  IMAD.MOV.U32 R45, RZ, RZ, R129 ;  /* 0x000000ffff2d7224 */ /* 0x000fce00078e0081 */
[C---:B------:R-:W-:Y:S01]  /*4990*/  HMMA.16816.F32 R76, R4.reuse, R26, R36 ;  /* 0x0000001a044c723c */ /* 0x040fe20000001824 */
[----:B------:R-:W2:Y:S07]  /*49a0*/  LDSM.16.MT88.4 R36, [R252+0x4900] ;  /* 0x00490000fc24783b */ /* 0x000eae0000004200 */
[C---:B---3--:R-:W-:Y:S08]  /*49b0*/  HMMA.16816.F32 R160, R4.reuse, R42, R28 ;  /* 0x0000002a04a0723c */ /* 0x048ff0000000181c */
[----:B------:R-:W-:Y:S01]  /*49c0*/  HMMA.16816.F32 R84, R4, R40, R32 ;  /* 0x000000280454723c */ /* 0x000fe20000001820 */
[----:B------:R-:W3:Y:S07]  /*49d0*/  LDSM.16.MT88.4 R40, [R251+0x4100] ;  /* 0x00410000fb28783b */ /* 0x000eee0000004200 */
[----:B------:R-:W-:Y:S07]  /*49e0*/  HMMA.16816.F32 R24, R8, R54, RZ ;  /* 0x000000360818723c */ /* 0x000fee00000018ff */
[----:B------:R-:W-:Y:S01]  /*49f0*/  MOV R54, R144 ;  /* 0x0000009000367202 */ /* 0x000fe20000000f00 */
[----:B-1----:R-:W-:Y:S01]  /*4a00*/  HMMA.16816.F32 R16, R4, R56, R16 ;  /* 0x000000380410723c */ /* 0x002fe20000001810 */
[----:B------:R-:W-:Y:S01]  /*4a10*/  IMAD.MOV.U32 R122, RZ, RZ, R163 ;  /* 0x000000ffff7a7224 */ /* 0x000fe200078e00a3 */
[----:B------:R-:W-:Y:S01]  /*4a20*/  MOV R121, R161 ;  /* 0x000000a100797202 */ /* 0x000fe20000000f00 */
[----:B------:R-:W-:-:S02]  /*4a30*/  IMAD.MOV.U32 R83, RZ, RZ, R162 ;  /* 0x000000ffff537224 */ /* 0x000fc400078e00a2 */
[----:B------:R-:W-:Y:S02]  /*4a40*/  IMAD.MOV.U32 R82, RZ, RZ, R160 ;  /* 0x000000ffff527224 */ /* 0x000fe400078e00a0 */
[----:B------:R-:W-:Y:S01]  /*4a50*/  IMAD.MOV.U32 R55, RZ, RZ, R139 ;  /* 0x000000ffff377224 */ /* 0x000fe200078e008b */
[C---:B----4-:R-:W-:Y:S07]  /*4a60*/  HMMA.16816.F32 R20, R8.reuse, R60, RZ ;  /* 0x0000003c0814723c */ /* 0x050fee00000018ff */
[----:B------:R-:W-:Y:S01]  /*4a70*/  IMAD.MOV.U32 R61, RZ, RZ, R153 ;  /* 0x000000ffff3d7224 */ /* 0x000fe200078e0099 */
[----:B------:R-:W-:Y:S01]  /*4a80*/  HMMA.16816.F32 R28, R8, R52, RZ ;  /* 0x00000034081c723c */ /* 0x000fe200000018ff */
[----:B------:R-:W-:-:S06]  /*4a90*/  IMAD.MOV.U32 R60, RZ, RZ, R146 ;  /* 0x000000ffff3c7224 */ /* 0x000fcc00078e0092 */
[----:B------:R-:W-:Y:S01]  /*4aa0*/  IMAD.MOV.U32 R53, RZ, RZ, R145 ;  /* 0x000000ffff357224 */ /* 0x000fe200078e0091 */
[----:B-----5:R-:W-:Y:S01]  /*4ab0*/  HMMA.16816.F32 R160, R4, R50, R24 ;  /* 0x0000003204a0723c */ /* 0x020fe20000001818 */
[----:B------:R-:W1:Y:S01]  /*4ac0*/  LDSM.16.MT88.4 R24, [R251+0x4900] ;  /* 0x00490000fb18783b */ /* 0x000e620000004200 */
[----:B------:R-:W-:Y:S01]  /*4ad0*/  MOV R57, R19 ;  /* 0x0000001300397202 */ /* 0x000fe20000000f00 */
[----:B------:R-:W-:Y:S01]  /*4ae0*/  IMAD.MOV.U32 R56, RZ, RZ, R17 ;  /* 0x000000ffff387224 */ /* 0x000fe200078e0011 */
[----:B------:R-:W-:Y:S01]  /*4af0*/  MOV R3, R16 ;  /* 0x0000001000037202 */ /* 0x000fe20000000f00 */
[----:B------:R-:W-:Y:S02]  /*4b00*/  IMAD.MOV.U32 R0, RZ, RZ, R18 ;  /* 0x000000ffff007224 */ /* 0x000fe400078e0012 */
[----:B------:R-:W-:Y:S01]  /*4b10*/  IMAD.MOV.U32 R52, RZ, RZ, R138 ;  /* 0x000000ffff347224 */ /* 0x000fe200078e008a */
[----:B------:R-:W-:Y:S01]  /*4b20*/  HMMA.16816.F32 R16, R8, R62, RZ ;  /* 0x0000003e0810723c */ /* 0x000fe200000018ff */
[----:B------:R-:W-:Y:S01]  /*4b30*/  IMAD.MOV.U32 R50, RZ, RZ, R136 ;  /* 0x000000ffff327224 */ /* 0x000fe200078e0088 */
[----:B------:R-:W-:-:S05]  /*4b40*/  MOV R51, R122 ;  /* 0x0000007a00337202 */ /* 0x000fca0000000f00 */
[----:B------:R-:W-:Y:S01]  /*4b50*/  IMAD.MOV.U32 R62, RZ, RZ, R152 ;  /* 0x000000ffff3e7224 */ /* 0x000fe200078e0098 */
[----:B--2---:R-:W-:Y:S01]  /*4b60*/  HMMA.16816.F32 R184, R4, R36, R20 ;  /* 0x0000002404b8723c */ /* 0x004fe20000001814 */
[----:B------:R-:W-:-:S06]  /*4b70*/  MOV R63, R147 ;  /* 0x00000093003f7202 */ /* 0x000fcc0000000f00 */
[----:B------:R-:W-:Y:S01]  /*4b80*/  MOV R36, R80 ;  /* 0x0000005000247202 */ /* 0x000fe20000000f00 */
[----:B------:R-:W-:Y:S01]  /*4b90*/  HMMA.16816.F32 R188, R4, R48, R28 ;  /* 0x0000003004bc723c */ /* 0x000fe2000000181c */
[----:B------:R-:W2:Y:S01]  /*4ba0*/  LDSM.16.MT88.4 R28, [R248+0x6100] ;  /* 0x00610000f81c783b */ /* 0x000ea20000004200 */
[----:B------:R-:W-:Y:S01]  /*4bb0*/  IMAD.MOV.U32 R37, RZ, RZ, R131 ;  /* 0x000000ffff257224 */ /* 0x000fe200078e0083 */
[----:B------:R-:W-:-:S04]  /*4bc0*/  MOV R80, R128 ;  /* 0x0000008000507202 */ /* 0x000fc80000000f00 */
[----:B------:R-:W-:Y:S01]  /*4bd0*/  MOV R49, R137 ;  /* 0x0000008900317202 */ /* 0x000fe20000000f00 */
[----:B---3--:R-:W-:Y:S01]  /*4be0*/  HMMA.16816.F32 R20, R8, R40, RZ ;  /* 0x000000280814723c */ /* 0x008fe200000018ff */
[----:B------:R-:W-:-:S06]  /*4bf0*/  IMAD.MOV.U32 R48, RZ, RZ, R123 ;  /* 0x000000ffff307224 */ /* 0x000fcc00078e007b */
[----:B------:R-:W-:Y:S01]  /*4c00*/  MOV R40, R57 ;  /* 0x0000003900287202 */ /* 0x000fe20000000f00 */
[----:B------:R-:W-:Y:S01]  /*4c10*/  HMMA.16816.F32 R152, R4, R38, R16 ;  /* 0x000000260498723c */ /* 0x000fe20000001810 */
[----:B------:R-:W-:Y:S01]  /*4c20*/  MOV R41, R82 ;  /* 0x0000005200297202 */ /* 0x000fe20000000f00 */
[----:B------:R-:W-:-:S05]  /*4c30*/  FFMA.FTZ R82, R105, c[0x0][0x2d0], -R13 ;  /* 0x0000b40069527a23 */ /* 0x000fca000001080d */
[----:B------:R-:W-:Y:S01]  /*4c40*/  IMAD.MOV.U32 R38, RZ, RZ, R121 ;  /* 0x000000ffff267224 */ /* 0x000fe200078e0079 */
[----:B------:R-:W-:Y:S01]  /*4c50*/  HMMA.16816.F32 R16, R8, R42, RZ ;  /* 0x0000002a0810723c */ /* 0x000fe200000018ff */
[----:B------:R-:W-:Y:S02]  /*4c60*/  IMAD.MOV.U32 R39, RZ, RZ, R83 ;  /* 0x000000ffff277224 */ /* 0x000fe400078e0053 */
[----:B------:R-:W-:-:S04]  /*4c70*/  FFMA.FTZ R83, R106, c[0x0][0x2d0], -R13 ;  /* 0x0000b4006a537a23 */ /* 0x000fc8000001080d */
[----:B------:R-:W-:Y:S01]  /*4c80*/  IMAD.MOV.U32 R42, RZ, RZ, R56 ;  /* 0x000000ffff2a7224 */ /* 0x000fe200078e0038 */
[----:B-1----:R-:W-:Y:S01]  /*4c90*/  HMMA.16816.F32 R144, R4, R24, R20 ;  /* 0x000000180490723c */ /* 0x002fe20000001814 */
[----:B------:R-:W1:Y:S01]  /*4ca0*/  LDSM.16.MT88.4 R20, [R248+0x6900] ;  /* 0x00690000f814783b */ /* 0x000e620000004200 */
[----:B------:R-:W-:Y:S02]  /*4cb0*/  IMAD.MOV.U32 R43, RZ, RZ, R0 ;  /* 0x000000ffff2b7224 */ /* 0x000fe400078e0000 */
[----:B------:R-:W-:Y:S01]  /*4cc0*/  FADD.FTZ R0, R91, R90 ;  /* 0x0000005a5b007221 */ /* 0x000fe20000010000 */
[----:B------:R-:W-:Y:S01]  /*4cd0*/  MOV R90, R3 ;  /* 0x00000003005a7202 */ /* 0x000fe20000000f00 */
[----:B------:R-:W-:Y:S01]  /*4ce0*/  FADD.FTZ R3, R88, R15 ;  /* 0x0000000f58037221 */ /* 0x000fe20000010000 */
[----:B------:R-:W-:Y:S01]  /*4cf0*/  MOV R106, R43 ;  /* 0x0000002b006a7202 */ /* 0x000fe20000000f00 */
[----:B------:R-:W-:Y:S01]  /*4d00*/  HMMA.16816.F32 R32, R8, R46, RZ ;  /* 0x0000002e0820723c */ /* 0x000fe200000018ff */
[----:B------:R-:W-:-:S02]  /*4d10*/  IMAD.MOV.U32 R91, RZ, RZ, R51 ;  /* 0x000000ffff5b7224 */ /* 0x000fc400078e0033 */
[----:B------:R-:W-:Y:S02]  /*4d20*/  FADD.FTZ R3, R14, R3 ;  /* 0x000000030e037221 */ /* 0x000fe40000010000 */
[----:B------:R-:W-:Y:S02]  /*4d30*/  IMAD.MOV.U32 R105, RZ, RZ, R42 ;  /* 0x000000ffff697224 */ /* 0x000fe400078e002a */
[----:B------:R-:W-:Y:S01]  /*4d40*/  IMAD.MOV.U32 R47, RZ, RZ, R127 ;  /* 0x000000ffff2f7224 */ /* 0x000fe200078e007f */
[----:B------:R-:W-:Y:S01]  /*4d50*/  HMMA.16816.F32 R136, R4, R26, R16 ;  /* 0x0000001a0488723c */ /* 0x000fe20000001810 */
[----:B------:R-:W3:Y:S01]  /*4d60*/  LDSM.16.MT88.4 R24, [R249+0x6100] ;  /* 0x00610000f918783b */ /* 0x000ee20000004200 */
[----:B------:R-:W-:Y:S02]  /*4d70*/  IMAD.MOV.U32 R46, RZ, RZ, R124 ;  /* 0x000000ffff2e7224 */ /* 0x000fe400078e007c */
[----:B------:R-:W-:Y:S01]  /*4d80*/  FADD.FTZ R3, R89, R3 ;  /* 0x0000000359037221 */ /* 0x000fe20000010000 */
[----:B------:R-:W-:Y:S01]  /*4d90*/  MOV R89, R38 ;  /* 0x0000002600597202 */ /* 0x000fe20000000f00 */
[----:B------:R-:W-:Y:S01]  /*4da0*/  IMAD.MOV.U32 R88, RZ, RZ, R41 ;  /* 0x000000ffff587224 */ /* 0x000fe200078e0029 */
[----:B------:R-:W-:Y:S01]  /*4db0*/  MOV R51, R46 ;  /* 0x0000002e00337202 */ /* 0x000fe20000000f00 */
[----:B--2---:R-:W-:Y:S01]  /*4dc0*/  HMMA.16816.F32 R16, R8, R28, RZ ;  /* 0x0000001c0810723c */ /* 0x004fe200000018ff */
[----:B------:R-:W-:-:S02]  /*4dd0*/  FADD.FTZ R3, R94, R3 ;  /* 0x000000035e037221 */ /* 0x000fc40000010000 */
[----:B------:R-:W-:Y:S02]  /*4de0*/  IMAD.MOV.U32 R46, RZ, RZ, R80 ;  /* 0x000000ffff2e7224 */ /* 0x000fe400078e0050 */
[----:B------:R-:W-:Y:S02]  /*4df0*/  FADD.FTZ R3, R95, R3 ;  /* 0x000000035f037221 */ /* 0x000fe40000010000 */
[----:B------:R-:W-:Y:S01]  /*4e00*/  IMAD.MOV.U32 R95, RZ, RZ, R49 ;  /* 0x000000ffff5f7224 */ /* 0x000fe200078e0031 */
[----:B------:R-:W-:Y:S01]  /*4e10*/  HMMA.16816.F32 R180, R4, R58, R32 ;  /* 0x0000003a04b4723c */ /* 0x000fe20000001820 */
[--C-:B------:R-:W-:Y:S02]  /*4e20*/  FFMA.FTZ R28, R116, c[0x0][0x2d0], -R12.reuse ;  /* 0x0000b400741c7a23 */ /* 0x100fe4000001080c */
[----:B------:R-:W-:Y:S01]  /*4e30*/  FFMA.FTZ R49, R113, c[0x0][0x2d0], -R12 ;  /* 0x0000b40071317a23 */ /* 0x000fe2000001080c */
[----:B------:R-:W-:Y:S01]  /*4e40*/  MOV R113, R48 ;  /* 0x0000003000717202 */ /* 0x000fe20000000f00 */
[----:B------:R-:W-:-:S02]  /*4e50*/  IMAD.MOV.U32 R94, RZ, RZ, R50 ;  /* 0x000000ffff5e7224 */ /* 0x000fc400078e0032 */
[----:B------:R-:W-:Y:S01]  /*4e60*/  IMAD.MOV.U32 R34, RZ, RZ, R126 ;  /* 0x000000ffff227224 */ /* 0x000fe200078e007e */
[----:B------:R-:W-:Y:S01]  /*4e70*/  MOV R35, R125 ;  /* 0x0000007d00237202 */ /* 0x000fe20000000f00 */
[----:B------:R-:W-:Y:S02]  /*4e80*/  IMAD.MOV.U32 R32, RZ, RZ, R120 ;  /* 0x000000ffff207224 */ /* 0x000fe400078e0078 */
[----:B------:R-:W-:Y:S02]  /*4e90*/  IMAD.MOV.U32 R33, RZ, RZ, R81 ;  /* 0x000000ffff217224 */ /* 0x000fe400078e0051 */
[--C-:B------:R-:W-:Y:S01]  /*4ea0*/  FFMA.FTZ R29, R110, c[0x0][0x2d0], -R13.reuse ;  /* 0x0000b4006e1d7a23 */ /* 0x100fe2000001080d */
[----:B------:R-:W-:Y:S01]  /*4eb0*/  MOV R116, R32 ;  /* 0x0000002000747202 */ /* 0x000fe20000000f00 */
[--C-:B------:R-:W-:Y:S01]  /*4ec0*/  FFMA.FTZ R81, R104, c[0x0][0x2d0], -R13.reuse ;  /* 0x0000b40068517a23 */ /* 0x100fe2000001080d */
[----:B-1----:R-:W-:Y:S01]  /*4ed0*/  HMMA.16816.F32 R128, R4, R20, R16 ;  /* 0x000000140480723c */ /* 0x002fe20000001810 */
[----:B------:R-:W-:-:S02]  /*4ee0*/  FFMA.FTZ R80, R102, c[0x0][0x2d0], -R13 ;  /* 0x0000b40066507a23 */ /* 0x000fc4000001080d */
[--C-:B------:R-:W-:Y:S02]  /*4ef0*/  FFMA.FTZ R32, R115, c[0x0][0x2d0], -R12.reuse ;  /* 0x0000b40073207a23 */ /* 0x100fe4000001080c */
[--C-:B------:R-:W-:Y:S01]  /*4f00*/  FFMA.FTZ R48, R111, c[0x0][0x2d0], -R12.reuse ;  /* 0x0000b4006f307a23 */ /* 0x100fe2000001080c */
[----:B------:R-:W-:Y:S01]  /*4f10*/  MOV R111, R45 ;  /* 0x0000002d006f7202 */ /* 0x000fe20000000f00 */
[----:B------:R-:W-:Y:S01]  /*4f20*/  FFMA.FTZ R50, R108, c[0x0][0x2d0], -R12 ;  /* 0x0000b4006c327a23 */ /* 0x000fe2000001080c */
[----:B------:R-:W-:Y:S01]  /*4f30*/  HMMA.16816.F32 R16, R8, R30, RZ ;  /* 0x0000001e0810723c */ /* 0x000fe200000018ff */
[----:B------:R-:W-:Y:S01]  /*4f40*/  MOV R108, R46 ;  /* 0x0000002e006c7202 */ /* 0x000fe20000000f00 */
[----:B------:R-:W-:Y:S02]  /*4f50*/  IMAD.MOV.U32 R110, RZ, RZ, R44 ;  /* 0x000000ffff6e7224 */ /* 0x000fe400078e002c */
[----:B------:R-:W-:Y:S01]  /*4f60*/  FADD.FTZ R0, R93, R0 ;  /* 0x000000005d007221 */ /* 0x000fe20000010000 */
[----:B------:R-:W-:Y:S01]  /*4f70*/  MOV R93, R37 ;  /* 0x00000025005d7202 */ /* 0x000fe20000000f00 */
[----:B------:R-:W-:-:S02]  /*4f80*/  IMAD.MOV.U32 R104, RZ, RZ, R90 ;  /* 0x000000ffff687224 */ /* 0x000fc400078e005a */
[--C-:B------:R-:W-:Y:S02]  /*4f90*/  FFMA.FTZ R30, R109, c[0x0][0x2d0], -R13.reuse ;  /* 0x0000b4006d1e7a23 */ /* 0x100fe4000001080d */
[----:B------:R-:W-:Y:S02]  /*4fa0*/  FFMA.FTZ R31, R107, c[0x0][0x2d0], -R13 ;  /* 0x0000b4006b1f7a23 */ /* 0x000fe4000001080d */
[----:B------:R-:W-:Y:S02]  /*4fb0*/  IMAD.MOV.U32 R109, RZ, RZ, R47 ;  /* 0x000000ffff6d7224 */ /* 0x000fe400078e002f */
[----:B------:R-:W-:Y:S02]  /*4fc0*/  IMAD.MOV.U32 R107, RZ, RZ, R40 ;  /* 0x000000ffff6b7224 */ /* 0x000fe400078e0028 */
[----:B------:R-:W-:Y:S02]  /*4fd0*/  FADD.FTZ R0, R92, R0 ;  /* 0x000000005c007221 */ /* 0x000fe40000010000 */
[----:B------:R-:W-:-:S02]  /*4fe0*/  IMAD.MOV.U32 R90, RZ, RZ, R39 ;  /* 0x000000ffff5a7224 */ /* 0x000fc400078e0027 */
[----:B------:R-:W-:Y:S02]  /*4ff0*/  FADD.FTZ R0, R96, R0 ;  /* 0x0000000060007221 */ /* 0x000fe40000010000 */
[----:B------:R-:W-:Y:S02]  /*5000*/  IMAD.MOV.U32 R92, RZ, RZ, R36 ;  /* 0x000000ffff5c7224 */ /* 0x000fe400078e0024 */
[----:B------:R-:W-:Y:S01]  /*5010*/  HMMA.16816.F32 R124, R4, R22, R16 ;  /* 0x00000016047c723c */ /* 0x000fe20000001810 */
[----:B------:R-:W1:Y:S01]  /*5020*/  LDSM.16.MT88.4 R20, [R249+0x6900] ;  /* 0x00690000f914783b */ /* 0x000e620000004200 */
[----:B------:R-:W-:Y:S02]  /*5030*/  FADD.FTZ R0, R98, R0 ;  /* 0x0000000062007221 */ /* 0x000fe40000010000 */
[----:B------:R-:W-:Y:S02]  /*5040*/  IMAD.MOV.U32 R115, RZ, RZ, R35 ;  /* 0x000000ffff737224 */ /* 0x000fe400078e0023 */
[----:B------:R-:W-:-:S02]  /*5050*/  FADD.FTZ R0, R99, R0 ;  /* 0x0000000063007221 */ /* 0x000fc40000010000 */
[----:B---3--:R-:W-:Y:S07]  /*5060*/  HMMA.16816.F32 R16, R8, R24, RZ ;  /* 0x000000180810723c */ /* 0x008fee00000018ff */
[--C-:B------:R-:W-:Y:S02]  /*5070*/  FFMA.FTZ R25, R117, c[0x0][0x2d0], -R12.reuse ;  /* 0x0000b40075197a23 */ /* 0x100fe4000001080c */
[----:B------:R-:W-:Y:S02]  /*5080*/  IMAD.MOV.U32 R117, RZ, RZ, R33 ;  /* 0x000000ffff757224 */ /* 0x000fe400078e0021 */
[----:B------:R-:W-:-:S02]  /*5090*/  FFMA.FTZ R33, R114, c[0x0][0x2d0], -R12 ;  /* 0x0000b40072217a23 */ /* 0x000fc4000001080c */
[----:B------:R-:W-:Y:S02]  /*50a0*/  FADD.FTZ R24, R100, R0 ;  /* 0x0000000064187221 */ /* 0x000fe40000010000 */
[----:B------:R-:W-:Y:S01]  /*50b0*/  MUFU.EX2 R0, R29 ;  /* 0x0000001d00007308 */ /* 0x000fe20000000800 */
[----:B------:R-:W-:-:S08]  /*50c0*/  IMAD.MOV.U32 R114, RZ, RZ, R34 ;  /* 0x000000ffff727224 */ /* 0x000fd000078e0022 */
[----:B-1----:R-:W-:Y:S08]  /*50d0*/  HMMA.16816.F32 R120, R4, R20, R16 ;  /* 0x000000140478723c */ /* 0x002ff00000001810 */
[----:B------:R-:W-:Y:S07]  /*50e0*/  HMMA.16816.F32 R16, R8, R26, RZ ;  /* 0x0000001a0810723c */ /* 0x000fee00000018ff */
[----:B------:R-:W-:-:S02]  /*50f0*/  FFMA.FTZ R26, R112, c[0x0][0x2d0], -R13 ;  /* 0x0000b400701a7a23 */ /* 0x000fc4000001080d */
[----:B------:R-:W-:Y:S02]  /*5100*/  IMAD.MOV.U32 R112, RZ, RZ, R51 ;  /* 0x000000ffff707224 */ /* 0x000fe400078e0033 */
[----:B------:R-:W-:Y:S02]  /*5110*/  FFMA.FTZ R51, R101, c[0x0][0x2d0], -R12 ;  /* 0x0000b40065337a23 */ /* 0x000fe4000001080c */
[----:B------:R-:W-:Y:S02]  /*5120*/  FADD.FTZ R27, R97, R3 ;  /* 0x00000003611b7221 */ /* 0x000fe40000010000 */
[----:B------:R-:W1:Y:S09]  /*5130*/  MUFU.EX2 R3, R26 ;  /* 0x0000001a00037308 */ /* 0x000e720000000800 */
[----:B------:R-:W-:Y:S01]  /*5140*/  HMMA.16816.F32 R56, R4, R22, R16 ;  /* 0x000000160438723c */ /* 0x000fe20000001810 */
[----:B------:R-:W2:Y:S04]  /*5150*/  LDSM.16.MT88.4 R20, [R252+0x6100] ;  /* 0x00610000fc14783b */ /* 0x000ea80000004200 */
[----:B------:R-:W3:Y:S03]  /*5160*/  LDSM.16.MT88.4 R16, [R252+0x6900] ;  /* 0x00690000fc10783b */ /* 0x000ee60000004200 */
[----:B--2---:R-:W-:Y:S11]  /*5170*/  HMMA.16816.F32 R12, R8, R20, RZ ;  /* 0x00000014080c723c */ /* 0x004ff600000018ff */
[----:B------:R-:W-:Y:S11]  /*5180*/  @!UPT UIADD3 URZ, URZ, URZ, URZ ;  /* 0x0000003f3f3ff290 */ /* 0x000ff6000fffe03f */
[----:B------:R-:W-:Y:S02]  /*5190*/  @!UPT UIADD3 URZ, URZ, URZ, URZ ;  /* 0x0000003f3f3ff290 */ /* 0x000fe4000fffe03f */
[----:B---3--:R-:W-:Y:S08]  /*51a0*/  HMMA.16816.F32 R44, R4, R16, R12 ;  /* 0x00000010042c723c */ /* 0x008ff0000000180c */
[----:B------:R-:W-:Y:S11]  /*51b0*/  HMMA.16816.F32 R12, R8, R22, RZ ;  /* 0x00000016080c723c */ /* 0x000ff600000018ff */
[----:B------:R-:W-:Y:S11]  /*51c0*/  @!UPT UIADD3 URZ, URZ, URZ, URZ ;  /* 0x0000003f3f3ff290 */ /* 0x000ff6000fffe03f */
[----:B------:R-:W-:Y:S02]  /*51d0*/  @!UPT UIADD3 URZ, URZ, URZ, URZ ;  /* 0x0000003f3f3ff290 */ /* 0x000fe4000fffe03f */
[----:B------:R-:W-:Y:S01]  /*51e0*/  HMMA.16816.F32 R40, R4, R18, R12 ;  /* 0x000000120428723c */ /* 0x000fe2000000180c */
[----:B------:R-:W2:Y:S07]  /*51f0*/  LDSM.16.MT88.4 R12, [R251+0x6100] ;  /* 0x00610000fb0c783b */ /* 0x000eae0000004200 */
[C---:B--2---:R-:W-:Y:S08]  /*5200*/  HMMA.16816.F32 R16, R8.reuse, R12, RZ ;  /* 0x0000000c0810723c */ /* 0x044ff000000018ff */
[----:B------:R-:W-:Y:S01]  /*5210*/  HMMA.16816.F32 R8, R8, R14, RZ ;  /* 0x0000000e0808723c */ /* 0x000fe200000018ff */
[----:B------:R-:W2:Y:S11]  /*5220*/  LDSM.16.MT88.4 R12, [R251+0x6900] ;  /* 0x00690000fb0c783b */ /* 0x000eb60000004200 */
[----:B------:R-:W-:Y:S04]  /*5230*/  @!UPT UIADD3 URZ, URZ, URZ, URZ ;  /* 0x0000003f3f3ff290 */ /* 0x000fe8000fffe03f */
[C---:B--2---:R-:W-:Y:S01]  /*5240*/  HMMA.16816.F32 R36, R4.reuse, R12, R16 ;  /* 0x0000000c0424723c */ /* 0x044fe20000001810 */
[----:B------:R-:W-:Y:S07]  /*5250*/  MUFU.EX2 R12, R33 ;  /* 0x00000021000c7308 */ /* 0x000fee0000000800 */
[----:B------:R-:W-:Y:S01]  /*5260*/  HMMA.16816.F32 R20, R4, R14, R8 ;  /* 0x0000000e0414723c */ /* 0x000fe20000001808 */
[----:B------:R-:W2:Y:S06]  /*5270*/  MUFU.EX2 R5, R30 ;  /* 0x0000001e00057308 */ /* 0x000eac0000000800 */
[----:B-1----:R-:W-:-:S02]  /*5280*/  FADD.FTZ R4, R3, R24 ;  /* 0x0000001803047221 */ /* 0x002fc40000010000 */
[----:B------:R-:W1:Y:S01]  /*5290*/  MUFU.EX2 R6, R31 ;  /* 0x0000001f00067308 */ /* 0x000e620000000800 */
[----:B------:R-:W-:Y:S02]  /*52a0*/  FADD.FTZ R10, R103, R27 ;  /* 0x0000001b670a7221 */ /* 0x000fe40000010000 */
[C---:B------:R-:W-:Y:S01]  /*52b0*/  FADD.FTZ R9, R0.reuse, R4 ;  /* 0x0000000400097221 */ /* 0x040fe20000010000 */
[----:B------:R-:W-:-:S04]  /*52c0*/  F2FP.PACK_AB R4, R0, R3 ;  /* 0x000000030004723e */ /* 0x000fc800000000ff */
[----:B------:R-:W3:Y:S01]  /*52d0*/  MUFU.EX2 R8, R25 ;  /* 0x0000001900087308 */ /* 0x000ee20000000800 */
[----:B--2---:R-:W-:-:S07]  /*52e0*/  FADD.FTZ R0, R5, R9 ;  /* 0x0000000905007221 */ /* 0x004fce0000010000 */
[----:B------:R-:W2:Y:S01]  /*52f0*/  MUFU.EX2 R7, R28 ;  /* 0x0000001c00077308 */ /* 0x000ea20000000800 */
[C---:B-1----:R-:W-:Y:S01]  /*5300*/  FADD.FTZ R14, R6.reuse, R0 ;  /* 0x00000000060e7221 */ /* 0x042fe20000010000 */
[----:B------:R-:W-:Y:S01]  /*5310*/  F2FP.PACK_AB R6, R6, R5 ;  /* 0x000000050606723e */ /* 0x000fe200000000ff */
[----:B---3--:R-:W-:-:S05]  /*5320*/  FADD.FTZ R3, R8, R10 ;  /* 0x0000000a08037221 */ /* 0x008fca0000010000 */
[----:B------:R-:W1:Y:S01]  /*5330*/  MUFU.EX2 R0, R32 ;  /* 0x0000002000007308 */ /* 0x000e620000000800 */
[C---:B--2---:R-:W-:Y:S01]  /*5340*/  F2FP.PACK_AB R5, R7.reuse, R8 ;  /* 0x000000080705723e */ /* 0x044fe200000000ff */
[----:B------:R-:W-:Y:S01]  /*5350*/  FADD.FTZ R3, R7, R3 ;  /* 0x0000000307037221 */ /* 0x000fe20000010000 */
[----:B------:R-:W2:Y:S01]  /*5360*/  LDSM.16.MT88.4 R8, [R248+0x1100] ;  /* 0x00110000f808783b */ /* 0x000ea20000004200 */
[----:B-1----:R-:W-:Y:S02]  /*5370*/  F2FP.PACK_AB R7, R12, R0 ;  /* 0x000000000c07723e */ /* 0x002fe400000000ff */
[----:B------:R-:W-:-:S05]  /*5380*/  FADD.FTZ R13, R0, R3 ;  /* 0x00000003000d7221 */ /* 0x000fca0000010000 */
[C---:B--2---:R-:W-:Y:S08]  /*5390*/  HMMA.16816.F32 R164, R4.reuse, R8, R164 ;  /* 0x0000000804a4723c */ /* 0x044ff000000018a4 */
        /* <DEDUP_REMOVED lines=28> */
[----:B------:R-:W1:Y:S04]  /*5560*/  LDSM.16.MT88.4 R8, [R252+0x5100] ;  /* 0x00510000fc08783b */ /* 0x000e680000004200 */
[----:B------:R-:W-:Y:S03]  /*5570*/  LDSM.16.MT88.4 R160, [R248+0x1900] ;  /* 0x00190000f8a0783b */ /* 0x000fe60000004200 */
[C---:B-1----:R-:W-:Y:S11]  /*5580*/  HMMA.16816.F32 R112, R4.reuse, R8, R184 ;  /* 0x000000080470723c */ /* 0x042ff600000018b8 */
[----:B------:R-:W-:Y:S11]  /*5590*/  @!UPT UIADD3 URZ, URZ, URZ, URZ ;  /* 0x0000003f3f3ff290 */ /* 0x000ff6000fffe03f */
[----:B------:R-:W-:Y:S02]  /*55a0*/  @!UPT UIADD3 URZ, URZ, URZ, URZ ;  /* 0x0000003f3f3ff290 */ /* 0x000fe4000fffe03f */
[----:B------:R-:W-:Y:S01]  /*55b0*/  MOV R9, R115 ;  /* 0x0000007300097202 */ /* 0x000fe20000000f00 */
[----:B------:R-:W-:Y:S02]  /*55c0*/  IMAD.MOV.U32 R8, RZ, RZ, R112 ;  /* 0x000000ffff087224 */ /* 0x000fe400078e0070 */
[----:B------:R-:W-:Y:S02]  /*55d0*/  IMAD.MOV.U32 R110, RZ, RZ, R113 ;  /* 0x000000ffff6e7224 */ /* 0x000fe400078e0071 */
[----:B------:R-:W-:Y:S02]  /*55e0*/  IMAD.MOV.U32 R109, RZ, RZ, R114 ;  /* 0x000000ffff6d7224 */ /* 0x000fe400078e0072 */
[C---:B------:R-:W-:Y:S07]  /*55f0*/  HMMA.16816.F32 R112, R4.reuse, R10, R152 ;  /* 0x0000000a0470723c */ /* 0x040fee0000001898 */
[----:B------:R-:W-:Y:S01]  /*5600*/  IMAD.MOV.U32 R155, RZ, RZ, R9 ;  /* 0x000000ffff9b7224 */ /* 0x000fe200078e0009 */
[----:B------:R-:W-:Y:S01]  /*5610*/  MOV R152, R8 ;  /* 0x0000000800987202 */ /* 0x000fe20000000f00 */
[----:B------:R-:W-:Y:S01]  /*5620*/  IMAD.MOV.U32 R154, RZ, RZ, R109 ;  /* 0x000000ffff9a7224 */ /* 0x000fe200078e006d */
[----:B------:R-:W1:Y:S01]  /*5630*/  LDSM.16.MT88.4 R8, [R251+0x5100] ;  /* 0x00510000fb08783b */ /* 0x000e620000004200 */
[----:B------:R-:W-:Y:S11]  /*5640*/  MOV R153, R110 ;  /* 0x0000006e00997202 */ /* 0x000ff60000000f00 */
[----:B------:R-:W-:Y:S02]  /*5650*/  @!UPT UIADD3 URZ, URZ, URZ, URZ ;  /* 0x0000003f3f3ff290 */ /* 0x000fe4000fffe03f */
[----:B------:R-:W-:Y:S01]  /*5660*/  IMAD.MOV.U32 R108, RZ, RZ, R113 ;  /* 0x000000ffff6c7224 */ /* 0x000fe200078e0071 */
[----:B------:R-:W-:Y:S01]  /*5670*/  MOV R15, R114 ;  /* 0x00000072000f7202 */ /* 0x000fe20000000f00 */
[----:B------:R-:W-:Y:S02]  /*5680*/  IMAD.MOV.U32 R3, RZ, RZ, R115 ;  /* 0x000000ffff037224 */ /* 0x000fe400078e0073 */
[----:B------:R-:W-:Y:S01]  /*5690*/  IMAD.MOV.U32 R0, RZ, RZ, R112 ;  /* 0x000000ffff007224 */ /* 0x000fe200078e0070 */
[C---:B-1----:R-:W-:Y:S07]  /*56a0*/  HMMA.16816.F32 R188, R4.reuse, R8, R144 ;  /* 0x0000000804bc723c */ /* 0x042fee0000001890 */
[----:B------:R-:W-:Y:S01]  /*56b0*/  IMAD.MOV.U32 R145, RZ, RZ, R108 ;  /* 0x000000ffff917224 */ /* 0x000fe200078e006c */
[C---:B------:R-:W-:Y:S01]  /*56c0*/  HMMA.16816.F32 R112, R4.reuse, R10, R136 ;  /* 0x0000000a0470723c */ /* 0x040fe20000001888 */
[----:B------:R-:W1:Y:S01]  /*56d0*/  LDSM.16.MT88.4 R8, [R248+0x7100] ;  /* 0x00710000f808783b */ /* 0x000e620000004200 */
[----:B------:R-:W-:Y:S01]  /*56e0*/  IMAD.MOV.U32 R146, RZ, RZ, R15 ;  /* 0x000000ffff927224 */ /* 0x000fe200078e000f */
[----:B------:R-:W-:Y:S01]  /*56f0*/  MOV R147, R3 ;  /* 0x0000000300937202 */ /* 0x000fe20000000f00 */
[----:B------:R-:W-:Y:S01]  /*5700*/  IMAD.MOV.U32 R144, RZ, RZ, R0 ;  /* 0x000000ffff907224 */ /* 0x000fe200078e0000 */
[----:B------:R-:W-:Y:S01]  /*5710*/  MUFU.EX2 R3, R83 ;  /* 0x0000005300037308 */ /* 0x000fe20000000800 */
[----:B------:R-:W-:Y:S07]  /*5720*/  LDSM.16.MT88.4 R136, [R251+0x1900] ;  /* 0x00190000fb88783b */ /* 0x000fee0000004200 */
[----:B------:R-:W2:Y:S01]  /*5730*/  MUFU.EX2 R0, R82 ;  /* 0x0000005200007308 */ /* 0x000ea20000000800 */
[C---:B-1----:R-:W-:Y:S07]  /*5740*/  HMMA.16816.F32 R108, R4.reuse, R8, R128 ;  /* 0x00000008046c723c */ /* 0x042fee0000001880 */
[----:B--2---:R-:W-:Y:S01]  /*5750*/  F2FP.PACK_AB R128, R0, R3 ;  /* 0x000000030080723e */ /* 0x004fe200000000ff */
[C---:B------:R-:W-:Y:S01]  /*5760*/  HMMA.16816.F32 R124, R4.reuse, R10, R124 ;  /* 0x0000000a047c723c */ /* 0x040fe2000000187c */
[----:B------:R-:W1:Y:S07]  /*5770*/  LDSM.16.MT88.4 R8, [R249+0x7100] ;  /* 0x00710000f908783b */ /* 0x000e6e0000004200 */
[C---:B-1----:R-:W-:Y:S08]  /*5780*/  HMMA.16816.F32 R116, R4.reuse, R8, R120 ;  /* 0x000000080474723c */ /* 0x042ff00000001878 */
[----:B------:R-:W-:Y:S11]  /*5790*/  HMMA.16816.F32 R8, R4, R10, R56 ;  /* 0x0000000a0408723c */ /* 0x000ff60000001838 */
[----:B------:R-:W-:Y:S05]  /*57a0*/  @!UPT UIADD3 URZ, URZ, URZ, URZ ;  /* 0x0000003f3f3ff290 */ /* 0x000fea000fffe03f */
[----:B------:R-:W-:Y:S01]  /*57b0*/  IMAD.MOV.U32 R123, RZ, RZ, R116 ;  /* 0x000000ffff7b7224 */ /* 0x000fe200078e0074 */
[----:B------:R-:W-:Y:S01]  /*57c0*/  MOV R122, R117 ;  /* 0x00000075007a7202 */ /* 0x000fe20000000f00 */
[----:B------:R-:W-:Y:S02]  /*57d0*/  IMAD.MOV.U32 R121, RZ, RZ, R118 ;  /* 0x000000ffff797224 */ /* 0x000fe400078e0076 */
[----:B------:R-:W-:-:S04]  /*57e0*/  IMAD.MOV.U32 R120, RZ, RZ, R119 ;  /* 0x000000ffff787224 */ /* 0x000fc800078e0077 */
[----:B------:R-:W-:Y:S01]  /*57f0*/  MOV R58, R8 ;  /* 0x00000008003a7202 */ /* 0x000fe20000000f00 */
[----:B------:R-:W-:Y:S01]  /*5800*/  IMAD.MOV.U32 R57, RZ, RZ, R9 ;  /* 0x000000ffff397224 */ /* 0x000fe200078e0009 */
[----:B------:R-:W-:Y:S01]  /*5810*/  MOV R15, R11 ;  /* 0x0000000b000f7202 */ /* 0x000fe20000000f00 */
[----:B------:R-:W-:Y:S02]  /*5820*/  IMAD.MOV.U32 R56, RZ, RZ, R10 ;  /* 0x000000ffff387224 */ /* 0x000fe400078e000a */
[----:B------:R-:W1:Y:S02]  /*5830*/  LDSM.16.MT88.4 R8, [R252+0x7100] ;  /* 0x00710000fc08783b */ /* 0x000e640000004200 */
[C---:B-1----:R-:W-:Y:S08]  /*5840*/  HMMA.16816.F32 R116, R4.reuse, R8, R44 ;  /* 0x000000080474723c */ /* 0x042ff0000000182c */
[C---:B------:R-:W-:Y:S01]  /*5850*/  HMMA.16816.F32 R184, R4.reuse, R10, R40 ;  /* 0x0000000a04b8723c */ /* 0x040fe20000001828 */
[----:B------:R-:W1:Y:S04]  /*5860*/  LDSM.16.MT88.4 R8, [R251+0x7100] ;  /* 0x00710000fb08783b */ /* 0x000e680000004200 */
[----:B------:R-:W2:Y:S03]  /*5870*/  LDSM.16.MT88.4 R40, [R248+0x3900] ;  /* 0x00390000f828783b */ /* 0x000ea60000004200 */
[C---:B-1----:R-:W-:Y:S01]  /*5880*/  HMMA.16816.F32 R180, R4.reuse, R8, R36 ;  /* 0x0000000804b4723c */ /* 0x042fe20000001824 */
[----:B------:R-:W-:Y:S06]  /*5890*/  MUFU.EX2 R8, R50 ;  /* 0x0000003200087308 */ /* 0x000fec0000000800 */
[----:B------:R-:W-:Y:S01]  /*58a0*/  FADD.FTZ R9, R3, R14 ;  /* 0x0000000e03097221 */ /* 0x000fe20000010000 */
[----:B------:R-:W-:Y:S01]  /*58b0*/  HMMA.16816.F32 R20, R4, R10, R20 ;  /* 0x0000000a0414723c */ /* 0x000fe20000001814 */
[----:B------:R-:W1:Y:S01]  /*58c0*/  MUFU.EX2 R7, R49 ;  /* 0x0000003100077308 */ /* 0x000e620000000800 */
[----:B------:R-:W-:Y:S01]  /*58d0*/  MOV R14, R56 ;  /* 0x00000038000e7202 */ /* 0x000fe20000000f00 */
[----:B------:R-:W-:-:S04]  /*58e0*/  FADD.FTZ R9, R0, R9 ;  /* 0x0000000900097221 */ /* 0x000fc80000010000 */
[----:B------:R-:W-:Y:S02]  /*58f0*/  FADD.FTZ R10, R12, R13 ;  /* 0x0000000d0c0a7221 */ /* 0x000fe40000010000 */
[----:B------:R-:W3:Y:S01]  /*5900*/  MUFU.EX2 R6, R48 ;  /* 0x0000003000067308 */ /* 0x000ee20000000800 */
[----:B------:R-:W-:Y:S02]  /*5910*/  IMAD.MOV.U32 R12, RZ, RZ, R58 ;  /* 0x000000ffff0c7224 */ /* 0x000fe400078e003a */
[----:B------:R-:W-:Y:S02]  /*5920*/  IMAD.MOV.U32 R13, RZ, RZ, R57 ;  /* 0x000000ffff0d7224 */ /* 0x000fe400078e0039 */
[----:B------:R-:W4:Y:S03]  /*5930*/  LDSM.16.MT88.4 R56, [R252+0x3900] ;  /* 0x00390000fc38783b */ /* 0x000f260000004200 */
[----:B------:R5:W2:Y:S01]  /*5940*/  MUFU.EX2 R11, R51 ;  /* 0x00000033000b7308 */ /* 0x000aa20000000800 */
[----:B-1----:R-:W-:-:S07]  /*5950*/  FADD.FTZ R3, R7, R10 ;  /* 0x0000000a07037221 */ /* 0x002fce0000010000 */
[----:B------:R-:W1:Y:S01]  /*5960*/  MUFU.EX2 R5, R81 ;  /* 0x0000005100057308 */ /* 0x000e620000000800 */
[----:B---3--:R-:W-:Y:S02]  /*5970*/  F2FP.PACK_AB R129, R6, R7 ;  /* 0x000000070681723e */ /* 0x008fe400000000ff */
[----:B------:R-:W-:Y:S01]  /*5980*/  MOV R7, R155 ;  /* 0x0000009b00077202 */ /* 0x000fe20000000f00 */
[----:B-----5:R-:W3:Y:S04]  /*5990*/  LDSM.16.MT88.4 R48, [R249+0x3900] ;  /* 0x00390000f930783b */ /* 0x020ee80000004200 */
[----:B------:R-:W5:Y:S01]  /*59a0*/  MUFU.EX2 R4, R80 ;  /* 0x0000005000047308 */ /* 0x000f620000000800 */
[----:B--2---:R-:W-:Y:S01]  /*59b0*/  F2FP.PACK_AB R131, R11, R8 ;  /* 0x000000080b83723e */ /* 0x004fe200000000ff */
[----:B-1----:R-:W-:Y:S01]  /*59c0*/  FADD.FTZ R0, R5, R9 ;  /* 0x0000000905007221 */ /* 0x002fe20000010000 */
[C---:B-----5:R-:W-:Y:S01]  /*59d0*/  F2FP.PACK_AB R130, R4.reuse, R5 ;  /* 0x000000050482723e */ /* 0x060fe200000000ff */
[----:B------:R-:W-:Y:S02]  /*59e0*/  LDSM.16.MT88.4 R80, [R249+0x5900] ;  /* 0x00590000f950783b */ /* 0x000fe40000004200 */
[----:B------:R-:W-:Y:S01]  /*59f0*/  FADD.FTZ R0, R4, R0 ;  /* 0x0000000004007221 */ /* 0x000fe20000010000 */
[----:B------:R-:W-:Y:S01]  /*5a00*/  MOV R5, R153 ;  /* 0x0000009900057202 */ /* 0x000fe20000000f00 */
[----:B------:R-:W-:-:S02]  /*5a10*/  IMAD.MOV.U32 R4, RZ, RZ, R152 ;  /* 0x000000ffff047224 */ /* 0x000fc400078e0098 */
[C---:B------:R-:W-:Y:S01]  /*5a20*/  HMMA.16816.F32 R36, R128.reuse, R40, R52 ;  /* 0x000000288024723c */ /* 0x040fe20000001834 */
[----:B------:R1:W-:Y:S07]  /*5a30*/  STL [R1+0x5c], R0 ;  /* 0x00005c0001007387 */ /* 0x0003ee0000100800 */
[C---:B----4-:R-:W-:Y:S01]  /*5a40*/  HMMA.16816.F32 R52, R128.reuse, R56, R72 ;  /* 0x000000388034723c */ /* 0x050fe20000001848 */
[----:B------:R-:W2:Y:S07]  /*5a50*/  LDSM.16.MT88.4 R72, [R248+0x5900] ;  /* 0x00590000f848783b */ /* 0x000eae0000004200 */
[C---:B---3--:R-:W-:Y:S01]  /*5a60*/  HMMA.16816.F32 R44, R128.reuse, R48, R64 ;  /* 0x00000030802c723c */ /* 0x048fe20000001840 */
[----:B------:R-:W3:Y:S07]  /*5a70*/  LDSM.16.MT88.4 R64, [R251+0x3900] ;  /* 0x00390000fb40783b */ /* 0x000eee0000004200 */
[----:B------:R-:W-:Y:S01]  /*5a80*/  HMMA.16816.F32 R40, R128, R42, R60 ;  /* 0x0000002a8028723c */ /* 0x000fe2000000183c */
[----:B-1----:R-:W-:-:S02]  /*5a90*/  FADD.FTZ R0, R6, R3 ;  /* 0x0000000306007221 */ /* 0x002fc40000010000 */
[----:B------:R-:W-:Y:S02]  /*5aa0*/  IMAD.MOV.U32 R6, RZ, RZ, R154 ;  /* 0x000000ffff067224 */ /* 0x000fe400078e009a */
[----:B------:R-:W1:Y:S01]  /*5ab0*/  LDSM.16.MT88.4 R152, [R249+0x1900] ;  /* 0x00190000f998783b */ /* 0x000e620000004200 */
[----:B------:R-:W-:Y:S02]  /*5ac0*/  FADD.FTZ R0, R8, R0 ;  /* 0x0000000008007221 */ /* 0x000fe40000010000 */
[----:B------:R-:W-:Y:S02]  /*5ad0*/  HMMA.16816.F32 R48, R128, R50, R68 ;  /* 0x000000328030723c */ /* 0x000fe40000001844 */
[----:B------:R-:W-:-:S06]  /*5ae0*/  FADD.FTZ R0, R11, R0 ;  /* 0x000000000b007221 */ /* 0x000fcc0000010000 */
[C---:B------:R-:W-:Y:S01]  /*5af0*/  HMMA.16816.F32 R164, R128.reuse, R160, R164 ;  /* 0x000000a080a4723c */ /* 0x040fe200000018a4 */
[----:B------:R-:W-:Y:S07]  /*5b00*/  STL [R1+0x80], R0 ;  /* 0x0000800001007387 */ /* 0x000fee0000100800 */
[C---:B------:R-:W-:Y:S07]  /*5b10*/  HMMA.16816.F32 R160, R128.reuse, R162, R16 ;  /* 0x000000a280a0723c */ /* 0x040fee0000001810 */
[----:B------:R-:W-:Y:S01]  /*5b20*/  IMAD.MOV.U32 R16, RZ, RZ, R123 ;  /* 0x000000ffff107224 */ /* 0x000fe200078e007b */
[C---:B--2---:R-:W-:Y:S01]  /*5b30*/  HMMA.16816.F32 R68, R128.reuse, R72, R92 ;  /* 0x000000488044723c */ /* 0x044fe2000000185c */
[----:B------:R-:W-:Y:S01]  /*5b40*/  MOV R17, R122 ;  /* 0x0000007a00117202 */ /* 0x000fe20000000f00 */
[----:B------:R-:W-:Y:S01]  /*5b50*/  IMAD.MOV.U32 R18, RZ, RZ, R121 ;  /* 0x000000ffff127224 */ /* 0x000fe200078e0079 */
[----:B------:R-:W-:Y:S01]  /*5b60*/  MOV R19, R120 ;  /* 0x0000007800137202 */ /* 0x000fe20000000f00 */
[----:B------:R-:W-:Y:S01]  /*5b70*/  IMAD.MOV.U32 R120, RZ, RZ, R144 ;  /* 0x000000ffff787224 */ /* 0x000fe200078e0090 */
[----:B------:R-:W-:Y:S01]  /*5b80*/  MOV R121, R145 ;  /* 0x0000009100797202 */ /* 0x000fe20000000f00 */
[----:B------:R-:W-:Y:S01]  /*5b90*/  IMAD.MOV.U32 R122, RZ, RZ, R146 ;  /* 0x000000ffff7a7224 */ /* 0x000fe200078e0092 */
[----:B------:R-:W-:Y:S01]  /*5ba0*/  MOV R123, R147 ;  /* 0x00000093007b7202 */ /* 0x000fe20000000f00 */
[C---:B---3--:R-:W-:Y:S01]  /*5bb0*/  HMMA.16816.F32 R60, R128.reuse, R64, R84 ;  /* 0x00000040803c723c */ /* 0x048fe20000001854 */
[----:B------:R-:W-:Y:S07]  /*5bc0*/  LDSM.16.MT88.4 R144, [R252+0x1900] ;  /* 0x00190000fc90783b */ /* 0x000fee0000004200 */
[C---:B------:R-:W-:Y:S01]  /*5bd0*/  HMMA.16816.F32 R64, R128.reuse, R66, R88 ;  /* 0x000000428040723c */ /* 0x040fe20000001858 */
[----:B------:R-:W2:Y:S07]  /*5be0*/  LDSM.16.MT88.4 R88, [R252+0x5900] ;  /* 0x00590000fc58783b */ /* 0x000eae0000004200 */
[C---:B------:R-:W-:Y:S01]  /*5bf0*/  HMMA.16816.F32 R72, R128.reuse, R74, R96 ;  /* 0x0000004a8048723c */ /* 0x040fe20000001860 */
[----:B------:R-:W3:Y:S07]  /*5c00*/  LDSM.16.MT88.4 R96, [R251+0x5900] ;  /* 0x00590000fb60783b */ /* 0x000eee0000004200 */
[C---:B------:R-:W-:Y:S08]  /*5c10*/  HMMA.16816.F32 R56, R128.reuse, R58, R76 ;  /* 0x0000003a8038723c */ /* 0x040ff0000000184c */
[C---:B------:R-:W-:Y:S08]  /*5c20*/  HMMA.16816.F32 R76, R128.reuse, R80, R100 ;  /* 0x00000050804c723c */ /* 0x040ff00000001864 */
[C---:B------:R-:W-:Y:S01]  /*5c30*/  HMMA.16816.F32 R80, R128.reuse, R82, R104 ;  /* 0x000000528050723c */ /* 0x040fe20000001868 */
[----:B------:R-:W4:Y:S07]  /*5c40*/  LDSM.16.MT88.4 R104, [R248+0x7900] ;  /* 0x00790000f868783b */ /* 0x000f2e0000004200 */
[C---:B-1----:R-:W-:Y:S08]  /*5c50*/  HMMA.16816.F32 R156, R128.reuse, R152, R156 ;  /* 0x00000098809c723c */ /* 0x042ff0000000189c */
[C---:B--2---:R-:W-:Y:S01]  /*5c60*/  HMMA.16816.F32 R84, R128.reuse, R88, R4 ;  /* 0x000000588054723c */ /* 0x044fe20000001804 */
[----:B------:R-:W-:Y:S07]  /*5c70*/  LDSM.16.MT88.4 R4, [R251+0x7900] ;  /* 0x00790000fb04783b */ /* 0x000fee0000004200 */
[C---:B---3--:R-:W-:Y:S08]  /*5c80*/  HMMA.16816.F32 R92, R128.reuse, R96, R188 ;  /* 0x00000060805c723c */ /* 0x048ff000000018bc */
[C---:B------:R-:W-:Y:S01]  /*5c90*/  HMMA.16816.F32 R88, R128.reuse, R90, R120 ;  /* 0x0000005a8058723c */ /* 0x040fe20000001878 */
[----:B------:R-:W1:Y:S07]  /*5ca0*/  LDSM.16.MT88.4 R120, [R252+0x7900] ;  /* 0x00790000fc78783b */ /* 0x000e6e0000004200 */
[C---:B------:R-:W-:Y:S01]  /*5cb0*/  HMMA.16816.F32 R96, R128.reuse, R98, R112 ;  /* 0x000000628060723c */ /* 0x040fe20000001870 */
[----:B------:R-:W2:Y:S07]  /*5cc0*/  LDSM.16.MT88.4 R112, [R249+0x7900] ;  /* 0x00790000f970783b */ /* 0x000eae0000004200 */
[C---:B----4-:R-:W-:Y:S08]  /*5cd0*/  HMMA.16816.F32 R100, R128.reuse, R104, R108 ;  /* 0x000000688064723c */ /* 0x050ff0000000186c */
[C---:B------:R-:W-:Y:S08]  /*5ce0*/  HMMA.16816.F32 R148, R128.reuse, R144, R148 ;  /* 0x000000908094723c */ /* 0x040ff00000001894 */
[C---:B------:R-:W-:Y:S08]  /*5cf0*/  HMMA.16816.F32 R140, R128.reuse, R136, R140 ;  /* 0x00000088808c723c */ /* 0x040ff0000000188c */
[C---:B------:R-:W-:Y:S08]  /*5d00*/  HMMA.16816.F32 R104, R128.reuse, R106, R124 ;  /* 0x0000006a8068723c */ /* 0x040ff0000000187c */
[C---:B-1----:R-:W-:Y:S08]  /*5d10*/  HMMA.16816.F32 R116, R128.reuse, R120, R116 ;  /* 0x000000788074723c */ /* 0x042ff00000001874 */
[C---:B--2---:R-:W-:Y:S08]  /*5d20*/  HMMA.16816.F32 R108, R128.reuse, R112, R16 ;  /* 0x00000070806c723c */ /* 0x044ff00000001810 */
[C---:B------:R-:W-:Y:S08]  /*5d30*/  HMMA.16816.F32 R152, R128.reuse, R154, R24 ;  /* 0x0000009a8098723c */ /* 0x040ff00000001818 */
[C---:B------:R-:W-:Y:S08]  /*5d40*/  HMMA.16816.F32 R144, R128.reuse, R146, R28 ;  /* 0x000000928090723c */ /* 0x040ff0000000181c */
[C---:B------:R-:W-:Y:S08]  /*5d50*/  HMMA.16816.F32 R136, R128.reuse, R138, R32 ;  /* 0x0000008a8088723c */ /* 0x040ff00000001820 */
[C---:B------:R-:W-:Y:S08]  /*5d60*/  HMMA.16816.F32 R112, R128.reuse, R114, R12 ;  /* 0x000000728070723c */ /* 0x040ff0000000180c */
[C---:B------:R-:W-:Y:S08]  /*5d70*/  HMMA.16816.F32 R120, R128.reuse, R122, R184 ;  /* 0x0000007a8078723c */ /* 0x040ff000000018b8 */
[C---:B------:R-:W-:Y:S08]  /*5d80*/  HMMA.16816.F32 R124, R128.reuse, R4, R180 ;  /* 0x00000004807c723c */ /* 0x040ff000000018b4 */
[----:B------:R-:W-:Y:S01]  /*5d90*/  HMMA.16816.F32 R128, R128, R6, R20 ;  /* 0x000000068080723c */ /* 0x000fe20000001814 */
[----:B------:R-:W-:Y:S07]  /*5da0*/  @P0 BRA `(.L_x_26) ;  /* 0x00003b7000000947 */ /* 0x000fee0003800000 */
[----:B------:R-:W-:Y:S01]  /*5db0*/  SHF.R.S32.HI R15, RZ, 0x1f, R133 ;  /* 0x0000001fff0f7819 */ /* 0x000fe20000011485 */
[C---:B------:R-:W-:Y:S01]  /*5dc0*/  IMAD.SHL.U32 R3, R133.reuse, 0x2, RZ ;  /* 0x0000000285037824 */ /* 0x040fe200078e00ff */
[----:B------:R-:W-:Y:S01]  /*5dd0*/  SHF.L.U64.HI R0, R134, 0x1, R178 ;  /* 0x0000000186007819 */ /* 0x000fe200000102b2 */
[----:B------:R-:W-:Y:S01]  /*5de0*/  UIADD3 UR6, UR6, -0x2, URZ ;  /* 0xfffffffe06067890 */ /* 0x000fe2000fffe03f */
[----:B------:R-:W-:Y:S01]  /*5df0*/  SHF.L.U64.HI R4, R133, 0x1, R15 ;  /* 0x0000000185047819 */ /* 0x000fe2000001020f */
[----:B------:R-:W-:Y:S01]  /*5e00*/  IMAD.MOV.U32 R133, RZ, RZ, R132 ;  /* 0x000000ffff857224 */ /* 0x000fe200078e0084 */
[----:B------:R-:W-:-:S03]  /*5e10*/  SHF.R.S32.HI R15, RZ, 0x1f, R177 ;  /* 0x0000001fff0f7819 */ /* 0x000fc600000114b1 */
[----:B------:R1:W-:Y:S04]  /*5e20*/  STL [R1+0x7c], R4 ;  /* 0x00007c0401007387 */ /* 0x0003e80000100800 */
[----:B------:R2:W-:Y:S04]  /*5e30*/  STL [R1+0x78], R3 ;  /* 0x0000780301007387 */ /* 0x0005e80000100800 */
[----:B------:R3:W-:Y:S01]  /*5e40*/  STL [R1+0x74], R0 ;  /* 0x0000740001007387 */ /* 0x0007e20000100800 */
[----:B-1----:R-:W-:Y:S02]  /*5e50*/  IMAD.SHL.U32 R4, R134, 0x2, RZ ;  /* 0x0000000286047824 */ /* 0x002fe400078e00ff */
[----:B------:R-:W-:Y:S01]  /*5e60*/  IMAD.MOV.U32 R134, RZ, RZ, R2 ;  /* 0x000000ffff867224 */ /* 0x000fe200078e0002 */
[----:B------:R-:W-:-:S02]  /*5e70*/  SHF.L.U64.HI R2, R177, 0x1, R15 ;  /* 0x00000001b1027819 */ /* 0x000fc4000001020f */
[C---:B--2---:R-:W-:Y:S01]  /*5e80*/  SHF.L.U64.HI R3, R176.reuse, 0x1, R179 ;  /* 0x00000001b0037819 */ /* 0x044fe200000102b3 */
[----:B------:R-:W-:Y:S01]  /*5e90*/  STL [R1+0x70], R4 ;  /* 0x0000700401007387 */ /* 0x000fe20000100800 */
[----:B---3--:R-:W-:-:S03]  /*5ea0*/  IMAD.SHL.U32 R0, R176, 0x2, RZ ;  /* 0x00000002b0007824 */ /* 0x008fc600078e00ff */
[----:B------:R-:W-:Y:S04]  /*5eb0*/  STL [R1+0x6c], R3 ;  /* 0x00006c0301007387 */ /* 0x000fe80000100800 */
[----:B------:R1:W-:Y:S02]  /*5ec0*/  STL [R1+0x68], R0 ;  /* 0x0000680001007387 */ /* 0x0003e40000100800 */
[----:B-1----:R-:W-:-:S05]  /*5ed0*/  IMAD.SHL.U32 R0, R177, 0x2, RZ ;  /* 0x00000002b1007824 */ /* 0x002fca00078e00ff */
[----:B------:R1:W-:Y:S04]  /*5ee0*/  STL [R1+0x60], R0 ;  /* 0x0000600001007387 */ /* 0x0003e80000100800 */
[----:B------:R1:W-:Y:S01]  /*5ef0*/  STL [R1+0x64], R2 ;  /* 0x0000640201007387 */ /* 0x0003e20000100800 */
[----:B------:R-:W-:Y:S05]  /*5f00*/  BRA `(.L_x_27) ;  /* 0x0000045000007947 */ /* 0x000fea0003800000 */
.L_x_29:
[----:B------:R-:W2:Y:S01]  /*5f10*/  LDL R5, [R1+0x84] ;  /* 0x0000840001057983 */ /* 0x000ea20000100800 */
[----:B------:R-:W-:Y:S01]  /*5f20*/  IMAD.MOV.U32 R2, RZ, RZ, c[0x0][0x2b8] ;  /* 0x0000ae00ff027624 */ /* 0x000fe200078e00ff */
[----:B------:R-:W-:Y:S01]  /*5f30*/  ULEA UR4, UR6, UR10, 0x6 ;  /* 0x0000000a06047291 */ /* 0x000fe2000f8e303f */
[----:B------:R-:W-:Y:S01]  /*5f40*/  IMAD.MOV.U32 R8, RZ, RZ, RZ ;  /* 0x000000ffff087224 */ /* 0x000fe200078e00ff */
[----:B------:R-:W3:Y:S02]  /*5f50*/  LDL R31, [R1+0x78] ;  /* 0x00007800011f7983 */ /* 0x000ee40000100800 */
[----:B------:R-:W-:Y:S02]  /*5f60*/  ISETP.NE.AND P6, PT, R2, 0x1, PT ;  /* 0x000000010200780c */ /* 0x000fe40003fc5270 */
[----:B------:R-:W4:Y:S01]  /*5f70*/  LDL R30, [R1+0x7c] ;  /* 0x00007c00011e7983 */ /* 0x000f220000100800 */
[----:B------:R-:W-:Y:S03]  /*5f80*/  IMAD.U32 R2, RZ, RZ, UR4 ;  /* 0x00000004ff027e24 */ /* 0x000fe6000f8e00ff */
[----:B------:R-:W5:Y:S04]  /*5f90*/  LDL R29, [R1+0x70] ;  /* 0x00007000011d7983 */ /* 0x000f680000100800 */
[----:B------:R-:W3:Y:S04]  /*5fa0*/  LDL R28, [R1+0x74] ;  /* 0x00007400011c7983 */ /* 0x000ee80000100800 */
        /* <DEDUP_REMOVED lines=29> */
[----:B------:R-:W-:Y:S01]  /*6180*/  LEA.HI.X R7, R0, c[0x0][0x1cc], R7, 0x1, P0 ;  /* 0x0000730000077a11 */ /* 0x000fe200000f0c07 */
[----:B------:R-:W3:Y:S04]  /*6190*/  SHFL.IDX PT, R5, R2, RZ, 0x181f ;  /* 0x00181fff02057589 */ /* 0x000ee800000e0000 */
[----:B------:R-:W4:Y:S04]  /*61a0*/  SHFL.IDX PT, R6, R7, RZ, 0x181f ;  /* 0x00181fff07067589 */ /* 0x000f2800000e0000 */
[----:B------:R-:W1:Y:S04]  /*61b0*/  SHFL.IDX PT, R0, R2, 0x1, 0x181f ;  /* 0x00381f0002007f89 */ /* 0x000e6800000e0000 */
[----:B------:R-:W2:Y:S01]  /*61c0*/  SHFL.IDX PT, R2, R7, 0x1, 0x181f ;  /* 0x00381f0007027f89 */ /* 0x000ea200000e0000 */
[C---:B---3--:R-:W-:Y:S05]  /*61d0*/  IADD3 R8, P0, R5.reuse, R31, RZ ;  /* 0x0000001f05087210 */ /* 0x048fea0007f1e0ff */
[C---:B----4-:R-:W-:Y:S05]  /*61e0*/  IMAD.X R9, R6.reuse, 0x1, R30, P0 ;  /* 0x0000000106097824 */ /* 0x050fea00000e061e */
[----:B------:R5:W-:Y:S02]  /*61f0*/  LDGSTS.E.BYPASS.LTC128B.128 [R132+0x10100], [R8.64], !P5 ;  /* 0x1010000008847fae */ /* 0x000be4000e901d4c */
[C---:B-----5:R-:W-:Y:S04]  /*6200*/  IADD3 R8, P0, R5.reuse, R29, RZ ;  /* 0x0000001d05087210 */ /* 0x060fe80007f1e0ff */
[CC--:B------:R-:W-:Y:S02]  /*6210*/  IADD3.X R9, R6.reuse, R28.reuse, RZ, P0, !PT ;  /* 0x0000001c06097210 */ /* 0x0c0fe400007fe4ff */
[C---:B------:R-:W-:Y:S03]  /*6220*/  IADD3 R10, P0, R5.reuse, R27, RZ ;  /* 0x0000001b050a7210 */ /* 0x040fe60007f1e0ff */
[----:B------:R3:W-:Y:S02]  /*6230*/  LDGSTS.E.BYPASS.LTC128B.128 [R132+0x12100], [R8.64], !P4 ;  /* 0x1210000008847fae */ /* 0x0007e4000e101d4c */
[C---:B------:R-:W-:Y:S05]  /*6240*/  IMAD.X R11, R6.reuse, 0x1, R26, P0 ;  /* 0x00000001060b7824 */ /* 0x040fea00000e061a */
[----:B------:R4:W-:Y:S01]  /*6250*/  LDGSTS.E.BYPASS.LTC128B.128 [R132+0x14100], [R10.64], !P3 ;  /* 0x141000000a847fae */ /* 0x0009e2000d901d4c */
[----:B---3--:R-:W-:Y:S05]  /*6260*/  IADD3 R8, P0, R5, R25, RZ ;  /* 0x0000001905087210 */ /* 0x008fea0007f1e0ff */
[----:B------:R-:W-:Y:S01]  /*6270*/  IMAD.X R9, R6, 0x1, R24, P0 ;  /* 0x0000000106097824 */ /* 0x000fe200000e0618 */
[----:B-1----:R-:W-:Y:S04]  /*6280*/  IADD3 R6, P0, R0, R31, RZ ;  /* 0x0000001f00067210 */ /* 0x002fe80007f1e0ff */
[----:B------:R1:W-:Y:S01]  /*6290*/  LDGSTS.E.BYPASS.LTC128B.128 [R132+0x16100], [R8.64], !P2 ;  /* 0x1610000008847fae */ /* 0x0003e2000d101d4c */
[----:B--2---:R-:W-:Y:S05]  /*62a0*/  IMAD.X R7, R2, 0x1, R30, P0 ;  /* 0x0000000102077824 */ /* 0x004fea00000e061e */
        /* <DEDUP_REMOVED lines=11> */
.L_x_27:
[----:B------:R-:W2:Y:S01]  /*6360*/  LDL R4, [R1+0x54] ;  /* 0x0000540001047983 */ /* 0x000ea20000100800 */
[----:B------:R-:W-:Y:S04]  /*6370*/  DEPBAR.LE SB0, 0x0 ;  /* 0x000080000000791a */ /* 0x000fe80000000000 */
[----:B------:R-:W3:Y:S01]  /*6380*/  LDL R6, [R1+0x50] ;  /* 0x0000500001067983 */ /* 0x000ee20000100800 */
[----:B------:R-:W-:Y:S04]  /*6390*/  UISETP.GE.AND UP0, UPT, UR6, 0x1, UPT ;  /* 0x000000010600788c */ /* 0x000fe8000bf06270 */
[----:B------:R4:W-:Y:S05]  /*63a0*/  STL [R1+0xa0], R42 ;  /* 0x0000a02a01007387 */ /* 0x0009ea0000100800 */
[----:B------:R1:W-:Y:S05]  /*63b0*/  STL [R1+0x9c], R41 ;  /* 0x00009c2901007387 */ /* 0x0003ea0000100800 */
[----:B------:R1:W-:Y:S05]  /*63c0*/  STL [R1+0x98], R40 ;  /* 0x0000982801007387 */ /* 0x0003ea0000100800 */
[----:B------:R1:W-:Y:S05]  /*63d0*/  STL [R1+0x94], R39 ;  /* 0x0000942701007387 */ /* 0x0003ea0000100800 */
[----:B------:R1:W-:Y:S05]  /*63e0*/  STL [R1+0x90], R38 ;  /* 0x0000902601007387 */ /* 0x0003ea0000100800 */
[----:B------:R1:W-:Y:S05]  /*63f0*/  STL [R1+0x8c], R37 ;  /* 0x00008c2501007387 */ /* 0x0003ea0000100800 */
[----:B------:R1:W-:Y:S05]  /*6400*/  STL [R1+0x88], R36 ;  /* 0x0000882401007387 */ /* 0x0003ea0000100800 */
[----:B------:R-:W3:Y:S05]  /*6410*/  LDL R22, [R1+0x3c] ;  /* 0x00003c0001167983 */ /* 0x000eea0000100800 */
[----:B------:R-:W3:Y:S05]  /*6420*/  LDL R23, [R1+0x40] ;  /* 0x0000400001177983 */ /* 0x000eea0000100800 */
[----:B------:R-:W3:Y:S05]  /*6430*/  LDL R20, [R1+0x78] ;  /* 0x0000780001147983 */ /* 0x000eea0000100800 */
[----:B------:R-:W3:Y:S05]  /*6440*/  LDL R21, [R1+0x38] ;  /* 0x0000380001157983 */ /* 0x000eea0000100800 */
[----:B----4-:R-:W4:Y:S05]  /*6450*/  LDL R42, [R1+0x7c] ;  /* 0x00007c00012a7983 */ /* 0x010f2a0000100800 */
[----:B------:R-:W4:Y:S05]  /*6460*/  LDL R5, [R1+0x4] ;  /* 0x0000040001057983 */ /* 0x000f2a0000100800 */
[----:B-1----:R-:W4:Y:S05]  /*6470*/  LDL R41, [R1+0x70] ;  /* 0x0000700001297983 */ /* 0x002f2a0000100800 */
[----:B------:R-:W4:Y:S05]  /*6480*/  LDL R40, [R1+0x74] ;  /* 0x0000740001287983 */ /* 0x000f2a0000100800 */
[----:B------:R-:W4:Y:S05]  /*6490*/  LDL R29, [R1+0x58] ;  /* 0x00005800011d7983 */ /* 0x000f2a0000100800 */
[----:B------:R-:W4:Y:S05]  /*64a0*/  LDL R39, [R1+0x68] ;  /* 0x0000680001277983 */ /* 0x000f2a0000100800 */
[----:B------:R-:W4:Y:S05]  /*64b0*/  LDL R132, [R1+0x4c] ;  /* 0x00004c0001847983 */ /* 0x000f2a0000100800 */
[----:B------:R-:W4:Y:S05]  /*64c0*/  LDL R38, [R1+0x6c] ;  /* 0x00006c0001267983 */ /* 0x000f2a0000100800 */
[----:B------:R-:W4:Y:S05]  /*64d0*/  LDL R37, [R1+0x60] ;  /* 0x0000600001257983 */ /* 0x000f2a0000100800 */
[----:B------:R-:W4:Y:S05]  /*64e0*/  LDL R36, [R1+0x64] ;  /* 0x0000640001247983 */ /* 0x000f2a0000100800 */
[----:B------:R-:W-:Y:S06]  /*64f0*/  BAR.SYNC.DEFER_BLOCKING 0x0 ;  /* 0x0000000000007b1d */ /* 0x000fec0000010000 */
[----:B------:R-:W-:Y:S05]  /*6500*/  LDSM.16.M88.4 R8, [R135+0x10100] ;  /* 0x010100008708783b */ /* 0x000fea0000000200 */
[----:B------:R-:W-:Y:S05]  /*6510*/  LDSM.16.M88.4 R16, [R135+0x10900] ;  /* 0x010900008710783b */ /* 0x000fea0000000200 */
[----:B------:R-:W-:Y:S05]  /*6520*/  LDSM.16.M88.4 R24, [R135+0x11100] ;  /* 0x011100008718783b */ /* 0x000fea0000000200 */
[----:B------:R-:W-:Y:S01]  /*6530*/  LDSM.16.M88.4 R32, [R135+0x11900] ;  /* 0x011900008720783b */ /* 0x000fe20000000200 */
[----:B--2---:R-:W-:Y:S01]  /*6540*/  SHF.R.S32.HI R0, RZ, 0x1f, R4 ;  /* 0x0000001fff007819 */ /* 0x004fe20000011404 */
[----:B------:R-:W-:Y:S04]  /*6550*/  IMAD.WIDE.U32 R2, R4, c[0x0][0x208], RZ ;  /* 0x0000820004027a25 */ /* 0x000fe800078e00ff */
[----:B------:R-:W-:Y:S04]  /*6560*/  IMAD R0, R0, c[0x0][0x208], RZ ;  /* 0x0000820000007a24 */ /* 0x000fe800078e02ff */
[----:B------:R-:W-:Y:S01]  /*6570*/  IMAD R0, R4, c[0x0][0x20c], R0 ;  /* 0x0000830004007a24 */ /* 0x000fe200078e0200 */
[----:B---3--:R-:W-:Y:S04]  /*6580*/  SHF.R.S32.HI R4, RZ, 0x1f, R6 ;  /* 0x0000001fff047819 */ /* 0x008fe80000011406 */
        /* <DEDUP_REMOVED lines=8> */
[----:B------:R-:W1:Y:S05]  /*6610*/  SHFL.IDX PT, R0, R3, RZ, 0x181f ;  /* 0x00181fff03007589 */ /* 0x000e6a00000e0000 */
[----:B------:R-:W4:Y:S05]  /*6620*/  SHFL.IDX PT, R2, R28, RZ, 0x181f ;  /* 0x00181fff1c027589 */ /* 0x000f2a00000e0000 */
[----:B------:R2:W-:Y:S05]  /*6630*/  LDSM.16.M88.4 R184, [R22] ;  /* 0x0000000016b8783b */ /* 0x0005ea0000000200 */
[----:B------:R-:W-:Y:S05]  /*6640*/  LDSM.16.M88.4 R180, [R23] ;  /* 0x0000000017b4783b */ /* 0x000fea0000000200 */
[----:B------:R-:W3:Y:S01]  /*6650*/  SHFL.IDX PT, R3, R3, 0x1, 0x181f ;  /* 0x00381f0003037f89 */ /* 0x000ee200000e0000 */
[----:B-1----:R-:W-:Y:S04]  /*6660*/  IADD3 R12, P0, R0, R20, RZ ;  /* 0x00000014000c7210 */ /* 0x002fe80007f1e0ff */
[----:B------:R-:W1:Y:S01]  /*6670*/  SHFL.IDX PT, R28, R28, 0x1, 0x181f ;  /* 0x00381f001c1c7f89 */ /* 0x000e6200000e0000 */
[----:B----4-:R-:W-:Y:S04]  /*6680*/  IADD3.X R13, R2, R42, RZ, P0, !PT ;  /* 0x0000002a020d7210 */ /* 0x010fe800007fe4ff */
[----:B------:R-:W-:Y:S05]  /*6690*/  LDSM.16.M88.4 R188, [R21] ;  /* 0x0000000015bc783b */ /* 0x000fea0000000200 */
[----:B------:R4:W1:Y:S01]  /*66a0*/  LDSM.16.M88.4 R176, [R5] ;  /* 0x0000000005b0783b */ /* 0x0008620000000200 */
[----:B------:R-:W-:Y:S04]  /*66b0*/  IADD3 R14, P0, R0, R41, RZ ;  /* 0x00000029000e7210 */ /* 0x000fe80007f1e0ff */
[----:B------:R-:W-:Y:S01]  /*66c0*/  IADD3.X R15, R2, R40, RZ, P0, !PT ;  /* 0x00000028020f7210 */ /* 0x000fe200007fe4ff */
[----:B------:R-:W-:Y:S01]  /*66d0*/  @!PT LDS RZ, [RZ] ;  /* 0x00000000fffff984 */ /* 0x000fe20000000800 */
[----:B------:R-:W-:Y:S01]  /*66e0*/  @!PT LDS RZ, [RZ] ;  /* 0x00000000fffff984 */ /* 0x000fe20000000800 */
[----:B------:R-:W-:Y:S01]  /*66f0*/  @!PT LDS RZ, [RZ] ;  /* 0x00000000fffff984 */ /* 0x000fe20000000800 */
[----:B------:R1:W-:Y:S01]  /*6700*/  LDGSTS.E.BYPASS.LTC128B.128 [R29], [R12.64], !P5 ;  /* 0x000000000c1d7fae */ /* 0x0003e2000e901d4c */
[----:B--2---:R-:W-:Y:S01]  /*6710*/  IADD3 R22, P0, R0, R39, RZ ;  /* 0x0000002700167210 */ /* 0x004fe20007f1e0ff */
[C---:B----4-:R-:W-:Y:S03]  /*6720*/  HMMA.16816.F32 R4, R168.reuse, R8, RZ ;  /* 0x00000008a804723c */ /* 0x050fe600000018ff */
[----:B------:R2:W-:Y:S01]  /*6730*/  LDGSTS.E.BYPASS.LTC128B.128 [R132+0x2100], [R14.64], !P4 ;  /* 0x021000000e847fae */ /* 0x0005e2000e101d4c */
[----:B------:R-:W-:Y:S04]  /*6740*/  IADD3.X R23, R2, R38, RZ, P0, !PT ;  /* 0x0000002602177210 */ /* 0x000fe800007fe4ff */
[C---:B------:R-:W-:Y:S01]  /*6750*/  HMMA.16816.F32 R8, R168.reuse, R10, RZ ;  /* 0x0000000aa808723c */ /* 0x040fe200000018ff */
[----:B------:R4:W-:Y:S03]  /*6760*/  LDGSTS.E.BYPASS.LTC128B.128 [R132+0x4100], [R22.64], !P3 ;  /* 0x0410000016847fae */ /* 0x0009e6000d901d4c */
[----:B------:R-:W-:Y:S04]  /*6770*/  IADD3 R30, P0, R0, R37, RZ ;  /* 0x00000025001e7210 */ /* 0x000fe80007f1e0ff */
[----:B------:R-:W-:Y:S04]  /*6780*/  IADD3.X R31, R2, R36, RZ, P0, !PT ;  /* 0x00000024021f7210 */ /* 0x000fe800007fe4ff */
[C---:B---3--:R-:W-:Y:S01]  /*6790*/  IADD3 R20, P0, R3.reuse, R20, RZ ;  /* 0x0000001403147210 */ /* 0x048fe20007f1e0ff */
[----:B------:R3:W-:Y:S03]  /*67a0*/  LDGSTS.E.BYPASS.LTC128B.128 [R132+0x6100], [R30.64], !P2 ;  /* 0x061000001e847fae */ /* 0x0007e6000d101d4c */
[C---:B-1----:R-:W-:Y:S02]  /*67b0*/  IADD3.X R21, R28.reuse, R42, RZ, P0, !PT ;  /* 0x0000002a1c157210 */ /* 0x042fe400007fe4ff */
[----:B------:R1:W5:Y:S01]  /*67c0*/  LDL.LU R42, [R1+0xa0] ;  /* 0x0000a000012a7983 */ /* 0x0003620000300800 */
[C---:B--2---:R-:W-:Y:S04]  /*67d0*/  HMMA.16816.F32 R12, R168.reuse, R16, RZ ;  /* 0x00000010a80c723c */ /* 0x044fe800000018ff */
[----:B------:R2:W-:Y:S04]  /*67e0*/  LDGSTS.E.BYPASS.LTC128B.128 [R29+0x1000], [R20.64], !P5 ;  /* 0x01000000141d7fae */ /* 0x0005e8000e901d4c */
[C---:B------:R-:W-:Y:S01]  /*67f0*/  HMMA.16816.F32 R16, R168.reuse, R18, RZ ;  /* 0x00000012a810723c */ /* 0x040fe200000018ff */
[C---:B----4-:R-:W-:Y:S02]  /*6800*/  IADD3 R22, P0, R3.reuse, R41, RZ ;  /* 0x0000002903167210 */ /* 0x050fe40007f1e0ff */
[----:B------:R1:W5:Y:S02]  /*6810*/  LDL.LU R41, [R1+0x9c] ;  /* 0x00009c0001297983 */ /* 0x0003640000300800 */
[C---:B------:R-:W-:Y:S03]  /*6820*/  IADD3.X R23, R28.reuse, R40, RZ, P0, !PT ;  /* 0x000000281c177210 */ /* 0x040fe600007fe4ff */
[----:B------:R1:W5:Y:S05]  /*6830*/  LDL.LU R40, [R1+0x98] ;  /* 0x0000980001287983 */ /* 0x00036a0000300800 */
[----:B------:R4:W-:Y:S01]  /*6840*/  LDGSTS.E.BYPASS.LTC128B.128 [R29+0x3000], [R22.64], !P4 ;  /* 0x03000000161d7fae */ /* 0x0009e2000e101d4c */
[C---:B--2---:R-:W-:Y:S04]  /*6850*/  IADD3 R20, P0, R3.reuse, R39, RZ ;  /* 0x0000002703147210 */ /* 0x044fe80007f1e0ff */
[----:B------:R1:W5:Y:S01]  /*6860*/  LDL.LU R39, [R1+0x94] ;  /* 0x0000940001277983 */ /* 0x0003620000300800 */
[C---:B------:R-:W-:Y:S02]  /*6870*/  IADD3.X R21, R28.reuse, R38, RZ, P0, !PT ;  /* 0x000000261c157210 */ /* 0x040fe400007fe4ff */
[----:B------:R-:W-:Y:S02]  /*6880*/  IADD3 R2, P0, R3, R37, RZ ;  /* 0x0000002503027210 */ /* 0x000fe40007f1e0ff */
[----:B------:R-:W2:Y:S02]  /*6890*/  LDL R0, [R1] ;  /* 0x0000000001007983 */ /* 0x000ea40000100800 */
[----:B------:R-:W-:Y:S03]  /*68a0*/  IADD3.X R3, R28, R36, RZ, P0, !PT ;  /* 0x000000241c037210 */ /* 0x000fe600007fe4ff */
[----:B------:R4:W-:Y:S01]  /*68b0*/  LDGSTS.E.BYPASS.LTC128B.128 [R29+0x5000], [R20.64], !P3 ;  /* 0x05000000141d7fae */ /* 0x0009e2000d901d4c */
[----:B------:R-:W-:Y:S04]  /*68c0*/  PLOP3.LUT P0, PT, PT, PT, UP0, 0x80, 0x0 ;  /* 0x000000000000781c */ /* 0x000fe80003f0f008 */
[----:B------:R1:W-:Y:S05]  /*68d0*/  LDGSTS.E.BYPASS.LTC128B.128 [R29+0x7000], [R2.64], !P2 ;  /* 0x07000000021d7fae */ /* 0x0003ea000d101d4c */
[----:B------:R-:W0:Y:S05]  /*68e0*/  LDGDEPBAR ;  /* 0x00000000000079af */ /* 0x000e2a0000000000 */
[----:B------:R2:W5:Y:S05]  /*68f0*/  LDL.LU R38, [R1+0x90] ;  /* 0x0000900001267983 */ /* 0x00056a0000300800 */
[----:B------:R2:W5:Y:S05]  /*6900*/  LDL.LU R37, [R1+0x8c] ;  /* 0x00008c0001257983 */ /* 0x00056a0000300800 */
[----:B------:R2:W5:Y:S01]  /*6910*/  LDL.LU R36, [R1+0x88] ;  /* 0x0000880001247983 */ /* 0x0005620000300800 */
[C---:B----4-:R-:W-:Y:S04]  /*6920*/  HMMA.16816.F32 R20, R168.reuse, R24, RZ ;  /* 0x00000018a814723c */ /* 0x050fe800000018ff */
[----:B-1----:R-:W4:Y:S04]  /*6930*/  LDL R3, [R1+0x28] ;  /* 0x0000280001037983 */ /* 0x002f280000100800 */
[C---:B------:R-:W-:Y:S01]  /*6940*/  HMMA.16816.F32 R24, R168.reuse, R26, RZ ;  /* 0x0000001aa818723c */ /* 0x040fe200000018ff */
[----:B------:R-:W4:Y:S07]  /*6950*/  LDL R2, [R1+0x2c] ;  /* 0x00002c0001027983 */ /* 0x000f2e0000100800 */
[C---:B---3--:R-:W-:Y:S08]  /*6960*/  HMMA.16816.F32 R28, R168.reuse, R32, RZ ;  /* 0x00000020a81c723c */ /* 0x048ff000000018ff */
        /* <DEDUP_REMOVED lines=8> */
[----:B------:R-:W3:Y:S05]  /*69f0*/  LDL R188, [R1+0x34] ;  /* 0x0000340001bc7983 */ /* 0x000eea0000100800 */
[----:B------:R-:W3:Y:S02]  /*6a00*/  LDL R189, [R1+0x30] ;  /* 0x0000300001bd7983 */ /* 0x000ee40000100800 */
[----:B------:R-:W-:Y:S03]  /*6a10*/  HMMA.16816.F32 R32, R172, R190, R32 ;  /* 0x000000beac20723c */ /* 0x000fe60000001820 */
[----:B--2---:R-:W1:Y:S05]  /*6a20*/  LDSM.16.M88.4 R176, [R0+0x10100] ;  /* 0x0101000000b0783b */ /* 0x004e6a0000000200 */
[----:B------:R-:W2:Y:S05]  /*6a30*/  LDSM.16.M88.4 R180, [R0+0x10900] ;  /* 0x0109000000b4783b */ /* 0x000eaa0000000200 */
[----:B------:R-:W-:Y:S01]  /*6a40*/  LDSM.16.M88.4 R184, [R0+0x11900] ;  /* 0x0119000000b8783b */ /* 0x000fe20000000200 */
[C---:B-1----:R-:W-:Y:S08]  /*6a50*/  HMMA.16816.F32 R4, R192.reuse, R176, R4 ;  /* 0x000000b0c004723c */ /* 0x042ff00000001804 */
[C---:B------:R-:W-:Y:S01]  /*6a60*/  HMMA.16816.F32 R8, R192.reuse, R178, R8 ;  /* 0x000000b2c008723c */ /* 0x040fe20000001808 */
[----:B------:R-:W1:Y:S07]  /*6a70*/  LDSM.16.M88.4 R176, [R0+0x11100] ;  /* 0x0111000000b0783b */ /* 0x000e6e0000000200 */
[C---:B--2---:R-:W-:Y:S08]  /*6a80*/  HMMA.16816.F32 R12, R192.reuse, R180, R12 ;  /* 0x000000b4c00c723c */ /* 0x044ff0000000180c */
[C---:B------:R-:W-:Y:S01]  /*6a90*/  HMMA.16816.F32 R16, R192.reuse, R182, R16 ;  /* 0x000000b6c010723c */ /* 0x040fe20000001810 */
[----:B------:R-:W2:Y:S07]  /*6aa0*/  LDSM.16.M88.4 R180, [R250] ;  /* 0x00000000fab4783b */ /* 0x000eae0000000200 */
[C---:B-1----:R-:W-:Y:S08]  /*6ab0*/  HMMA.16816.F32 R20, R192.reuse, R176, R20 ;  /* 0x000000b0c014723c */ /* 0x042ff00000001814 */
[C---:B------:R-:W-:Y:S01]  /*6ac0*/  HMMA.16816.F32 R24, R192.reuse, R178, R24 ;  /* 0x000000b2c018723c */ /* 0x040fe20000001818 */
[----:B------:R-:W1:Y:S07]  /*6ad0*/  LDSM.16.M88.4 R176, [R250+0x800] ;  /* 0x00080000fab0783b */ /* 0x000e6e0000000200 */
[C---:B------:R-:W-:Y:S08]  /*6ae0*/  HMMA.16816.F32 R28, R192.reuse, R184, R28 ;  /* 0x000000b8c01c723c */ /* 0x040ff0000000181c */
[----:B------:R-:W-:Y:S01]  /*6af0*/  HMMA.16816.F32 R32, R192, R186, R32 ;  /* 0x000000bac020723c */ /* 0x000fe20000001820 */
        /* <DEDUP_REMOVED lines=8> */
[C---:B------:R-:W-:Y:S01]  /*6b80*/  HMMA.16816.F32 R24, R196.reuse, R186, R24 ;  /* 0x000000bac418723c */ /* 0x040fe20000001818 */
[----:B------:R-:W3:Y:S07]  /*6b90*/  LDSM.16.M88.4 R184, [R135+0x12900] ;  /* 0x0129000087b8783b */ /* 0x000eee0000000200 */
[C---:B--2---:R-:W-:Y:S08]  /*6ba0*/  HMMA.16816.F32 R28, R196.reuse, R180, R28 ;  /* 0x000000b4c41c723c */ /* 0x044ff0000000181c */
[----:B------:R-:W-:Y:S01]  /*6bb0*/  HMMA.16816.F32 R32, R196, R182, R32 ;  /* 0x000000b6c420723c */ /* 0x000fe20000001820 */
[----:B------:R-:W2:Y:S07]  /*6bc0*/  LDSM.16.M88.4 R180, [R135+0x13100] ;  /* 0x0131000087b4783b */ /* 0x000eae0000000200 */
[C---:B-1----:R-:W-:Y:S08]  /*6bd0*/  HMMA.16816.F32 R4, R200.reuse, R176, R4 ;  /* 0x000000b0c804723c */ /* 0x042ff00000001804 */
[C---:B------:R-:W-:Y:S01]  /*6be0*/  HMMA.16816.F32 R8, R200.reuse, R178, R8 ;  /* 0x000000b2c808723c */ /* 0x040fe20000001808 */
[----:B------:R-:W1:Y:S07]  /*6bf0*/  LDSM.16.M88.4 R176, [R135+0x13900] ;  /* 0x0139000087b0783b */ /* 0x000e6e0000000200 */
[C---:B---3--:R-:W-:Y:S08]  /*6c00*/  HMMA.16816.F32 R12, R200.reuse, R184, R12 ;  /* 0x000000b8c80c723c */ /* 0x048ff0000000180c */
[C---:B------:R-:W-:Y:S01]  /*6c10*/  HMMA.16816.F32 R16, R200.reuse, R186, R16 ;  /* 0x000000bac810723c */ /* 0x040fe20000001810 */
[----:B------:R3:W4:Y:S07]  /*6c20*/  LDSM.16.M88.4 R184, [R188] ;  /* 0x00000000bcb8783b */ /* 0x00072e0000000200 */
[C---:B--2---:R-:W-:Y:S08]  /*6c30*/  HMMA.16816.F32 R20, R200.reuse, R180, R20 ;  /* 0x000000b4c814723c */ /* 0x044ff00000001814 */
[C---:B------:R-:W-:Y:S01]  /*6c40*/  HMMA.16816.F32 R24, R200.reuse, R182, R24 ;  /* 0x000000b6c818723c */ /* 0x040fe20000001818 */
[----:B------:R2:W4:Y:S05]  /*6c50*/  LDSM.16.M88.4 R180, [R189] ;  /* 0x00000000bdb4783b */ /* 0x00052a0000000200 */
[----:B---3--:R-:W3:Y:S02]  /*6c60*/  LDL R188, [R1+0x20] ;  /* 0x0000200001bc7983 */ /* 0x008ee40000100800 */
[C---:B-1----:R-:W-:Y:S08]  /*6c70*/  HMMA.16816.F32 R28, R200.reuse, R176, R28 ;  /* 0x000000b0c81c723c */ /* 0x042ff0000000181c */
[----:B------:R-:W-:Y:S01]  /*6c80*/  HMMA.16816.F32 R32, R200, R178, R32 ;  /* 0x000000b2c820723c */ /* 0x000fe20000001820 */
[----:B----4-:R1:W4:Y:S05]  /*6c90*/  LDSM.16.M88.4 R176, [R2] ;  /* 0x0000000002b0783b */ /* 0x01032a0000000200 */
[----:B--2---:R-:W2:Y:S02]  /*6ca0*/  LDL R189, [R1+0x24] ;  /* 0x0000240001bd7983 */ /* 0x004ea40000100800 */
[C---:B------:R-:W-:Y:S08]  /*6cb0*/  HMMA.16816.F32 R4, R204.reuse, R184, R4 ;  /* 0x000000b8cc04723c */ /* 0x040ff00000001804 */
[C---:B------:R-:W-:Y:S01]  /*6cc0*/  HMMA.16816.F32 R8, R204.reuse, R186, R8 ;  /* 0x000000bacc08723c */ /* 0x040fe20000001808 */
[----:B------:R4:W4:Y:S07]  /*6cd0*/  LDSM.16.M88.4 R184, [R3] ;  /* 0x0000000003b8783b */ /* 0x00092e0000000200 */
[C---:B------:R-:W-:Y:S01]  /*6ce0*/  HMMA.16816.F32 R12, R204.reuse, R180, R12 ;  /* 0x000000b4cc0c723c */ /* 0x040fe2000000180c */
[----:B-1----:R-:W2:Y:S07]  /*6cf0*/  LDL R2, [R1+0x18] ;  /* 0x0000180001027983 */ /* 0x002eae0000100800 */
[C---:B------:R-:W-:Y:S01]  /*6d00*/  HMMA.16816.F32 R16, R204.reuse, R182, R16 ;  /* 0x000000b6cc10723c */ /* 0x040fe20000001810 */
[----:B------:R-:W1:Y:S05]  /*6d10*/  LDSM.16.M88.4 R180, [R0+0x12100] ;  /* 0x0121000000b4783b */ /* 0x000e6a0000000200 */
[----:B----4-:R-:W4:Y:S02]  /*6d20*/  LDL R3, [R1+0x1c] ;  /* 0x00001c0001037983 */ /* 0x010f240000100800 */
        /* <DEDUP_REMOVED lines=39> */
[----:B---3--:R1:W-:Y:S05]  /*6fa0*/  LDSM.16.M88.4 R176, [R188] ;  /* 0x00000000bcb0783b */ /* 0x0083ea0000000200 */
[----:B--2---:R2:W2:Y:S05]  /*6fb0*/  LDSM.16.M88.4 R180, [R189] ;  /* 0x00000000bdb4783b */ /* 0x0044aa0000000200 */
[----:B-1----:R-:W3:Y:S05]  /*6fc0*/  LDL R188, [R1+0x10] ;  /* 0x0000100001bc7983 */ /* 0x002eea0000100800 */
[----:B--2---:R-:W2:Y:S05]  /*6fd0*/  LDL R189, [R1+0x14] ;  /* 0x0000140001bd7983 */ /* 0x004eaa0000100800 */
[----:B----4-:R1:W4:Y:S01]  /*6fe0*/  LDSM.16.M88.4 R184, [R3] ;  /* 0x0000000003b8783b */ /* 0x0103220000000200 */
        /* <DEDUP_REMOVED lines=47> */
[----:B---3--:R-:W-:Y:S05]  /*72e0*/  LDSM.16.M88.4 R184, [R188] ;  /* 0x00000000bcb8783b */ /* 0x008fea0000000200 */
[----:B--2---:R-:W1:Y:S05]  /*72f0*/  LDSM.16.M88.4 R176, [R189] ;  /* 0x00000000bdb0783b */ /* 0x004e6a0000000200 */
[----:B------:R-:W2:Y:S01]  /*7300*/  LDSM.16.M88.4 R180, [R3] ;  /* 0x0000000003b4783b */ /* 0x000ea20000000200 */
[C---:B-1----:R-:W-:Y:S08]  /*7310*/  HMMA.16816.F32 R4, R236.reuse, R176, R4 ;  /* 0x000000b0ec04723c */ /* 0x042ff00000001804 */
[C---:B------:R-:W-:Y:S01]  /*7320*/  HMMA.16816.F32 R8, R236.reuse, R178, R8 ;  /* 0x000000b2ec08723c */ /* 0x040fe20000001808 */
[----:B----4-:R-:W1:Y:S07]  /*7330*/  LDSM.16.M88.4 R176, [R2] ;  /* 0x0000000002b0783b */ /* 0x010e6e0000000200 */
        /* <DEDUP_REMOVED lines=30> */
[----:B------:R-:W-:Y:S01]  /*7520*/  MUFU.TANH R183, R4 ;  /* 0x0000000400b77308 */ /* 0x000fe20000002400 */
        /* <DEDUP_REMOVED lines=8> */
[----:B-1----:R1:W-:Y:S01]  /*75b0*/  STL [R1+0x48], R0 ;  /* 0x0000480001007387 */ /* 0x0023e20000100800 */
[----:B------:R-:W-:Y:S02]  /*75c0*/  FMUL.FTZ R16, R16, c[0x0][0x320] ;  /* 0x0000c80010107a20 */ /* 0x000fe40000410000 */
[----:B------:R-:W-:Y:S02]  /*75d0*/  FMUL.FTZ R17, R17, c[0x0][0x320] ;  /* 0x0000c80011117a20 */ /* 0x000fe40000410000 */
[----:B------:R-:W-:Y:S01]  /*75e0*/  FMUL.FTZ R18, R18, c[0x0][0x320] ;  /* 0x0000c80012127a20 */ /* 0x000fe20000410000 */
[----:B------:R2:W-:Y:S01]  /*75f0*/  MUFU.TANH R191, R6 ;  /* 0x0000000600bf7308 */ /* 0x0005e20000002400 */
[----:B------:R-:W-:Y:S09]  /*7600*/  FMUL.FTZ R19, R19, c[0x0][0x320] ;  /* 0x0000c80013137a20 */ /* 0x000ff20000410000 */
[----:B------:R-:W-:Y:S10]  /*7610*/  MUFU.TANH R184, R8 ;  /* 0x0000000800b87308 */ /* 0x000ff40000002400 */
[----:B------:R-:W-:Y:S01]  /*7620*/  MUFU.TANH R182, R9 ;  /* 0x0000000900b67308 */ /* 0x000fe20000002400 */
[----:B--2---:R-:W2:Y:S09]  /*7630*/  LDSM.16.M88.4 R4, [R250+0x7000] ;  /* 0x00700000fa04783b */ /* 0x004eb20000000200 */
[----:B-1----:R-:W1:Y:S10]  /*7640*/  MUFU.TANH R0, R10 ;  /* 0x0000000a00007308 */ /* 0x002e740000002400 */
[----:B------:R3:W4:Y:S10]  /*7650*/  MUFU.TANH R190, R11 ;  /* 0x0000000b00be7308 */ /* 0x0007340000002400 */
[----:B------:R-:W4:Y:S01]  /*7660*/  MUFU.TANH R181, R12 ;  /* 0x0000000c00b57308 */ /* 0x000f220000002400 */
[----:B-1----:R-:W-:Y:S09]  /*7670*/  STL [R1+0x44], R0 ;  /* 0x0000440001007387 */ /* 0x002ff20000100800 */
[----:B------:R-:W1:Y:S01]  /*7680*/  MUFU.TANH R180, R13 ;  /* 0x0000000d00b47308 */ /* 0x000e620000002400 */
[----:B---3--:R-:W3:Y:S01]  /*7690*/  LDSM.16.M88.4 R8, [R250+0x7800] ;  /* 0x00780000fa08783b */ /* 0x008ee20000000200 */
[----:B------:R-:W-:Y:S08]  /*76a0*/  DEPBAR.LE SB0, 0x0 ;  /* 0x000080000000791a */ /* 0x000ff00000000000 */
[----:B------:R-:W1:Y:S01]  /*76b0*/  MUFU.TANH R189, R14 ;  /* 0x0000000e00bd7308 */ /* 0x000e620000002400 */
[----:B------:R-:W-:Y:S01]  /*76c0*/  BAR.SYNC.DEFER_BLOCKING 0x0 ;  /* 0x0000000000007b1d */ /* 0x000fe20000010000 */
[C---:B--2---:R-:W-:Y:S08]  /*76d0*/  HMMA.16816.F32 R20, R244.reuse, R4, R20 ;  /* 0x00000004f414723c */ /* 0x044ff00000001814 */
[----:B------:R-:W2:Y:S01]  /*76e0*/  MUFU.TANH R188, R15 ;  /* 0x0000000f00bc7308 */ /* 0x000ea20000002400 */
[C---:B------:R-:W-:Y:S09]  /*76f0*/  HMMA.16816.F32 R24, R244.reuse, R6, R24 ;  /* 0x00000006f418723c */ /* 0x040ff20000001818 */
[----:B------:R1:W1:Y:S06]  /*7700*/  MUFU.TANH R178, R16 ;  /* 0x0000001000b27308 */ /* 0x00026c0000002400 */
[----:B------:R-:W-:Y:S02]  /*7710*/  FMUL.FTZ R20, R20, c[0x0][0x320] ;  /* 0x0000c80014147a20 */ /* 0x000fe40000410000 */
[----:B------:R-:W-:Y:S02]  /*7720*/  FMUL.FTZ R22, R22, c[0x0][0x320] ;  /* 0x0000c80016167a20 */ /* 0x000fe40000410000 */
[----:B------:R2:W2:Y:S01]  /*7730*/  MUFU.TANH R177, R17 ;  /* 0x0000001100b17308 */ /* 0x0004a20000002400 */
[----:B------:R-:W-:Y:S01]  /*7740*/  FMUL.FTZ R23, R23, c[0x0][0x320] ;  /* 0x0000c80017177a20 */ /* 0x000fe20000410000 */
[C---:B---3--:R-:W-:Y:S08]  /*7750*/  HMMA.16816.F32 R28, R244.reuse, R8, R28 ;  /* 0x00000008f41c723c */ /* 0x048ff0000000181c */
[----:B------:R3:W3:Y:S01]  /*7760*/  MUFU.TANH R187, R18 ;  /* 0x0000001200bb7308 */ /* 0x0006e20000002400 */
[----:B------:R-:W-:Y:S03]  /*7770*/  HMMA.16816.F32 R32, R244, R10, R32 ;  /* 0x0000000af420723c */ /* 0x000fe60000001820 */
[----:B-1----:R-:W-:Y:S06]  /*7780*/  FMUL.FTZ R16, R25, c[0x0][0x320] ;  /* 0x0000c80019107a20 */ /* 0x002fec0000410000 */
[----:B------:R1:W1:Y:S06]  /*7790*/  MUFU.TANH R186, R19 ;  /* 0x0000001300ba7308 */ /* 0x00026c0000002400 */
[----:B------:R-:W-:Y:S04]  /*77a0*/  FMUL.FTZ R15, R28, c[0x0][0x320] ;  /* 0x0000c8001c0f7a20 */ /* 0x000fe80000410000 */
[----:B------:R4:W4:Y:S01]  /*77b0*/  MUFU.TANH R176, R20 ;  /* 0x0000001400b07308 */ /* 0x0009220000002400 */
[----:B------:R-:W-:Y:S02]  /*77c0*/  FMUL.FTZ R14, R29, c[0x0][0x320] ;  /* 0x0000c8001d0e7a20 */ /* 0x000fe40000410000 */
[----:B--2---:R-:W-:Y:S02]  /*77d0*/  FMUL.FTZ R17, R31, c[0x0][0x320] ;  /* 0x0000c8001f117a20 */ /* 0x004fe40000410000 */
[----:B---3--:R-:W-:Y:S02]  /*77e0*/  FMUL.FTZ R18, R24, c[0x0][0x320] ;  /* 0x0000c80018127a20 */ /* 0x008fe40000410000 */
[----:B------:R-:W-:Y:S02]  /*77f0*/  FMUL.FTZ R13, R32, c[0x0][0x320] ;  /* 0x0000c800200d7a20 */ /* 0x000fe40000410000 */
[----:B------:R-:W-:Y:S01]  /*7800*/  FMUL.FTZ R12, R33, c[0x0][0x320] ;  /* 0x0000c800210c7a20 */ /* 0x000fe20000410000 */
[----:B------:R2:W3:Y:S01]  /*7810*/  MUFU.TANH R179, R22 ;  /* 0x0000001600b37308 */ /* 0x0004e20000002400 */
[----:B------:R-:W-:Y:S02]  /*7820*/  FMUL.FTZ R4, R34, c[0x0][0x320] ;  /* 0x0000c80022047a20 */ /* 0x000fe40000410000 */
[----:B------:R-:W-:Y:S02]  /*7830*/  FMUL.FTZ R0, R35, c[0x0][0x320] ;  /* 0x0000c80023007a20 */ /* 0x000fe40000410000 */
[----:B-1----:R-:W-:Y:S05]  /*7840*/  FMUL.FTZ R19, R30, c[0x0][0x320] ;  /* 0x0000c8001e137a20 */ /* 0x002fea0000410000 */
[----:B------:R-:W1:Y:S01]  /*7850*/  MUFU.TANH R23, R23 ;  /* 0x0000001700177308 */ /* 0x000e620000002400 */
[----:B----4-:R-:W-:Y:S02]  /*7860*/  FMUL.FTZ R20, R21, c[0x0][0x320] ;  /* 0x0000c80015147a20 */ /* 0x010fe40000410000 */
[----:B------:R-:W-:Y:S07]  /*7870*/  FMUL.FTZ R21, R27, c[0x0][0x320] ;  /* 0x0000c8001b157a20 */ /* 0x000fee0000410000 */
[----:B------:R-:W4:Y:S01]  /*7880*/  MUFU.TANH R20, R20 ;  /* 0x0000001400147308 */ /* 0x000f220000002400 */
[----:B--2---:R-:W-:Y:S09]  /*7890*/  FMUL.FTZ R22, R26, c[0x0][0x320] ;  /* 0x0000c8001a167a20 */ /* 0x004ff20000410000 */
[----:B------:R-:W2:Y:S10]  /*78a0*/  MUFU.TANH R18, R18 ;  /* 0x0000001200127308 */ /* 0x000eb40000002400 */
        /* <DEDUP_REMOVED lines=11> */
[----:B-12345:R-:W-:-:S05]  /*7960*/  @P0 BRA `(.L_x_29) ;  /* 0xffffe5a000000947 */ /* 0x03efca000383ffff */
.L_x_28:
[----:B----4-:R-:W2:Y:S01]  /*7970*/  LDL.LU R8, [R1+0x5c] ;  /* 0x00005c0001087983 */ /* 0x010ea20000300800 */
[----:B------:R-:W-:Y:S02]  /*7980*/  FMNMX.FTZ R0, R183, R133, !PT ;  /* 0x00000085b7007209 */ /* 0x000fe40007810000 */
[----:B------:R-:W-:Y:S01]  /*7990*/  ISETP.LT.AND P0, PT, RZ, UR6, PT ;  /* 0x00000006ff007c0c */ /* 0x000fe2000bf01270 */
[----:B------:R-:W3:Y:S01]  /*79a0*/  LDL.LU R24, [R1+0x48] ;  /* 0x0000480001187983 */ /* 0x000ee20000300800 */
[----:B------:R-:W-:Y:S01]  /*79b0*/  FMNMX.FTZ R0, R185, R0, !PT ;  /* 0x00000000b9007209 */ /* 0x000fe20007810000 */
[----:B------:R-:W-:Y:S02]  /*79c0*/  UIADD3 UR6, UR6, -0x1, URZ ;  /* 0xffffffff06067890 */ /* 0x000fe4000fffe03f */
[----:B------:R-:W4:Y:S01]  /*79d0*/  LDL.LU R10, [R1+0x44] ;  /* 0x00004400010a7983 */ /* 0x000f220000300800 */
[----:B------:R-:W-:Y:S03]  /*79e0*/  FMNMX.FTZ R0, R184, R0, !PT ;  /* 0x00000000b8007209 */ /* 0x000fe60007810000 */
        /* <DEDUP_REMOVED lines=19> */
[C---:B------:R-:W-:Y:S02]  /*7b20*/  FMUL.FTZ R2, R132.reuse, c[0x0][0x2d0] ;  /* 0x0000b40084027a20 */ /* 0x040fe40000410000 */
[----:B------:R-:W-:Y:S02]  /*7b30*/  FADD.FTZ R0, -R132, R133 ;  /* 0x0000008584007221 */ /* 0x000fe40000010100 */
[--C-:B------:R-:W-:Y:S02]  /*7b40*/  FFMA.FTZ R183, R183, c[0x0][0x2d0], -R2.reuse ;  /* 0x0000b400b7b77a23 */ /* 0x100fe40000010802 */
        /* <DEDUP_REMOVED lines=18> */
[----:B------:R-:W-:Y:S02]  /*7c70*/  FFMA.FTZ R11, R18, c[0x0][0x2d0], -R2 ;  /* 0x0000b400120b7a23 */ /* 0x000fe40000010802 */
[C---:B-1----:R-:W-:Y:S02]  /*7c80*/  FMUL.FTZ R32, R6.reuse, R136 ;  /* 0x0000008806207220 */ /* 0x042fe40000410000 */
[C---:B------:R-:W-:Y:S01]  /*7c90*/  FMUL.FTZ R33, R6.reuse, R137 ;  /* 0x0000008906217220 */ /* 0x040fe20000410000 */
[----:B------:R-:W1:Y:S01]  /*7ca0*/  MUFU.EX2 R7, R7 ;  /* 0x0000000700077308 */ /* 0x000e620000000800 */
[C---:B------:R-:W-:Y:S01]  /*7cb0*/  FMUL.FTZ R12, R6.reuse, R156 ;  /* 0x0000009c060c7220 */ /* 0x040fe20000410000 */
[----:B------:R-:W-:Y:S01]  /*7cc0*/  MOV R156, R25 ;  /* 0x00000019009c7202 */ /* 0x000fe20000000f00 */
[C---:B------:R-:W-:Y:S02]  /*7cd0*/  FMUL.FTZ R25, R6.reuse, R145 ;  /* 0x0000009106197220 */ /* 0x040fe40000410000 */
[C---:B------:R-:W-:Y:S01]  /*7ce0*/  FMUL.FTZ R13, R6.reuse, R157 ;  /* 0x0000009d060d7220 */ /* 0x040fe20000410000 */
[----:B------:R-:W-:Y:S01]  /*7cf0*/  MOV R157, R28 ;  /* 0x0000001c009d7202 */ /* 0x000fe20000000f00 */
[C---:B------:R-:W-:Y:S02]  /*7d00*/  FMUL.FTZ R28, R6.reuse, R140 ;  /* 0x0000008c061c7220 */ /* 0x040fe40000410000 */
[C---:B------:R-:W-:Y:S01]  /*7d10*/  FMUL.FTZ R16, R6.reuse, R152 ;  /* 0x0000009806107220 */ /* 0x040fe20000410000 */
[----:B------:R-:W1:Y:S01]  /*7d20*/  MUFU.EX2 R178, R182 ;  /* 0x000000b600b27308 */ /* 0x000e620000000800 */
[C---:B------:R-:W-:Y:S01]  /*7d30*/  FMUL.FTZ R20, R6.reuse, R148 ;  /* 0x0000009406147220 */ /* 0x040fe20000410000 */
[----:B------:R-:W-:Y:S01]  /*7d40*/  MOV R148, R11 ;  /* 0x0000000b00947202 */ /* 0x000fe20000000f00 */
        /* <DEDUP_REMOVED lines=50> */
[C---:B------:R-:W-:Y:S03]  /*8070*/  F2FP.PACK_AB R176, R5.reuse, R176 ;  /* 0x000000b005b0723e */ /* 0x040fe600000000ff */
[----:B------:R-:W-:Y:S04]  /*8080*/  FADD.FTZ R0, R5, R0 ;  /* 0x0000000005007221 */ /* 0x000fe80000010000 */
[----:B-1----:R-:W-:Y:S04]  /*8090*/  FADD.FTZ R0, R7, R0 ;  /* 0x0000000007007221 */ /* 0x002fe80000010000 */
[C---:B------:R-:W-:Y:S01]  /*80a0*/  FADD.FTZ R182, R178.reuse, R0 ;  /* 0x00000000b2b67221 */ /* 0x040fe20000010000 */
[----:B------:R-:W-:Y:S02]  /*80b0*/  FMNMX.FTZ R0, R191, R134, !PT ;  /* 0x00000086bf007209 */ /* 0x000fe40007810000 */
[----:B------:R-:W-:Y:S02]  /*80c0*/  F2FP.PACK_AB R178, R178, R7 ;  /* 0x00000007b2b2723e */ /* 0x000fe400000000ff */
[----:B---3--:R-:W-:Y:S04]  /*80d0*/  FMNMX.FTZ R0, R24, R0, !PT ;  /* 0x0000000018007209 */ /* 0x008fe80007810000 */
[----:B----4-:R-:W-:Y:S04]  /*80e0*/  FMNMX.FTZ R0, R10, R0, !PT ;  /* 0x000000000a007209 */ /* 0x010fe80007810000 */
        /* <DEDUP_REMOVED lines=31> */
[----:B------:R-:W5:Y:S01]  /*82e0*/  MUFU.EX2 R8, R8 ;  /* 0x0000000800087308 */ /* 0x000f620000000800 */
[--C-:B------:R-:W-:Y:S02]  /*82f0*/  FFMA.FTZ R19, R19, c[0x0][0x2d0], -R5.reuse ;  /* 0x0000b40013137a23 */ /* 0x100fe40000010805 */
[--C-:B------:R-:W-:Y:S02]  /*8300*/  FFMA.FTZ R18, R4, c[0x0][0x2d0], -R5.reuse ;  /* 0x0000b40004127a23 */ /* 0x100fe40000010805 */
[C---:B------:R-:W-:Y:S01]  /*8310*/  FMUL.FTZ R4, R6.reuse, R164 ;  /* 0x000000a406047220 */ /* 0x040fe20000410000 */
[----:B------:R-:W-:Y:S01]  /*8320*/  MOV R164, R15 ;  /* 0x0000000f00a47202 */ /* 0x000fe20000000f00 */
[C---:B------:R-:W-:Y:S01]  /*8330*/  FMUL.FTZ R17, R6.reuse, R153 ;  /* 0x0000009906117220 */ /* 0x040fe20000410000 */
[----:B------:R-:W-:Y:S01]  /*8340*/  MOV R153, R29 ;  /* 0x0000001d00997202 */ /* 0x000fe20000000f00 */
[----:B------:R-:W-:Y:S01]  /*8350*/  FMUL.FTZ R29, R6, R141 ;  /* 0x0000008d061d7220 */ /* 0x000fe20000410000 */
[----:B------:R-:W2:Y:S01]  /*8360*/  MUFU.EX2 R7, R7 ;  /* 0x0000000700077308 */ /* 0x000ea20000000800 */
[--C-:B------:R-:W-:Y:S02]  /*8370*/  FFMA.FTZ R189, R189, c[0x0][0x2d0], -R5.reuse ;  /* 0x0000b400bdbd7a23 */ /* 0x100fe40000010805 */
[--C-:B------:R-:W-:Y:S02]  /*8380*/  FFMA.FTZ R188, R188, c[0x0][0x2d0], -R5.reuse ;  /* 0x0000b400bcbc7a23 */ /* 0x100fe40000010805 */
[C---:B-1----:R-:W-:Y:S02]  /*8390*/  FMUL.FTZ R34, R0.reuse, R138 ;  /* 0x0000008a00227220 */ /* 0x042fe40000410000 */
[----:B------:R-:W-:Y:S02]  /*83a0*/  FMUL.FTZ R35, R0, R139 ;  /* 0x0000008b00237220 */ /* 0x000fe40000410000 */
[----:B------:R-:W1:Y:S01]  /*83b0*/  LDSM.16.MT88.4 R136, [R248+0x100] ;  /* 0x00010000f888783b */ /* 0x000e620000004200 */
[----:B------:R-:W3:Y:S01]  /*83c0*/  MUFU.EX2 R179, R133 ;  /* 0x0000008500b37308 */ /* 0x000ee20000000800 */
[--C-:B------:R-:W-:Y:S02]  /*83d0*/  FFMA.FTZ R187, R187, c[0x0][0x2d0], -R5.reuse ;  /* 0x0000b400bbbb7a23 */ /* 0x100fe40000010805 */
[--C-:B------:R-:W-:Y:S02]  /*83e0*/  FFMA.FTZ R186, R186, c[0x0][0x2d0], -R5.reuse ;  /* 0x0000b400baba7a23 */ /* 0x100fe40000010805 */
[----:B-----5:R-:W-:Y:S02]  /*83f0*/  FFMA.FTZ R3, R0, R9, R8 ;  /* 0x0000000900037223 */ /* 0x020fe40000010008 */
[C---:B------:R-:W-:Y:S01]  /*8400*/  FMUL.FTZ R9, R6.reuse, R161 ;  /* 0x000000a106097220 */ /* 0x040fe20000410000 */
[----:B------:R-:W-:Y:S01]  /*8410*/  MOV R161, R19 ;  /* 0x0000001300a17202 */ /* 0x000fe20000000f00 */
[----:B------:R-:W-:Y:S01]  /*8420*/  FFMA.FTZ R14, R21, c[0x0][0x2d0], -R5 ;  /* 0x0000b400150e7a23 */ /* 0x000fe20000010805 */
[----:B------:R-:W4:Y:S01]  /*8430*/  MUFU.EX2 R190, R190 ;  /* 0x000000be00be7308 */ /* 0x000f220000000800 */
[C---:B------:R-:W-:Y:S01]  /*8440*/  FMUL.FTZ R5, R6.reuse, R165 ;  /* 0x000000a506057220 */ /* 0x040fe20000410000 */
[----:B------:R-:W-:Y:S01]  /*8450*/  MOV R165, R18 ;  /* 0x0000001200a57202 */ /* 0x000fe20000000f00 */
[C---:B------:R-:W-:Y:S01]  /*8460*/  FMUL.FTZ R21, R6.reuse, R149 ;  /* 0x0000009506157220 */ /* 0x040fe20000410000 */
[C---:B--2---:R-:W-:Y:S01]  /*8470*/  F2FP.PACK_AB R177, R7.reuse, R8 ;  /* 0x0000000807b1723e */ /* 0x044fe200000000ff */
[----:B------:R-:W-:Y:S01]  /*8480*/  FADD.FTZ R3, R7, R3 ;  /* 0x0000000307037221 */ /* 0x000fe20000010000 */
[----:B------:R-:W-:Y:S01]  /*8490*/  MOV R149, R31 ;  /* 0x0000001f00957202 */ /* 0x000fe20000000f00 */
[C---:B------:R-:W-:Y:S01]  /*84a0*/  FMUL.FTZ R8, R6.reuse, R160 ;  /* 0x000000a006087220 */ /* 0x040fe20000410000 */
[----:B------:R-:W-:Y:S01]  /*84b0*/  MOV R160, R24 ;  /* 0x0000001800a07202 */ /* 0x000fe20000000f00 */
[----:B------:R-:W-:Y:S01]  /*84c0*/  FMUL.FTZ R24, R6, R144 ;  /* 0x0000009006187220 */ /* 0x000fe20000410000 */
[----:B------:R-:W-:Y:S01]  /*84d0*/  MUFU.EX2 R191, R191 ;  /* 0x000000bf00bf7308 */ /* 0x000fe20000000800 */
[C---:B------:R-:W-:Y:S01]  /*84e0*/  FMUL.FTZ R6, R0.reuse, R166 ;  /* 0x000000a600067220 */ /* 0x040fe20000410000 */
[----:B------:R-:W-:Y:S01]  /*84f0*/  MOV R166, R14 ;  /* 0x0000000e00a67202 */ /* 0x000fe20000000f00 */
[C---:B------:R-:W-:Y:S01]  /*8500*/  FMUL.FTZ R7, R0.reuse, R167 ;  /* 0x000000a700077220 */ /* 0x040fe20000410000 */
[----:B------:R-:W-:Y:S01]  /*8510*/  MOV R167, R10 ;  /* 0x0000000a00a77202 */ /* 0x000fe20000000f00 */
[----:B---3--:R-:W-:Y:S02]  /*8520*/  FADD.FTZ R152, R179, R3 ;  /* 0x00000003b3987221 */ /* 0x008fe40000010000 */
[C---:B------:R-:W-:Y:S01]  /*8530*/  FMUL.FTZ R10, R0.reuse, R162 ;  /* 0x000000a2000a7220 */ /* 0x040fe20000410000 */
[----:B------:R-:W-:Y:S01]  /*8540*/  MOV R162, R30 ;  /* 0x0000001e00a27202 */ /* 0x000fe20000000f00 */
[C---:B------:R-:W-:Y:S01]  /*8550*/  FMUL.FTZ R11, R0.reuse, R163 ;  /* 0x000000a3000b7220 */ /* 0x040fe20000410000 */
[----:B------:R-:W-:Y:S01]  /*8560*/  MOV R163, R27 ;  /* 0x0000001b00a37202 */ /* 0x000fe20000000f00 */
[C---:B------:R-:W-:Y:S01]  /*8570*/  FMUL.FTZ R14, R0.reuse, R158 ;  /* 0x0000009e000e7220 */ /* 0x040fe20000410000 */
[----:B------:R-:W-:Y:S01]  /*8580*/  MOV R158, R26 ;  /* 0x0000001a009e7202 */ /* 0x000fe20000000f00 */
[----:B------:R-:W-:Y:S01]  /*8590*/  FMUL.FTZ R15, R0, R159 ;  /* 0x0000009f000f7220 */ /* 0x000fe20000410000 */
[----:B----4-:R-:W-:Y:S01]  /*85a0*/  F2FP.PACK_AB R179, R190, R179 ;  /* 0x000000b3beb3723e */ /* 0x010fe200000000ff */
[C---:B------:R-:W-:Y:S01]  /*85b0*/  FMUL.FTZ R18, R0.reuse, R154 ;  /* 0x0000009a00127220 */ /* 0x040fe20000410000 */
[----:B------:R-:W-:Y:S01]  /*85c0*/  MUFU.EX2 R144, R181 ;  /* 0x000000b500907308 */ /* 0x000fe20000000800 */
[C---:B------:R-:W-:Y:S02]  /*85d0*/  FMUL.FTZ R19, R0.reuse, R155 ;  /* 0x0000009b00137220 */ /* 0x040fe40000410000 */
[C---:B------:R-:W-:Y:S02]  /*85e0*/  FMUL.FTZ R22, R0.reuse, R150 ;  /* 0x0000009600167220 */ /* 0x040fe40000410000 */
[C---:B-1----:R-:W-:Y:S05]  /*85f0*/  HMMA.16816.F32 R4, R176.reuse, R136, R4 ;  /* 0x00000088b004723c */ /* 0x042fea0000001804 */
[C---:B------:R-:W-:Y:S01]  /*8600*/  FMUL.FTZ R23, R0.reuse, R151 ;  /* 0x0000009700177220 */ /* 0x040fe20000410000 */
[----:B------:R-:W-:Y:S01]  /*8610*/  MUFU.EX2 R181, R161 ;  /* 0x000000a100b57308 */ /* 0x000fe20000000800 */
[C---:B------:R-:W-:Y:S01]  /*8620*/  FMUL.FTZ R26, R0.reuse, R146 ;  /* 0x00000092001a7220 */ /* 0x040fe20000410000 */
[C---:B------:R-:W-:Y:S01]  /*8630*/  HMMA.16816.F32 R8, R176.reuse, R138, R8 ;  /* 0x0000008ab008723c */ /* 0x040fe20000001808 */
[----:B------:R-:W1:Y:S03]  /*8640*/  LDSM.16.MT88.4 R136, [R249+0x100] ;  /* 0x00010000f988783b */ /* 0x000e660000004200 */
[C---:B------:R-:W-:Y:S02]  /*8650*/  FMUL.FTZ R27, R0.reuse, R147 ;  /* 0x00000093001b7220 */ /* 0x040fe40000410000 */
[C---:B------:R-:W-:Y:S02]  /*8660*/  FMUL.FTZ R30, R0.reuse, R142 ;  /* 0x0000008e001e7220 */ /* 0x040fe40000410000 */
[C---:B------:R-:W-:Y:S01]  /*8670*/  FMUL.FTZ R31, R0.reuse, R143 ;  /* 0x0000008f001f7220 */ /* 0x040fe20000410000 */
[----:B------:R-:W-:Y:S01]  /*8680*/  MUFU.EX2 R180, R160 ;  /* 0x000000a000b47308 */ /* 0x000fe20000000800 */
[----:B------:R-:W-:Y:S02]  /*8690*/  LDSM.16.MT88.4 R140, [R248+0x900] ;  /* 0x00090000f88c783b */ /* 0x000fe40000004200 */
        /* <DEDUP_REMOVED lines=17> */
[C---:B------:R-:W-:Y:S01]  /*87b0*/  FMUL.FTZ R66, R0.reuse, R66 ;  /* 0x0000004200427220 */ /* 0x040fe20000410000 */
[C---:B-1----:R-:W-:Y:S03]  /*87c0*/  HMMA.16816.F32 R12, R176.reuse, R136, R12 ;  /* 0x00000088b00c723c */ /* 0x042fe6000000180c */
[C---:B------:R-:W-:Y:S02]  /*87d0*/  FMUL.FTZ R67, R0.reuse, R67 ;  /* 0x0000004300437220 */ /* 0x040fe40000410000 */
[C---:B------:R-:W-:Y:S02]  /*87e0*/  FMUL.FTZ R70, R0.reuse, R70 ;  /* 0x0000004600467220 */ /* 0x040fe40000410000 */
[C---:B------:R-:W-:Y:S01]  /*87f0*/  FMUL.FTZ R71, R0.reuse, R71 ;  /* 0x0000004700477220 */ /* 0x040fe20000410000 */
[C---:B------:R-:W-:Y:S01]  /*8800*/  HMMA.16816.F32 R16, R176.reuse, R138, R16 ;  /* 0x0000008ab010723c */ /* 0x040fe20000001810 */
[----:B------:R-:W1:Y:S01]  /*8810*/  LDSM.16.MT88.4 R136, [R252+0x100] ;  /* 0x00010000fc88783b */ /* 0x000e620000004200 */
[----:B------:R-:W2:Y:S02]  /*8820*/  MUFU.EX2 R133, R185 ;  /* 0x000000b900857308 */ /* 0x000ea40000000800 */
[C---:B------:R-:W-:Y:S02]  /*8830*/  FMUL.FTZ R74, R0.reuse, R74 ;  /* 0x0000004a004a7220 */ /* 0x040fe40000410000 */
[C---:B------:R-:W-:Y:S02]  /*8840*/  FMUL.FTZ R75, R0.reuse, R75 ;  /* 0x0000004b004b7220 */ /* 0x040fe40000410000 */
[C---:B------:R-:W-:Y:S04]  /*8850*/  FMUL.FTZ R78, R0.reuse, R78 ;  /* 0x0000004e004e7220 */ /* 0x040fe80000410000 */
        /* <DEDUP_REMOVED lines=17> */
[C---:B------:R-:W-:Y:S01]  /*8970*/  FMUL.FTZ R107, R0.reuse, R107 ;  /* 0x0000006b006b7220 */ /* 0x040fe20000410000 */
[C---:B-1----:R-:W-:Y:S02]  /*8980*/  HMMA.16816.F32 R20, R176.reuse, R136, R20 ;  /* 0x00000088b014723c */ /* 0x042fe40000001814 */
[----:B------:R-:W1:Y:S01]  /*8990*/  MUFU.EX2 R186, R186 ;  /* 0x000000ba00ba7308 */ /* 0x000e620000000800 */
[C---:B------:R-:W-:Y:S02]  /*89a0*/  FMUL.FTZ R110, R0.reuse, R110 ;  /* 0x0000006e006e7220 */ /* 0x040fe40000410000 */
[C---:B------:R-:W-:Y:S02]  /*89b0*/  FMUL.FTZ R111, R0.reuse, R111 ;  /* 0x0000006f006f7220 */ /* 0x040fe40000410000 */
[C---:B------:R-:W-:Y:S01]  /*89c0*/  FMUL.FTZ R114, R0.reuse, R114 ;  /* 0x0000007200727220 */ /* 0x040fe20000410000 */
[C---:B------:R-:W-:Y:S01]  /*89d0*/  HMMA.16816.F32 R24, R176.reuse, R138, R24 ;  /* 0x0000008ab018723c */ /* 0x040fe20000001818 */
[----:B------:R-:W4:Y:S03]  /*89e0*/  LDSM.16.MT88.4 R136, [R251+0x100] ;  /* 0x00010000fb88783b */ /* 0x000f260000004200 */
[C---:B------:R-:W-:Y:S02]  /*89f0*/  FMUL.FTZ R115, R0.reuse, R115 ;  /* 0x0000007300737220 */ /* 0x040fe40000410000 */
[C---:B------:R-:W-:Y:S02]  /*8a00*/  FMUL.FTZ R118, R0.reuse, R118 ;  /* 0x0000007600767220 */ /* 0x040fe40000410000 */
[C---:B------:R-:W-:Y:S04]  /*8a10*/  FMUL.FTZ R119, R0.reuse, R119 ;  /* 0x0000007700777220 */ /* 0x040fe80000410000 */
[C---:B------:R-:W-:Y:S02]  /*8a20*/  FMUL.FTZ R122, R0.reuse, R122 ;  /* 0x0000007a007a7220 */ /* 0x040fe40000410000 */
[C---:B------:R-:W-:Y:S02]  /*8a30*/  FMUL.FTZ R123, R0.reuse, R123 ;  /* 0x0000007b007b7220 */ /* 0x040fe40000410000 */
[C---:B------:R-:W-:Y:S02]  /*8a40*/  FMUL.FTZ R126, R0.reuse, R126 ;  /* 0x0000007e007e7220 */ /* 0x040fe40000410000 */
[C---:B------:R-:W-:Y:S02]  /*8a50*/  FMUL.FTZ R127, R0.reuse, R127 ;  /* 0x0000007f007f7220 */ /* 0x040fe40000410000 */
[C---:B------:R-:W-:Y:S02]  /*8a60*/  FMUL.FTZ R130, R0.reuse, R130 ;  /* 0x0000008200827220 */ /* 0x040fe40000410000 */
[----:B------:R-:W-:Y:S02]  /*8a70*/  FMUL.FTZ R131, R0, R131 ;  /* 0x0000008300837220 */ /* 0x000fe40000410000 */
[----:B--2---:R-:W-:Y:S02]  /*8a80*/  FADD.FTZ R0, R133, R182 ;  /* 0x000000b685007221 */ /* 0x004fe40000010000 */
[----:B------:R2:W-:Y:S02]  /*8a90*/  MUFU.EX2 R182, R166 ;  /* 0x000000a600b67308 */ /* 0x0005e40000000800 */
[C---:B------:R-:W-:Y:S04]  /*8aa0*/  FADD.FTZ R0, R3.reuse, R0 ;  /* 0x0000000003007221 */ /* 0x040fe80000010000 */
[----:B------:R-:W-:Y:S04]  /*8ab0*/  FADD.FTZ R0, R144, R0 ;  /* 0x0000000090007221 */ /* 0x000fe80000010000 */
[----:B------:R-:W-:Y:S01]  /*8ac0*/  FADD.FTZ R0, R134, R0 ;  /* 0x0000000086007221 */ /* 0x000fe20000010000 */
[C---:B----4-:R-:W-:Y:S08]  /*8ad0*/  HMMA.16816.F32 R28, R176.reuse, R136, R28 ;  /* 0x00000088b01c723c */ /* 0x050ff0000000181c */
[C---:B------:R-:W-:Y:S01]  /*8ae0*/  HMMA.16816.F32 R32, R176.reuse, R138, R32 ;  /* 0x0000008ab020723c */ /* 0x040fe20000001820 */
[----:B------:R-:W4:Y:S03]  /*8af0*/  LDSM.16.MT88.4 R136, [R248+0x2100] ;  /* 0x00210000f888783b */ /* 0x000f260000004200 */
[----:B--2---:R-:W-:Y:S04]  /*8b00*/  MOV R166, R149 ;  /* 0x0000009500a67202 */ /* 0x004fe80000000f00 */
[C---:B----4-:R-:W-:Y:S08]  /*8b10*/  HMMA.16816.F32 R36, R176.reuse, R136, R36 ;  /* 0x00000088b024723c */ /* 0x050ff00000001824 */
[C---:B------:R-:W-:Y:S01]  /*8b20*/  HMMA.16816.F32 R40, R176.reuse, R138, R40 ;  /* 0x0000008ab028723c */ /* 0x040fe20000001828 */
[----:B------:R-:W2:Y:S07]  /*8b30*/  LDSM.16.MT88.4 R136, [R249+0x2100] ;  /* 0x00210000f988783b */ /* 0x000eae0000004200 */
[C---:B--2---:R-:W-:Y:S08]  /*8b40*/  HMMA.16816.F32 R44, R176.reuse, R136, R44 ;  /* 0x00000088b02c723c */ /* 0x044ff0000000182c */
        /* <DEDUP_REMOVED lines=29> */
[C---:B--2---:R-:W-:Y:S07]  /*8d20*/  HMMA.16816.F32 R124, R176.reuse, R136, R124 ;  /* 0x00000088b07c723c */ /* 0x044fee000000187c */
[----:B------:R-:W-:Y:S01]  /*8d30*/  F2FP.PACK_AB R136, R3, R133 ;  /* 0x000000850388723e */ /* 0x000fe200000000ff */
[----:B------:R-:W-:Y:S01]  /*8d40*/  HMMA.16816.F32 R128, R176, R138, R128 ;  /* 0x0000008ab080723c */ /* 0x000fe20000001880 */
[----:B------:R-:W-:Y:S03]  /*8d50*/  MUFU.EX2 R3, R163 ;  /* 0x000000a300037308 */ /* 0x000fe60000000800 */
[----:B---3--:R-:W-:Y:S03]  /*8d60*/  F2FP.PACK_AB R137, R188, R189 ;  /* 0x000000bdbc89723e */ /* 0x008fe600000000ff */
[----:B------:R-:W-:Y:S02]  /*8d70*/  F2FP.PACK_AB R138, R134, R144 ;  /* 0x00000090868a723e */ /* 0x000fe400000000ff */
[----:B------:R-:W2:Y:S02]  /*8d80*/  LDSM.16.MT88.4 R144, [R249+0x900] ;  /* 0x00090000f990783b */ /* 0x000ea40000004200 */
[----:B------:R3:W-:Y:S01]  /*8d90*/  MUFU.EX2 R134, R162 ;  /* 0x000000a200867308 */ /* 0x0007e20000000800 */
[----:B-1----:R-:W-:Y:S02]  /*8da0*/  F2FP.PACK_AB R139, R186, R187 ;  /* 0x000000bbba8b723e */ /* 0x002fe400000000ff */
[----:B------:R-:W-:Y:S05]  /*8db0*/  F2FP.PACK_AB R177, R180, R181 ;  /* 0x000000b5b4b1723e */ /* 0x000fea00000000ff */
[C---:B------:R-:W-:Y:S02]  /*8dc0*/  HMMA.16816.F32 R4, R136.reuse, R140, R4 ;  /* 0x0000008c8804723c */ /* 0x040fe40000001804 */
[----:B------:R-:W-:Y:S06]  /*8dd0*/  MUFU.EX2 R176, R153 ;  /* 0x0000009900b07308 */ /* 0x000fec0000000800 */
[C---:B------:R-:W-:Y:S01]  /*8de0*/  HMMA.16816.F32 R8, R136.reuse, R142, R8 ;  /* 0x0000008e8808723c */ /* 0x040fe20000001808 */
[----:B------:R-:W1:Y:S03]  /*8df0*/  LDSM.16.MT88.4 R140, [R252+0x900] ;  /* 0x00090000fc8c783b */ /* 0x000e660000004200 */
[----:B------:R-:W4:Y:S05]  /*8e00*/  MUFU.EX2 R133, R158 ;  /* 0x0000009e00857308 */ /* 0x000f2a0000000800 */
[----:B---3--:R-:W-:Y:S05]  /*8e10*/  LDSM.16.MT88.4 R160, [R248+0x1900] ;  /* 0x00190000f8a0783b */ /* 0x008fea0000004200 */
[----:B------:R-:W-:Y:S01]  /*8e20*/  MUFU.EX2 R178, R156 ;  /* 0x0000009c00b27308 */ /* 0x000fe20000000800 */
[C---:B--2---:R-:W-:Y:S03]  /*8e30*/  HMMA.16816.F32 R12, R136.reuse, R144, R12 ;  /* 0x00000090880c723c */ /* 0x044fe6000000180c */
[----:B----4-:R-:W-:Y:S05]  /*8e40*/  FADD.FTZ R0, R133, R0 ;  /* 0x0000000085007221 */ /* 0x010fea0000010000 */
[C---:B------:R-:W-:Y:S01]  /*8e50*/  HMMA.16816.F32 R16, R136.reuse, R146, R16 ;  /* 0x000000928810723c */ /* 0x040fe20000001810 */
[----:B------:R-:W2:Y:S03]  /*8e60*/  LDSM.16.MT88.4 R144, [R251+0x900] ;  /* 0x00090000fb90783b */ /* 0x000ea60000004200 */
[C---:B------:R-:W-:Y:S04]  /*8e70*/  FADD.FTZ R0, R3.reuse, R0 ;  /* 0x0000000003007221 */ /* 0x040fe80000010000 */
[----:B------:R-:W-:Y:S01]  /*8e80*/  FADD.FTZ R0, R148, R0 ;  /* 0x0000000094007221 */ /* 0x000fe20000010000 */
[C---:B-1----:R-:W-:Y:S03]  /*8e90*/  HMMA.16816.F32 R20, R136.reuse, R140, R20 ;  /* 0x0000008c8814723c */ /* 0x042fe60000001814 */
[C---:B------:R-:W-:Y:S05]  /*8ea0*/  FADD.FTZ R0, R134.reuse, R0 ;  /* 0x0000000086007221 */ /* 0x040fea0000010000 */
        /* <DEDUP_REMOVED lines=39> */
[----:B------:R-:W-:Y:S01]  /*9120*/  HMMA.16816.F32 R128, R136, R146, R128 ;  /* 0x000000928880723c */ /* 0x000fe20000001880 */
[----:B------:R-:W2:Y:S06]  /*9130*/  LDSM.16.MT88.4 R144, [R249+0x1100] ;  /* 0x00110000f990783b */ /* 0x000eac0000004200 */
[----:B------:R-:W-:Y:S02]  /*9140*/  F2FP.PACK_AB R138, R134, R148 ;  /* 0x00000094868a723e */ /* 0x000fe400000000ff */
[----:B------:R-:W3:Y:S01]  /*9150*/  LDSM.16.MT88.4 R148, [R252+0x1100] ;  /* 0x00110000fc94783b */ /* 0x000ee20000004200 */
[----:B------:R-:W4:Y:S02]  /*9160*/  MUFU.EX2 R134, R166 ;  /* 0x000000a600867308 */ /* 0x000f240000000800 */
[----:B------:R-:W-:Y:S02]  /*9170*/  F2FP.PACK_AB R136, R3, R133 ;  /* 0x000000850388723e */ /* 0x000fe400000000ff */
[----:B------:R-:W-:Y:S02]  /*9180*/  F2FP.PACK_AB R137, R184, R191 ;  /* 0x000000bfb889723e */ /* 0x000fe400000000ff */
[----:B------:R-:W-:Y:S04]  /*9190*/  F2FP.PACK_AB R139, R182, R183 ;  /* 0x000000b7b68b723e */ /* 0x000fe800000000ff */
[----:B------:R-:W5:Y:S03]  /*91a0*/  MUFU.EX2 R133, R157 ;  /* 0x0000009d00857308 */ /* 0x000f660000000800 */
[C---:B-1----:R-:W-:Y:S08]  /*91b0*/  HMMA.16816.F32 R4, R136.reuse, R140, R4 ;  /* 0x0000008c8804723c */ /* 0x042ff00000001804 */
[C---:B------:R-:W-:Y:S01]  /*91c0*/  HMMA.16816.F32 R8, R136.reuse, R142, R8 ;  /* 0x0000008e8808723c */ /* 0x040fe20000001808 */
[----:B------:R-:W1:Y:S03]  /*91d0*/  LDSM.16.MT88.4 R140, [R251+0x1100] ;  /* 0x00110000fb8c783b */ /* 0x000e660000004200 */
[----:B----4-:R-:W-:Y:S04]  /*91e0*/  FADD.FTZ R0, R134, R0 ;  /* 0x0000000086007221 */ /* 0x010fe80000010000 */
[C---:B------:R-:W-:Y:S01]  /*91f0*/  FADD.FTZ R0, R176.reuse, R0 ;  /* 0x00000000b0007221 */ /* 0x040fe20000010000 */
[----:B------:R-:W-:Y:S01]  /*9200*/  F2FP.PACK_AB R176, R176, R134 ;  /* 0x00000086b0b0723e */ /* 0x000fe200000000ff */
[C---:B--2---:R-:W-:Y:S03]  /*9210*/  HMMA.16816.F32 R12, R136.reuse, R144, R12 ;  /* 0x00000090880c723c */ /* 0x044fe6000000180c */
[----:B-----5:R-:W-:Y:S01]  /*9220*/  FADD.FTZ R3, R133, R0 ;  /* 0x0000000085037221 */ /* 0x020fe20000010000 */
[----:B------:R-:W-:Y:S01]  /*9230*/  MOV R134, R2 ;  /* 0x0000000200867202 */ /* 0x000fe20000000f00 */
[----:B------:R-:W-:Y:S02]  /*9240*/  FADD.FTZ R0, R190, R152 ;  /* 0x00000098be007221 */ /* 0x000fe40000010000 */
[----:B------:R-:W-:Y:S01]  /*9250*/  LDSM.16.MT88.4 R152, [R249+0x1900] ;  /* 0x00190000f998783b */ /* 0x000fe20000004200 */
[C---:B------:R-:W-:Y:S04]  /*9260*/  HMMA.16816.F32 R16, R136.reuse, R146, R16 ;  /* 0x000000928810723c */ /* 0x040fe80000001810 */
[C---:B------:R-:W-:Y:S01]  /*9270*/  FADD.FTZ R3, R178.reuse, R3 ;  /* 0x00000003b2037221 */ /* 0x040fe20000010000 */
[----:B------:R-:W-:Y:S01]  /*9280*/  F2FP.PACK_AB R178, R178, R133 ;  /* 0x00000085b2b2723e */ /* 0x000fe200000000ff */
[----:B------:R-:W-:Y:S01]  /*9290*/  FADD.FTZ R0, R189, R0 ;  /* 0x00000000bd007221 */ /* 0x000fe20000010000 */
[----:B------:R-:W2:Y:S01]  /*92a0*/  LDSM.16.MT88.4 R144, [R248+0x3100] ;  /* 0x00310000f890783b */ /* 0x000ea20000004200 */
[C---:B---3--:R-:W-:Y:S01]  /*92b0*/  HMMA.16816.F32 R20, R136.reuse, R148, R20 ;  /* 0x000000948814723c */ /* 0x048fe20000001814 */
[----:B------:R-:W-:Y:S03]  /*92c0*/  MUFU.EX2 R133, R165 ;  /* 0x000000a500857308 */ /* 0x000fe60000000800 */
[----:B------:R-:W-:Y:S03]  /*92d0*/  FADD.FTZ R0, R188, R0 ;  /* 0x00000000bc007221 */ /* 0x000fe60000010000 */
[----:B------:R3:W-:Y:S01]  /*92e0*/  STL [R1+0x5c], R3 ;  /* 0x00005c0301007387 */ /* 0x0007e20000100800 */
[C---:B------:R-:W-:Y:S03]  /*92f0*/  HMMA.16816.F32 R24, R136.reuse, R150, R24 ;  /* 0x000000968818723c */ /* 0x040fe60000001818 */
[----:B------:R-:W4:Y:S01]  /*9300*/  LDSM.16.MT88.4 R148, [R249+0x3100] ;  /* 0x00310000f994783b */ /* 0x000f220000004200 */
[----:B------:R-:W-:Y:S04]  /*9310*/  FADD.FTZ R0, R187, R0 ;  /* 0x00000000bb007221 */ /* 0x000fe80000010000 */
[C---:B-1----:R-:W-:Y:S04]  /*9320*/  HMMA.16816.F32 R28, R136.reuse, R140, R28 ;  /* 0x0000008c881c723c */ /* 0x042fe8000000181c */
[----:B------:R-:W-:Y:S04]  /*9330*/  FADD.FTZ R0, R186, R0 ;  /* 0x00000000ba007221 */ /* 0x000fe80000010000 */
[C---:B------:R-:W-:Y:S01]  /*9340*/  HMMA.16816.F32 R32, R136.reuse, R142, R32 ;  /* 0x0000008e8820723c */ /* 0x040fe20000001820 */
[----:B------:R-:W1:Y:S03]  /*9350*/  LDSM.16.MT88.4 R140, [R252+0x3100] ;  /* 0x00310000fc8c783b */ /* 0x000e660000004200 */
[----:B------:R-:W-:Y:S01]  /*9360*/  FADD.FTZ R0, R191, R0 ;  /* 0x00000000bf007221 */ /* 0x000fe20000010000 */
[----:B---3--:R-:W3:Y:S03]  /*9370*/  MUFU.EX2 R3, R164 ;  /* 0x000000a400037308 */ /* 0x008ee60000000800 */
[----:B------:R-:W-:Y:S04]  /*9380*/  FADD.FTZ R0, R184, R0 ;  /* 0x00000000b8007221 */ /* 0x000fe80000010000 */
[----:B------:R-:W-:Y:S01]  /*9390*/  FADD.FTZ R0, R183, R0 ;  /* 0x00000000b7007221 */ /* 0x000fe20000010000 */
[C---:B--2---:R-:W-:Y:S03]  /*93a0*/  HMMA.16816.F32 R36, R136.reuse, R144, R36 ;  /* 0x000000908824723c */ /* 0x044fe60000001824 */
[----:B------:R-:W-:Y:S04]  /*93b0*/  FADD.FTZ R0, R182, R0 ;  /* 0x00000000b6007221 */ /* 0x000fe80000010000 */
[----:B------:R-:W-:Y:S01]  /*93c0*/  FADD.FTZ R0, R181, R0 ;  /* 0x00000000b5007221 */ /* 0x000fe20000010000 */
[C---:B------:R-:W-:Y:S01]  /*93d0*/  HMMA.16816.F32 R40, R136.reuse, R146, R40 ;  /* 0x000000928828723c */ /* 0x040fe20000001828 */
[----:B------:R-:W2:Y:S03]  /*93e0*/  LDSM.16.MT88.4 R144, [R251+0x3100] ;  /* 0x00310000fb90783b */ /* 0x000ea60000004200 */
[----:B------:R-:W-:Y:S04]  /*93f0*/  FADD.FTZ R0, R180, R0 ;  /* 0x00000000b4007221 */ /* 0x000fe80000010000 */
[C---:B----4-:R-:W-:Y:S04]  /*9400*/  HMMA.16816.F32 R44, R136.reuse, R148, R44 ;  /* 0x00000094882c723c */ /* 0x050fe8000000182c */
[----:B---3--:R-:W-:Y:S01]  /*9410*/  F2FP.PACK_AB R179, R3, R133 ;  /* 0x0000008503b3723e */ /* 0x008fe200000000ff */
[----:B------:R-:W-:Y:S01]  /*9420*/  FADD.FTZ R0, R133, R0 ;  /* 0x0000000085007221 */ /* 0x000fe20000010000 */
[----:B------:R-:W-:Y:S02]  /*9430*/  MOV R133, R132 ;  /* 0x0000008400857202 */ /* 0x000fe40000000f00 */
[C---:B------:R-:W-:Y:S01]  /*9440*/  HMMA.16816.F32 R48, R136.reuse, R150, R48 ;  /* 0x000000968830723c */ /* 0x040fe20000001830 */
[----:B------:R-:W3:Y:S03]  /*9450*/  LDSM.16.MT88.4 R148, [R248+0x5100] ;  /* 0x00510000f894783b */ /* 0x000ee60000004200 */
[----:B------:R-:W-:Y:S04]  /*9460*/  FADD.FTZ R0, R3, R0 ;  /* 0x0000000003007221 */ /* 0x000fe80000010000 */
        /* <DEDUP_REMOVED lines=26> */
[C---:B------:R-:W-:Y:S08]  /*9610*/  HMMA.16816.F32 R120, R136.reuse, R150, R120 ;  /* 0x000000968878723c */ /* 0x040ff00000001878 */
[C---:B-1----:R-:W-:Y:S08]  /*9620*/  HMMA.16816.F32 R124, R136.reuse, R140, R124 ;  /* 0x0000008c887c723c */ /* 0x042ff0000000187c */
[----:B------:R-:W-:Y:S01]  /*9630*/  HMMA.16816.F32 R128, R136, R142, R128 ;  /* 0x0000008e8880723c */ /* 0x000fe20000001880 */
[----:B------:R-:W1:Y:S07]  /*9640*/  LDSM.16.MT88.4 R136, [R251+0x1900] ;  /* 0x00190000fb88783b */ /* 0x000e6e0000004200 */
        /* <DEDUP_REMOVED lines=8> */
[C---:B--2---:R-:W-:Y:S08]  /*96d0*/  HMMA.16816.F32 R148, R176.reuse, R144, R20 ;  /* 0x00000090b094723c */ /* 0x044ff00000001814 */
[C---:B------:R-:W-:Y:S08]  /*96e0*/  HMMA.16816.F32 R144, R176.reuse, R146, R24 ;  /* 0x00000092b090723c */ /* 0x040ff00000001818 */
[C---:B-1----:R-:W-:Y:S08]  /*96f0*/  HMMA.16816.F32 R140, R176.reuse, R136, R28 ;  /* 0x00000088b08c723c */ /* 0x042ff0000000181c */
        /* <DEDUP_REMOVED lines=34> */
.L_x_26:
[----:B------:R-:W2:Y:S04]  /*9920*/  LDL.LU R5, [R1+0x5c] ;  /* 0x00005c0001057983 */ /* 0x000ea80000300800 */
[----:B------:R-:W3:Y:S01]  /*9930*/  LDL.LU R3, [R1+0x80] ;  /* 0x0000800001037983 */ /* 0x000ee20000300800 */
[----:B------:R-:W-:-:S03]  /*9940*/  PLOP3.LUT P2, PT, PT, PT, PT, 0x8, 0x0 ;  /* 0x000000000000781c */ /* 0x000fc60003f4e170 */
[----:B--2---:R-:W1:Y:S04]  /*9950*/  SHFL.BFLY PT, R0, R5, 0x2, 0x1f ;  /* 0x0c401f0005007f89 */ /* 0x004e6800000e0000 */
[----:B---3--:R-:W2:Y:S01]  /*9960*/  SHFL.BFLY PT, R4, R3, 0x2, 0x1f ;  /* 0x0c401f0003047f89 */ /* 0x008ea200000e0000 */
[----:B-1----:R-:W-:Y:S02]  /*9970*/  FADD.FTZ R0, R0, R5 ;  /* 0x0000000500007221 */ /* 0x002fe40000010000 */
[----:B--2---:R-:W-:-:S03]  /*9980*/  FADD.FTZ R4, R4, R3 ;  /* 0x0000000304047221 */ /* 0x004fc60000010000 */
[----:B------:R-:W1:Y:S01]  /*9990*/  SHFL.BFLY PT, R6, R0, 0x1, 0x1f ;  /* 0x0c201f0000067f89 */ /* 0x000e6200000e0000 */
[----:B------:R-:W-:-:S03]  /*99a0*/  MOV R3, RZ ;  /* 0x000000ff00037202 */ /* 0x000fc60000000f00 */
[----:B------:R-:W2:Y:S01]  /*99b0*/  SHFL.BFLY PT, R5, R4, 0x1, 0x1f ;  /* 0x0c201f0004057f89 */ /* 0x000ea200000e0000 */
[----:B-1----:R-:W-:Y:S01]  /*99c0*/  FADD.FTZ R6, R0, R6 ;  /* 0x0000000600067221 */ /* 0x002fe20000010000 */
[----:B------:R-:W-:Y:S01]  /*99d0*/  MOV R0, RZ ;  /* 0x000000ff00007202 */ /* 0x000fe20000000f00 */
[----:B--2---:R-:W-:-:S03]  /*99e0*/  FADD.FTZ R4, R5, R4 ;  /* 0x0000000405047221 */ /* 0x004fc60000010000 */
[----:B------:R-:W-:Y:S02]  /*99f0*/  FSETP.NE.FTZ.AND P1, PT, R6, RZ, PT ;  /* 0x000000ff0600720b */ /* 0x000fe40003f35000 */
[----:B------:R-:W-:-:S11]  /*9a00*/  FSETP.NE.FTZ.AND P0, PT, R4, RZ, PT ;  /* 0x000000ff0400720b */ /* 0x000fd60003f15000 */
[----:B------:R-:W1:Y:S08]  /*9a10*/  @P1 MUFU.RCP R3, R6 ;  /* 0x0000000600031308 */ /* 0x000e700000001000 */
[----:B------:R-:W2:Y:S08]  /*9a20*/  @P1 MUFU.LG2 R6, R6 ;  /* 0x0000000600061308 */ /* 0x000eb00000000c00 */
[----:B------:R-:W3:Y:S01]  /*9a30*/  @P0 MUFU.LG2 R7, R4 ;  /* 0x0000000400070308 */ /* 0x000ee20000000c00 */
[----:B-1----:R-:W-:-:S02]  /*9a40*/  FMUL.FTZ R12, R3, R36 ;  /* 0x00000024030c7220 */ /* 0x002fc40000410000 */
[C---:B------:R-:W-:Y:S02]  /*9a50*/  FMUL.FTZ R164, R3.reuse, R164 ;  /* 0x000000a403a47220 */ /* 0x040fe40000410000 */
[C---:B------:R-:W-:Y:S02]  /*9a60*/  FMUL.FTZ R8, R3.reuse, R165 ;  /* 0x000000a503087220 */ /* 0x040fe40000410000 */
[C---:B------:R-:W-:Y:S01]  /*9a70*/  FMUL.FTZ R160, R3.reuse, R160 ;  /* 0x000000a003a07220 */ /* 0x040fe20000410000 */
[----:B------:R1:W4:Y:S01]  /*9a80*/  @P0 MUFU.RCP R0, R4 ;  /* 0x0000000400000308 */ /* 0x0003220000001000 */
[C---:B------:R-:W-:Y:S02]  /*9a90*/  FMUL.FTZ R161, R3.reuse, R161 ;  /* 0x000000a103a17220 */ /* 0x040fe40000410000 */
[C---:B------:R-:W-:Y:S02]  /*9aa0*/  FMUL.FTZ R156, R3.reuse, R156 ;  /* 0x0000009c039c7220 */ /* 0x040fe40000410000 */
[----:B------:R-:W-:-:S02]  /*9ab0*/  FMUL.FTZ R157, R3, R157 ;  /* 0x0000009d039d7220 */ /* 0x000fc40000410000 */
[C---:B------:R-:W-:Y:S02]  /*9ac0*/  FMUL.FTZ R152, R3.reuse, R152 ;  /* 0x0000009803987220 */ /* 0x040fe40000410000 */
[C---:B------:R-:W-:Y:S02]  /*9ad0*/  FMUL.FTZ R153, R3.reuse, R153 ;  /* 0x0000009903997220 */ /* 0x040fe40000410000 */
[C---:B------:R-:W-:Y:S02]  /*9ae0*/  FMUL.FTZ R148, R3.reuse, R148 ;  /* 0x0000009403947220 */ /* 0x040fe40000410000 */
[C---:B------:R-:W-:Y:S02]  /*9af0*/  FMUL.FTZ R149, R3.reuse, R149 ;  /* 0x0000009503957220 */ /* 0x040fe40000410000 */
[C---:B------:R-:W-:Y:S01]  /*9b00*/  FMUL.FTZ R144, R3.reuse, R144 ;  /* 0x0000009003907220 */ /* 0x040fe20000410000 */
[----:B-1----:R-:W-:Y:S01]  /*9b10*/  @P1 MOV R4, 0x3f317218 ;  /* 0x3f31721800041802 */ /* 0x002fe20000000f00 */
        /* <DEDUP_REMOVED lines=12> */
[C---:B------:R-:W-:Y:S01]  /*9be0*/  FMUL.FTZ R20, R3.reuse, R52 ;  /* 0x0000003403147220 */ /* 0x040fe20000410000 */
[----:B------:R-:W-:Y:S01]  /*9bf0*/  MOV R52, 0xff800000 ;  /* 0xff80000000347802 */ /* 0x000fe20000000f00 */
[C---:B------:R-:W-:Y:S01]  /*9c00*/  FMUL.FTZ R35, R3.reuse, R53 ;  /* 0x0000003503237220 */ /* 0x040fe20000410000 */
[----:B------:R-:W-:Y:S01]  /*9c10*/  MOV R53, 0xff800000 ;  /* 0xff80000000357802 */ /* 0x000fe20000000f00 */
        /* <DEDUP_REMOVED lines=38> */
[----:B------:R-:W-:Y:S01]  /*9e80*/  @P0 MOV R3, 0x3f317218 ;  /* 0x3f31721800030802 */ /* 0x000fe20000000f00 */
[----:B------:R-:W-:Y:S02]  /*9e90*/  @P1 FMUL.FTZ R5, R4, c[0x0][0x2d0] ;  /* 0x0000b40004051a20 */ /* 0x000fe40000410000 */
[----:B--2---:R-:W-:Y:S02]  /*9ea0*/  @P1 FMUL.FTZ R6, R6, 0.69314718246459960938 ;  /* 0x3f31721806061820 */ /* 0x004fe40000410000 */
[----:B---3--:R-:W-:Y:S02]  /*9eb0*/  @P0 FMUL.FTZ R4, R7, 0.69314718246459960938 ;  /* 0x3f31721807040820 */ /* 0x008fe40000410000 */
[----:B------:R-:W-:Y:S02]  /*9ec0*/  @P0 FMUL.FTZ R3, R3, c[0x0][0x2d0] ;  /* 0x0000b40003030a20 */ /* 0x000fe40000410000 */
[----:B----4-:R-:W-:-:S02]  /*9ed0*/  FMUL.FTZ R166, R0, R166 ;  /* 0x000000a600a67220 */ /* 0x010fc40000410000 */
        /* <DEDUP_REMOVED lines=62> */
[----:B------:R-:W-:Y:S02]  /*a2c0*/  FMUL.FTZ R10, R0, R131 ;  /* 0x00000083000a7220 */ /* 0x000fe40000410000 */
[----:B------:R-:W-:Y:S02]  /*a2d0*/  @P1 FFMA.FTZ R52, R5, R132, R6 ;  /* 0x0000008405341223 */ /* 0x000fe40000010006 */
[----:B------:R-:W-:Y:S02]  /*a2e0*/  @P0 FFMA.FTZ R53, R3, R2, R4 ;  /* 0x0000000203350223 */ /* 0x000fe40000010004 */
.L_x_24:
[----:B------:R-:W-:Y:S01]  /*a2f0*/  USHF.R.S32.HI UR8, URZ, 0x1f, UR9 ;  /* 0x0000001f3f087899 */ /* 0x000fe20008011409 */
[----:B------:R-:W-:Y:S05]  /*a300*/  @P2 BRA `(.L_x_30) ;  /* 0x00001be000002947 */ /* 0x000fea0003800000 */
[----:B------:R-:W1:Y:S01]  /*a310*/  S2R R57, SR_TID.X ;  /* 0x0000000000397919 */ /* 0x000e620000002100 */
[----:B------:R-:W-:Y:S01]  /*a320*/  F2FP.PACK_AB R46, R47, R46 ;  /* 0x0000002e2f2e723e */ /* 0x000fe200000000ff */
[----:B------:R-:W-:Y:S01]  /*a330*/  ULDC.64 UR4, c[0x0][0x500] ;  /* 0x0001400000047ab9 */ /* 0x000fe20000000a00 */
[----:B------:R-:W-:Y:S01]  /*a340*/  F2FP.PACK_AB R42, R43, R42 ;  /* 0x0000002a2b2a723e */ /* 0x000fe200000000ff */
[----:B------:R-:W-:Y:S01]  /*a350*/  UISETP.NE.U32.AND UP1, UPT, URZ, UR4, UPT ;  /* 0x000000043f00728c */ /* 0x000fe2000bf25070 */
[----:B------:R-:W-:Y:S01]  /*a360*/  F2FP.PACK_AB R39, R39, R38 ;  /* 0x000000262727723e */ /* 0x000fe200000000ff */
[----:B------:R-:W-:Y:S01]  /*a370*/  UMOV UR6, 0x4 ;  /* 0x0000000400067882 */ /* 0x000fe20000000000 */
[----:B------:R-:W-:Y:S01]  /*a380*/  F2FP.PACK_AB R38, R41, R14 ;  /* 0x0000000e2926723e */ /* 0x000fe200000000ff */
[----:B------:R-:W-:Y:S01]  /*a390*/  UISETP.NE.AND.EX UP1, UPT, URZ, UR5, UPT, UP1 ;  /* 0x000000053f00728c */ /* 0x000fe2000bf25310 */
[----:B------:R-:W-:-:S02]  /*a3a0*/  F2FP.PACK_AB R8, R8, R164 ;  /* 0x000000a40808723e */ /* 0x000fc400000000ff */
[----:B------:R-:W-:Y:S01]  /*a3b0*/  F2FP.PACK_AB R167, R167, R166 ;  /* 0x000000a6a7a7723e */ /* 0x000fe200000000ff */
[----:B------:R-:W-:Y:S01]  /*a3c0*/  ULDC.64 UR4, c[0x0][0x500] ;  /* 0x0001400000047ab9 */ /* 0x000fe20000000a00 */
[----:B------:R-:W-:Y:S01]  /*a3d0*/  F2FP.PACK_AB R6, R161, R160 ;  /* 0x000000a0a106723e */ /* 0x000fe200000000ff */
[----:B------:R-:W-:Y:S01]  /*a3e0*/  UIMAD.WIDE UR4, UR11, UR6, UR4 ;  /* 0x000000060b0472a5 */ /* 0x000fe2000f8e0204 */
[----:B------:R-:W-:Y:S02]  /*a3f0*/  F2FP.PACK_AB R162, R163, R162 ;  /* 0x000000a2a3a2723e */ /* 0x000fe400000000ff */
[----:B------:R-:W-:Y:S02]  /*a400*/  F2FP.PACK_AB R5, R157, R156 ;  /* 0x0000009c9d05723e */ /* 0x000fe400000000ff */
[----:B------:R-:W-:Y:S02]  /*a410*/  F2FP.PACK_AB R158, R159, R158 ;  /* 0x0000009e9f9e723e */ /* 0x000fe400000000ff */
[----:B------:R-:W-:-:S02]  /*a420*/  F2FP.PACK_AB R7, R153, R152 ;  /* 0x000000989907723e */ /* 0x000fc400000000ff */
[----:B------:R-:W-:Y:S02]  /*a430*/  F2FP.PACK_AB R154, R155, R154 ;  /* 0x0000009a9b9a723e */ /* 0x000fe400000000ff */
[----:B-1----:R-:W-:Y:S02]  /*a440*/  SHF.R.S32.HI R47, RZ, 0x1f, R57 ;  /* 0x0000001fff2f7819 */ /* 0x002fe40000011439 */
[----:B------:R-:W-:Y:S02]  /*a450*/  F2FP.PACK_AB R49, R149, R148 ;  /* 0x000000949531723e */ /* 0x000fe400000000ff */
[CC--:B------:R-:W-:Y:S02]  /*a460*/  LEA.HI R2, R47.reuse, R57.reuse, RZ, 0x2 ;  /* 0x000000392f027211 */ /* 0x0c0fe400078f10ff */
[----:B------:R-:W-:Y:S02]  /*a470*/  LEA.HI R43, R47, R57, RZ, 0x5 ;  /* 0x000000392f2b7211 */ /* 0x000fe400078f28ff */
[----:B------:R-:W-:-:S02]  /*a480*/  SHF.R.S32.HI R4, RZ, 0x2, R2 ;  /* 0x00000002ff047819 */ /* 0x000fc40000011402 */
[----:B------:R-:W-:Y:S02]  /*a490*/  SHF.R.S32.HI R0, RZ, 0x1f, R2 ;  /* 0x0000001fff007819 */ /* 0x000fe40000011402 */
[----:B------:R-:W-:Y:S02]  /*a4a0*/  SHF.R.S32.HI R41, RZ, 0x5, R43 ;  /* 0x00000005ff297819 */ /* 0x000fe4000001142b */
[----:B------:R-:W-:Y:S02]  /*a4b0*/  LEA.HI R0, R0, R4, RZ, 0x3 ;  /* 0x0000000400007211 */ /* 0x000fe400078f18ff */
[----:B------:R-:W-:Y:S02]  /*a4c0*/  F2FP.PACK_AB R150, R151, R150 ;  /* 0x000000969796723e */ /* 0x000fe400000000ff */
[----:B------:R-:W-:Y:S02]  /*a4d0*/  LOP3.LUT R0, R0, 0xfffffff8, RZ, 0xc0, !PT ;  /* 0xfffffff800007812 */ /* 0x000fe400078ec0ff */
[----:B------:R-:W-:-:S02]  /*a4e0*/  F2FP.PACK_AB R48, R145, R144 ;  /* 0x000000909130723e */ /* 0x000fc400000000ff */
[----:B------:R-:W-:Y:S01]  /*a4f0*/  F2FP.PACK_AB R146, R147, R146 ;  /* 0x000000929392723e */ /* 0x000fe200000000ff */
[----:B------:R-:W-:Y:S01]  /*a500*/  IMAD.IADD R4, R4, 0x1, -R0 ;  /* 0x0000000104047824 */ /* 0x000fe200078e0a00 */
[----:B------:R-:W-:Y:S02]  /*a510*/  LOP3.LUT R0, R2, 0xfffffffc, RZ, 0xc0, !PT ;  /* 0xfffffffc02007812 */ /* 0x000fe400078ec0ff */
[----:B------:R-:W-:Y:S01]  /*a520*/  F2FP.PACK_AB R45, R141, R140 ;  /* 0x0000008c8d2d723e */ /* 0x000fe200000000ff */
[C---:B------:R-:W-:Y:S01]  /*a530*/  IMAD.SHL.U32 R2, R4.reuse, 0x40, RZ ;  /* 0x0000004004027824 */ /* 0x040fe200078e00ff */
[----:B------:R-:W-:Y:S01]  /*a540*/  LOP3.LUT R3, R4, 0x1, RZ, 0xc0, !PT ;  /* 0x0000000104037812 */ /* 0x000fe200078ec0ff */
[----:B------:R-:W-:Y:S01]  /*a550*/  IMAD.IADD R22, R57, 0x1, -R0 ;  /* 0x0000000139167824 */ /* 0x000fe200078e0a00 */
[----:B------:R-:W-:Y:S02]  /*a560*/  F2FP.PACK_AB R142, R143, R142 ;  /* 0x0000008e8f8e723e */ /* 0x000fe400000000ff */
[----:B------:R-:W-:Y:S01]  /*a570*/  LOP3.LUT R0, R2, 0x1c0, RZ, 0xc0, !PT ;  /* 0x000001c002007812 */ /* 0x000fe200078ec0ff */
[----:B------:R-:W-:Y:S01]  /*a580*/  IMAD R2, R41, 0x200, R22 ;  /* 0x0000020029027824 */ /* 0x000fe200078e0216 */
[----:B------:R-:W-:-:S02]  /*a590*/  ISETP.NE.U32.AND P0, PT, R3, 0x1, PT ;  /* 0x000000010300780c */ /* 0x000fc40003f05070 */
[----:B------:R-:W-:Y:S02]  /*a5a0*/  LEA.HI R0, R0, R0, RZ, 0x1d ;  /* 0x0000000000007211 */ /* 0x000fe400078fe8ff */
[----:B------:R-:W-:Y:S01]  /*a5b0*/  R2P PR, R4, 0x6 ;  /* 0x0000000604007804 */ /* 0x000fe20000000000 */
[----:B------:R-:W-:Y:S01]  /*a5c0*/  IMAD.MOV.U32 R4, RZ, RZ, 0x20 ;  /* 0x00000020ff047424 */ /* 0x000fe200078e00ff */
[----:B------:R-:W-:Y:S01]  /*a5d0*/  F2FP.PACK_AB R44, R137, R136 ;  /* 0x00000088892c723e */ /* 0x000fe200000000ff */
[----:B------:R-:W-:Y:S01]  /*a5e0*/  IMAD.U32 R0, R2, 0x2, R0 ;  /* 0x0000000202007824 */ /* 0x000fe200078e0000 */
[----:B------:R-:W-:Y:S02]  /*a5f0*/  F2FP.PACK_AB R138, R139, R138 ;  /* 0x0000008a8b8a723e */ /* 0x000fe400000000ff */
[----:B------:R-:W-:Y:S01]  /*a600*/  SEL R4, R4, 0xffffffe0, !P1 ;  /* 0xffffffe004047807 */ /* 0x000fe20004800000 */
[----:B------:R-:W-:Y:S01]  /*a610*/  IMAD.SHL.U32 R0, R0, 0x2, RZ ;  /* 0x0000000200007824 */ /* 0x000fe200078e00ff */
[----:B------:R-:W-:Y:S01]  /*a620*/  BAR.SYNC.DEFER_BLOCKING 0x1, 0x100 ;  /* 0x0044000000007b1d */ /* 0x000fe20000010000 */
[----:B------:R-:W-:-:S02]  /*a630*/  F2FP.PACK_AB R40, R37, R12 ;  /* 0x0000000c2528723e */ /* 0x000fc400000000ff */
[----:B------:R-:W-:Y:S02]  /*a640*/  F2FP.PACK_AB R37, R9, R16 ;  /* 0x000000100925723e */ /* 0x000fe400000000ff */
[C---:B------:R-:W-:Y:S02]  /*a650*/  IADD3 R3, R0.reuse, 0x80, RZ ;  /* 0x0000008000037810 */ /* 0x040fe40007ffe0ff */
[C---:B------:R-:W-:Y:S02]  /*a660*/  IADD3 R2, R0.reuse, 0x70, RZ ;  /* 0x0000007000027810 */ /* 0x040fe40007ffe0ff */
[----:B------:R-:W-:Y:S01]  /*a670*/  @P0 IADD3 R2, R3, 0x10, RZ ;  /* 0x0000001003020810 */ /* 0x000fe20007ffe0ff */
[----:B------:R-:W-:Y:S01]  /*a680*/  IMAD.IADD R3, R0, 0x1, R4 ;  /* 0x0000000100037824 */ /* 0x000fe200078e0204 */
[----:B------:R-:W-:Y:S02]  /*a690*/  F2FP.PACK_AB R36, R36, R18 ;  /* 0x000000122424723e */ /* 0x000fe400000000ff */
[----:B------:R-:W-:-:S02]  /*a6a0*/  F2FP.PACK_AB R50, R51, R50 ;  /* 0x000000323332723e */ /* 0x000fc400000000ff */
[----:B------:R-:W-:Y:S02]  /*a6b0*/  F2FP.PACK_AB R35, R35, R20 ;  /* 0x000000142323723e */ /* 0x000fe400000000ff */
[----:B------:R-:W-:Y:S02]  /*a6c0*/  F2FP.PACK_AB R54, R55, R54 ;  /* 0x000000363736723e */ /* 0x000fe400000000ff */
[----:B------:R-:W-:Y:S02]  /*a6d0*/  F2FP.PACK_AB R34, R34, R56 ;  /* 0x000000382222723e */ /* 0x000fe400000000ff */
[----:B------:R-:W-:Y:S02]  /*a6e0*/  F2FP.PACK_AB R58, R59, R58 ;  /* 0x0000003a3b3a723e */ /* 0x000fe400000000ff */
[----:B------:R-:W-:Y:S01]  /*a6f0*/  F2FP.PACK_AB R33, R33, R60 ;  /* 0x0000003c2121723e */ /* 0x000fe200000000ff */
[----:B------:R1:W-:Y:S01]  /*a700*/  STS [R0+0x80], R8 ;  /* 0x0000800800007388 */ /* 0x0003e20000000800 */
[----:B------:R-:W-:-:S02]  /*a710*/  F2FP.PACK_AB R62, R63, R62 ;  /* 0x0000003e3f3e723e */ /* 0x000fc400000000ff */
[----:B------:R-:W-:Y:S01]  /*a720*/  F2FP.PACK_AB R32, R32, R64 ;  /* 0x000000402020723e */ /* 0x000fe200000000ff */
[----:B------:R-:W-:Y:S01]  /*a730*/  STS [R0+0x480], R167 ;  /* 0x000480a700007388 */ /* 0x000fe20000000800 */
[----:B------:R-:W-:Y:S02]  /*a740*/  F2FP.PACK_AB R66, R67, R66 ;  /* 0x000000424342723e */ /* 0x000fe400000000ff */
[----:B------:R-:W-:Y:S01]  /*a750*/  F2FP.PACK_AB R31, R31, R68 ;  /* 0x000000441f1f723e */ /* 0x000fe200000000ff */
[----:B------:R2:W-:Y:S01]  /*a760*/  STS [R2], R6 ;  /* 0x0000000602007388 */ /* 0x0005e20000000800 */
[----:B------:R-:W-:Y:S02]  /*a770*/  F2FP.PACK_AB R70, R71, R70 ;  /* 0x000000464746723e */ /* 0x000fe400000000ff */
[----:B------:R-:W-:Y:S01]  /*a780*/  F2FP.PACK_AB R30, R30, R72 ;  /* 0x000000481e1e723e */ /* 0x000fe200000000ff */
[----:B------:R-:W-:Y:S01]  /*a790*/  STS [R2+0x400], R162 ;  /* 0x000400a202007388 */ /* 0x000fe20000000800 */
[----:B------:R-:W-:-:S02]  /*a7a0*/  F2FP.PACK_AB R74, R75, R74 ;  /* 0x0000004a4b4a723e */ /* 0x000fc400000000ff */
[----:B------:R-:W-:Y:S01]  /*a7b0*/  F2FP.PACK_AB R29, R29, R76 ;  /* 0x0000004c1d1d723e */ /* 0x000fe200000000ff */
[----:B------:R3:W-:Y:S01]  /*a7c0*/  STS [R3+0x80], R5 ;  /* 0x0000800503007388 */ /* 0x0007e20000000800 */
[----:B------:R-:W-:Y:S02]  /*a7d0*/  F2FP.PACK_AB R78, R79, R78 ;  /* 0x0000004e4f4e723e */ /* 0x000fe400000000ff */
[----:B------:R-:W-:Y:S01]  /*a7e0*/  F2FP.PACK_AB R28, R28, R80 ;  /* 0x000000501c1c723e */ /* 0x000fe200000000ff */
[----:B------:R-:W-:Y:S01]  /*a7f0*/  STS [R3+0x480], R158 ;  /* 0x0004809e03007388 */ /* 0x000fe20000000800 */
[----:B------:R-:W-:Y:S02]  /*a800*/  F2FP.PACK_AB R82, R83, R82 ;  /* 0x000000525352723e */ /* 0x000fe400000000ff */
[----:B------:R-:W-:Y:S01]  /*a810*/  F2FP.PACK_AB R27, R27, R84 ;  /* 0x000000541b1b723e */ /* 0x000fe200000000ff */
[----:B-1----:R-:W-:Y:S01]  /*a820*/  IMAD.MOV.U32 R8, RZ, RZ, 0x40 ;  /* 0x00000040ff087424 */ /* 0x002fe200078e00ff */
[----:B------:R-:W-:-:S02]  /*a830*/  F2FP.PACK_AB R86, R87, R86 ;  /* 0x000000565756723e */ /* 0x000fc400000000ff */
[----:B------:R-:W-:Y:S02]  /*a840*/  F2FP.PACK_AB R26, R26, R88 ;  /* 0x000000581a1a723e */ /* 0x000fe400000000ff */
[----:B------:R-:W-:Y:S02]  /*a850*/  F2FP.PACK_AB R90, R91, R90 ;  /* 0x0000005a5b5a723e */ /* 0x000fe400000000ff */
[----:B------:R-:W-:Y:S02]  /*a860*/  F2FP.PACK_AB R25, R25, R92 ;  /* 0x0000005c1919723e */ /* 0x000fe400000000ff */
[----:B--2---:R-:W-:Y:S01]  /*a870*/  SEL R6, R8, 0xffffffc0, !P2 ;  /* 0xffffffc008067807 */ /* 0x004fe20005000000 */
[----:B------:R-:W-:Y:S01]  /*a880*/  IMAD.IADD R8, R4, 0x1, R2 ;  /* 0x0000000104087824 */ /* 0x000fe200078e0202 */
[----:B------:R-:W-:Y:S02]  /*a890*/  F2FP.PACK_AB R94, R95, R94 ;  /* 0x0000005e5f5e723e */ /* 0x000fe400000000ff */
[----:B------:R-:W-:Y:S01]  /*a8a0*/  F2FP.PACK_AB R24, R24, R96 ;  /* 0x000000601818723e */ /* 0x000fe200000000ff */
[----:B------:R-:W-:Y:S01]  /*a8b0*/  IMAD.IADD R4, R6, 0x1, R3 ;  /* 0x0000000106047824 */ /* 0x000fe200078e0203 */
[----:B------:R1:W-:Y:S01]  /*a8c0*/  STS [R8], R7 ;  /* 0x0000000708007388 */ /* 0x0003e20000000800 */
[----:B---3--:R-:W-:Y:S01]  /*a8d0*/  IMAD.IADD R5, R0, 0x1, R6 ;  /* 0x0000000100057824 */ /* 0x008fe200078e0206 */
[----:B------:R-:W-:-:S02]  /*a8e0*/  F2FP.PACK_AB R98, R99, R98 ;  /* 0x000000626362723e */ /* 0x000fc400000000ff */
[----:B------:R-:W-:Y:S01]  /*a8f0*/  STS [R8+0x400], R154 ;  /* 0x0004009a08007388 */ /* 0x000fe20000000800 */
[----:B------:R-:W-:Y:S02]  /*a900*/  F2FP.PACK_AB R23, R23, R100 ;  /* 0x000000641717723e */ /* 0x000fe400000000ff */
[----:B------:R-:W-:Y:S01]  /*a910*/  F2FP.PACK_AB R103, R103, R102 ;  /* 0x000000666767723e */ /* 0x000fe200000000ff */
[----:B------:R-:W-:Y:S01]  /*a920*/  STS [R5+0x80], R49 ;  /* 0x0000803105007388 */ /* 0x000fe20000000800 */
[----:B------:R-:W-:Y:S02]  /*a930*/  F2FP.PACK_AB R21, R21, R104 ;  /* 0x000000681515723e */ /* 0x000fe400000000ff */
[----:B------:R-:W-:Y:S01]  /*a940*/  F2FP.PACK_AB R107, R107, R106 ;  /* 0x0000006a6b6b723e */ /* 0x000fe200000000ff */
[----:B------:R-:W-:Y:S01]  /*a950*/  STS [R5+0x480], R150 ;  /* 0x0004809605007388 */ /* 0x000fe20000000800 */
[----:B------:R-:W-:Y:S02]  /*a960*/  F2FP.PACK_AB R20, R109, R108 ;  /* 0x0000006c6d14723e */ /* 0x000fe400000000ff */
[----:B------:R-:W-:-:S02]  /*a970*/  F2FP.PACK_AB R19, R19, R110 ;  /* 0x0000006e1313723e */ /* 0x000fc400000000ff */
[----:B------:R-:W-:Y:S02]  /*a980*/  F2FP.PACK_AB R18, R113, R112 ;  /* 0x000000707112723e */ /* 0x000fe400000000ff */
[----:B------:R-:W-:Y:S02]  /*a990*/  F2FP.PACK_AB R17, R17, R114 ;  /* 0x000000721111723e */ /* 0x000fe400000000ff */
[----:B------:R-:W-:Y:S02]  /*a9a0*/  F2FP.PACK_AB R16, R117, R116 ;  /* 0x000000747510723e */ /* 0x000fe400000000ff */
[----:B-----5:R-:W-:Y:S01]  /*a9b0*/  F2FP.PACK_AB R13, R119, R118 ;  /* 0x00000076770d723e */ /* 0x020fe200000000ff */
[----:B-1----:R-:W-:Y:S01]  /*a9c0*/  IMAD.IADD R7, R6, 0x1, R2 ;  /* 0x0000000106077824 */ /* 0x002fe200078e0202 */
[----:B------:R-:W-:Y:S01]  /*a9d0*/  F2FP.PACK_AB R12, R121, R120 ;  /* 0x00000078790c723e */ /* 0x000fe200000000ff */
[----:B------:R-:W-:Y:S01]  /*a9e0*/  IMAD.IADD R6, R8, 0x1, R6 ;  /* 0x0000000108067824 */ /* 0x000fe200078e0206 */
[----:B------:R-:W-:-:S02]  /*a9f0*/  F2FP.PACK_AB R11, R11, R122 ;  /* 0x0000007a0b0b723e */ /* 0x000fc400000000ff */
[----:B------:R-:W-:Y:S01]  /*aa00*/  STS [R7], R48 ;  /* 0x0000003007007388 */ /* 0x000fe20000000800 */
[----:B------:R-:W-:Y:S02]  /*aa10*/  F2FP.PACK_AB R9, R125, R124 ;  /* 0x0000007c7d09723e */ /* 0x000fe400000000ff */
[----:B------:R-:W-:Y:S01]  /*aa20*/  F2FP.PACK_AB R15, R15, R126 ;  /* 0x0000007e0f0f723e */ /* 0x000fe200000000ff */
[----:B------:R-:W-:Y:S01]  /*aa30*/  STS [R7+0x400], R146 ;  /* 0x0004009207007388 */ /* 0x000fe20000000800 */
[----:B------:R-:W-:Y:S02]  /*aa40*/  F2FP.PACK_AB R14, R129, R128 ;  /* 0x00000080810e723e */ /* 0x000fe400000000ff */
[----:B------:R-:W-:Y:S01]  /*aa50*/  F2FP.PACK_AB R10, R10, R130 ;  /* 0x000000820a0a723e */ /* 0x000fe200000000ff */
[----:B------:R-:W-:Y:S01]  /*aa60*/  STS [R4+0x80], R45 ;  /* 0x0000802d04007388 */ /* 0x000fe20000000800 */
[----:B------:R-:W-:-:S03]  /*aa70*/  PLOP3.LUT P0, PT, PT, PT, UP1, 0x80, 0x0 ;  /* 0x000000000000781c */ /* 0x000fc60003f0f018 */
[----:B------:R-:W-:Y:S04]  /*aa80*/  STS [R4+0x480], R142 ;  /* 0x0004808e04007388 */ /* 0x000fe80000000800 */
[----:B------:R-:W-:Y:S04]  /*aa90*/  STS [R6], R44 ;  /* 0x0000002c06007388 */ /* 0x000fe80000000800 */
        /* <DEDUP_REMOVED lines=45> */
[----:B------:R2:W-:Y:S04]  /*ad70*/  STS [R4+0xc080], R9 ;  /* 0x00c0800904007388 */ /* 0x0005e80000000800 */
[----:B------:R3:W-:Y:S01]  /*ad80*/  STS [R4+0xc480], R15 ;  /* 0x00c4800f04007388 */ /* 0x0007e20000000800 */
[----:B-1----:R-:W-:-:S03]  /*ad90*/  IMAD.U32 R8, RZ, RZ, UR4 ;  /* 0x00000004ff087e24 */ /* 0x002fc6000f8e00ff */
[----:B------:R3:W-:Y:S04]  /*ada0*/  STS [R6+0xc000], R14 ;  /* 0x00c0000e06007388 */ /* 0x0007e80000000800 */
[----:B------:R3:W-:Y:S01]  /*adb0*/  STS [R6+0xc400], R10 ;  /* 0x00c4000a06007388 */ /* 0x0007e20000000800 */
[----:B--2---:R-:W-:-:S03]  /*adc0*/  IMAD.U32 R9, RZ, RZ, UR5 ;  /* 0x00000005ff097e24 */ /* 0x004fc6000f8e00ff */
[----:B------:R-:W-:Y:S06]  /*add0*/  BAR.SYNC.DEFER_BLOCKING 0x1, 0x100 ;  /* 0x0044000000007b1d */ /* 0x000fec0000010000 */
[----:B------:R-:W-:Y:S02]  /*ade0*/  ULDC.64 UR4, c[0x0][0x508] ;  /* 0x0001420000047ab9 */ /* 0x000fe40000000a00 */
[----:B------:R-:W-:Y:S01]  /*adf0*/  UISETP.NE.U32.AND UP0, UPT, URZ, UR4, UPT ;  /* 0x000000043f00728c */ /* 0x000fe2000bf05070 */
[----:B------:R-:W2:Y:S03]  /*ae00*/  @P0 LDG.E R0, [R8.64] ;  /* 0x0000000c08000981 */ /* 0x000ea6000c1e1900 */
[----:B------:R-:W-:Y:S01]  /*ae10*/  UISETP.NE.AND.EX UP0, UPT, URZ, UR5, UPT, UP0 ;  /* 0x000000053f00728c */ /* 0x000fe2000bf05300 */
[----:B------:R-:W-:-:S02]  /*ae20*/  IMAD.MOV.U32 R16, RZ, RZ, c[0x0][0x388] ;  /* 0x0000e200ff107624 */ /* 0x000fc400078e00ff */
[----:B------:R-:W-:-:S03]  /*ae30*/  ULDC.64 UR4, c[0x0][0x508] ;  /* 0x0001420000047ab9 */ /* 0x000fc60000000a00 */
[----:B------:R-:W-:-:S05]  /*ae40*/  PLOP3.LUT P1, PT, PT, PT, UP0, 0x80, 0x0 ;  /* 0x000000000000781c */ /* 0x000fca0003f2f008 */
[----:B------:R-:W-:-:S06]  /*ae50*/  @UP0 UIMAD.WIDE UR4, UR11, UR6, UR4 ;  /* 0x000000060b0402a5 */ /* 0x000fcc000f8e0204 */
[----:B------:R-:W-:Y:S02]  /*ae60*/  IMAD.U32 R2, RZ, RZ, UR4 ;  /* 0x00000004ff027e24 */ /* 0x000fe4000f8e00ff */
[----:B------:R-:W-:-:S05]  /*ae70*/  IMAD.U32 R3, RZ, RZ, UR5 ;  /* 0x00000005ff037e24 */ /* 0x000fca000f8e00ff */
[----:B------:R3:W5:Y:S01]  /*ae80*/  @P1 LDG.E R16, [R2.64] ;  /* 0x0000000c02101981 */ /* 0x000762000c1e1900 */
[----:B------:R-:W-:Y:S02]  /*ae90*/  UMOV UR16, URZ ;  /* 0x0000003f00107c82 */ /* 0x000fe40008000000 */
[----:B------:R-:W-:Y:S01]  /*aea0*/  UMOV UR17, URZ ;  /* 0x0000003f00117c82 */ /* 0x000fe20008000000 */
[----:B--2---:R-:W1:Y:S02]  /*aeb0*/  @P0 R2UR UR5, R0 ;  /* 0x00000000000503c2 */ /* 0x004e6400000e0000 */
[----:B-1----:R-:W-:Y:S02]  /*aec0*/  @UP1 USHF.R.S32.HI UR4, URZ, 0x1f, UR5 ;  /* 0x0000001f3f041899 */ /* 0x002fe40008011405 */
[----:B------:R-:W-:-:S05]  /*aed0*/  @UP1 UMOV UR16, UR5 ;  /* 0x0000000500101c82 */ /* 0x000fca0008000000 */
[----:B------:R-:W-:Y:S01]  /*aee0*/  @UP1 UMOV UR17, UR4 ;  /* 0x0000000400111c82 */ /* 0x000fe20008000000 */
[----:B------:R-:W-:Y:S05]  /*aef0*/  @P1 BRA `(.L_x_31) ;  /* 0x0000004000001947 */ /* 0x000fea0003800000 */
[----:B---3--:R-:W-:Y:S05]  /*af00*/  @!P0 BRA `(.L_x_31) ;  /* 0x0000003000008947 */ /* 0x008fea0003800000 */
[----:B------:R-:W2:Y:S04]  /*af10*/  LDG.E R0, [R8.64] ;  /* 0x0000000c08007981 */ /* 0x000ea8000c1e1900 */
[----:B------:R-:W2:Y:S02]  /*af20*/  LDG.E R2, [R8.64+0x4] ;  /* 0x0000040c08027981 */ /* 0x000ea4000c1e1900 */
[----:B--2--5:R-:W-:Y:S02]  /*af30*/  IADD3 R16, -R0, R2, RZ ;  /* 0x0000000200107210 */ /* 0x024fe40007ffe1ff */
.L_x_31:
[----:B---3--:R-:W-:Y:S01]  /*af40*/  SHF.R.S32.HI R0, RZ, 0x1f, R41 ;  /* 0x0000001fff007819 */ /* 0x008fe20000011429 */
[----:B------:R-:W-:Y:S01]  /*af50*/  IMAD.MOV.U32 R2, RZ, RZ, c[0x0][0x4e8] ;  /* 0x00013a00ff027624 */ /* 0x000fe200078e00ff */
[----:B------:R-:W-:Y:S01]  /*af60*/  LOP3.LUT R3, R43, 0xffffffe0, RZ, 0xc0, !PT ;  /* 0xffffffe02b037812 */ /* 0x000fe200078ec0ff */
[----:B------:R-:W1:Y:S01]  /*af70*/  S2R R28, SR_CTAID.X ;  /* 0x00000000001c7919 */ /* 0x000e620000002500 */
[----:B------:R-:W-:Y:S01]  /*af80*/  LEA.HI R0, R0, R41, RZ, 0x3 ;  /* 0x0000002900007211 */ /* 0x000fe200078f18ff */
[----:B------:R-:W-:Y:S01]  /*af90*/  ULDC.64 UR4, c[0x0][0x3a0] ;  /* 0x0000e80000047ab9 */ /* 0x000fe20000000a00 */
[----:B------:R-:W-:Y:S01]  /*afa0*/  ISETP.NE.AND P1, PT, R2, 0x1, PT ;  /* 0x000000010200780c */ /* 0x000fe20003f25270 */
[----:B------:R-:W-:Y:S01]  /*afb0*/  IMAD.IADD R3, R57, 0x1, -R3 ;  /* 0x0000000139037824 */ /* 0x000fe200078e0a03 */
[----:B------:R-:W-:Y:S01]  /*afc0*/  LOP3.LUT R0, R0, 0xffffff8, RZ, 0xc0, !PT ;  /* 0x0ffffff800007812 */ /* 0x000fe200078ec0ff */
[----:B------:R-:W-:Y:S01]  /*afd0*/  UMOV UR15, UR17 ;  /* 0x00000011000f7c82 */ /* 0x000fe20008000000 */
[----:B------:R-:W-:Y:S01]  /*afe0*/  LEA.HI R6, R47, R57, RZ, 0x3 ;  /* 0x000000392f067211 */ /* 0x000fe200078f18ff */
[----:B------:R-:W-:Y:S01]  /*aff0*/  UIMAD UR17, UR17, UR4, URZ ;  /* 0x00000004111172a4 */ /* 0x000fe2000f8e023f */
[----:B------:R-:W-:Y:S01]  /*b000*/  SHF.R.S32.HI R2, RZ, 0x1f, R3 ;  /* 0x0000001fff027819 */ /* 0x000fe20000011403 */
[----:B------:R-:W-:Y:S01]  /*b010*/  IMAD.IADD R4, R41, 0x1, -R0 ;  /* 0x0000000129047824 */ /* 0x000fe200078e0a00 */
[----:B------:R-:W-:Y:S01]  /*b020*/  LEA.HI R0, R22, R22, RZ, 0x1 ;  /* 0x0000001616007211 */ /* 0x000fe200078f08ff */
[----:B------:R-:W-:Y:S01]  /*b030*/  UMOV UR14, UR16 ;  /* 0x00000010000e7c82 */ /* 0x000fe20008000000 */
[----:B------:R-:W-:Y:S01]  /*b040*/  LEA.HI R2, R2, R3, RZ, 0x2 ;  /* 0x0000000302027211 */ /* 0x000fe200078f10ff */
[----:B------:R-:W-:Y:S01]  /*b050*/  ULDC.64 UR6, c[0x0][0x490] ;  /* 0x0001240000067ab9 */ /* 0x000fe20000000a00 */
[----:B------:R-:W-:Y:S01]  /*b060*/  LOP3.LUT R0, R0, 0x1ffffffe, RZ, 0xc0, !PT ;  /* 0x1ffffffe00007812 */ /* 0x000fe200078ec0ff */
[----:B------:R-:W-:Y:S01]  /*b070*/  UIMAD.WIDE.U32 UR18, UR16, UR4, URZ ;  /* 0x00000004101272a5 */ /* 0x000fe2000f8e003f */
[----:B------:R-:W-:Y:S01]  /*b080*/  SHF.R.S32.HI R2, RZ, 0x2, R2 ;  /* 0x00000002ff027819 */ /* 0x000fe20000011402 */
[----:B------:R-:W-:Y:S01]  /*b090*/  UIMAD UR17, UR16, UR5, UR17 ;  /* 0x00000005101172a4 */ /* 0x000fe2000f8e0211 */
[----:B------:R-:W-:Y:S01]  /*b0a0*/  LOP3.LUT P2, RZ, R3, 0x3, RZ, 0xc0, !PT ;  /* 0x0000000303ff7812 */ /* 0x000fe2000784c0ff */
[----:B------:R-:W-:Y:S01]  /*b0b0*/  IMAD.IADD R0, R22, 0x1, -R0 ;  /* 0x0000000116007824 */ /* 0x000fe200078e0a00 */
[----:B------:R-:W-:Y:S01]  /*b0c0*/  USHF.R.S32.HI UR16, URZ, 0x1f, UR11 ;  /* 0x0000001f3f107899 */ /* 0x000fe2000801140b */
[----:B------:R-:W-:Y:S01]  /*b0d0*/  IMAD R15, R4, 0x10, R2 ;  /* 0x00000010040f7824 */ /* 0x000fe200078e0202 */
[----:B------:R-:W-:Y:S01]  /*b0e0*/  UIMAD UR10, UR8, UR6, URZ ;  /* 0x00000006080a72a4 */ /* 0x000fe2000f8e023f */
[----:B------:R-:W-:Y:S01]  /*b0f0*/  LOP3.LUT R4, R6, 0xfffffff8, RZ, 0xc0, !PT ;  /* 0xfffffff806047812 */ /* 0x000fe200078ec0ff */
[----:B------:R-:W-:Y:S01]  /*b100*/  USEL UR16, UR16, URZ, !UP1 ;  /* 0x0000003f10107287 */ /* 0x000fe2000c800000 */
[----:B------:R-:W-:Y:S01]  /*b110*/  IMAD R0, R0, 0x8, R15 ;  /* 0x0000000800007824 */ /* 0x000fe200078e020f */
[----:B------:R-:W-:Y:S01]  /*b120*/  UIMAD.WIDE.U32 UR14, UR9, UR6, UR14 ;  /* 0x00000006090e72a5 */ /* 0x000fe2000f8e000e */
[----:B------:R-:W-:Y:S01]  /*b130*/  SHF.R.S32.HI R14, RZ, 0x3, R6 ;  /* 0x00000003ff0e7819 */ /* 0x000fe20000011406 */
[----:B------:R-:W-:Y:S01]  /*b140*/  UIMAD UR10, UR9, UR7, UR10 ;  /* 0x00000007090a72a4 */ /* 0x000fe2000f8e020a */
[----:B------:R-:W-:Y:S01]  /*b150*/  IMAD.IADD R7, R57, 0x1, -R4 ;  /* 0x0000000139077824 */ /* 0x000fe200078e0a04 */
[----:B-1----:R-:W-:Y:S01]  /*b160*/  LEA R0, R28, R0, 0x7 ;  /* 0x000000001c007211 */ /* 0x002fe200078e38ff */
[----:B------:R-:W-:Y:S01]  /*b170*/  ULDC.64 UR6, c[0x0][0x498] ;  /* 0x0001260000067ab9 */ /* 0x000fe20000000a00 */
[----:B-----5:R-:W-:Y:S01]  /*b180*/  IMAD R29, R16, c[0x0][0x4e8], RZ ;  /* 0x00013a00101d7a24 */ /* 0x020fe200078e02ff */
[----:B------:R-:W-:Y:S01]  /*b190*/  USEL UR11, UR11, URZ, !UP1 ;  /* 0x0000003f0b0b7287 */ /* 0x000fe2000c800000 */
[----:B------:R-:W-:Y:S01]  /*b1a0*/  LEA R6, R7, R14, 0x5 ;  /* 0x0000000e07067211 */ /* 0x000fe200078e28ff */
[----:B------:R-:W-:Y:S01]  /*b1b0*/  @P1 IMAD.HI.U32 R3, R0, c[0x0][0x4ec], RZ ;  /* 0x00013b0000031a27 */ /* 0x000fe200078e00ff */
[----:B------:R-:W-:Y:S01]  /*b1c0*/  UIMAD UR20, UR16, UR6, URZ ;  /* 0x00000006101472a4 */ /* 0x000fe2000f8e023f */
[----:B------:R-:W-:Y:S01]  /*b1d0*/  LEA.HI R18, R47, R57, RZ, 0x6 ;  /* 0x000000392f127211 */ /* 0x000fe200078f30ff */
[----:B------:R-:W-:Y:S01]  /*b1e0*/  UIADD3 UR15, UR15, UR10, URZ ;  /* 0x0000000a0f0f7290 */ /* 0x000fe2000fffe03f */
[----:B------:R-:W-:Y:S01]  /*b1f0*/  IMAD.MOV.U32 R2, RZ, RZ, R0 ;  /* 0x000000ffff027224 */ /* 0x000fe200078e0000 */
[----:B------:R-:W-:Y:S01]  /*b200*/  @P1 SHF.R.U32.HI R2, RZ, c[0x0][0x4f0], R3 ;  /* 0x00013c00ff021a19 */ /* 0x000fe20000011603 */
[----:B------:R-:W-:Y:S01]  /*b210*/  UIMAD UR7, UR11, UR7, UR20 ;  /* 0x000000070b0772a4 */ /* 0x000fe2000f8e0214 */
[----:B------:R-:W-:Y:S01]  /*b220*/  IMAD R6, R28, 0x80, R6 ;  /* 0x000000801c067824 */ /* 0x000fe200078e0206 */
[----:B------:R-:W-:Y:S01]  /*b230*/  UIMAD.WIDE.U32 UR14, UR11, UR6, UR14 ;  /* 0x000000060b0e72a5 */ /* 0x000fe2000f8e000e */
[--C-:B------:R-:W-:Y:S01]  /*b240*/  SHF.R.S32.HI R5, RZ, 0x1f, R2.reuse ;  /* 0x0000001fff057819 */ /* 0x100fe20000011402 */
[----:B------:R-:W-:Y:S01]  /*b250*/  IMAD.MOV R3, RZ, RZ, -R2 ;  /* 0x000000ffff037224 */ /* 0x000fe200078e0a02 */
[----:B------:R-:W-:Y:S01]  /*b260*/  ULDC.64 UR4, c[0x0][0x3e8] ;  /* 0x0000fa0000047ab9 */ /* 0x000fe20000000a00 */
[----:B------:R-:W-:Y:S01]  /*b270*/  @P1 IMAD.HI.U32 R10, R6, c[0x0][0x4ec], RZ ;  /* 0x00013b00060a1a27 */ /* 0x000fe200078e00ff */
[----:B------:R-:W-:Y:S01]  /*b280*/  UIMAD UR8, UR8, UR4, URZ ;  /* 0x00000004080872a4 */ /* 0x000fe2000f8e023f */
[----:B------:R-:W-:Y:S01]  /*b290*/  IADD3 R2, P0, R2, UR14, RZ ;  /* 0x0000000e02027c10 */ /* 0x000fe2000ff1e0ff */
[----:B------:R-:W-:Y:S01]  /*b2a0*/  UIADD3 UR19, UR19, UR17, URZ ;  /* 0x0000001113137290 */ /* 0x000fe2000fffe03f */
[----:B------:R-:W-:Y:S01]  /*b2b0*/  IMAD R0, R3, c[0x0][0x4e8], R0 ;  /* 0x00013a0003007a24 */ /* 0x000fe200078e0200 */
[----:B------:R-:W-:Y:S01]  /*b2c0*/  UIMAD UR5, UR9, UR5, UR8 ;  /* 0x00000005090572a4 */ /* 0x000fe2000f8e0208 */
[----:B------:R-:W-:Y:S01]  /*b2d0*/  IMAD.U32 R3, RZ, RZ, UR7 ;  /* 0x00000007ff037e24 */ /* 0x000fe2000f8e00ff */
[----:B------:R-:W-:Y:S01]  /*b2e0*/  UIMAD.WIDE.U32 UR18, UR9, UR4, UR18 ;  /* 0x00000004091272a5 */ /* 0x000fe2000f8e0012 */
[----:B------:R-:W-:Y:S01]  /*b2f0*/  BSSY B0, `(.L_x_32) ;  /* 0x0000062000007945 */ /* 0x000fe20003800000 */
[----:B------:R-:W-:Y:S01]  /*b300*/  SHF.R.S32.HI R4, RZ, 0x1f, R0 ;  /* 0x0000001fff047819 */ /* 0x000fe20000011400 */
[----:B------:R-:W-:Y:S01]  /*b310*/  ULDC.64 UR6, c[0x0][0x3f0] ;  /* 0x0000fc0000067ab9 */ /* 0x000fe20000000a00 */
[----:B------:R-:W-:Y:S01]  /*b320*/  IADD3.X R3, R5, UR15, R3, P0, !PT ;  /* 0x0000000f05037c10 */ /* 0x000fe200087fe403 */
[----:B------:R-:W-:Y:S01]  /*b330*/  IMAD.SHL.U32 R5, R14, 0x40, RZ ;  /* 0x000000400e057824 */ /* 0x000fe200078e00ff */
[----:B------:R-:W-:Y:S01]  /*b340*/  UIMAD UR16, UR16, UR6, URZ ;  /* 0x00000006101072a4 */ /* 0x000fe2000f8e023f */
[----:B------:R-:W-:Y:S01]  /*b350*/  IMAD R4, R4, c[0x0][0x488], RZ ;  /* 0x0001220004047a24 */ /* 0x000fe200078e02ff */
[----:B------:R-:W-:Y:S01]  /*b360*/  UIADD3 UR19, UR19, UR5, URZ ;  /* 0x0000000513137290 */ /* 0x000fe2000fffe03f */
[----:B------:R-:W-:Y:S01]  /*b370*/  IMAD.WIDE.U32 R2, R0, c[0x0][0x488], R2 ;  /* 0x0001220000027a25 */ /* 0x000fe200078e0002 */
[----:B------:R-:W-:Y:S01]  /*b380*/  LOP3.LUT R5, R5, 0x1c0, RZ, 0xc0, !PT ;  /* 0x000001c005057812 */ /* 0x000fe200078ec0ff */
[----:B------:R-:W-:-:S02]  /*b390*/  UIMAD UR7, UR11, UR7, UR16 ;  /* 0x000000070b0772a4 */ /* 0x000fc4000f8e0210 */
[----:B------:R-:W-:Y:S01]  /*b3a0*/  IMAD R9, R0, c[0x0][0x48c], R4 ;  /* 0x0001230000097a24 */ /* 0x000fe200078e0204 */
[----:B------:R-:W-:Y:S01]  /*b3b0*/  SHF.R.U32.HI R8, RZ, 0x3, R5 ;  /* 0x00000003ff087819 */ /* 0x000fe20000011605 */
[----:B------:R-:W-:Y:S01]  /*b3c0*/  IMAD.SHL.U32 R4, R7, 0x8, RZ ;  /* 0x0000000807047824 */ /* 0x000fe200078e00ff */
[C---:B------:R-:W-:Y:S01]  /*b3d0*/  LEA R7, P0, R2.reuse, c[0x0][0x450], 0x2 ;  /* 0x0001140002077a11 */ /* 0x040fe200078010ff */
[----:B------:R-:W-:Y:S01]  /*b3e0*/  IMAD.IADD R3, R3, 0x1, R9 ;  /* 0x0000000103037824 */ /* 0x000fe200078e0209 */
[----:B------:R-:W-:Y:S01]  /*b3f0*/  UIMAD.WIDE.U32 UR18, UR11, UR6, UR18 ;  /* 0x000000060b1272a5 */ /* 0x000fe2000f8e0012 */
[----:B------:R-:W-:Y:S01]  /*b400*/  IMAD.MOV.U32 R0, RZ, RZ, R6 ;  /* 0x000000ffff007224 */ /* 0x000fe200078e0006 */
[----:B------:R-:W-:Y:S01]  /*b410*/  LOP3.LUT R5, R5, 0x38, R4, 0xf8, !PT ;  /* 0x0000003805057812 */ /* 0x000fe200078ef804 */
[----:B------:R-:W-:Y:S01]  /*b420*/  SHFL.IDX PT, R12, R7, RZ, 0x1c1f ;  /* 0x001c1fff070c7589 */ /* 0x000fe200000e0000 */
[----:B------:R-:W-:Y:S01]  /*b430*/  @P1 SHF.R.U32.HI R0, RZ, c[0x0][0x4f0], R10 ;  /* 0x00013c00ff001a19 */ /* 0x000fe2000001160a */
[----:B------:R-:W-:Y:S01]  /*b440*/  UIADD3 UR7, UR19, UR7, URZ ;  /* 0x0000000713077290 */ /* 0x000fe2000fffe03f */
[----:B------:R-:W-:Y:S01]  /*b450*/  LOP3.LUT R17, R5, R8, RZ, 0x3c, !PT ;  /* 0x0000000805117212 */ /* 0x000fe200078e3cff */
[----:B------:R1:W-:Y:S01]  /*b460*/  SHFL.IDX PT, R10, R7, 0x1, 0x1c1f ;  /* 0x003c1f00070a7f89 */ /* 0x0003e200000e0000 */
[----:B------:R-:W-:Y:S01]  /*b470*/  LEA.HI.X R5, R2, c[0x0][0x454], R3, 0x2, P0 ;  /* 0x0001150002057a11 */ /* 0x000fe200000f1403 */
[--C-:B------:R-:W-:Y:S01]  /*b480*/  IMAD.MOV R8, RZ, RZ, -R0.reuse ;  /* 0x000000ffff087224 */ /* 0x100fe200078e0a00 */
[----:B------:R-:W-:Y:S01]  /*b490*/  SHF.R.S32.HI R9, RZ, 0x1f, R0 ;  /* 0x0000001fff097819 */ /* 0x000fe20000011400 */
[----:B------:R-:W-:Y:S01]  /*b4a0*/  IMAD.U32 R3, RZ, RZ, UR19 ;  /* 0x00000013ff037e24 */ /* 0x000fe2000f8e00ff */
[----:B------:R-:W-:Y:S01]  /*b4b0*/  MOV R2, UR18 ;  /* 0x0000001200027c02 */ /* 0x000fe20008000f00 */
[----:B------:R-:W2:Y:S01]  /*b4c0*/  SHFL.IDX PT, R13, R5, RZ, 0x1c1f ;  /* 0x001c1fff050d7589 */ /* 0x000ea200000e0000 */
[----:B------:R-:W-:-:S02]  /*b4d0*/  IMAD.U32 R3, RZ, RZ, UR7 ;  /* 0x00000007ff037e24 */ /* 0x000fc4000f8e00ff */
[----:B------:R-:W-:Y:S01]  /*b4e0*/  IMAD R6, R8, c[0x0][0x4e8], R6 ;  /* 0x00013a0008067a24 */ /* 0x000fe200078e0206 */
[----:B------:R3:W4:Y:S01]  /*b4f0*/  SHFL.IDX PT, R11, R5, 0x1, 0x1c1f ;  /* 0x003c1f00050b7f89 */ /* 0x00072200000e0000 */
[----:B------:R-:W-:-:S04]  /*b500*/  IMAD.WIDE.U32 R2, R0, c[0x0][0x3e0], R2 ;  /* 0x0000f80000027a25 */ /* 0x000fc800078e0002 */
[----:B-1----:R-:W-:-:S04]  /*b510*/  IMAD R7, R9, c[0x0][0x3e0], RZ ;  /* 0x0000f80009077a24 */ /* 0x002fc800078e02ff */
[----:B------:R-:W-:Y:S01]  /*b520*/  IMAD R7, R0, c[0x0][0x3e4], R7 ;  /* 0x0000f90000077a24 */ /* 0x000fe200078e0207 */
[----:B------:R-:W-:-:S04]  /*b530*/  SHF.R.S32.HI R0, RZ, 0x1f, R6 ;  /* 0x0000001fff007819 */ /* 0x000fc80000011406 */
[----:B------:R-:W-:Y:S01]  /*b540*/  IADD3 R3, R3, R7, RZ ;  /* 0x0000000703037210 */ /* 0x000fe20007ffe0ff */
[----:B---3--:R-:W-:Y:S02]  /*b550*/  IMAD R5, R28, 0x80, R15 ;  /* 0x000000801c057824 */ /* 0x008fe400078e020f */
[----:B------:R-:W-:Y:S02]  /*b560*/  IMAD R0, R0, c[0x0][0x3d8], RZ ;  /* 0x0000f60000007a24 */ /* 0x000fe400078e02ff */
[----:B------:R-:W-:Y:S01]  /*b570*/  IMAD.WIDE.U32 R2, R6, c[0x0][0x3d8], R2 ;  /* 0x0000f60006027a25 */ /* 0x000fe200078e0002 */
[C---:B------:R-:W-:Y:S02]  /*b580*/  IADD3 R8, R5.reuse, 0x8, RZ ;  /* 0x0000000805087810 */ /* 0x040fe40007ffe0ff */
[-C--:B------:R-:W-:Y:S01]  /*b590*/  ISETP.GE.OR P1, PT, R5, R29.reuse, P2 ;  /* 0x0000001d0500720c */ /* 0x080fe20001726670 */
[----:B------:R-:W-:Y:S01]  /*b5a0*/  IMAD.SHL.U32 R5, R18, 0x8, RZ ;  /* 0x0000000812057824 */ /* 0x000fe200078e00ff */
[----:B------:R-:W-:Y:S01]  /*b5b0*/  ISETP.GE.OR P0, PT, R8, R29, P2 ;  /* 0x0000001d0800720c */ /* 0x000fe20001706670 */
[----:B------:R-:W-:-:S03]  /*b5c0*/  IMAD R28, R28, 0x80, R14 ;  /* 0x000000801c1c7824 */ /* 0x000fc600078e020e */
[----:B------:R-:W-:Y:S01]  /*b5d0*/  LOP3.LUT R7, R17, 0x7ffffe00, R5, 0xf8, !PT ;  /* 0x7ffffe0011077812 */ /* 0x000fe200078ef805 */
[----:B------:R-:W-:-:S04]  /*b5e0*/  IMAD R5, R6, c[0x0][0x3dc], R0 ;  /* 0x0000f70006057a24 */ /* 0x000fc800078e0200 */
[----:B------:R-:W-:Y:S02]  /*b5f0*/  IMAD.SHL.U32 R0, R7, 0x2, RZ ;  /* 0x0000000207007824 */ /* 0x000fe400078e00ff */
[----:B--2---:R1:W-:Y:S01]  /*b600*/  @!P1 ST.E [R12.64], R52 ;  /* 0x000000340c009985 */ /* 0x0043e2000c10190c */
[----:B------:R-:W-:-:S03]  /*b610*/  IMAD.IADD R3, R3, 0x1, R5 ;  /* 0x0000000103037824 */ /* 0x000fc600078e0205 */
[----:B----4-:R1:W-:Y:S01]  /*b620*/  @!P0 ST.E [R10.64], R53 ;  /* 0x000000350a008985 */ /* 0x0103e2000c10190c */
[----:B------:R-:W-:-:S03]  /*b630*/  LEA R31, P0, R2, c[0x0][0x380], 0x1 ;  /* 0x0000e000021f7a11 */ /* 0x000fc600078008ff */
[----:B------:R1:W2:Y:S01]  /*b640*/  LDS.128 R44, [R0+0x1080] ;  /* 0x00108000002c7984 */ /* 0x0002a20000000c00 */
[----:B------:R-:W-:Y:S02]  /*b650*/  LEA.HI.X R30, R2, c[0x0][0x384], R3, 0x1, P0 ;  /* 0x0000e100021e7a11 */ /* 0x000fe400000f0c03 */
[----:B------:R-:W-:Y:S01]  /*b660*/  ISETP.GE.AND P0, PT, R28, R29, PT ;  /* 0x0000001d1c00720c */ /* 0x000fe20003f06270 */
[----:B------:R1:W3:Y:S04]  /*b670*/  LDS.128 R60, [R0+0x2080] ;  /* 0x00208000003c7984 */ /* 0x0002e80000000c00 */
[----:B------:R1:W4:Y:S04]  /*b680*/  LDS.128 R72, [R0+0x3080] ;  /* 0x0030800000487984 */ /* 0x0003280000000c00 */
[----:B------:R1:W1:Y:S04]  /*b690*/  LDS.128 R40, [R0+0x5080] ;  /* 0x0050800000287984 */ /* 0x0002680000000c00 */
        /* <DEDUP_REMOVED lines=8> */
[----:B------:R1:W1:Y:S04]  /*b720*/  SHFL.IDX PT, R2, R31, RZ, 0x181f ;  /* 0x00181fff1f027589 */ /* 0x00026800000e0000 */
[----:B------:R1:W1:Y:S01]  /*b730*/  SHFL.IDX PT, R3, R30, RZ, 0x181f ;  /* 0x00181fff1e037589 */ /* 0x00026200000e0000 */
[----:B------:R-:W-:Y:S05]  /*b740*/  @P0 BRA `(.L_x_33) ;  /* 0x000001c000000947 */ /* 0x000fea0003800000 */
[----:B--234-:R-:W2:Y:S01]  /*b750*/  LDS.128 R24, [R0+0x80] ;  /* 0x0000800000187984 */ /* 0x01cea20000000c00 */
[----:B------:R-:W-:-:S02]  /*b760*/  IADD3 R7, R4, 0x40, RZ ;  /* 0x0000004004077810 */ /* 0x000fc40007ffe0ff */
[C---:B------:R-:W-:Y:S01]  /*b770*/  IADD3 R8, R4.reuse, 0x80, RZ ;  /* 0x0000008004087810 */ /* 0x040fe20007ffe0ff */
[----:B------:R-:W3:Y:S01]  /*b780*/  LDS.128 R20, [R0+0x4080] ;  /* 0x0040800000147984 */ /* 0x000ee20000000c00 */
[----:B------:R-:W-:Y:S02]  /*b790*/  IADD3 R9, R4, 0xc0, RZ ;  /* 0x000000c004097810 */ /* 0x000fe40007ffe0ff */
[----:B------:R-:W-:Y:S01]  /*b7a0*/  ISETP.GE.AND P2, PT, R7, c[0x0][0x3c8], PT ;  /* 0x0000f20007007a0c */ /* 0x000fe20003f46270 */
[----:B------:R-:W4:Y:S01]  /*b7b0*/  LDS.128 R16, [R0+0x8080] ;  /* 0x0080800000107984 */ /* 0x000f220000000c00 */
[----:B------:R-:W-:Y:S02]  /*b7c0*/  ISETP.GE.AND P1, PT, R8, c[0x0][0x3c8], PT ;  /* 0x0000f20008007a0c */ /* 0x000fe40003f26270 */
[----:B------:R-:W-:Y:S01]  /*b7d0*/  ISETP.GE.AND P0, PT, R9, c[0x0][0x3c8], PT ;  /* 0x0000f20009007a0c */ /* 0x000fe20003f06270 */
[----:B-1----:R1:W5:Y:S01]  /*b7e0*/  LDS.128 R12, [R0+0xc080] ;  /* 0x00c08000000c7984 */ /* 0x0023620000000c00 */
[----:B------:R-:W-:-:S07]  /*b7f0*/  ISETP.GE.AND P3, PT, R4, c[0x0][0x3c8], PT ;  /* 0x0000f20004007a0c */ /* 0x000fce0003f66270 */
[----:B------:R-:W-:-:S04]  /*b800*/  @!P2 SHF.R.S32.HI R5, RZ, 0x1f, R7 ;  /* 0x0000001fff05a819 */ /* 0x000fc80000011407 */
[----:B------:R-:W-:Y:S02]  /*b810*/  @!P0 SHF.R.S32.HI R6, RZ, 0x1f, R9 ;  /* 0x0000001fff068819 */ /* 0x000fe40000011409 */
[----:B------:R-:W-:Y:S01]  /*b820*/  @!P2 LEA.HI R7, R5, R7, RZ, 0x3 ;  /* 0x000000070507a211 */ /* 0x000fe200078f18ff */
[----:B------:R-:W-:Y:S01]  /*b830*/  @!P3 IMAD.WIDE R10, R4, 0x2, R2 ;  /* 0x00000002040ab825 */ /* 0x000fe200078e0202 */
[----:B-1----:R-:W-:-:S04]  /*b840*/  @!P1 SHF.R.S32.HI R0, RZ, 0x1f, R8 ;  /* 0x0000001fff009819 */ /* 0x002fc80000011408 */
[----:B------:R-:W-:Y:S01]  /*b850*/  @!P1 LEA.HI R5, R0, R8, RZ, 0x3 ;  /* 0x0000000800059211 */ /* 0x000fe200078f18ff */
[----:B--2---:R1:W-:Y:S01]  /*b860*/  @!P3 ST.E.128 [R10.64], R24 ;  /* 0x000000180a00b985 */ /* 0x0043e2000c101d0c */
[----:B------:R-:W-:Y:S02]  /*b870*/  @!P0 LEA.HI R0, R6, R9, RZ, 0x3 ;  /* 0x0000000906008211 */ /* 0x000fe400078f18ff */
[----:B------:R-:W-:Y:S02]  /*b880*/  @!P2 LOP3.LUT R6, R7, 0xfffffff8, RZ, 0xc0, !PT ;  /* 0xfffffff80706a812 */ /* 0x000fe400078ec0ff */
[----:B------:R-:W-:Y:S02]  /*b890*/  @!P1 LOP3.LUT R5, R5, 0xfffffff8, RZ, 0xc0, !PT ;  /* 0xfffffff805059812 */ /* 0x000fe400078ec0ff */
[----:B------:R-:W-:Y:S01]  /*b8a0*/  @!P0 LOP3.LUT R0, R0, 0xfffffff8, RZ, 0xc0, !PT ;  /* 0xfffffff800008812 */ /* 0x000fe200078ec0ff */
[----:B------:R-:W-:-:S04]  /*b8b0*/  @!P2 IMAD.WIDE R8, R6, 0x2, R2 ;  /* 0x000000020608a825 */ /* 0x000fc800078e0202 */
[--C-:B------:R-:W-:Y:S01]  /*b8c0*/  @!P1 IMAD.WIDE R6, R5, 0x2, R2.reuse ;  /* 0x0000000205069825 */ /* 0x100fe200078e0202 */
[----:B---3--:R1:W-:Y:S03]  /*b8d0*/  @!P2 ST.E.128 [R8.64], R20 ;  /* 0x000000140800a985 */ /* 0x0083e6000c101d0c */
[----:B------:R-:W-:Y:S01]  /*b8e0*/  @!P0 IMAD.WIDE R2, R0, 0x2, R2 ;  /* 0x0000000200028825 */ /* 0x000fe200078e0202 */
[----:B----4-:R1:W-:Y:S04]  /*b8f0*/  @!P1 ST.E.128 [R6.64], R16 ;  /* 0x0000001006009985 */ /* 0x0103e8000c101d0c */
[----:B-----5:R1:W-:Y:S02]  /*b900*/  @!P0 ST.E.128 [R2.64], R12 ;  /* 0x0000000c02008985 */ /* 0x0203e4000c101d0c */
.L_x_33:
[----:B--234-:R-:W-:Y:S05]  /*b910*/  BSYNC B0 ;  /* 0x0000000000007941 */ /* 0x01cfea0003800000 */
.L_x_32:
[----:B-1----:R-:W-:Y:S01]  /*b920*/  IADD3 R0, R28, 0x20, RZ ;  /* 0x000000201c007810 */ /* 0x002fe20007ffe0ff */
[----:B------:R1:W2:Y:S01]  /*b930*/  SHFL.IDX PT, R3, R30, 0x1, 0x181f ;  /* 0x00381f001e037f89 */ /* 0x0002a200000e0000 */
[----:B------:R-:W-:Y:S02]  /*b940*/  BSSY B0, `(.L_x_34) ;  /* 0x000001c000007945 */ /* 0x000fe40003800000 */
[----:B------:R-:W-:Y:S01]  /*b950*/  ISETP.GE.AND P0, PT, R0, R29, PT ;  /* 0x0000001d0000720c */ /* 0x000fe20003f06270 */
[----:B------:R1:W3:-:S12]  /*b960*/  SHFL.IDX PT, R2, R31, 0x1, 0x181f ;  /* 0x00381f001f027f89 */ /* 0x0002d800000e0000 */
[----:B------:R-:W-:Y:S05]  /*b970*/  @P0 BRA `(.L_x_35) ;  /* 0x0000018000000947 */ /* 0x000fea0003800000 */
[C---:B------:R-:W-:Y:S02]  /*b980*/  IADD3 R7, R4.reuse, 0x40, RZ ;  /* 0x0000004004077810 */ /* 0x040fe40007ffe0ff */
        /* <DEDUP_REMOVED lines=9> */
[----:B------:R-:W-:Y:S01]  /*ba20*/  @!P2 LEA.HI R7, R5, R7, RZ, 0x3 ;  /* 0x000000070507a211 */ /* 0x000fe200078f18ff */
[----:B--23--:R-:W-:Y:S01]  /*ba30*/  @!P3 IMAD.WIDE R10, R4, 0x2, R2 ;  /* 0x00000002040ab825 */ /* 0x00cfe200078e0202 */
[----:B------:R-:W-:Y:S02]  /*ba40*/  @!P1 LEA.HI R5, R0, R8, RZ, 0x3 ;  /* 0x0000000800059211 */ /* 0x000fe400078f18ff */
[----:B------:R-:W-:-:S02]  /*ba50*/  @!P0 LEA.HI R0, R6, R9, RZ, 0x3 ;  /* 0x0000000906008211 */ /* 0x000fc400078f18ff */
[----:B------:R-:W-:Y:S01]  /*ba60*/  @!P2 LOP3.LUT R6, R7, 0xfffffff8, RZ, 0xc0, !PT ;  /* 0xfffffff80706a812 */ /* 0x000fe200078ec0ff */
[----:B------:R2:W-:Y:S01]  /*ba70*/  @!P3 ST.E.128 [R10.64], R44 ;  /* 0x0000002c0a00b985 */ /* 0x0005e2000c101d0c */
[----:B------:R-:W-:Y:S02]  /*ba80*/  @!P1 LOP3.LUT R5, R5, 0xfffffff8, RZ, 0xc0, !PT ;  /* 0xfffffff805059812 */ /* 0x000fe400078ec0ff */
[----:B------:R-:W-:Y:S01]  /*ba90*/  @!P0 LOP3.LUT R0, R0, 0xfffffff8, RZ, 0xc0, !PT ;  /* 0xfffffff800008812 */ /* 0x000fe200078ec0ff */
[----:B------:R-:W-:-:S04]  /*baa0*/  @!P2 IMAD.WIDE R8, R6, 0x2, R2 ;  /* 0x000000020608a825 */ /* 0x000fc800078e0202 */
[--C-:B------:R-:W-:Y:S01]  /*bab0*/  @!P1 IMAD.WIDE R6, R5, 0x2, R2.reuse ;  /* 0x0000000205069825 */ /* 0x100fe200078e0202 */
[----:B------:R2:W-:Y:S03]  /*bac0*/  @!P2 ST.E.128 [R8.64], R40 ;  /* 0x000000280800a985 */ /* 0x0005e6000c101d0c */
[----:B------:R-:W-:Y:S01]  /*bad0*/  @!P0 IMAD.WIDE R2, R0, 0x2, R2 ;  /* 0x0000000200028825 */ /* 0x000fe200078e0202 */
[----:B------:R2:W-:Y:S04]  /*bae0*/  @!P1 ST.E.128 [R6.64], R36 ;  /* 0x0000002406009985 */ /* 0x0005e8000c101d0c */
[----:B------:R2:W-:Y:S02]  /*baf0*/  @!P0 ST.E.128 [R2.64], R32 ;  /* 0x0000002002008985 */ /* 0x0005e4000c101d0c */
.L_x_35:
[----:B------:R-:W-:Y:S05]  /*bb00*/  BSYNC B0 ;  /* 0x0000000000007941 */ /* 0x000fea0003800000 */
.L_x_34:
[----:B------:R-:W-:Y:S01]  /*bb10*/  IADD3 R0, R28, 0x40, RZ ;  /* 0x000000401c007810 */ /* 0x000fe20007ffe0ff */
[----:B--2---:R2:W4:Y:S01]  /*bb20*/  SHFL.IDX PT, R3, R30, 0x2, 0x181f ;  /* 0x00581f001e037f89 */ /* 0x00452200000e0000 */
[----:B------:R-:W-:Y:S02]  /*bb30*/  BSSY B0, `(.L_x_36) ;  /* 0x000001c000007945 */ /* 0x000fe40003800000 */
[----:B------:R-:W-:Y:S01]  /*bb40*/  ISETP.GE.AND P0, PT, R0, R29, PT ;  /* 0x0000001d0000720c */ /* 0x000fe20003f06270 */
[----:B---3--:R2:W3:-:S12]  /*bb50*/  SHFL.IDX PT, R2, R31, 0x2, 0x181f ;  /* 0x00581f001f027f89 */ /* 0x0084d800000e0000 */
        /* <DEDUP_REMOVED lines=12> */
[----:B---34-:R-:W-:Y:S01]  /*bc20*/  @!P3 IMAD.WIDE R10, R4, 0x2, R2 ;  /* 0x00000002040ab825 */ /* 0x018fe200078e0202 */
        /* <DEDUP_REMOVED lines=12> */
.L_x_37:
[----:B------:R-:W-:Y:S05]  /*bcf0*/  BSYNC B0 ;  /* 0x0000000000007941 */ /* 0x000fea0003800000 */
.L_x_36:
[----:B------:R-:W-:Y:S01]  /*bd00*/  IADD3 R0, R28, 0x60, RZ ;  /* 0x000000601c007810 */ /* 0x000fe20007ffe0ff */
[----:B---34-:R3:W4:Y:S03]  /*bd10*/  SHFL.IDX PT, R3, R30, 0x3, 0x181f ;  /* 0x00781f001e037f89 */ /* 0x01872600000e0000 */
[----:B------:R-:W-:Y:S01]  /*bd20*/  ISETP.GE.AND P0, PT, R0, R29, PT ;  /* 0x0000001d0000720c */ /* 0x000fe20003f06270 */
[----:B------:R3:W1:-:S12]  /*bd30*/  SHFL.IDX PT, R2, R31, 0x3, 0x181f ;  /* 0x00781f001f027f89 */ /* 0x00065800000e0000 */
[----:B------:R-:W-:Y:S05]  /*bd40*/  @P0 EXIT ;  /* 0x000000000000094d */ /* 0x000fea0003800000 */
[C---:B------:R-:W-:Y:S02]  /*bd50*/  IADD3 R6, R4.reuse, 0x40, RZ ;  /* 0x0000004004067810 */ /* 0x040fe40007ffe0ff */
        /* <DEDUP_REMOVED lines=19> */
[----:B------:R-:W-:-:S04]  /*be90*/  SHF.R.S32.HI R4, RZ, 0x1f, R0 ;  /* 0x0000001fff047819 */ /* 0x000fc80000011400 */
[----:B------:R-:W-:-:S04]  /*bea0*/  LEA.HI R0, R4, R0, RZ, 0x3 ;  /* 0x0000000004007211 */ /* 0x000fc800078f18ff */
[----:B------:R-:W-:-:S05]  /*beb0*/  LOP3.LUT R0, R0, 0xfffffff8, RZ, 0xc0, !PT ;  /* 0xfffffff800007812 */ /* 0x000fca00078ec0ff */
[----:B------:R-:W-:-:S05]  /*bec0*/  IMAD.WIDE R2, R0, 0x2, R2 ;  /* 0x0000000200027825 */ /* 0x000fca00078e0202 */
[----:B------:R-:W-:Y:S01]  /*bed0*/  ST.E.128 [R2.64], R76 ;  /* 0x0000004c02007985 */ /* 0x000fe2000c101d0c */
[----:B------:R-:W-:Y:S05]  /*bee0*/  EXIT ;  /* 0x000000000000794d */ /* 0x000fea0003800000 */
.L_x_30:
[----:B------:R-:W-:Y:S02]  /*bef0*/  ULDC.64 UR4, c[0x0][0x500] ;  /* 0x0001400000047ab9 */ /* 0x000fe40000000a00 */
[----:B------:R-:W-:Y:S02]  /*bf00*/  UISETP.NE.U32.AND UP1, UPT, URZ, UR4, UPT ;  /* 0x000000043f00728c */ /* 0x000fe4000bf25070 */
[----:B------:R-:W-:Y:S02]  /*bf10*/  UMOV UR6, 0x4 ;  /* 0x0000000400067882 */ /* 0x000fe40000000000 */
[----:B------:R-:W-:-:S03]  /*bf20*/  UISETP.NE.AND.EX UP1, UPT, URZ, UR5, UPT, UP1 ;  /* 0x000000053f00728c */ /* 0x000fc6000bf25310 */
[----:B------:R-:W-:Y:S02]  /*bf30*/  ULDC.64 UR4, c[0x0][0x500] ;  /* 0x0001400000047ab9 */ /* 0x000fe40000000a00 */
[----:B------:R-:W-:Y:S01]  /*bf40*/  UIMAD.WIDE UR4, UR11, UR6, UR4 ;  /* 0x000000060b0472a5 */ /* 0x000fe2000f8e0204 */
[----:B------:R-:W-:-:S05]  /*bf50*/  PLOP3.LUT P0, PT, PT, PT, UP1, 0x80, 0x0 ;  /* 0x000000000000781c */ /* 0x000fca0003f0f018 */
[----:B------:R-:W-:Y:S01]  /*bf60*/  IMAD.U32 R4, RZ, RZ, UR4 ;  /* 0x00000004ff047e24 */ /* 0x000fe2000f8e00ff */
[----:B------:R-:W-:Y:S01]  /*bf70*/  MOV R5, UR5 ;  /* 0x0000000500057c02 */ /* 0x000fe20008000f00 */
[----:B------:R-:W-:-:S06]  /*bf80*/  ULDC.64 UR4, c[0x0][0x508] ;  /* 0x0001420000047ab9 */ /* 0x000fcc0000000a00 */
[----:B------:R-:W2:Y:S01]  /*bf90*/  @P0 LDG.E R0, [R4.64] ;  /* 0x0000000c04000981 */ /* 0x000ea2000c1e1900 */
[----:B------:R-:W-:Y:S01]  /*bfa0*/  UISETP.NE.U32.AND UP0, UPT, URZ, UR4, UPT ;  /* 0x000000043f00728c */ /* 0x000fe2000bf05070 */
[----:B------:R-:W-:-:S03]  /*bfb0*/  IMAD.MOV.U32 R9, RZ, RZ, c[0x0][0x388] ;  /* 0x0000e200ff097624 */ /* 0x000fc600078e00ff */
[----:B------:R-:W-:-:S03]  /*bfc0*/  UISETP.NE.AND.EX UP0, UPT, URZ, UR5, UPT, UP0 ;  /* 0x000000053f00728c */ /* 0x000fc6000bf05300 */
[----:B------:R-:W-:-:S03]  /*bfd0*/  ULDC.64 UR4, c[0x0][0x508] ;  /* 0x0001420000047ab9 */ /* 0x000fc60000000a00 */
[----:B------:R-:W-:-:S05]  /*bfe0*/  PLOP3.LUT P1, PT, PT, PT, UP0, 0x80, 0x0 ;  /* 0x000000000000781c */ /* 0x000fca0003f2f008 */
[----:B------:R-:W-:-:S06]  /*bff0*/  @UP0 UIMAD.WIDE UR4, UR11, UR6, UR4 ;  /* 0x000000060b0402a5 */ /* 0x000fcc000f8e0204 */
[----:B------:R-:W-:Y:S01]  /*c000*/  MOV R2, UR4 ;  /* 0x0000000400027c02 */ /* 0x000fe20008000f00 */
[----:B------:R-:W-:-:S05]  /*c010*/  IMAD.U32 R3, RZ, RZ, UR5 ;  /* 0x00000005ff037e24 */ /* 0x000fca000f8e00ff */
[----:B------:R1:W5:Y:S01]  /*c020*/  @P1 LDG.E R9, [R2.64] ;  /* 0x0000000c02091981 */ /* 0x000362000c1e1900 */
[----:B------:R-:W-:Y:S02]  /*c030*/  UMOV UR14, URZ ;  /* 0x0000003f000e7c82 */ /* 0x000fe40008000000 */
[----:B------:R-:W-:Y:S01]  /*c040*/  UMOV UR15, URZ ;  /* 0x0000003f000f7c82 */ /* 0x000fe20008000000 */
[----:B--2---:R-:W2:Y:S02]  /*c050*/  @P0 R2UR UR5, R0 ;  /* 0x00000000000503c2 */ /* 0x004ea400000e0000 */
[----:B--2---:R-:W-:Y:S02]  /*c060*/  @UP1 USHF.R.S32.HI UR4, URZ, 0x1f, UR5 ;  /* 0x0000001f3f041899 */ /* 0x004fe40008011405 */
[----:B------:R-:W-:-:S05]  /*c070*/  @UP1 UMOV UR14, UR5 ;  /* 0x00000005000e1c82 */ /* 0x000fca0008000000 */
[----:B------:R-:W-:Y:S01]  /*c080*/  @UP1 UMOV UR15, UR4 ;  /* 0x00000004000f1c82 */ /* 0x000fe20008000000 */
[----:B------:R-:W-:Y:S05]  /*c090*/  @P1 BRA `(.L_x_38) ;  /* 0x0000004000001947 */ /* 0x000fea0003800000 */
[----:B-1----:R-:W-:Y:S05]  /*c0a0*/  @!P0 BRA `(.L_x_38) ;  /* 0x0000003000008947 */ /* 0x002fea0003800000 */
[----:B------:R-:W2:Y:S04]  /*c0b0*/  LDG.E R0, [R4.64] ;  /* 0x0000000c04007981 */ /* 0x000ea8000c1e1900 */
[----:B------:R-:W2:Y:S02]  /*c0c0*/  LDG.E R2, [R4.64+0x4] ;  /* 0x0000040c04027981 */ /* 0x000ea4000c1e1900 */
[----:B--2--5:R-:W-:Y:S02]  /*c0d0*/  IADD3 R9, -R0, R2, RZ ;  /* 0x0000000200097210 */ /* 0x024fe40007ffe1ff */
.L_x_38:
[----:B-1----:R-:W1:Y:S01]  /*c0e0*/  S2R R8, SR_TID.X ;  /* 0x0000000000087919 */ /* 0x002e620000002100 */
[----:B------:R-:W-:Y:S01]  /*c0f0*/  USHF.R.S32.HI UR6, URZ, 0x1f, UR11 ;  /* 0x0000001f3f067899 */ /* 0x000fe2000801140b */
[----:B------:R-:W-:Y:S01]  /*c100*/  BSSY B0, `(.L_x_39) ;  /* 0x0000029000007945 */ /* 0x000fe20003800000 */
[----:B------:R-:W-:-:S02]  /*c110*/  USEL UR11, UR11, URZ, !UP1 ;  /* 0x0000003f0b0b7287 */ /* 0x000fc4000c800000 */
[----:B------:R-:W-:Y:S01]  /*c120*/  USEL UR6, UR6, URZ, !UP1 ;  /* 0x0000003f06067287 */ /* 0x000fe2000c800000 */
[----:B-1----:R-:W-:-:S13]  /*c130*/  ISETP.GE.AND P0, PT, R8, 0x80, PT ;  /* 0x000000800800780c */ /* 0x002fda0003f06270 */
[----:B------:R-:W-:Y:S05]  /*c140*/  @P0 BRA `(.L_x_40) ;  /* 0x0000024000000947 */ /* 0x000fea0003800000 */
[----:B------:R-:W1:Y:S01]  /*c150*/  S2R R3, SR_CTAID.X ;  /* 0x0000000000037919 */ /* 0x000e620000002500 */
[----:B-----5:R-:W-:Y:S01]  /*c160*/  IMAD R0, R9, c[0x0][0x4e8], RZ ;  /* 0x00013a0009007a24 */ /* 0x020fe200078e02ff */
[----:B-1----:R-:W-:-:S04]  /*c170*/  LEA R3, R3, R8, 0x7 ;  /* 0x0000000803037211 */ /* 0x002fc800078e38ff */
[----:B------:R-:W-:-:S13]  /*c180*/  ISETP.GE.AND P0, PT, R3, R0, PT ;  /* 0x000000000300720c */ /* 0x000fda0003f06270 */
[----:B------:R-:W-:Y:S05]  /*c190*/  @P0 BRA `(.L_x_40) ;  /* 0x000001f000000947 */ /* 0x000fea0003800000 */
[----:B------:R-:W-:Y:S01]  /*c1a0*/  IMAD.MOV.U32 R0, RZ, RZ, c[0x0][0x4e8] ;  /* 0x00013a00ff007624 */ /* 0x000fe200078e00ff */
[----:B------:R-:W-:Y:S01]  /*c1b0*/  ULDC.64 UR4, c[0x0][0x490] ;  /* 0x0001240000047ab9 */ /* 0x000fe20000000a00 */
[----:B------:R-:W-:Y:S01]  /*c1c0*/  IMAD.MOV.U32 R2, RZ, RZ, R3 ;  /* 0x000000ffff027224 */ /* 0x000fe200078e0003 */
[----:B------:R-:W-:Y:S02]  /*c1d0*/  UIMAD UR7, UR8, UR4, URZ ;  /* 0x00000004080772a4 */ /* 0x000fe4000f8e023f */
[----:B------:R-:W-:Y:S01]  /*c1e0*/  ISETP.NE.AND P0, PT, R0, 0x1, PT ;  /* 0x000000010000780c */ /* 0x000fe20003f05270 */
[----:B------:R-:W-:Y:S02]  /*c1f0*/  UMOV UR16, UR14 ;  /* 0x0000000e00107c82 */ /* 0x000fe40008000000 */
[----:B------:R-:W-:Y:S02]  /*c200*/  UMOV UR17, UR15 ;  /* 0x0000000f00117c82 */ /* 0x000fe40008000000 */
[----:B------:R-:W-:-:S02]  /*c210*/  UIMAD.WIDE.U32 UR16, UR9, UR4, UR16 ;  /* 0x00000004091072a5 */ /* 0x000fc4000f8e0010 */
[----:B------:R-:W-:-:S03]  /*c220*/  UIMAD UR7, UR9, UR5, UR7 ;  /* 0x00000005090772a4 */ /* 0x000fc6000f8e0207 */
[----:B------:R-:W-:Y:S02]  /*c230*/  ULDC.64 UR4, c[0x0][0x498] ;  /* 0x0001260000047ab9 */ /* 0x000fe40000000a00 */
[----:B------:R-:W-:Y:S01]  /*c240*/  UIADD3 UR17, UR7, UR17, URZ ;  /* 0x0000001107117290 */ /* 0x000fe2000fffe03f */
[----:B------:R-:W-:Y:S01]  /*c250*/  @P0 IMAD.HI.U32 R0, R3, c[0x0][0x4ec], RZ ;  /* 0x00013b0003000a27 */ /* 0x000fe200078e00ff */
[----:B------:R-:W-:Y:S02]  /*c260*/  UIMAD UR7, UR6, UR4, URZ ;  /* 0x00000004060772a4 */ /* 0x000fe4000f8e023f */
[----:B------:R-:W-:Y:S02]  /*c270*/  UIMAD.WIDE.U32 UR16, UR11, UR4, UR16 ;  /* 0x000000040b1072a5 */ /* 0x000fe4000f8e0010 */
[----:B------:R-:W-:Y:S01]  /*c280*/  @P0 SHF.R.U32.HI R2, RZ, c[0x0][0x4f0], R0 ;  /* 0x00013c00ff020a19 */ /* 0x000fe20000011600 */
[----:B------:R-:W-:-:S03]  /*c290*/  UIMAD UR5, UR11, UR5, UR7 ;  /* 0x000000050b0572a4 */ /* 0x000fc6000f8e0207 */
[----:B------:R-:W-:-:S03]  /*c2a0*/  IADD3 R0, -R2, RZ, RZ ;  /* 0x000000ff02007210 */ /* 0x000fc60007ffe1ff */
[----:B------:R-:W-:Y:S02]  /*c2b0*/  IMAD.U32 R5, RZ, RZ, UR5 ;  /* 0x00000005ff057e24 */ /* 0x000fe4000f8e00ff */
[----:B------:R-:W-:Y:S01]  /*c2c0*/  IMAD R0, R0, c[0x0][0x4e8], R3 ;  /* 0x00013a0000007a24 */ /* 0x000fe200078e0203 */
[----:B------:R-:W-:Y:S02]  /*c2d0*/  SHF.R.S32.HI R3, RZ, 0x1f, R2 ;  /* 0x0000001fff037819 */ /* 0x000fe40000011402 */
[----:B------:R-:W-:Y:S02]  /*c2e0*/  IADD3 R2, P0, R2, UR16, RZ ;  /* 0x0000001002027c10 */ /* 0x000fe4000ff1e0ff */
[----:B------:R-:W-:Y:S02]  /*c2f0*/  SHF.R.S32.HI R4, RZ, 0x1f, R0 ;  /* 0x0000001fff047819 */ /* 0x000fe40000011400 */
[----:B------:R-:W-:-:S03]  /*c300*/  IADD3.X R3, R3, UR17, R5, P0, !PT ;  /* 0x0000001103037c10 */ /* 0x000fc600087fe405 */
[----:B------:R-:W-:Y:S02]  /*c310*/  IMAD R4, R4, c[0x0][0x488], RZ ;  /* 0x0001220004047a24 */ /* 0x000fe400078e02ff */
[----:B------:R-:W-:-:S04]  /*c320*/  IMAD.WIDE.U32 R2, R0, c[0x0][0x488], R2 ;  /* 0x0001220000027a25 */ /* 0x000fc800078e0002 */
[----:B------:R-:W-:-:S05]  /*c330*/  IMAD R4, R0, c[0x0][0x48c], R4 ;  /* 0x0001230000047a24 */ /* 0x000fca00078e0204 */
[----:B------:R-:W-:Y:S02]  /*c340*/  IADD3 R0, R3, R4, RZ ;  /* 0x0000000403007210 */ /* 0x000fe40007ffe0ff */
[----:B------:R-:W-:-:S04]  /*c350*/  LEA R4, P0, R2, c[0x0][0x450], 0x2 ;  /* 0x0001140002047a11 */ /* 0x000fc800078010ff */
[----:B------:R-:W-:Y:S01]  /*c360*/  LEA.HI.X R5, R2, c[0x0][0x454], R0, 0x2, P0 ;  /* 0x0001150002057a11 */ /* 0x000fe200000f1400 */
[----:B------:R-:W-:-:S05]  /*c370*/  IMAD.MOV.U32 R0, RZ, RZ, -0x800000 ;  /* 0xff800000ff007424 */ /* 0x000fca00078e00ff */
[----:B------:R1:W-:Y:S03]  /*c380*/  STG.E [R4.64], R0 ;  /* 0x0000000004007986 */ /* 0x0003e6000c10190c */
.L_x_40:
[----:B------:R-:W-:Y:S05]  /*c390*/  BSYNC B0 ;  /* 0x0000000000007941 */ /* 0x000fea0003800000 */
.L_x_39:
[----:B------:R-:W2:Y:S01]  /*c3a0*/  S2R R14, SR_CTAID.X ;  /* 0x00000000000e7919 */ /* 0x000ea20000002500 */
[----:B-1----:R-:W-:Y:S01]  /*c3b0*/  SHF.R.S32.HI R0, RZ, 0x1f, R8 ;  /* 0x0000001fff007819 */ /* 0x002fe20000011408 */
[----:B------:R-:W-:Y:S01]  /*c3c0*/  IMAD.MOV.U32 R3, RZ, RZ, c[0x0][0x4e8] ;  /* 0x00013a00ff037624 */ /* 0x000fe200078e00ff */
[----:B------:R-:W-:Y:S01]  /*c3d0*/  ULDC.64 UR4, c[0x0][0x3a0] ;  /* 0x0000e80000047ab9 */ /* 0x000fe20000000a00 */
[----:B-----5:R-:W-:Y:S01]  /*c3e0*/  IMAD R16, R9, c[0x0][0x4e8], RZ ;  /* 0x00013a0009107a24 */ /* 0x020fe200078e02ff */
[----:B------:R-:W-:Y:S01]  /*c3f0*/  LEA.HI R0, R0, R8, RZ, 0x3 ;  /* 0x0000000800007211 */ /* 0x000fe200078f18ff */
[----:B------:R-:W-:Y:S01]  /*c400*/  UIMAD UR7, UR15, UR4, URZ ;  /* 0x000000040f0772a4 */ /* 0x000fe2000f8e023f */
[----:B------:R-:W-:Y:S01]  /*c410*/  ISETP.NE.AND P0, PT, R3, 0x1, PT ;  /* 0x000000010300780c */ /* 0x000fe20003f05270 */
[----:B------:R-:W-:Y:S01]  /*c420*/  UIMAD.WIDE.U32 UR16, UR14, UR4, URZ ;  /* 0x000000040e1072a5 */ /* 0x000fe2000f8e003f */
[----:B------:R-:W-:Y:S01]  /*c430*/  LOP3.LUT R2, R0, 0xfffffff8, RZ, 0xc0, !PT ;  /* 0xfffffff800027812 */ /* 0x000fe200078ec0ff */
[----:B------:R-:W-:Y:S01]  /*c440*/  UIMAD UR7, UR14, UR5, UR7 ;  /* 0x000000050e0772a4 */ /* 0x000fe2000f8e0207 */
[----:B------:R-:W-:Y:S01]  /*c450*/  SHF.R.S32.HI R7, RZ, 0x3, R0 ;  /* 0x00000003ff077819 */ /* 0x000fe20000011400 */
[----:B------:R-:W-:Y:S01]  /*c460*/  BSSY B0, `(.L_x_41) ;  /* 0x0000041000007945 */ /* 0x000fe20003800000 */
[----:B------:R-:W-:Y:S01]  /*c470*/  ULDC.64 UR4, c[0x0][0x3e8] ;  /* 0x0000fa0000047ab9 */ /* 0x000fe20000000a00 */
[----:B------:R-:W-:Y:S01]  /*c480*/  IMAD.IADD R8, R8, 0x1, -R2 ;  /* 0x0000000108087824 */ /* 0x000fe200078e0a02 */
[----:B------:R-:W-:-:S02]  /*c490*/  UIADD3 UR17, UR17, UR7, URZ ;  /* 0x0000000711117290 */ /* 0x000fc4000fffe03f */
[----:B------:R-:W-:Y:S02]  /*c4a0*/  UIMAD UR7, UR8, UR4, URZ ;  /* 0x00000004080772a4 */ /* 0x000fe4000f8e023f */
[----:B------:R-:W-:Y:S01]  /*c4b0*/  LEA R0, R8, R7, 0x5 ;  /* 0x0000000708007211 */ /* 0x000fe200078e28ff */
[----:B------:R-:W-:Y:S02]  /*c4c0*/  UIMAD.WIDE.U32 UR16, UR9, UR4, UR16 ;  /* 0x00000004091072a5 */ /* 0x000fe4000f8e0010 */
[----:B------:R-:W-:Y:S02]  /*c4d0*/  UIMAD UR7, UR9, UR5, UR7 ;  /* 0x00000005090772a4 */ /* 0x000fe4000f8e0207 */
[C---:B--2---:R-:W-:Y:S01]  /*c4e0*/  IMAD R0, R14.reuse, 0x80, R0 ;  /* 0x000000800e007824 */ /* 0x044fe200078e0200 */
[----:B------:R-:W-:Y:S01]  /*c4f0*/  ULDC.64 UR4, c[0x0][0x3f0] ;  /* 0x0000fc0000047ab9 */ /* 0x000fe20000000a00 */
[----:B------:R-:W-:Y:S01]  /*c500*/  IMAD R14, R14, 0x80, R7 ;  /* 0x000000800e0e7824 */ /* 0x000fe200078e0207 */
[----:B------:R-:W-:Y:S01]  /*c510*/  UIMAD UR6, UR6, UR4, URZ ;  /* 0x00000004060672a4 */ /* 0x000fe2000f8e023f */
[----:B------:R-:W-:Y:S01]  /*c520*/  @P0 IMAD.HI.U32 R2, R0, c[0x0][0x4ec], RZ ;  /* 0x00013b0000020a27 */ /* 0x000fe200078e00ff */
[----:B------:R-:W-:-:S02]  /*c530*/  UIADD3 UR17, UR7, UR17, URZ ;  /* 0x0000001107117290 */ /* 0x000fc4000fffe03f */
[----:B------:R-:W-:Y:S01]  /*c540*/  UIMAD UR5, UR11, UR5, UR6 ;  /* 0x000000050b0572a4 */ /* 0x000fe2000f8e0206 */
[----:B------:R-:W-:Y:S01]  /*c550*/  IMAD.MOV.U32 R4, RZ, RZ, R0 ;  /* 0x000000ffff047224 */ /* 0x000fe200078e0000 */
[----:B------:R-:W-:Y:S01]  /*c560*/  @P0 SHF.R.U32.HI R4, RZ, c[0x0][0x4f0], R2 ;  /* 0x00013c00ff040a19 */ /* 0x000fe20000011602 */
[----:B------:R-:W-:-:S03]  /*c570*/  UIMAD.WIDE.U32 UR16, UR11, UR4, UR16 ;  /* 0x000000040b1072a5 */ /* 0x000fc6000f8e0010 */
[----:B------:R-:W-:Y:S01]  /*c580*/  IADD3 R2, -R4, RZ, RZ ;  /* 0x000000ff04027210 */ /* 0x000fe20007ffe1ff */
[----:B------:R-:W-:Y:S01]  /*c590*/  UIADD3 UR5, UR17, UR5, URZ ;  /* 0x0000000511057290 */ /* 0x000fe2000fffe03f */
[----:B------:R-:W-:-:S03]  /*c5a0*/  SHF.R.S32.HI R3, RZ, 0x1f, R4 ;  /* 0x0000001fff037819 */ /* 0x000fc60000011404 */
[----:B------:R-:W-:Y:S02]  /*c5b0*/  IMAD R5, R2, c[0x0][0x4e8], R0 ;  /* 0x00013a0002057a24 */ /* 0x000fe400078e0200 */
[----:B------:R-:W-:Y:S02]  /*c5c0*/  IMAD R0, R3, c[0x0][0x3e0], RZ ;  /* 0x0000f80003007a24 */ /* 0x000fe400078e02ff */
[----:B------:R-:W-:Y:S01]  /*c5d0*/  IMAD.U32 R3, RZ, RZ, UR17 ;  /* 0x00000011ff037e24 */ /* 0x000fe2000f8e00ff */
[----:B------:R-:W-:Y:S01]  /*c5e0*/  MOV R3, UR5 ;  /* 0x0000000500037c02 */ /* 0x000fe20008000f00 */
[----:B------:R-:W-:Y:S02]  /*c5f0*/  IMAD.U32 R2, RZ, RZ, UR16 ;  /* 0x00000010ff027e24 */ /* 0x000fe4000f8e00ff */
[C---:B------:R-:W-:Y:S01]  /*c600*/  IMAD R6, R4.reuse, c[0x0][0x3e4], R0 ;  /* 0x0000f90004067a24 */ /* 0x040fe200078e0200 */
[----:B------:R-:W-:Y:S01]  /*c610*/  SHF.R.S32.HI R0, RZ, 0x1f, R5 ;  /* 0x0000001fff007819 */ /* 0x000fe20000011405 */
[----:B------:R-:W-:-:S04]  /*c620*/  IMAD.WIDE.U32 R2, R4, c[0x0][0x3e0], R2 ;  /* 0x0000f80004027a25 */ /* 0x000fc800078e0002 */
[----:B------:R-:W-:Y:S02]  /*c630*/  IMAD R0, R0, c[0x0][0x3d8], RZ ;  /* 0x0000f60000007a24 */ /* 0x000fe400078e02ff */
[----:B------:R-:W-:Y:S02]  /*c640*/  IMAD.IADD R3, R3, 0x1, R6 ;  /* 0x0000000103037824 */ /* 0x000fe400078e0206 */
[C---:B------:R-:W-:Y:S02]  /*c650*/  IMAD R0, R5.reuse, c[0x0][0x3dc], R0 ;  /* 0x0000f70005007a24 */ /* 0x040fe400078e0200 */
[----:B------:R-:W-:-:S05]  /*c660*/  IMAD.WIDE.U32 R2, R5, c[0x0][0x3d8], R2 ;  /* 0x0000f60005027a25 */ /* 0x000fca00078e0002 */
[----:B------:R-:W-:Y:S02]  /*c670*/  IADD3 R0, R3, R0, RZ ;  /* 0x0000000003007210 */ /* 0x000fe40007ffe0ff */
[----:B------:R-:W-:-:S04]  /*c680*/  LEA R17, P0, R2, c[0x0][0x380], 0x1 ;  /* 0x0000e00002117a11 */ /* 0x000fc800078008ff */
[----:B------:R-:W-:Y:S02]  /*c690*/  LEA.HI.X R15, R2, c[0x0][0x384], R0, 0x1, P0 ;  /* 0x0000e100020f7a11 */ /* 0x000fe400000f0c00 */
[----:B------:R-:W-:Y:S01]  /*c6a0*/  ISETP.GE.AND P0, PT, R14, R16, PT ;  /* 0x000000100e00720c */ /* 0x000fe20003f06270 */
[----:B------:R1:W2:Y:S01]  /*c6b0*/  SHFL.IDX PT, R2, R17, RZ, 0x181f ;  /* 0x00181fff11027589 */ /* 0x0002a200000e0000 */
[----:B------:R-:W-:-:S03]  /*c6c0*/  SHF.L.U32 R0, R8, 0x3, RZ ;  /* 0x0000000308007819 */ /* 0x000fc600000006ff */
[----:B------:R1:W3:Y:S01]  /*c6d0*/  SHFL.IDX PT, R3, R15, RZ, 0x181f ;  /* 0x00181fff0f037589 */ /* 0x0002e200000e0000 */
[C---:B------:R-:W-:Y:S02]  /*c6e0*/  IADD3 R11, R0.reuse, 0x40, RZ ;  /* 0x00000040000b7810 */ /* 0x040fe40007ffe0ff */
[C---:B------:R-:W-:Y:S02]  /*c6f0*/  IADD3 R12, R0.reuse, 0x80, RZ ;  /* 0x00000080000c7810 */ /* 0x040fe40007ffe0ff */
[----:B------:R-:W-:-:S03]  /*c700*/  IADD3 R13, R0, 0xc0, RZ ;  /* 0x000000c0000d7810 */ /* 0x000fc60007ffe0ff */
[----:B------:R-:W-:Y:S05]  /*c710*/  @P0 BRA `(.L_x_42) ;  /* 0x0000015000000947 */ /* 0x000fea0003800000 */
[----:B------:R-:W-:Y:S02]  /*c720*/  ISETP.GE.AND P2, PT, R11, c[0x0][0x3c8], PT ;  /* 0x0000f2000b007a0c */ /* 0x000fe40003f46270 */
[----:B------:R-:W-:Y:S02]  /*c730*/  ISETP.GE.AND P1, PT, R12, c[0x0][0x3c8], PT ;  /* 0x0000f2000c007a0c */ /* 0x000fe40003f26270 */
[----:B------:R-:W-:Y:S02]  /*c740*/  ISETP.GE.AND P0, PT, R13, c[0x0][0x3c8], PT ;  /* 0x0000f2000d007a0c */ /* 0x000fe40003f06270 */
        /* <DEDUP_REMOVED lines=9> */
[----:B------:R2:W-:Y:S01]  /*c7e0*/  @!P3 ST.E.128 [R8.64], RZ ;  /* 0x000000ff0800b985 */ /* 0x0005e2000c101d0c */
[----:B------:R-:W-:Y:S02]  /*c7f0*/  @!P1 LOP3.LUT R5, R5, 0xfffffff8, RZ, 0xc0, !PT ;  /* 0xfffffff805059812 */ /* 0x000fe400078ec0ff */
[----:B------:R-:W-:Y:S01]  /*c800*/  @!P0 LOP3.LUT R10, R4, 0xfffffff8, RZ, 0xc0, !PT ;  /* 0xfffffff8040a8812 */ /* 0x000fe200078ec0ff */
[----:B------:R-:W-:-:S04]  /*c810*/  @!P2 IMAD.WIDE R6, R6, 0x2, R2 ;  /* 0x000000020606a825 */ /* 0x000fc800078e0202 */
[--C-:B------:R-:W-:Y:S01]  /*c820*/  @!P1 IMAD.WIDE R4, R5, 0x2, R2.reuse ;  /* 0x0000000205049825 */ /* 0x100fe200078e0202 */
[----:B------:R2:W-:Y:S03]  /*c830*/  @!P2 ST.E.128 [R6.64], RZ ;  /* 0x000000ff0600a985 */ /* 0x0005e6000c101d0c */
[----:B------:R-:W-:Y:S01]  /*c840*/  @!P0 IMAD.WIDE R2, R10, 0x2, R2 ;  /* 0x000000020a028825 */ /* 0x000fe200078e0202 */
[----:B------:R2:W-:Y:S04]  /*c850*/  @!P1 ST.E.128 [R4.64], RZ ;  /* 0x000000ff04009985 */ /* 0x0005e8000c101d0c */
[----:B------:R2:W-:Y:S02]  /*c860*/  @!P0 ST.E.128 [R2.64], RZ ;  /* 0x000000ff02008985 */ /* 0x0005e4000c101d0c */
.L_x_42:
[----:B------:R-:W-:Y:S05]  /*c870*/  BSYNC B0 ;  /* 0x0000000000007941 */ /* 0x000fea0003800000 */
.L_x_41:
[----:B--2---:R-:W-:Y:S01]  /*c880*/  IADD3 R4, R14, 0x20, RZ ;  /* 0x000000200e047810 */ /* 0x004fe20007ffe0ff */
[----:B---3--:R2:W3:Y:S01]  /*c890*/  SHFL.IDX PT, R3, R15, 0x1, 0x181f ;  /* 0x00381f000f037f89 */ /* 0x0084e200000e0000 */
[----:B------:R-:W-:Y:S02]  /*c8a0*/  BSSY B0, `(.L_x_43) ;  /* 0x0000019000007945 */ /* 0x000fe40003800000 */
[----:B------:R-:W-:Y:S01]  /*c8b0*/  ISETP.GE.AND P0, PT, R4, R16, PT ;  /* 0x000000100400720c */ /* 0x000fe20003f06270 */
[----:B------:R2:W4:-:S12]  /*c8c0*/  SHFL.IDX PT, R2, R17, 0x1, 0x181f ;  /* 0x00381f0011027f89 */ /* 0x00051800000e0000 */
        /* <DEDUP_REMOVED lines=22> */
.L_x_44:
[----:B------:R-:W-:Y:S05]  /*ca30*/  BSYNC B0 ;  /* 0x0000000000007941 */ /* 0x000fea0003800000 */
.L_x_43:
[----:B---3--:R-:W-:Y:S01]  /*ca40*/  IADD3 R4, R14, 0x40, RZ ;  /* 0x000000400e047810 */ /* 0x008fe20007ffe0ff */
[----:B------:R3:W1:Y:S01]  /*ca50*/  SHFL.IDX PT, R3, R15, 0x2, 0x181f ;  /* 0x00581f000f037f89 */ /* 0x00066200000e0000 */
[----:B------:R-:W-:Y:S02]  /*ca60*/  BSSY B0, `(.L_x_45) ;  /* 0x0000019000007945 */ /* 0x000fe40003800000 */
[----:B------:R-:W-:Y:S01]  /*ca70*/  ISETP.GE.AND P0, PT, R4, R16, PT ;  /* 0x000000100400720c */ /* 0x000fe20003f06270 */
[----:B----4-:R3:W4:-:S12]  /*ca80*/  SHFL.IDX PT, R2, R17, 0x2, 0x181f ;  /* 0x00581f0011027f89 */ /* 0x01071800000e0000 */
        /* <DEDUP_REMOVED lines=9> */
[----:B-1--4-:R-:W-:Y:S01]  /*cb20*/  @!P3 IMAD.WIDE R8, R0, 0x2, R2 ;  /* 0x000000020008b825 */ /* 0x012fe200078e0202 */
        /* <DEDUP_REMOVED lines=12> */
.L_x_46:
[----:B------:R-:W-:Y:S05]  /*cbf0*/  BSYNC B0 ;  /* 0x0000000000007941 */ /* 0x000fea0003800000 */
.L_x_45:
[----:B-1----:R-:W-:Y:S01]  /*cc00*/  IADD3 R4, R14, 0x60, RZ ;  /* 0x000000600e047810 */ /* 0x002fe20007ffe0ff */
[----:B------:R1:W2:Y:S03]  /*cc10*/  SHFL.IDX PT, R3, R15, 0x3, 0x181f ;  /* 0x00781f000f037f89 */ /* 0x0002a600000e0000 */
[----:B------:R-:W-:Y:S01]  /*cc20*/  ISETP.GE.AND P0, PT, R4, R16, PT ;  /* 0x000000100400720c */ /* 0x000fe20003f06270 */
[----:B----4-:R1:W4:-:S12]  /*cc30*/  SHFL.IDX PT, R2, R17, 0x3, 0x181f ;  /* 0x00781f0011027f89 */ /* 0x01031800000e0000 */
[----:B------:R-:W-:Y:S05]  /*cc40*/  @P0 EXIT ;  /* 0x000000000000094d */ /* 0x000fea0003800000 */
[----:B------:R-:W-:Y:S02]  /*cc50*/  ISETP.GE.AND P1, PT, R11, c[0x0][0x3c8], PT ;  /* 0x0000f2000b007a0c */ /* 0x000fe40003f26270 */
[----:B------:R-:W-:Y:S02]  /*cc60*/  ISETP.GE.AND P0, PT, R12, c[0x0][0x3c8], PT ;  /* 0x0000f2000c007a0c */ /* 0x000fe40003f06270 */
[----:B------:R-:W-:-:S09]  /*cc70*/  ISETP.GE.AND P2, PT, R0, c[0x0][0x3c8], PT ;  /* 0x0000f20000007a0c */ /* 0x000fd20003f46270 */
[----:B------:R-:W-:Y:S02]  /*cc80*/  @!P1 SHF.R.S32.HI R5, RZ, 0x1f, R11 ;  /* 0x0000001fff059819 */ /* 0x000fe4000001140b */
[----:B------:R-:W-:Y:S02]  /*cc90*/  @!P0 SHF.R.S32.HI R4, RZ, 0x1f, R12 ;  /* 0x0000001fff048819 */ /* 0x000fe4000001140c */
[----:B------:R-:W-:Y:S01]  /*cca0*/  @!P1 LEA.HI R5, R5, R11, RZ, 0x3 ;  /* 0x0000000b05059211 */ /* 0x000fe200078f18ff */
[--C-:B--2-4-:R-:W-:Y:S01]  /*ccb0*/  @!P2 IMAD.WIDE R8, R0, 0x2, R2.reuse ;  /* 0x000000020008a825 */ /* 0x114fe200078e0202 */
[----:B------:R-:W-:Y:S02]  /*ccc0*/  @!P0 LEA.HI R4, R4, R12, RZ, 0x3 ;  /* 0x0000000c04048211 */ /* 0x000fe400078f18ff */
[----:B------:R-:W-:Y:S02]  /*ccd0*/  @!P1 LOP3.LUT R5, R5, 0xfffffff8, RZ, 0xc0, !PT ;  /* 0xfffffff805059812 */ /* 0x000fe400078ec0ff */
[----:B------:R-:W-:Y:S01]  /*cce0*/  @!P0 LOP3.LUT R4, R4, 0xfffffff8, RZ, 0xc0, !PT ;  /* 0xfffffff804048812 */ /* 0x000fe200078ec0ff */
[----:B------:R2:W-:Y:S02]  /*ccf0*/  @!P2 ST.E.128 [R8.64], RZ ;  /* 0x000000ff0800a985 */ /* 0x0005e4000c101d0c */
[----:B------:R-:W-:-:S04]  /*cd00*/  @!P1 IMAD.WIDE R6, R5, 0x2, R2 ;  /* 0x0000000205069825 */ /* 0x000fc800078e0202 */
[----:B------:R-:W-:Y:S01]  /*cd10*/  @!P0 IMAD.WIDE R4, R4, 0x2, R2 ;  /* 0x0000000204048825 */ /* 0x000fe200078e0202 */
[----:B------:R2:W-:Y:S04]  /*cd20*/  @!P1 ST.E.128 [R6.64], RZ ;  /* 0x000000ff06009985 */ /* 0x0005e8000c101d0c */
[----:B------:R2:W-:Y:S01]  /*cd30*/  @!P0 ST.E.128 [R4.64], RZ ;  /* 0x000000ff04008985 */ /* 0x0005e2000c101d0c */
[----:B------:R-:W-:-:S13]  /*cd40*/  ISETP.GE.AND P0, PT, R13, c[0x0][0x3c8], PT ;  /* 0x0000f2000d007a0c */ /* 0x000fda0003f06270 */
[----:B------:R-:W-:Y:S05]  /*cd50*/  @P0 EXIT ;  /* 0x000000000000094d */ /* 0x000fea0003800000 */
[----:B------:R-:W-:-:S04]  /*cd60*/  SHF.R.S32.HI R0, RZ, 0x1f, R13 ;  /* 0x0000001fff007819 */ /* 0x000fc8000001140d */
[----:B------:R-:W-:-:S04]  /*cd70*/  LEA.HI R0, R0, R13, RZ, 0x3 ;  /* 0x0000000d00007211 */ /* 0x000fc800078f18ff */
[----:B------:R-:W-:-:S05]  /*cd80*/  LOP3.LUT R0, R0, 0xfffffff8, RZ, 0xc0, !PT ;  /* 0xfffffff800007812 */ /* 0x000fca00078ec0ff */
[----:B------:R-:W-:-:S05]  /*cd90*/  IMAD.WIDE R2, R0, 0x2, R2 ;  /* 0x0000000200027825 */ /* 0x000fca00078e0202 */
[----:B------:R-:W-:Y:S01]  /*cda0*/  ST.E.128 [R2.64], RZ ;  /* 0x000000ff02007985 */ /* 0x000fe2000c101d0c */
[----:B------:R-:W-:Y:S05]  /*cdb0*/  EXIT ;  /* 0x000000000000794d */ /* 0x000fea0003800000 */
.L_x_47:
        /* <DEDUP_REMOVED lines=12> */
.L_x_1767:


//--------------------- .text._ZN7cutlass13device_kernelIN5flash19enable_sm80_to_sm89INS1_16FlashAttnFwdSm80INS1_25CollectiveMainloopFwdSm80ILi8ELi1ELb0EN4cute5tupleIJNS5_1CILi128EEENS7_ILi32EEENS7_ILi256EEEEEELi256ENS_6half_tEfNS_4arch4Sm80ELb0ELb0ELb1ELb1ELb1ELb1ELb1ELb0EEENS1_21CollectiveEpilogueFwdINS6_IJS8_SA_S9_EEENS6_IJNS7_ILi1EEESI_SI_EEESC_SE_Li256ELb1ELb1ELb0ELb0EEENS1_19SingleTileSchedulerILb1ELb0ELb1ELi128EEEEEEEEEvNT_6ParamsE --------------------------
	.section	.text._ZN7cutlass13device_kernelIN5flash19enable_sm80_to_sm89INS1_16FlashAttnFwdSm80INS1_25CollectiveMainloopFwdSm80ILi8ELi1ELb0EN4cute5tupleIJNS5_1CILi128EEENS7_ILi32EEENS7_ILi256EEEEEELi256ENS_6half_tEfNS_4arch4Sm80ELb0ELb0ELb1ELb1ELb1ELb1ELb1ELb0EEENS1_21CollectiveEpilogueFwdINS6_IJS8_SA_S9_EEENS6_IJNS7_ILi1EEESI_SI_EEESC_SE_Li256ELb1ELb1ELb0ELb0EEENS1_19SingleTileSchedulerILb1ELb0ELb1ELi128EEEEEEEEEvNT_6ParamsE,"ax",@progbits
	.sectioninfo	@"SHI_REGISTERS=248"
	.align	128
.text._ZN7cutlass13device_kernelIN5flash19enable_sm80_to_sm89INS1_16FlashAttnFwdSm80INS1_25CollectiveMainloopFwdSm80ILi8ELi1ELb0EN4cute5tupleIJNS5_1CILi128EEENS7_ILi32EEENS7_ILi256EEEEEELi256ENS_6half_tEfNS_4arch4Sm80ELb0ELb0ELb1ELb1ELb1ELb1ELb1ELb0EEENS1_21CollectiveEpilogueFwdINS6_IJS8_SA_S9_EEENS6_IJNS7_ILi1EEESI_SI_EEESC_SE_Li256ELb1ELb1ELb0ELb0EEENS1_19SingleTileSchedulerILb1ELb0ELb1ELi128EEEEEEEEEvNT_6ParamsE:
        .type           _ZN7cutlass13device_kernelIN5flash19enable_sm80_to_sm89INS1_16FlashAttnFwdSm80INS1_25CollectiveMainloopFwdSm80ILi8ELi1ELb0EN4cute5tupleIJNS5_1CILi128EEENS7_ILi32EEENS7_ILi256EEEEEELi256ENS_6half_tEfNS_4arch4Sm80ELb0ELb0ELb1ELb1ELb1ELb1ELb1ELb0EEENS1_21CollectiveEpilogueFwdINS6_IJS8_SA_S9_EEENS6_IJNS7_ILi1EEESI_SI_EEESC_SE_Li256ELb1ELb1ELb0ELb0EEENS1_19SingleTileSchedulerILb1ELb0ELb1ELi128EEEEEEEEEvNT_6ParamsE,@function
        .size           _ZN7cutlass13device_kernelIN5flash19enable_sm80_to_sm89INS1_16FlashAttnFwdSm80INS1_25CollectiveMainloopFwdSm80ILi8ELi1ELb0EN4cute5tupleIJNS5_1CILi128EEENS7_ILi32EEENS7_ILi256EEEEEELi256ENS_6half_tEfNS_4arch4Sm80ELb0ELb0ELb1ELb1ELb1ELb1ELb1ELb0EEENS1_21CollectiveEpilogueFwdINS6_IJS8_SA_S9_EEENS6_IJNS7_ILi1EEESI_SI_EEESC_SE_Li256ELb1ELb1ELb0ELb0EEENS1_19SingleTileSchedulerILb1ELb0ELb1ELi128EEEEEEEEEvNT_6ParamsE,(.L_x_1768 - _ZN7cutlass13device_kernelIN5flash19enable_sm80_to_sm89INS1_16FlashAttnFwdSm80INS1_25CollectiveMainloopFwdSm80ILi8ELi1ELb0EN4cute5tupleIJNS5_1CILi128EEENS7_ILi32EEENS7_ILi256EEEEEELi256ENS_6half_tEfNS_4arch4Sm80ELb0ELb0ELb1ELb1ELb1ELb1ELb1ELb0EEENS1_21CollectiveEpilogueFwdINS6_IJS8_SA_S9_EEENS6_IJNS7_ILi1EEESI_SI_EEESC_SE_Li256ELb1ELb1ELb0ELb0EEENS1_19SingleTileSchedulerILb1ELb0ELb1ELi128EEEEEEEEEvNT_6ParamsE)
        .other          _ZN7cutlass13device_kernelIN5flash19enable_sm80_to_sm89INS1_16FlashAttnFwdSm80INS1_25CollectiveMainloopFwdSm80ILi8ELi1ELb0EN4cute5tupleIJNS5_1CILi128EEENS7_ILi32EEENS7_ILi256EEEEEELi256ENS_6half_tEfNS_4arch4Sm80ELb0ELb0ELb1ELb1ELb1ELb1ELb1ELb0EEENS1_21CollectiveEpilogueFwdINS6_IJS8_SA_S9_EEENS6_IJNS7_ILi1EEESI_SI_EEESC_SE_Li256ELb1ELb1ELb0ELb0EEENS1_19SingleTileSchedulerILb1ELb0ELb1ELi128EEEEEEEEEvNT_6ParamsE,@"STO_CUDA_ENTRY STV_DEFAULT"
_ZN7cutlass13device_kernelIN5flash19enable_sm80_to_sm89INS1_16FlashAttnFwdSm80INS1_25CollectiveMainloopFwdSm80ILi8ELi1ELb0EN4cute5tupleIJNS5_1CILi128EEENS7_ILi32EEENS7_ILi256EEEEEELi256ENS_6half_tEfNS_4arch4Sm80ELb0ELb0ELb1ELb1ELb1ELb1ELb1ELb0EEENS1_21CollectiveEpilogueFwdINS6_IJS8_SA_S9_EEENS6_IJNS7_ILi1EEESI_SI_EEESC_SE_Li256ELb1ELb1ELb0ELb0EEENS1_19SingleTileSchedulerILb1ELb0ELb1ELi128EEEEEEEEEvNT_6ParamsE:
[----:B------:R-:W-:Y:S02]  /*0000*/  MOV R1, c[0x0][0x28] ;  /* 0x00000a0000017a02 */ /* 0x000fe40000000f00 */
[----:B------:R-:W1:Y:S01]  /*0010*/  S2R R62, SR_TID.X ;  /* 0x00000000003e7919 */ /* 0x000e620000002100 */
[----:B------:R-:W2:Y:S01]  /*0020*/  S2UR UR20, SR_CTAID.Z ;  /* 0x00000000001479c3 */ /* 0x000ea20000002700 */
[----:B------:R-:W-:Y:S02]  /*0030*/  UMOV UR6, 0x4 ;  /* 0x0000000400067882 */ /* 0x000fe40000000000 */
[----:B------:R-:W-:Y:S02]  /*0040*/  ULDC.64 UR4, c[0x0][0x568] ;  /* 0x00015a0000047ab9 */ /* 0x000fe40000000a00 */
[----:B------:R-:W-:-:S03]  /*0050*/  ULDC.64 UR22, c[0x0][0x118] ;  /* 0x0000460000167ab9 */ /* 0x000fc60000000a00 */
[----:B------:R-:W3:Y:S01]  /*0060*/  S2UR UR14, SR_CTAID.X ;  /* 0x00000000000e79c3 */ /* 0x000ee20000002500 */
[----:B-1----:R-:W-:Y:S01]  /*0070*/  SHF.R.U32.HI R0, RZ, 0x5, R62 ;  /* 0x00000005ff007819 */ /* 0x002fe2000001163e */
[----:B--2---:R-:W-:-:S05]  /*0080*/  UIMAD.WIDE UR4, UR20, UR6, UR4 ;  /* 0x00000006140472a5 */ /* 0x004fca000f8e0204 */
[----:B------:R-:W1:Y:S02]  /*0090*/  SHFL.IDX PT, R0, R0, RZ, 0x1f ;  /* 0x00001fff00007589 */ /* 0x000e6400000e0000 */
[----:B-1----:R-:W-:-:S13]  /*00a0*/  ISETP.NE.AND P0, PT, R0, RZ, PT ;  /* 0x000000ff0000720c */ /* 0x002fda0003f05270 */
[----:B------:R-:W-:Y:S05]  /*00b0*/  @!P0 BRA `(.L_x_48) ;  /* 0x000001c000008947 */ /* 0x000fea0003800000 */
[----:B---3--:R-:W-:-:S04]  /*00c0*/  ISETP.NE.U32.AND P0, PT, RZ, c[0x0][0x568], PT ;  /* 0x00015a00ff007a0c */ /* 0x008fc80003f05070 */
[----:B------:R-:W-:-:S13]  /*00d0*/  ISETP.NE.AND.EX P0, PT, RZ, c[0x0][0x56c], PT, P0 ;  /* 0x00015b00ff007a0c */ /* 0x000fda0003f05300 */
[----:B------:R-:W-:Y:S05]  /*00e0*/  @!P0 BRA `(.L_x_49) ;  /* 0x0000005000008947 */ /* 0x000fea0003800000 */
[----:B------:R-:W-:Y:S02]  /*00f0*/  MOV R2, UR4 ;  /* 0x0000000400027c02 */ /* 0x000fe40008000f00 */
[----:B------:R-:W-:-:S05]  /*0100*/  MOV R3, UR5 ;  /* 0x0000000500037c02 */ /* 0x000fca0008000f00 */
[----:B------:R-:W2:Y:S02]  /*0110*/  LDG.E R2, [R2.64] ;  /* 0x0000001602027981 */ /* 0x000ea4000c1e1900 */
[----:B--2---:R1:W2:Y:S02]  /*0120*/  R2UR UR7, R2 ;  /* 0x00000000020773c2 */ /* 0x0042a400000e0000 */
[----:B-12---:R-:W-:Y:S05]  /*0130*/  BRA `(.L_x_50) ;  /* 0x000000e000007947 */ /* 0x006fea0003800000 */
.L_x_49:
        /* <DEDUP_REMOVED lines=11> */
[----:B-1----:R-:W-:Y:S01]  /*01f0*/  UIADD3 UR7, -UR4, UR7, URZ ;  /* 0x0000000704077290 */ /* 0x002fe2000fffe13f */
[----:B------:R-:W-:Y:S05]  /*0200*/  BRA `(.L_x_50) ;  /* 0x0000001000007947 */ /* 0x000fea0003800000 */
.L_x_51:
[----:B------:R-:W-:Y:S02]  /*0210*/  ULDC UR7, c[0x0][0x54c] ;  /* 0x0001530000077ab9 */ /* 0x000fe40000000800 */
.L_x_50:
[----:B------:R-:W-:Y:S02]  /*0220*/  ULDC UR4, c[0x0][0x548] ;  /* 0x0001520000047ab9 */ /* 0x000fe40000000800 */
[----:B------:R-:W-:-:S02]  /*0230*/  USHF.L.U32 UR5, UR14, 0x7, URZ ;  /* 0x000000070e057899 */ /* 0x000fc4000800063f */
[----:B------:R-:W-:-:S04]  /*0240*/  UIMAD UR4, UR7, UR4, URZ ;  /* 0x00000004070472a4 */ /* 0x000fc8000f8e023f */
[----:B------:R-:W-:-:S04]  /*0250*/  UISETP.GE.AND UP0, UPT, UR5, UR4, UPT ;  /* 0x000000040500728c */ /* 0x000fc8000bf06270 */
[----:B------:R-:W-:Y:S01]  /*0260*/  USEL UR20, UR20, 0xffffffff, !UP0 ;  /* 0xffffffff14147887 */ /* 0x000fe2000c000000 */
[----:B------:R-:W-:Y:S05]  /*0270*/  BRA `(.L_x_52) ;  /* 0x000001b000007947 */ /* 0x000fea0003800000 */
.L_x_48:
        /* <DEDUP_REMOVED lines=8> */
.L_x_53:
        /* <DEDUP_REMOVED lines=13> */
.L_x_55:
[----:B------:R-:W-:Y:S02]  /*03d0*/  ULDC UR7, c[0x0][0x54c] ;  /* 0x0001530000077ab9 */ /* 0x000fe40000000800 */
.L_x_54:
[----:B------:R-:W-:Y:S02]  /*03e0*/  ULDC UR4, c[0x0][0x548] ;  /* 0x0001520000047ab9 */ /* 0x000fe40000000800 */
[----:B------:R-:W-:-:S02]  /*03f0*/  USHF.L.U32 UR5, UR14, 0x7, URZ ;  /* 0x000000070e057899 */ /* 0x000fc4000800063f */
[----:B------:R-:W-:-:S04]  /*0400*/  UIMAD UR4, UR7, UR4, URZ ;  /* 0x00000004070472a4 */ /* 0x000fc8000f8e023f */
[----:B------:R-:W-:-:S04]  /*0410*/  UISETP.GE.AND UP0, UPT, UR5, UR4, UPT ;  /* 0x000000040500728c */ /* 0x000fc8000bf06270 */
[----:B------:R-:W-:-:S06]  /*0420*/  USEL UR20, UR20, 0xffffffff, !UP0 ;  /* 0xffffffff14147887 */ /* 0x000fcc000c000000 */
.L_x_52:
[----:B------:R-:W-:-:S13]  /*0430*/  ISETP.LE.AND P0, PT, RZ, UR20, PT ;  /* 0x00000014ff007c0c */ /* 0x000fda000bf03270 */
[----:B------:R-:W-:Y:S05]  /*0440*/  @!P0 EXIT ;  /* 0x000000000000894d */ /* 0x000fea0003800000 */
[----:B------:R-:W-:Y:S01]  /*0450*/  ULDC.64 UR4, c[0x0][0x360] ;  /* 0x0000d80000047ab9 */ /* 0x000fe20000000a00 */
[----:B------:R-:W-:Y:S01]  /*0460*/  ISETP.NE.U32.AND P3, PT, RZ, c[0x0][0x348], PT ;  /* 0x0000d200ff007a0c */ /* 0x000fe20003f65070 */
[----:B------:R-:W-:Y:S02]  /*0470*/  UISETP.NE.U32.AND UP0, UPT, URZ, UR4, UPT ;  /* 0x000000043f00728c */ /* 0x000fe4000bf05070 */
[----:B------:R-:W-:Y:S01]  /*0480*/  ULDC.64 UR8, c[0x0][0x370] ;  /* 0x0000dc0000087ab9 */ /* 0x000fe20000000a00 */
[----:B------:R-:W-:Y:S01]  /*0490*/  ISETP.NE.AND.EX P3, PT, RZ, c[0x0][0x34c], PT, P3 ;  /* 0x0000d300ff007a0c */ /* 0x000fe20003f65330 */
[----:B------:R-:W-:Y:S02]  /*04a0*/  UISETP.NE.AND.EX UP0, UPT, URZ, UR5, UPT, UP0 ;  /* 0x000000053f00728c */ /* 0x000fe4000bf05300 */
[----:B------:R-:W-:Y:S02]  /*04b0*/  UISETP.NE.U32.AND UP1, UPT, URZ, UR8, UPT ;  /* 0x000000083f00728c */ /* 0x000fe4000bf25070 */
[----:B------:R-:W-:-:S02]  /*04c0*/  ULDC.64 UR4, c[0x0][0x360] ;  /* 0x0000d80000047ab9 */ /* 0x000fc40000000a00 */
[----:B------:R-:W-:Y:S01]  /*04d0*/  UISETP.NE.AND.EX UP1, UPT, URZ, UR9, UPT, UP1 ;  /* 0x000000093f00728c */ /* 0x000fe2000bf25310 */
[----:B------:R-:W-:Y:S01]  /*04e0*/  PLOP3.LUT P1, PT, PT, PT, UP0, 0x80, 0x0 ;  /* 0x000000000000781c */ /* 0x000fe20003f2f008 */
[----:B------:R-:W-:Y:S02]  /*04f0*/  ULDC.64 UR10, c[0x0][0x370] ;  /* 0x0000dc00000a7ab9 */ /* 0x000fe40000000a00 */
[----:B------:R-:W-:Y:S02]  /*0500*/  ULDC.64 UR8, c[0x0][0x348] ;  /* 0x0000d20000087ab9 */ /* 0x000fe40000000a00 */
[----:B------:R-:W-:Y:S01]  /*0510*/  @UP0 UIMAD.WIDE UR4, UR20, UR6, UR4 ;  /* 0x00000006140402a5 */ /* 0x000fe2000f8e0204 */
[----:B------:R-:W-:Y:S01]  /*0520*/  PLOP3.LUT P2, PT, PT, PT, UP1, 0x80, 0x0 ;  /* 0x000000000000781c */ /* 0x000fe20003f4f018 */
[----:B------:R-:W-:Y:S01]  /*0530*/  UIMAD.WIDE UR8, UR20, UR6, UR8 ;  /* 0x00000006140872a5 */ /* 0x000fe2000f8e0208 */
[----:B------:R-:W-:Y:S02]  /*0540*/  ISETP.NE.U32.AND P4, PT, RZ, c[0x0][0x350], PT ;  /* 0x0000d400ff007a0c */ /* 0x000fe40003f85070 */
[----:B------:R-:W-:Y:S01]  /*0550*/  @UP1 UIMAD.WIDE UR10, UR20, UR6, UR10 ;  /* 0x00000006140a12a5 */ /* 0x000fe2000f8e020a */
[----:B------:R-:W-:Y:S01]  /*0560*/  IMAD.U32 R6, RZ, RZ, UR4 ;  /* 0x00000004ff067e24 */ /* 0x000fe2000f8e00ff */
[----:B------:R-:W-:Y:S01]  /*0570*/  MOV R7, UR5 ;  /* 0x0000000500077c02 */ /* 0x000fe20008000f00 */
[----:B------:R-:W-:Y:S01]  /*0580*/  ULDC.64 UR4, c[0x0][0x358] ;  /* 0x0000d60000047ab9 */ /* 0x000fe20000000a00 */
[----:B------:R-:W-:Y:S01]  /*0590*/  IMAD.U32 R10, RZ, RZ, UR8 ;  /* 0x00000008ff0a7e24 */ /* 0x000fe2000f8e00ff */
[----:B------:R-:W-:Y:S01]  /*05a0*/  UISETP.NE.U32.AND UP2, UPT, URZ, UR4, UPT ;  /* 0x000000043f00728c */ /* 0x000fe2000bf45070 */
[----:B------:R-:W-:Y:S01]  /*05b0*/  IMAD.U32 R11, RZ, RZ, UR9 ;  /* 0x00000009ff0b7e24 */ /* 0x000fe2000f8e00ff */
[----:B------:R-:W-:Y:S01]  /*05c0*/  ISETP.NE.AND.EX P4, PT, RZ, c[0x0][0x354], PT, P4 ;  /* 0x0000d500ff007a0c */ /* 0x000fe20003f85340 */
[----:B------:R-:W-:Y:S01]  /*05d0*/  IMAD.U32 R4, RZ, RZ, UR10 ;  /* 0x0000000aff047e24 */ /* 0x000fe2000f8e00ff */
[----:B------:R-:W-:Y:S01]  /*05e0*/  UISETP.NE.AND.EX UP2, UPT, URZ, UR5, UPT, UP2 ;  /* 0x000000053f00728c */ /* 0x000fe2000bf45320 */
[----:B------:R-:W-:Y:S01]  /*05f0*/  IMAD.U32 R5, RZ, RZ, UR11 ;  /* 0x0000000bff057e24 */ /* 0x000fe2000f8e00ff */
[----:B------:R-:W-:Y:S01]  /*0600*/  ULDC.64 UR8, c[0x0][0x350] ;  /* 0x0000d40000087ab9 */ /* 0x000fe20000000a00 */
[----:B------:R1:W2:Y:S01]  /*0610*/  @P1 LDG.E R0, [R6.64] ;  /* 0x0000001606001981 */ /* 0x0002a2000c1e1900 */
[----:B------:R-:W-:-:S02]  /*0620*/  ULDC.64 UR4, c[0x0][0x358] ;  /* 0x0000d60000047ab9 */ /* 0x000fc40000000a00 */
[----:B------:R-:W-:Y:S01]  /*0630*/  PLOP3.LUT P0, PT, PT, PT, UP2, 0x80, 0x0 ;  /* 0x000000000000781c */ /* 0x000fe20003f0f028 */
[----:B------:R-:W-:Y:S01]  /*0640*/  UIMAD.WIDE UR8, UR20, UR6, UR8 ;  /* 0x00000006140872a5 */ /* 0x000fe2000f8e0208 */
[----:B------:R-:W3:Y:S01]  /*0650*/  @P2 LDG.E R4, [R4.64] ;  /* 0x0000001604042981 */ /* 0x000ee2000c1e1900 */
[----:B------:R-:W-:Y:S01]  /*0660*/  UIMAD.WIDE UR4, UR20, UR6, UR4 ;  /* 0x00000006140472a5 */ /* 0x000fe2000f8e0204 */
[----:B------:R-:W-:Y:S01]  /*0670*/  MOV R73, RZ ;  /* 0x000000ff00497202 */ /* 0x000fe20000000f00 */
[----:B------:R-:W-:Y:S01]  /*0680*/  IMAD.MOV.U32 R2, RZ, RZ, RZ ;  /* 0x000000ffff027224 */ /* 0x000fe200078e00ff */
[----:B------:R-:W4:Y:S01]  /*0690*/  @P3 LDG.E R3, [R10.64] ;  /* 0x000000160a033981 */ /* 0x000f22000c1e1900 */
[----:B------:R-:W-:Y:S01]  /*06a0*/  IMAD.U32 R8, RZ, RZ, UR8 ;  /* 0x00000008ff087e24 */ /* 0x000fe2000f8e00ff */
[----:B------:R-:W-:-:S05]  /*06b0*/  MOV R9, UR9 ;  /* 0x0000000900097c02 */ /* 0x000fca0008000f00 */
[----:B------:R2:W5:Y:S01]  /*06c0*/  @P4 LDG.E R73, [R8.64] ;  /* 0x0000001608494981 */ /* 0x000562000c1e1900 */
[----:B-1----:R-:W-:Y:S01]  /*06d0*/  IMAD.U32 R6, RZ, RZ, UR4 ;  /* 0x00000004ff067e24 */ /* 0x002fe2000f8e00ff */
[----:B------:R-:W-:-:S05]  /*06e0*/  MOV R7, UR5 ;  /* 0x0000000500077c02 */ /* 0x000fca0008000f00 */
[----:B------:R1:W5:Y:S01]  /*06f0*/  @P0 LDG.E R2, [R6.64] ;  /* 0x0000001606020981 */ /* 0x000362000c1e1900 */
[----:B------:R-:W1:Y:S01]  /*0700*/  S2UR UR13, SR_CTAID.Y ;  /* 0x00000000000d79c3 */ /* 0x000e620000002600 */
[----:B------:R-:W-:Y:S02]  /*0710*/  UMOV UR15, URZ ;  /* 0x0000003f000f7c82 */ /* 0x000fe40008000000 */
[----:B------:R-:W-:Y:S02]  /*0720*/  ULDC UR19, c[0x0][0x168] ;  /* 0x00005a0000137ab9 */ /* 0x000fe40000000800 */
[----:B------:R-:W-:Y:S02]  /*0730*/  UMOV UR16, URZ ;  /* 0x0000003f00107c82 */ /* 0x000fe40008000000 */
[----:B------:R-:W-:Y:S02]  /*0740*/  ULDC UR4, c[0x0][0x2ac] ;  /* 0x0000ab0000047ab9 */ /* 0x000fe40000000800 */
[----:B------:R-:W-:-:S02]  /*0750*/  ULDC UR18, c[0x0][0x1d0] ;  /* 0x0000740000127ab9 */ /* 0x000fc40000000800 */
[----:B------:R-:W-:Y:S02]  /*0760*/  UIMAD UR18, UR4, UR18, URZ ;  /* 0x00000012041272a4 */ /* 0x000fe4000f8e023f */
[----:B------:R-:W-:Y:S02]  /*0770*/  ULDC UR17, c[0x0][0x228] ;  /* 0x00008a0000117ab9 */ /* 0x000fe40000000800 */
[----:B-1----:R-:W-:Y:S01]  /*0780*/  USHF.R.S32.HI UR12, URZ, 0x1f, UR13 ;  /* 0x0000001f3f0c7899 */ /* 0x002fe2000801140d */
[----:B--2---:R1:W2:Y:S08]  /*0790*/  @P1 R2UR UR19, R0 ;  /* 0x00000000001313c2 */ /* 0x0042b000000e0000 */
[----:B---3--:R1:W3:Y:S08]  /*07a0*/  @P2 R2UR UR15, R4 ;  /* 0x00000000040f23c2 */ /* 0x0082f000000e0000 */
[----:B----4-:R1:W4:Y:S01]  /*07b0*/  @P3 R2UR UR16, R3 ;  /* 0x00000000031033c2 */ /* 0x01032200000e0000 */
[----:B------:R-:W-:Y:S05]  /*07c0*/  @P1 BRA `(.L_x_56) ;  /* 0x0000006000001947 */ /* 0x000fea0003800000 */
[----:B------:R-:W-:Y:S05]  /*07d0*/  @!P3 BRA `(.L_x_56) ;  /* 0x000000500000b947 */ /* 0x000fea0003800000 */
[----:B-1--4-:R-:W4:Y:S04]  /*07e0*/  LDG.E R0, [R10.64] ;  /* 0x000000160a007981 */ /* 0x012f28000c1e1900 */
[----:B---3--:R-:W3:Y:S01]  /*07f0*/  LDG.E R3, [R10.64+0x4] ;  /* 0x000004160a037981 */ /* 0x008ee2000c1e1900 */
[----:B--2-4-:R-:W1:Y:S08]  /*0800*/  R2UR UR19, R0 ;  /* 0x00000000001373c2 */ /* 0x014e7000000e0000 */
[----:B---3--:R-:W1:Y:S02]  /*0810*/  R2UR UR4, R3 ;  /* 0x00000000030473c2 */ /* 0x008e6400000e0000 */
[----:B-1----:R-:W-:-:S06]  /*0820*/  UIADD3 UR19, -UR19, UR4, URZ ;  /* 0x0000000413137290 */ /* 0x002fcc000fffe13f */
.L_x_56:
[----:B------:R-:W-:-:S04]  /*0830*/  ISETP.NE.U32.AND P1, PT, RZ, c[0x0][0x368], PT ;  /* 0x0000da00ff007a0c */ /* 0x000fc80003f25070 */
[----:B------:R-:W-:-:S13]  /*0840*/  ISETP.NE.AND.EX P1, PT, RZ, c[0x0][0x36c], PT, P1 ;  /* 0x0000db00ff007a0c */ /* 0x000fda0003f25310 */
[----:B------:R-:W-:Y:S05]  /*0850*/  @!P1 BRA `(.L_x_57) ;  /* 0x0000007000009947 */ /* 0x000fea0003800000 */
[----:B------:R-:W-:Y:S02]  /*0860*/  ULDC.64 UR4, c[0x0][0x368] ;  /* 0x0000da0000047ab9 */ /* 0x000fe40000000a00 */
[----:B------:R-:W-:-:S06]  /*0870*/  UIMAD.WIDE UR4, UR20, UR6, UR4 ;  /* 0x00000006140472a5 */ /* 0x000fcc000f8e0204 */
[----:B-1----:R-:W-:Y:S02]  /*0880*/  MOV R4, UR4 ;  /* 0x0000000400047c02 */ /* 0x002fe40008000f00 */
[----:B------:R-:W-:-:S05]  /*0890*/  MOV R5, UR5 ;  /* 0x0000000500057c02 */ /* 0x000fca0008000f00 */
[----:B----4-:R-:W4:Y:S02]  /*08a0*/  LDG.E R0, [R4.64] ;  /* 0x0000001604007981 */ /* 0x010f24000c1e1900 */
[----:B----4-:R1:W4:Y:S01]  /*08b0*/  R2UR UR18, R0 ;  /* 0x00000000001273c2 */ /* 0x01032200000e0000 */
[----:B------:R-:W-:Y:S05]  /*08c0*/  BRA `(.L_x_58) ;  /* 0x0000006000007947 */ /* 0x000fea0003800000 */
.L_x_57:
[----:B------:R-:W-:Y:S05]  /*08d0*/  @!P4 BRA `(.L_x_58) ;  /* 0x000000500000c947 */ /* 0x000fea0003800000 */
[----:B-1--4-:R-:W4:Y:S04]  /*08e0*/  LDG.E R0, [R8.64] ;  /* 0x0000001608007981 */ /* 0x012f28000c1e1900 */
[----:B---3--:R-:W3:Y:S01]  /*08f0*/  LDG.E R3, [R8.64+0x4] ;  /* 0x0000041608037981 */ /* 0x008ee2000c1e1900 */
[----:B----4-:R-:W1:Y:S08]  /*0900*/  R2UR UR18, R0 ;  /* 0x00000000001273c2 */ /* 0x010e7000000e0000 */
[----:B---3--:R-:W1:Y:S02]  /*0910*/  R2UR UR4, R3 ;  /* 0x00000000030473c2 */ /* 0x008e6400000e0000 */
[----:B-1----:R-:W-:-:S06]  /*0920*/  UIADD3 UR18, -UR18, UR4, URZ ;  /* 0x0000000412127290 */ /* 0x002fcc000fffe13f */
.L_x_58:
[----:B-1--4-:R-:W4:Y:S01]  /*0930*/  @P0 LDG.E R0, [R6.64] ;  /* 0x0000001606000981 */ /* 0x012f22000c1e1900 */
[----:B------:R-:W-:-:S03]  /*0940*/  ULDC.64 UR4, c[0x0][0x378] ;  /* 0x0000de0000047ab9 */ /* 0x000fc60000000a00 */
[----:B---3--:R-:W3:Y:S01]  /*0950*/  @P0 LDG.E R3, [R6.64+0x4] ;  /* 0x0000041606030981 */ /* 0x008ee2000c1e1900 */
[----:B------:R-:W-:Y:S01]  /*0960*/  UISETP.NE.U32.AND UP0, UPT, URZ, UR4, UPT ;  /* 0x000000043f00728c */ /* 0x000fe2000bf05070 */
[----:B------:R-:W-:-:S03]  /*0970*/  IMAD.U32 R63, RZ, RZ, UR18 ;  /* 0x00000012ff3f7e24 */ /* 0x000fc6000f8e00ff */
[----:B------:R-:W-:-:S03]  /*0980*/  UISETP.NE.AND.EX UP0, UPT, URZ, UR5, UPT, UP0 ;  /* 0x000000053f00728c */ /* 0x000fc6000bf05300 */
[----:B------:R-:W-:-:S03]  /*0990*/  ULDC.64 UR4, c[0x0][0x378] ;  /* 0x0000de0000047ab9 */ /* 0x000fc60000000a00 */
[----:B------:R-:W-:-:S05]  /*09a0*/  PLOP3.LUT P1, PT, PT, PT, UP0, 0x80, 0x0 ;  /* 0x000000000000781c */ /* 0x000fca0003f2f008 */
[----:B------:R-:W-:-:S06]  /*09b0*/  @UP0 UIMAD.WIDE UR4, UR20, UR6, UR4 ;  /* 0x00000006140402a5 */ /* 0x000fcc000f8e0204 */
[----:B------:R-:W-:Y:S01]  /*09c0*/  MOV R4, UR4 ;  /* 0x0000000400047c02 */ /* 0x000fe20008000f00 */
[----:B------:R-:W-:-:S05]  /*09d0*/  IMAD.U32 R5, RZ, RZ, UR5 ;  /* 0x00000005ff057e24 */ /* 0x000fca000f8e00ff */
[----:B------:R1:W5:Y:S01]  /*09e0*/  @P1 LDG.E R63, [R4.64] ;  /* 0x00000016043f1981 */ /* 0x000362000c1e1900 */
[----:B------:R-:W-:-:S04]  /*09f0*/  UIADD3 UR5, -UR15, UR18, URZ ;  /* 0x000000120f057290 */ /* 0x000fc8000fffe13f */
[----:B------:R-:W-:-:S04]  /*0a00*/  UIADD3 UR8, -UR5, URZ, URZ ;  /* 0x0000003f05087290 */ /* 0x000fc8000fffe13f */
[----:B------:R-:W-:-:S04]  /*0a10*/  UISETP.LT.AND UP1, UPT, URZ, UR8, UPT ;  /* 0x000000083f00728c */ /* 0x000fc8000bf21270 */
[----:B------:R-:W-:Y:S01]  /*0a20*/  USEL UR8, URZ, UR8, !UP1 ;  /* 0x000000083f087287 */ /* 0x000fe2000c800000 */
[----:B----4-:R-:W4:Y:S08]  /*0a30*/  @P0 R2UR UR4, R0 ;  /* 0x00000000000403c2 */ /* 0x010f3000000e0000 */
[----:B---3--:R-:W4:Y:S02]  /*0a40*/  @P0 R2UR UR7, R3 ;  /* 0x00000000030703c2 */ /* 0x008f2400000e0000 */
[----:B----4-:R-:W-:-:S04]  /*0a50*/  @UP2 UIADD3 UR17, -UR4, UR7, URZ ;  /* 0x0000000704112290 */ /* 0x010fc8000fffe13f */
[----:B------:R-:W-:-:S04]  /*0a60*/  UIADD3 UR11, UR5, UR17, URZ ;  /* 0x00000011050b7290 */ /* 0x000fc8000fffe03f */
[----:B------:R-:W-:-:S04]  /*0a70*/  UIADD3 UR4, UR11, 0x1f, URZ ;  /* 0x0000001f0b047890 */ /* 0x000fc8000fffe03f */
[----:B------:R-:W-:-:S04]  /*0a80*/  USHF.R.S32.HI UR10, URZ, 0x1f, UR4 ;  /* 0x0000001f3f0a7899 */ /* 0x000fc80008011404 */
[----:B------:R-:W-:-:S04]  /*0a90*/  ULEA.HI UR10, UR10, UR4, URZ, 0x5 ;  /* 0x000000040a0a7291 */ /* 0x000fc8000f8f283f */
[----:B------:R-:W-:-:S04]  /*0aa0*/  ULOP3.LUT UR9, UR10, 0xffffffe0, URZ, 0xc0, !UPT ;  /* 0xffffffe00a097892 */ /* 0x000fc8000f8ec03f */
[----:B------:R-:W-:-:S04]  /*0ab0*/  UIADD3 UR5, -UR5, UR9, URZ ;  /* 0x0000000905057290 */ /* 0x000fc8000fffe13f */
[----:B------:R-:W-:-:S04]  /*0ac0*/  UISETP.LT.AND UP0, UPT, UR5, UR17, UPT ;  /* 0x000000110500728c */ /* 0x000fc8000bf01270 */
[----:B------:R-:W-:-:S04]  /*0ad0*/  USEL UR5, UR5, UR17, UP0 ;  /* 0x0000001105057287 */ /* 0x000fc80008000000 */
[----:B------:R-:W-:Y:S02]  /*0ae0*/  UISETP.GT.AND UP0, UPT, UR5, UR8, UPT ;  /* 0x000000080500728c */ /* 0x000fe4000bf04270 */
[----:B------:R-:W-:-:S07]  /*0af0*/  USHF.R.U32.HI UR8, URZ, 0x5, UR8 ;  /* 0x000000053f087899 */ /* 0x000fce0008011608 */
[----:B------:R-:W-:Y:S02]  /*0b00*/  UMOV UR7, UR8 ;  /* 0x0000000800077c82 */ /* 0x000fe40008000000 */
[----:B------:R-:W-:-:S04]  /*0b10*/  @UP0 UIADD3 UR5, UR5, 0x1f, URZ ;  /* 0x0000001f05050890 */ /* 0x000fc8000fffe03f */
[----:B------:R-:W-:-:S04]  /*0b20*/  @UP0 USHF.R.S32.HI UR4, URZ, 0x1f, UR5 ;  /* 0x0000001f3f040899 */ /* 0x000fc80008011405 */
[----:B------:R-:W-:-:S04]  /*0b30*/  @UP0 ULEA.HI UR4, UR4, UR5, URZ, 0x5 ;  /* 0x0000000504040291 */ /* 0x000fc8000f8f283f */
[----:B------:R-:W-:-:S04]  /*0b40*/  @UP0 USHF.R.S32.HI UR7, URZ, 0x5, UR4 ;  /* 0x000000053f070899 */ /* 0x000fc80008011404 */
[----:B------:R-:W-:-:S06]  /*0b50*/  UISETP.GT.AND UP0, UPT, UR7, UR8, UPT ;  /* 0x000000080700728c */ /* 0x000fcc000bf04270 */
[----:B------:R-:W-:-:S13]  /*0b60*/  PLOP3.LUT P0, PT, PT, PT, UP0, 0x80, 0x0 ;  /* 0x000000000000781c */ /* 0x000fda0003f0f008 */
[----:B------:R-:W-:Y:S05]  /*0b70*/  @!P0 BRA `(.L_x_59) ;  /* 0x00003dc000008947 */ /* 0x000fea0003800000 */
[----:B-1----:R-:W-:Y:S02]  /*0b80*/  ULDC.64 UR4, c[0x0][0x340] ;  /* 0x0000d00000047ab9 */ /* 0x002fe40000000a00 */
        /* <DEDUP_REMOVED lines=8> */
[----:B------:R-:W-:Y:S02]  /*0c10*/  UIADD3 UR26, UR7, -0x1, URZ ;  /* 0xffffffff071a7890 */ /* 0x000fe4000fffe03f */
[----:B------:R-:W-:Y:S01]  /*0c20*/  ULDC.64 UR4, c[0x0][0x240] ;  /* 0x0000900000047ab9 */ /* 0x000fe20000000a00 */
[----:B------:R1:W3:Y:S01]  /*0c30*/  @P1 LDG.E R4, [R8.64] ;  /* 0x0000001608041981 */ /* 0x0002e2000c1e1900 */
[----:B------:R-:W-:Y:S01]  /*0c40*/  LEA.HI R5, R7, R62, RZ, 0x3 ;  /* 0x0000003e07057211 */ /* 0x000fe200078f18ff */
[----:B------:R-:W-:Y:S01]  /*0c50*/  UMOV UR25, 0x5 ;  /* 0x0000000500197882 */ /* 0x000fe20000000000 */
[----:B------:R-:W-:Y:S01]  /*0c60*/  IMAD.U32 R116, RZ, RZ, UR13 ;  /* 0x0000000dff747e24 */ /* 0x000fe2000f8e00ff */
[----:B------:R-:W-:Y:S01]  /*0c70*/  ULDC.64 UR6, c[0x0][0x238] ;  /* 0x00008e0000067ab9 */ /* 0x000fe20000000a00 */
[----:B------:R-:W-:Y:S01]  /*0c80*/  SHF.R.S32.HI R105, RZ, 0x3, R5 ;  /* 0x00000003ff697819 */ /* 0x000fe20000011405 */
[----:B------:R-:W-:Y:S01]  /*0c90*/  UIMAD UR4, UR12, UR4, URZ ;  /* 0x000000040c0472a4 */ /* 0x000fe2000f8e023f */
[----:B------:R-:W-:Y:S01]  /*0ca0*/  LOP3.LUT R5, R5, 0xfffffff8, RZ, 0xc0, !PT ;  /* 0xfffffff805057812 */ /* 0x000fe200078ec0ff */
[----:B------:R-:W-:Y:S01]  /*0cb0*/  USHF.L.U64.HI UR21, UR6, UR25, UR7 ;  /* 0x0000001906157299 */ /* 0x000fe20008010207 */
[----:B------:R-:W-:Y:S01]  /*0cc0*/  SHF.R.S32.HI R3, RZ, 0x1f, R105 ;  /* 0x0000001fff037819 */ /* 0x000fe20000011469 */
[----:B------:R-:W-:Y:S01]  /*0cd0*/  USHF.L.U32 UR24, UR6, 0x5, URZ ;  /* 0x0000000506187899 */ /* 0x000fe2000800063f */
[C---:B-----5:R-:W-:Y:S01]  /*0ce0*/  IADD3 R118, P0, R105.reuse, R2, RZ ;  /* 0x0000000269767210 */ /* 0x060fe20007f1e0ff */
[----:B------:R-:W-:Y:S01]  /*0cf0*/  IMAD.IADD R0, R62, 0x1, -R5 ;  /* 0x000000013e007824 */ /* 0x000fe200078e0a05 */
[----:B------:R-:W-:Y:S01]  /*0d00*/  IADD3 R77, -R105, UR17, RZ ;  /* 0x00000011694d7c10 */ /* 0x000fe2000fffe1ff */
[----:B------:R-:W-:Y:S01]  /*0d10*/  USHF.R.S32.HI UR6, URZ, 0x1f, UR20 ;  /* 0x0000001f3f067899 */ /* 0x000fe20008011414 */
[----:B------:R-:W-:Y:S01]  /*0d20*/  LEA.HI.X.SX32 R119, R2, R3, 0x1, P0 ;  /* 0x0000000302777211 */ /* 0x000fe200000f0eff */
[C---:B------:R-:W-:Y:S01]  /*0d30*/  IMAD.SHL.U32 R16, R0.reuse, 0x8, RZ ;  /* 0x0000000800107824 */ /* 0x040fe200078e00ff */
[----:B------:R-:W-:Y:S01]  /*0d40*/  UIMAD UR7, UR13, UR5, UR4 ;  /* 0x000000050d0772a4 */ /* 0x000fe2000f8e0204 */
[----:B------:R-:W-:Y:S01]  /*0d50*/  IMAD.SHL.U32 R14, R0, 0x4, RZ ;  /* 0x00000004000e7824 */ /* 0x000fe200078e00ff */
[----:B------:R-:W-:Y:S01]  /*0d60*/  LEA.HI R100, R7, R62, RZ, 0x6 ;  /* 0x0000003e07647211 */ /* 0x000fe200078f30ff */
[----:B------:R-:W-:Y:S01]  /*0d70*/  IMAD.U32 R2, RZ, RZ, UR26 ;  /* 0x0000001aff027e24 */ /* 0x000fe2000f8e00ff */
[----:B------:R-:W-:Y:S01]  /*0d80*/  SHF.R.S32.HI R17, RZ, 0x1f, R16 ;  /* 0x0000001fff117819 */ /* 0x000fe20000011410 */
[----:B------:R-:W-:Y:S01]  /*0d90*/  USEL UR31, UR20, URZ, !UP2 ;  /* 0x0000003f141f7287 */ /* 0x000fe2000d000000 */
[----:B------:R-:W-:Y:S01]  /*0da0*/  IADD3 R12, R14, 0x40, RZ ;  /* 0x000000400e0c7810 */ /* 0x000fe20007ffe0ff */
[----:B------:R-:W-:Y:S01]  /*0db0*/  IMAD R5, R2, -0x20, R77 ;  /* 0xffffffe002057824 */ /* 0x000fe200078e024d */
[----:B------:R-:W-:Y:S01]  /*0dc0*/  USEL UR30, UR6, URZ, !UP2 ;  /* 0x0000003f061e7287 */ /* 0x000fe2000d000000 */
[----:B-1----:R-:W-:Y:S01]  /*0dd0*/  IMAD R9, R119, c[0x0][0x238], RZ ;  /* 0x00008e0077097a24 */ /* 0x002fe200078e02ff */
[----:B------:R-:W-:Y:S01]  /*0de0*/  ULDC.64 UR4, c[0x0][0x248] ;  /* 0x0000920000047ab9 */ /* 0x000fe20000000a00 */
[----:B------:R-:W-:Y:S01]  /*0df0*/  IMAD.IADD R11, R14, 0x1, R12 ;  /* 0x000000010e0b7824 */ /* 0x000fe200078e020c */
[----:B------:R-:W-:Y:S01]  /*0e00*/  ISETP.GT.AND P3, PT, R5, RZ, PT ;  /* 0x000000ff0500720c */ /* 0x000fe20003f64270 */
[----:B------:R-:W-:Y:S01]  /*0e10*/  IMAD R2, R118, c[0x0][0x23c], R9 ;  /* 0x00008f0076027a24 */ /* 0x000fe200078e0209 */
[----:B------:R-:W-:Y:S01]  /*0e20*/  ISETP.GE.AND P2, PT, R16, c[0x0][0x1d4], PT ;  /* 0x0000750010007a0c */ /* 0x000fe20003f46270 */
[----:B------:R-:W-:Y:S01]  /*0e30*/  IMAD.WIDE.U32 R8, R118, c[0x0][0x238], R16 ;  /* 0x00008e0076087a25 */ /* 0x000fe200078e0010 */
[----:B------:R-:W-:Y:S01]  /*0e40*/  ISETP.GE.AND P0, PT, R11, c[0x0][0x1d4], PT ;  /* 0x000075000b007a0c */ /* 0x000fe20003f06270 */
[----:B------:R-:W-:Y:S01]  /*0e50*/  UIMAD UR4, UR30, UR4, URZ ;  /* 0x000000041e0472a4 */ /* 0x000fe2000f8e023f */
[C---:B------:R-:W-:Y:S01]  /*0e60*/  IADD3 R104, R16.reuse, 0x80, RZ ;  /* 0x0000008010687810 */ /* 0x040fe20007ffe0ff */
[----:B------:R-:W-:Y:S01]  /*0e70*/  IMAD.IADD R9, R9, 0x1, R2 ;  /* 0x0000000109097824 */ /* 0x000fe200078e0202 */
[----:B------:R-:W-:Y:S01]  /*0e80*/  SEL R2, RZ, 0xffffffff, P0 ;  /* 0xffffffffff027807 */ /* 0x000fe20000000000 */
[----:B------:R-:W-:Y:S01]  /*0e90*/  IMAD.SHL.U32 R103, R105, 0x40, RZ ;  /* 0x0000004069677824 */ /* 0x000fe200078e00ff */
[----:B------:R-:W-:Y:S01]  /*0ea0*/  IADD3 R102, R16, 0xc0, RZ ;  /* 0x000000c010667810 */ /* 0x000fe20007ffe0ff */
[----:B------:R-:W-:Y:S01]  /*0eb0*/  IMAD.WIDE.U32 R116, R116, c[0x0][0x240], R8 ;  /* 0x0000900074747a25 */ /* 0x000fe200078e0008 */
[----:B------:R-:W-:Y:S01]  /*0ec0*/  SEL R5, RZ, 0x1, P2 ;  /* 0x00000001ff057807 */ /* 0x000fe20001000000 */
[----:B------:R-:W-:Y:S01]  /*0ed0*/  UIMAD UR5, UR31, UR5, UR4 ;  /* 0x000000051f0572a4 */ /* 0x000fe2000f8e0204 */
[----:B------:R-:W-:Y:S01]  /*0ee0*/  LOP3.LUT R103, R103, 0x1c0, RZ, 0xc0, !PT ;  /* 0x000001c067677812 */ /* 0x000fe200078ec0ff */
[----:B------:R-:W-:Y:S01]  /*0ef0*/  IMAD.SHL.U32 R100, R100, 0x8, RZ ;  /* 0x0000000864647824 */ /* 0x000fe200078e00ff */
[----:B------:R-:W-:Y:S01]  /*0f00*/  IADD3 R117, R117, UR7, RZ ;  /* 0x0000000775757c10 */ /* 0x000fe2000fffe0ff */
[----:B------:R-:W-:Y:S01]  /*0f10*/  IMAD.U32 R114, RZ, RZ, UR31 ;  /* 0x0000001fff727e24 */ /* 0x000fe2000f8e00ff */
[----:B------:R-:W-:Y:S01]  /*0f20*/  LOP3.LUT R99, R103, 0x38, R16, 0xf8, !PT ;  /* 0x0000003867637812 */ /* 0x000fe200078ef810 */
[----:B------:R-:W-:Y:S01]  /*0f30*/  IMAD.SHL.U32 R2, R2, 0x2, RZ ;  /* 0x0000000202027824 */ /* 0x000fe200078e00ff */
[----:B------:R-:W-:Y:S01]  /*0f40*/  LOP3.LUT R100, R100, 0xfffffe00, RZ, 0xc0, !PT ;  /* 0xfffffe0064647812 */ /* 0x000fe200078ec0ff */
[----:B------:R-:W-:Y:S01]  /*0f50*/  IMAD.WIDE.U32 R116, R114, c[0x0][0x248], R116 ;  /* 0x0000920072747a25 */ /* 0x000fe200078e0074 */
[----:B------:R-:W-:Y:S01]  /*0f60*/  SHF.R.U32.HI R101, RZ, 0x3, R103 ;  /* 0x00000003ff657819 */ /* 0x000fe20000011667 */
[----:B------:R-:W-:Y:S01]  /*0f70*/  BSSY B0, `(.L_x_60) ;  /* 0x0000028000007945 */ /* 0x000fe20003800000 */
[----:B------:R-:W-:Y:S01]  /*0f80*/  ISETP.GE.AND P0, PT, R102, c[0x0][0x1d4], PT ;  /* 0x0000750066007a0c */ /* 0x000fe20003f06270 */
[----:B------:R-:W-:Y:S01]  /*0f90*/  IMAD.U32 R98, RZ, RZ, UR26 ;  /* 0x0000001aff627e24 */ /* 0x000fe2000f8e00ff */
[----:B------:R-:W-:-:S02]  /*0fa0*/  LOP3.LUT R2, R2, 0x2, R5, 0xe2, !PT ;  /* 0x0000000202027812 */ /* 0x000fc400078ee205 */
[----:B------:R-:W-:Y:S02]  /*0fb0*/  LOP3.LUT R99, R100, R99, R101, 0xf6, !PT ;  /* 0x0000006364637212 */ /* 0x000fe400078ef665 */
[----:B------:R-:W-:Y:S02]  /*0fc0*/  SEL R94, RZ, 0x8, P0 ;  /* 0x00000008ff5e7807 */ /* 0x000fe40000000000 */
[----:B------:R-:W-:Y:S01]  /*0fd0*/  IADD3 R121, R117, UR5, RZ ;  /* 0x0000000575797c10 */ /* 0x000fe2000fffe0ff */
[----:B------:R-:W-:Y:S01]  /*0fe0*/  IMAD.SHL.U32 R99, R99, 0x2, RZ ;  /* 0x0000000263637824 */ /* 0x000fe200078e00ff */
[----:B---3--:R-:W1:Y:S01]  /*0ff0*/  @P1 R2UR UR28, R4 ;  /* 0x00000000041c13c2 */ /* 0x008e6200000e0000 */
[----:B------:R-:W-:-:S04]  /*1000*/  ISETP.GE.AND P1, PT, R104, c[0x0][0x1d4], PT ;  /* 0x0000750068007a0c */ /* 0x000fc80003f26270 */
[----:B------:R-:W-:-:S04]  /*1010*/  SEL R5, RZ, 0x4, P1 ;  /* 0x00000004ff057807 */ /* 0x000fc80000800000 */
[----:B------:R-:W-:Y:S01]  /*1020*/  LOP3.LUT R94, R94, R2, R5, 0xfe, !PT ;  /* 0x000000025e5e7212 */ /* 0x000fe200078efe05 */
[----:B-1----:R-:W-:-:S03]  /*1030*/  @UP0 USHF.R.S32.HI UR29, URZ, 0x1f, UR28 ;  /* 0x0000001f3f1d0899 */ /* 0x002fc6000801141c */
[----:B------:R-:W-:-:S04]  /*1040*/  @!UP0 UMOV UR28, UR20 ;  /* 0x00000014001c8c82 */ /* 0x000fc80008000000 */
[----:B------:R-:W-:Y:S01]  /*1050*/  @!UP0 UMOV UR29, UR6 ;  /* 0x00000006001d8c82 */ /* 0x000fe20008000000 */
[----:B------:R-:W-:Y:S05]  /*1060*/  @!P3 BRA `(.L_x_61) ;  /* 0x000001800000b947 */ /* 0x000fea0003800000 */
[----:B------:R-:W-:Y:S01]  /*1070*/  SHF.R.S32.HI R5, RZ, 0x1f, R98 ;  /* 0x0000001fff057819 */ /* 0x000fe20000011462 */
[----:B------:R-:W-:Y:S01]  /*1080*/  IMAD R2, R98, UR21, RZ ;  /* 0x0000001562027c24 */ /* 0x000fe2000f8e02ff */
[C---:B------:R-:W-:Y:S01]  /*1090*/  LOP3.LUT R4, R94.reuse, 0xff, RZ, 0xc0, !PT ;  /* 0x000000ff5e047812 */ /* 0x040fe200078ec0ff */
[----:B------:R-:W-:Y:S02]  /*10a0*/  IMAD.SHL.U32 R7, R94, 0x10, RZ ;  /* 0x000000105e077824 */ /* 0x000fe400078e00ff */
[----:B------:R-:W-:Y:S02]  /*10b0*/  IMAD.MOV.U32 R120, RZ, RZ, R116 ;  /* 0x000000ffff787224 */ /* 0x000fe400078e0074 */
[----:B------:R-:W-:Y:S01]  /*10c0*/  IMAD R2, R5, UR24, R2 ;  /* 0x0000001805027c24 */ /* 0x000fe2000f8e0202 */
[C---:B------:R-:W-:Y:S01]  /*10d0*/  SHF.L.U32 R5, R4.reuse, 0x2, RZ ;  /* 0x0000000204057819 */ /* 0x040fe200000006ff */
[C---:B------:R-:W-:Y:S01]  /*10e0*/  IMAD.SHL.U32 R6, R4.reuse, 0x8, RZ ;  /* 0x0000000804067824 */ /* 0x040fe200078e00ff */
[----:B------:R-:W-:Y:S01]  /*10f0*/  LOP3.LUT P4, RZ, R7, 0x10, RZ, 0xc0, !PT ;  /* 0x0000001007ff7812 */ /* 0x000fe2000788c0ff */
[----:B------:R-:W-:Y:S01]  /*1100*/  IMAD.SHL.U32 R4, R4, 0x2, RZ ;  /* 0x0000000204047824 */ /* 0x000fe200078e00ff */
[----:B------:R-:W-:Y:S01]  /*1110*/  LOP3.LUT P2, RZ, R5, 0x10, RZ, 0xc0, !PT ;  /* 0x0000001005ff7812 */ /* 0x000fe2000784c0ff */
[----:B------:R-:W-:Y:S01]  /*1120*/  IMAD.WIDE.U32 R8, R98, UR24, R120 ;  /* 0x0000001862087c25 */ /* 0x000fe2000f8e0078 */
[----:B------:R-:W-:-:S02]  /*1130*/  LOP3.LUT P3, RZ, R6, 0x10, RZ, 0xc0, !PT ;  /* 0x0000001006ff7812 */ /* 0x000fc4000786c0ff */
[----:B------:R-:W-:Y:S02]  /*1140*/  LOP3.LUT P1, RZ, R4, 0x10, RZ, 0xc0, !PT ;  /* 0x0000001004ff7812 */ /* 0x000fe4000782c0ff */
[----:B------:R-:W-:Y:S02]  /*1150*/  IADD3 R2, R9, R2, RZ ;  /* 0x0000000209027210 */ /* 0x000fe40007ffe0ff */
[----:B------:R-:W-:-:S04]  /*1160*/  LEA R4, P0, R8, c[0x0][0x220], 0x1 ;  /* 0x0000880008047a11 */ /* 0x000fc800078008ff */
[----:B------:R-:W-:-:S05]  /*1170*/  LEA.HI.X R5, R8, c[0x0][0x224], R2, 0x1, P0 ;  /* 0x0000890008057a11 */ /* 0x000fca00000f0c02 */
[----:B------:R-:W-:Y:S01]  /*1180*/  @!PT LDS RZ, [RZ] ;  /* 0x00000000fffff984 */ /* 0x000fe20000000800 */
[----:B------:R-:W-:Y:S01]  /*1190*/  @!PT LDS RZ, [RZ] ;  /* 0x00000000fffff984 */ /* 0x000fe20000000800 */
[----:B------:R-:W-:Y:S01]  /*11a0*/  @!PT LDS RZ, [RZ] ;  /* 0x00000000fffff984 */ /* 0x000fe20000000800 */
[----:B------:R1:W-:Y:S04]  /*11b0*/  LDGSTS.E.BYPASS.LTC128B.128 [R99+0xc080], [R4.64], P4 ;  /* 0x0c08000004637fae */ /* 0x0003e8000a101d56 */
[----:B------:R1:W-:Y:S04]  /*11c0*/  LDGSTS.E.BYPASS.LTC128B.128 [R99+0xd080], [R4.64+0x80], P3 ;  /* 0x0d08008004637fae */ /* 0x0003e80009901d56 */
[----:B------:R1:W-:Y:S04]  /*11d0*/  LDGSTS.E.BYPASS.LTC128B.128 [R99+0xe080], [R4.64+0x100], P2 ;  /* 0x0e08010004637fae */ /* 0x0003e80009101d56 */
[----:B------:R1:W-:Y:S02]  /*11e0*/  LDGSTS.E.BYPASS.LTC128B.128 [R99+0xf080], [R4.64+0x180], P1 ;  /* 0x0f08018004637fae */ /* 0x0003e40008901d56 */
.L_x_61:
[----:B------:R-:W-:Y:S05]  /*11f0*/  BSYNC B0 ;  /* 0x0000000000007941 */ /* 0x000fea0003800000 */
.L_x_60:
[----:B------:R-:W-:Y:S01]  /*1200*/  ISETP.GE.AND P4, PT, R11, c[0x0][0x27c], PT ;  /* 0x00009f000b007a0c */ /* 0x000fe20003f86270 */
[C---:B------:R-:W-:Y:S01]  /*1210*/  IMAD R108, R3.reuse, c[0x0][0x290], RZ ;  /* 0x0000a400036c7a24 */ /* 0x040fe200078e02ff */
[C---:B------:R-:W-:Y:S01]  /*1220*/  ISETP.GE.AND P3, PT, R16.reuse, c[0x0][0x27c], PT ;  /* 0x00009f0010007a0c */ /* 0x040fe20003f66270 */
[----:B------:R-:W-:Y:S01]  /*1230*/  IMAD R106, R3, c[0x0][0x280], RZ ;  /* 0x0000a000036a7a24 */ /* 0x000fe200078e02ff */
[----:B------:R-:W-:Y:S01]  /*1240*/  SEL R2, RZ, c[0x0][0x27c], !P4 ;  /* 0x00009f00ff027a07 */ /* 0x000fe20006000000 */
[----:B------:R-:W-:Y:S01]  /*1250*/  IMAD.U32 R3, RZ, RZ, UR13 ;  /* 0x0000000dff037e24 */ /* 0x000fe2000f8e00ff */
[----:B-1----:R-:W-:Y:S01]  /*1260*/  SEL R5, RZ, c[0x0][0x27c], !P3 ;  /* 0x00009f00ff057a07 */ /* 0x002fe20005800000 */
[----:B------:R-:W-:Y:S01]  /*1270*/  ULDC.64 UR4, c[0x0][0x260] ;  /* 0x0000980000047ab9 */ /* 0x000fe20000000a00 */
[----:B------:R-:W0:Y:S01]  /*1280*/  LDGDEPBAR ;  /* 0x00000000000079af */ /* 0x000e220000000000 */
[----:B------:R-:W-:Y:S01]  /*1290*/  IMAD.WIDE.U32 R6, R3, c[0x0][0x260], R16 ;  /* 0x0000980003067a25 */ /* 0x000fe200078e0010 */
[----:B------:R-:W-:Y:S01]  /*12a0*/  UIMAD UR4, UR12, UR4, URZ ;  /* 0x000000040c0472a4 */ /* 0x000fe2000f8e023f */
[----:B------:R-:W-:Y:S01]  /*12b0*/  SHF.R.S32.HI R15, RZ, 0x1f, R14 ;  /* 0x0000001fff0f7819 */ /* 0x000fe2000001140e */
[----:B------:R-:W-:Y:S01]  /*12c0*/  ULDC.64 UR6, c[0x0][0x290] ;  /* 0x0000a40000067ab9 */ /* 0x000fe20000000a00 */
[----:B------:R-:W-:Y:S01]  /*12d0*/  IMAD.IADD R3, R11, 0x1, R2 ;  /* 0x000000010b037824 */ /* 0x000fe200078e0202 */
[----:B------:R-:W-:Y:S01]  /*12e0*/  UIMAD UR32, UR13, UR5, UR4 ;  /* 0x000000050d2072a4 */ /* 0x000fe2000f8e0204 */
[----:B------:R-:W-:Y:S01]  /*12f0*/  IMAD.IADD R5, R16, 0x1, R5 ;  /* 0x0000000110057824 */ /* 0x000fe200078e0205 */
[----:B------:R-:W-:Y:S01]  /*1300*/  USHF.L.U64.HI UR26, UR6, UR25, UR7 ;  /* 0x00000019061a7299 */ /* 0x000fe20008010207 */
[----:B------:R-:W-:Y:S01]  /*1310*/  IMAD R93, R0, 0x20, R105 ;  /* 0x00000020005d7824 */ /* 0x000fe200078e0269 */
[----:B------:R-:W-:Y:S01]  /*1320*/  SHF.R.S32.HI R84, RZ, 0x1f, R3 ;  /* 0x0000001fff547819 */ /* 0x000fe20000011403 */
[----:B------:R-:W-:Y:S01]  /*1330*/  ULDC.64 UR4, c[0x0][0x268] ;  /* 0x00009a0000047ab9 */ /* 0x000fe20000000a00 */
[----:B------:R-:W-:Y:S01]  /*1340*/  SHF.R.S32.HI R2, RZ, 0x1f, R5 ;  /* 0x0000001fff027819 */ /* 0x000fe20000011405 */
[----:B------:R-:W-:Y:S01]  /*1350*/  UIMAD UR4, UR30, UR4, URZ ;  /* 0x000000041e0472a4 */ /* 0x000fe2000f8e023f */
[----:B------:R-:W-:Y:S01]  /*1360*/  LEA.HI R80, R84, R3, RZ, 0x3 ;  /* 0x0000000354507211 */ /* 0x000fe200078f18ff */
[----:B------:R-:W-:Y:S01]  /*1370*/  USHF.L.U32 UR27, UR6, 0x5, URZ ;  /* 0x00000005061b7899 */ /* 0x000fe2000800063f */
[----:B------:R-:W-:Y:S01]  /*1380*/  LEA.HI R78, R2, R5, RZ, 0x3 ;  /* 0x00000005024e7211 */ /* 0x000fe200078f18ff */
[----:B------:R-:W-:Y:S01]  /*1390*/  UIMAD UR31, UR31, UR5, UR4 ;  /* 0x000000051f1f72a4 */ /* 0x000fe2000f8e0204 */
[----:B------:R-:W-:Y:S01]  /*13a0*/  LEA.HI R84, R84, R3, RZ, 0x6 ;  /* 0x0000000354547211 */ /* 0x000fe200078f30ff */
[----:B------:R-:W-:Y:S01]  /*13b0*/  ULDC.64 UR6, c[0x0][0x280] ;  /* 0x0000a00000067ab9 */ /* 0x000fe20000000a00 */
[----:B------:R-:W-:Y:S01]  /*13c0*/  IADD3 R7, R7, UR32, RZ ;  /* 0x0000002007077c10 */ /* 0x000fe2000fffe0ff */
[----:B------:R-:W-:Y:S01]  /*13d0*/  ULDC.64 UR4, c[0x0][0x210] ;  /* 0x0000840000047ab9 */ /* 0x000fe20000000a00 */
[----:B------:R-:W-:Y:S01]  /*13e0*/  LEA.HI R2, R2, R5, RZ, 0x6 ;  /* 0x0000000502027211 */ /* 0x000fe200078f30ff */
[----:B------:R-:W-:Y:S01]  /*13f0*/  IMAD.SHL.U32 R84, R84, 0x20, RZ ;  /* 0x0000002054547824 */ /* 0x000fe200078e00ff */
[C---:B------:R-:W-:Y:S01]  /*1400*/  LOP3.LUT R4, R103.reuse, 0x38, R80, 0xf8, !PT ;  /* 0x0000003867047812 */ /* 0x040fe200078ef850 */
[----:B------:R-:W-:Y:S01]  /*1410*/  IMAD.WIDE.U32 R114, R114, c[0x0][0x268], R6 ;  /* 0x00009a0072727a25 */ /* 0x000fe200078e0006 */
[----:B------:R-:W-:Y:S01]  /*1420*/  USHF.L.U64.HI UR7, UR6, UR25, UR7 ;  /* 0x0000001906077299 */ /* 0x000fe20008010207 */
[----:B------:R-:W-:Y:S01]  /*1430*/  LOP3.LUT R6, R103, 0x38, R78, 0xf8, !PT ;  /* 0x0000003867067812 */ /* 0x000fe200078ef84e */
[----:B------:R-:W-:Y:S01]  /*1440*/  UIMAD UR25, UR12, UR4, URZ ;  /* 0x000000040c1972a4 */ /* 0x000fe2000f8e023f */
[----:B------:R-:W-:Y:S01]  /*1450*/  IMAD.SHL.U32 R2, R2, 0x20, RZ ;  /* 0x0000002002027824 */ /* 0x000fe200078e00ff */
[----:B------:R-:W-:Y:S01]  /*1460*/  LOP3.LUT R84, R84, 0x7ffff800, RZ, 0xc0, !PT ;  /* 0x7ffff80054547812 */ /* 0x000fe200078ec0ff */
[----:B------:R-:W-:Y:S01]  /*1470*/  UIMAD.WIDE.U32 UR32, UR13, UR4, URZ ;  /* 0x000000040d2072a5 */ /* 0x000fe2000f8e003f */
[-C--:B------:R-:W-:Y:S01]  /*1480*/  LOP3.LUT R3, R4, R101.reuse, RZ, 0x3c, !PT ;  /* 0x0000006504037212 */ /* 0x080fe200078e3cff */
[----:B------:R-:W-:Y:S01]  /*1490*/  UIMAD UR25, UR13, UR5, UR25 ;  /* 0x000000050d1972a4 */ /* 0x000fe2000f8e0219 */
[----:B------:R-:W-:Y:S01]  /*14a0*/  LOP3.LUT R2, R2, 0x7ffff800, RZ, 0xc0, !PT ;  /* 0x7ffff80002027812 */ /* 0x000fe200078ec0ff */
[C---:B------:R-:W-:Y:S01]  /*14b0*/  IMAD.WIDE.U32 R112, R105.reuse, c[0x0][0x290], R16 ;  /* 0x0000a40069707a25 */ /* 0x040fe200078e0010 */
[----:B------:R-:W-:Y:S01]  /*14c0*/  LOP3.LUT R85, R6, R101, RZ, 0x3c, !PT ;  /* 0x0000006506557212 */ /* 0x000fe200078e3cff */
[----:B------:R-:W-:Y:S01]  /*14d0*/  ULDC.64 UR4, c[0x0][0x1e8] ;  /* 0x00007a0000047ab9 */ /* 0x000fe20000000a00 */
[----:B------:R-:W-:Y:S01]  /*14e0*/  SHF.R.S32.HI R0, RZ, 0x1f, R63 ;  /* 0x0000001fff007819 */ /* 0x000fe2000001143f */
[----:B------:R-:W-:Y:S01]  /*14f0*/  IMAD R108, R105, c[0x0][0x294], R108 ;  /* 0x0000a500696c7a24 */ /* 0x000fe200078e026c */
[----:B------:R-:W-:Y:S01]  /*1500*/  IADD3 R84, R3, R84, R100 ;  /* 0x0000005403547210 */ /* 0x000fe20007ffe064 */
[----:B------:R-:W-:Y:S01]  /*1510*/  IMAD.WIDE.U32 R110, R105, c[0x0][0x280], R16 ;  /* 0x0000a000696e7a25 */ /* 0x000fe200078e0010 */
[----:B------:R-:W-:Y:S01]  /*1520*/  UIMAD UR30, UR12, UR4, URZ ;  /* 0x000000040c1e72a4 */ /* 0x000fe2000f8e023f */
[----:B------:R-:W-:Y:S01]  /*1530*/  IADD3 R85, R85, R2, R100 ;  /* 0x0000000255557210 */ /* 0x000fe20007ffe064 */
[----:B------:R-:W-:Y:S01]  /*1540*/  UIMAD.WIDE.U32 UR34, UR13, UR4, URZ ;  /* 0x000000040d2272a5 */ /* 0x000fe2000f8e003f */
[C---:B------:R-:W-:Y:S01]  /*1550*/  IMAD R106, R105.reuse, c[0x0][0x284], R106 ;  /* 0x0000a100696a7a24 */ /* 0x040fe200078e026a */
[----:B------:R-:W-:Y:S01]  /*1560*/  SHF.R.S32.HI R92, RZ, 0x1f, R11 ;  /* 0x0000001fff5c7819 */ /* 0x000fe2000001140b */
[C---:B------:R-:W-:Y:S01]  /*1570*/  IMAD.WIDE.U32 R18, R105.reuse, c[0x0][0x290], R14 ;  /* 0x0000a40069127a25 */ /* 0x040fe200078e000e */
[----:B------:R-:W-:Y:S01]  /*1580*/  SHF.R.S32.HI R91, RZ, 0x1f, R104 ;  /* 0x0000001fff5b7819 */ /* 0x000fe20000011468 */
[----:B------:R-:W-:Y:S01]  /*1590*/  UIMAD UR30, UR13, UR5, UR30 ;  /* 0x000000050d1e72a4 */ /* 0x000fe2000f8e021e */
[----:B------:R-:W-:Y:S01]  /*15a0*/  SHF.R.S32.HI R3, RZ, 0x1f, R102 ;  /* 0x0000001fff037819 */ /* 0x000fe20000011466 */
[----:B------:R-:W-:Y:S01]  /*15b0*/  IMAD.WIDE.U32 R8, R105, c[0x0][0x280], R14 ;  /* 0x0000a00069087a25 */ /* 0x000fe200078e000e */
[----:B------:R-:W-:Y:S01]  /*15c0*/  SHF.R.S32.HI R89, RZ, 0x3, R78 ;  /* 0x00000003ff597819 */ /* 0x000fe2000001144e */
[----:B------:R-:W-:Y:S01]  /*15d0*/  ULDC.64 UR4, c[0x0][0x2b0] ;  /* 0x0000ac0000047ab9 */ /* 0x000fe20000000a00 */
[----:B------:R-:W-:Y:S01]  /*15e0*/  SHF.R.S32.HI R88, RZ, 0x3, R80 ;  /* 0x00000003ff587819 */ /* 0x000fe20000011450 */
[C---:B------:R-:W-:Y:S01]  /*15f0*/  IMAD.SHL.U32 R97, R94.reuse, 0x10, RZ ;  /* 0x000000105e617824 */ /* 0x040fe200078e00ff */
[----:B------:R-:W-:Y:S01]  /*1600*/  LOP3.LUT R94, R94, 0xff, RZ, 0xc0, !PT ;  /* 0x000000ff5e5e7812 */ /* 0x000fe200078ec0ff */
[----:B------:R-:W-:Y:S01]  /*1610*/  IMAD R2, R0, c[0x0][0x290], RZ ;  /* 0x0000a40000027a24 */ /* 0x000fe200078e02ff */
[----:B------:R-:W-:Y:S01]  /*1620*/  LOP3.LUT R78, R78, 0xfffffff8, RZ, 0xc0, !PT ;  /* 0xfffffff84e4e7812 */ /* 0x000fe200078ec0ff */
[----:B------:R-:W-:Y:S01]  /*1630*/  IMAD R0, R0, c[0x0][0x280], RZ ;  /* 0x0000a00000007a24 */ /* 0x000fe200078e02ff */
[----:B------:R-:W-:Y:S01]  /*1640*/  LOP3.LUT R80, R80, 0xfffffff8, RZ, 0xc0, !PT ;  /* 0xfffffff850507812 */ /* 0x000fe200078ec0ff */
[----:B------:R-:W-:Y:S01]  /*1650*/  IMAD.IADD R113, R113, 0x1, R108 ;  /* 0x0000000171717824 */ /* 0x000fe200078e026c */
[----:B------:R-:W-:Y:S01]  /*1660*/  LEA.HI R92, R92, R11, RZ, 0x3 ;  /* 0x0000000b5c5c7211 */ /* 0x000fe200078f18ff */
[----:B------:R-:W-:Y:S01]  /*1670*/  IMAD.IADD R111, R111, 0x1, R106 ;  /* 0x000000016f6f7824 */ /* 0x000fe200078e026a */
[----:B------:R-:W-:Y:S01]  /*1680*/  LEA.HI R91, R91, R104, RZ, 0x3 ;  /* 0x000000685b5b7211 */ /* 0x000fe200078f18ff */
[----:B------:R-:W-:Y:S01]  /*1690*/  IMAD.IADD R109, R108, 0x1, R19 ;  /* 0x000000016c6d7824 */ /* 0x000fe200078e0213 */
[----:B------:R-:W-:Y:S01]  /*16a0*/  LEA.HI R90, R3, R102, RZ, 0x3 ;  /* 0x00000066035a7211 */ /* 0x000fe200078f18ff */
[----:B------:R-:W-:Y:S01]  /*16b0*/  IMAD.IADD R107, R106, 0x1, R9 ;  /* 0x000000016a6b7824 */ /* 0x000fe200078e0209 */
[----:B------:R-:W-:Y:S01]  /*16c0*/  UIMAD UR29, UR29, UR4, URZ ;  /* 0x000000041d1d72a4 */ /* 0x000fe2000f8e023f */
[----:B------:R-:W-:Y:S01]  /*16d0*/  IMAD.MOV.U32 R108, RZ, RZ, R18 ;  /* 0x000000ffff6c7224 */ /* 0x000fe200078e0012 */
[----:B------:R-:W-:Y:S01]  /*16e0*/  SHF.R.S32.HI R3, RZ, 0x1f, R78 ;  /* 0x0000001fff037819 */ /* 0x000fe2000001144e */
[----:B------:R-:W-:Y:S01]  /*16f0*/  IMAD.MOV.U32 R106, RZ, RZ, R8 ;  /* 0x000000ffff6a7224 */ /* 0x000fe200078e0008 */
[----:B------:R-:W-:Y:S01]  /*1700*/  SHF.R.S32.HI R79, RZ, 0x1f, R80 ;  /* 0x0000001fff4f7819 */ /* 0x000fe20000011450 */
[----:B------:R-:W-:Y:S01]  /*1710*/  IMAD.SHL.U32 R96, R94, 0x8, RZ ;  /* 0x000000085e607824 */ /* 0x000fe200078e00ff */
[----:B------:R-:W-:Y:S01]  /*1720*/  LOP3.LUT R92, R92, 0xfffffff8, RZ, 0xc0, !PT ;  /* 0xfffffff85c5c7812 */ /* 0x000fe200078ec0ff */
[----:B------:R-:W-:Y:S01]  /*1730*/  IMAD.SHL.U32 R95, R94, 0x4, RZ ;  /* 0x000000045e5f7824 */ /* 0x000fe200078e00ff */
[----:B------:R-:W-:Y:S01]  /*1740*/  LOP3.LUT R91, R91, 0xfffffff8, RZ, 0xc0, !PT ;  /* 0xfffffff85b5b7812 */ /* 0x000fe200078ec0ff */
[C---:B------:R-:W-:Y:S01]  /*1750*/  IMAD R5, R63.reuse, c[0x0][0x294], R2 ;  /* 0x0000a5003f057a24 */ /* 0x040fe200078e0202 */
[----:B------:R-:W-:Y:S01]  /*1760*/  LOP3.LUT R90, R90, 0xfffffff8, RZ, 0xc0, !PT ;  /* 0xfffffff85a5a7812 */ /* 0x000fe200078ec0ff */
[C---:B------:R-:W-:Y:S01]  /*1770*/  IMAD R69, R63.reuse, c[0x0][0x284], R0 ;  /* 0x0000a1003f457a24 */ /* 0x040fe200078e0200 */
[----:B------:R-:W-:Y:S01]  /*1780*/  UIMAD.WIDE.U32 UR36, UR28, UR4, URZ ;  /* 0x000000041c2472a5 */ /* 0x000fe2000f8e003f */
[----:B------:R-:W-:Y:S01]  /*1790*/  IMAD.SHL.U32 R94, R94, 0x2, RZ ;  /* 0x000000025e5e7824 */ /* 0x000fe200078e00ff */
[----:B------:R-:W-:Y:S01]  /*17a0*/  UIMAD UR29, UR28, UR5, UR29 ;  /* 0x000000051c1d72a4 */ /* 0x000fe2000f8e021d */
[----:B------:R-:W-:Y:S01]  /*17b0*/  IMAD.WIDE.U32 R110, R63, c[0x0][0x280], R110 ;  /* 0x0000a0003f6e7a25 */ /* 0x000fe200078e006e */
[----:B------:R-:W-:Y:S01]  /*17c0*/  SHF.L.U64.HI R76, R78, 0x1, R3 ;  /* 0x000000014e4c7819 */ /* 0x000fe20000010203 */
[----:B------:R-:W-:Y:S01]  /*17d0*/  USHF.L.U32 UR6, UR6, 0x5, URZ ;  /* 0x0000000506067899 */ /* 0x000fe2000800063f */
[----:B------:R-:W-:Y:S01]  /*17e0*/  SHF.L.U64.HI R79, R80, 0x1, R79 ;  /* 0x00000001504f7819 */ /* 0x000fe2000001024f */
[----:B------:R-:W-:Y:S01]  /*17f0*/  IMAD.MOV.U32 R2, RZ, RZ, c[0x0][0x2b8] ;  /* 0x0000ae00ff027624 */ /* 0x000fe200078e00ff */
[----:B------:R-:W-:Y:S01]  /*1800*/  IADD3 R73, R73, UR18, RZ ;  /* 0x0000001249497c10 */ /* 0x000fe2000fffe0ff */
[----:B------:R-:W-:Y:S01]  /*1810*/  IMAD.MOV.U32 R0, RZ, RZ, c[0x0][0x27c] ;  /* 0x00009f00ff007624 */ /* 0x000fe200078e00ff */
[C---:B------:R-:W-:Y:S01]  /*1820*/  IADD3 R10, R14.reuse, 0x60, RZ ;  /* 0x000000600e0a7810 */ /* 0x040fe20007ffe0ff */
[----:B------:R-:W-:Y:S01]  /*1830*/  IMAD.MOV.U32 R86, RZ, RZ, c[0x0][0x27c] ;  /* 0x00009f00ff567624 */ /* 0x000fe200078e00ff */
[----:B------:R-:W-:Y:S01]  /*1840*/  IADD3 R9, R14, 0x20, RZ ;  /* 0x000000200e097810 */ /* 0x000fe20007ffe0ff */
[----:B------:R-:W-:Y:S01]  /*1850*/  IMAD.WIDE.U32 R112, R63, c[0x0][0x290], R112 ;  /* 0x0000a4003f707a25 */ /* 0x000fe200078e0070 */
[----:B------:R-:W-:Y:S01]  /*1860*/  LOP3.LUT R97, R97, 0x10, RZ, 0xc0, !PT ;  /* 0x0000001061617812 */ /* 0x000fe200078ec0ff */
[----:B------:R-:W-:Y:S01]  /*1870*/  UIADD3 UR25, UR33, UR25, URZ ;  /* 0x0000001921197290 */ /* 0x000fe2000fffe03f */
[----:B------:R-:W-:Y:S01]  /*1880*/  LOP3.LUT R96, R96, 0x10, RZ, 0xc0, !PT ;  /* 0x0000001060607812 */ /* 0x000fe200078ec0ff */
[----:B------:R-:W-:Y:S01]  /*1890*/  IMAD.WIDE.U32 R108, R63, c[0x0][0x290], R108 ;  /* 0x0000a4003f6c7a25 */ /* 0x000fe200078e006c */
[----:B------:R-:W-:Y:S01]  /*18a0*/  LOP3.LUT R95, R95, 0x10, RZ, 0xc0, !PT ;  /* 0x000000105f5f7812 */ /* 0x000fe200078ec0ff */
[----:B------:R-:W-:Y:S01]  /*18b0*/  UIADD3 UR30, UR35, UR30, URZ ;  /* 0x0000001e231e7290 */ /* 0x000fe2000fffe03f */
[----:B------:R-:W-:Y:S01]  /*18c0*/  LOP3.LUT R94, R94, 0x10, RZ, 0xc0, !PT ;  /* 0x000000105e5e7812 */ /* 0x000fe200078ec0ff */
[----:B------:R-:W-:Y:S01]  /*18d0*/  IMAD.WIDE.U32 R106, R63, c[0x0][0x280], R106 ;  /* 0x0000a0003f6a7a25 */ /* 0x000fe200078e006a */
[----:B------:R-:W-:Y:S01]  /*18e0*/  SHF.R.S32.HI R83, RZ, 0x1f, R92 ;  /* 0x0000001fff537819 */ /* 0x000fe2000001145c */
[----:B------:R-:W-:Y:S01]  /*18f0*/  UIADD3 UR29, UR37, UR29, URZ ;  /* 0x0000001d251d7290 */ /* 0x000fe2000fffe03f */
[----:B------:R-:W-:Y:S01]  /*1900*/  SHF.R.S32.HI R82, RZ, 0x1f, R91 ;  /* 0x0000001fff527819 */ /* 0x000fe2000001145b */
[----:B------:R-:W-:Y:S01]  /*1910*/  IMAD.IADD R71, R111, 0x1, R69 ;  /* 0x000000016f477824 */ /* 0x000fe200078e0245 */
[----:B------:R-:W-:Y:S01]  /*1920*/  SHF.R.S32.HI R81, RZ, 0x1f, R90 ;  /* 0x0000001fff517819 */ /* 0x000fe2000001145a */
[----:B------:R-:W-:Y:S01]  /*1930*/  IMAD.SHL.U32 R86, R86, 0x2, RZ ;  /* 0x0000000256567824 */ /* 0x000fe200078e00ff */
[----:B------:R-:W-:Y:S01]  /*1940*/  IADD3 R75, R115, UR31, RZ ;  /* 0x0000001f734b7c10 */ /* 0x000fe2000fffe0ff */
[----:B------:R-:W-:Y:S01]  /*1950*/  IMAD.IADD R72, R113, 0x1, R5 ;  /* 0x0000000171487824 */ /* 0x000fe200078e0205 */
[----:B------:R-:W-:Y:S01]  /*1960*/  ISETP.NE.AND P5, PT, R2, 0x1, PT ;  /* 0x000000010200780c */ /* 0x000fe20003fa5270 */
[----:B------:R-:W-:Y:S01]  /*1970*/  IMAD.IADD R70, R5, 0x1, R109 ;  /* 0x0000000105467824 */ /* 0x000fe200078e026d */
[----:B------:R-:W-:Y:S01]  /*1980*/  BAR.SYNC.DEFER_BLOCKING 0x0 ;  /* 0x0000000000007b1d */ /* 0x000fe20000010000 */
[----:B------:R-:W-:Y:S01]  /*1990*/  IMAD.IADD R69, R69, 0x1, R107 ;  /* 0x0000000145457824 */ /* 0x000fe200078e026b */
[----:B------:R-:W-:Y:S01]  /*19a0*/  ISETP.GE.AND P6, PT, R0, 0x1, PT ;  /* 0x000000010000780c */ /* 0x000fe20003fc6270 */
[----:B------:R-:W-:-:S02]  /*19b0*/  IMAD.SHL.U32 R78, R78, 0x2, RZ ;  /* 0x000000024e4e7824 */ /* 0x000fc400078e00ff */
[----:B------:R-:W-:Y:S01]  /*19c0*/  IMAD.SHL.U32 R80, R80, 0x2, RZ ;  /* 0x0000000250507824 */ /* 0x000fe200078e00ff */
[----:B------:R-:W-:Y:S01]  /*19d0*/  ULDC.U8 UR4, c[0x0][0x298] ;  /* 0x0000a60000047ab9 */ /* 0x000fe20000000000 */
[----:B------:R-:W-:Y:S02]  /*19e0*/  IMAD.SHL.U32 R85, R85, 0x2, RZ ;  /* 0x0000000255557824 */ /* 0x000fe400078e00ff */
[----:B------:R-:W-:Y:S02]  /*19f0*/  IMAD.SHL.U32 R84, R84, 0x2, RZ ;  /* 0x0000000254547824 */ /* 0x000fe400078e00ff */
.L_x_80:
[----:B------:R-:W-:Y:S01]  /*1a00*/  IMAD.SHL.U32 R68, R98, 0x20, RZ ;  /* 0x0000002062447824 */ /* 0x000fe200078e00ff */
[----:B------:R-:W-:Y:S04]  /*1a10*/  DEPBAR.LE SB0, 0x0 ;  /* 0x000080000000791a */ /* 0x000fe80000000000 */
[----:B------:R-:W-:Y:S01]  /*1a20*/  IMAD.IADD R0, R93, 0x1, R68 ;  /* 0x000000015d007824 */ /* 0x000fe200078e0244 */
[----:B------:R-:W-:Y:S01]  /*1a30*/  BSSY B1, `(.L_x_62) ;  /* 0x0000299000017945 */ /* 0x000fe20003800000 */
[----:B------:R-:W-:Y:S02]  /*1a40*/  IMAD.MOV.U32 R87, RZ, RZ, RZ ;  /* 0x000000ffff577224 */ /* 0x000fe400078e00ff */
[----:B------:R-:W-:Y:S01]  /*1a50*/  IMAD.IADD R67, R73, 0x1, R0 ;  /* 0x0000000149437824 */ /* 0x000fe200078e0200 */
[----:B------:R-:W-:Y:S03]  /*1a60*/  ISETP.GE.AND P0, PT, R0, UR17, PT ;  /* 0x0000001100007c0c */ /* 0x000fe6000bf06270 */
[----:B------:R-:W-:Y:S01]  /*1a70*/  @P5 IMAD.HI.U32 R2, R67, c[0x0][0x2bc], RZ ;  /* 0x0000af0043025a27 */ /* 0x000fe200078e00ff */
[----:B------:R-:W-:Y:S02]  /*1a80*/  ISETP.GT.OR P0, PT, R93, 0x1f, P0 ;  /* 0x0000001f5d00780c */ /* 0x000fe40000704670 */
[----:B------:R-:W-:Y:S02]  /*1a90*/  MOV R0, R67 ;  /* 0x0000004300007202 */ /* 0x000fe40000000f00 */
[----:B------:R-:W-:Y:S09]  /*1aa0*/  @P5 SHF.R.U32.HI R0, RZ, c[0x0][0x2c0], R2 ;  /* 0x0000b000ff005a19 */ /* 0x000ff20000011602 */
[C---:B------:R-:W-:Y:S04]  /*1ab0*/  @!P0 IADD3 R3, P1, R0.reuse, UR36, RZ ;  /* 0x0000002400038c10 */ /* 0x040fe8000ff3e0ff */
[----:B------:R-:W-:Y:S01]  /*1ac0*/  @!P0 LEA.HI.X.SX32 R2, R0, UR29, 0x1, P1 ;  /* 0x0000001d00028c11 */ /* 0x000fe200088f0eff */
[----:B------:R-:W-:Y:S01]  /*1ad0*/  IMAD.MOV R0, RZ, RZ, -R0 ;  /* 0x000000ffff007224 */ /* 0x000fe200078e0a00 */
[C---:B-1----:R-:W-:Y:S03]  /*1ae0*/  @!P0 LEA R6, P1, R3.reuse, c[0x0][0x2a0], 0x2 ;  /* 0x0000a80003068a11 */ /* 0x042fe600078210ff */
[----:B------:R-:W-:Y:S01]  /*1af0*/  IMAD R67, R0, c[0x0][0x2b8], R67 ;  /* 0x0000ae0000437a24 */ /* 0x000fe200078e0243 */
[----:B------:R-:W-:Y:S03]  /*1b00*/  @!P0 LEA.HI.X R7, R3, c[0x0][0x2a4], R2, 0x2, P1 ;  /* 0x0000a90003078a11 */ /* 0x000fe600008f1402 */
[C---:B------:R-:W-:Y:S01]  /*1b10*/  IMAD.WIDE.U32 R4, R67.reuse, c[0x0][0x1e0], RZ ;  /* 0x0000780043047a25 */ /* 0x040fe200078e00ff */
[----:B------:R-:W-:Y:S01]  /*1b20*/  SHF.R.S32.HI R66, RZ, 0x1f, R67 ;  /* 0x0000001fff427819 */ /* 0x000fe20000011443 */
[----:B------:R-:W3:Y:S04]  /*1b30*/  @!P0 LDG.E R87, [R6.64] ;  /* 0x0000001606578981 */ /* 0x000ee8000c1e1900 */
[----:B------:R-:W-:Y:S01]  /*1b40*/  IMAD R0, R66, c[0x0][0x1e0], RZ ;  /* 0x0000780042007a24 */ /* 0x000fe200078e02ff */
[----:B------:R-:W-:Y:S03]  /*1b50*/  BAR.SYNC.DEFER_BLOCKING 0x0 ;  /* 0x0000000000007b1d */ /* 0x000fe60000010000 */
[----:B------:R-:W-:Y:S05]  /*1b60*/  IMAD R0, R67, c[0x0][0x1e4], R0 ;  /* 0x0000790043007a24 */ /* 0x000fea00078e0200 */
[----:B------:R-:W-:Y:S02]  /*1b70*/  IADD3 R5, R5, R0, RZ ;  /* 0x0000000005057210 */ /* 0x000fe40007ffe0ff */
[----:B---3--:R-:W-:Y:S03]  /*1b80*/  SHF.R.S32.HI R65, RZ, 0x1f, R87 ;  /* 0x0000001fff417819 */ /* 0x008fe60000011457 */
[----:B------:R-:W-:Y:S04]  /*1b90*/  IMAD.WIDE.U32 R4, R87, c[0x0][0x1f0], R4 ;  /* 0x00007c0057047a25 */ /* 0x000fe800078e0004 */
[----:B------:R-:W-:Y:S01]  /*1ba0*/  IMAD R2, R65, c[0x0][0x1f0], RZ ;  /* 0x00007c0041027a24 */ /* 0x000fe200078e02ff */
[----:B------:R-:W-:Y:S03]  /*1bb0*/  IADD3 R4, P1, R4, UR34, RZ ;  /* 0x0000002204047c10 */ /* 0x000fe6000ff3e0ff */
[----:B------:R-:W-:Y:S01]  /*1bc0*/  IMAD R2, R87, c[0x0][0x1f4], R2 ;  /* 0x00007d0057027a24 */ /* 0x000fe200078e0202 */
[C---:B------:R-:W-:Y:S04]  /*1bd0*/  LEA R0, P0, R4.reuse, c[0x0][0x1c8], 0x1 ;  /* 0x0000720004007a11 */ /* 0x040fe800078008ff */
[----:B------:R-:W-:Y:S04]  /*1be0*/  IADD3.X R3, R5, UR30, R2, P1, !PT ;  /* 0x0000001e05037c10 */ /* 0x000fe80008ffe402 */
[----:B------:R-:W-:Y:S01]  /*1bf0*/  LEA.HI.X R4, R4, c[0x0][0x1cc], R3, 0x1, P0 ;  /* 0x0000730004047a11 */ /* 0x000fe200000f0c03 */
[----:B----45:R-:W-:-:S05]  /*1c00*/  @!P6 BRA `(.L_x_63) ;  /* 0x000026000000e947 */ /* 0x030fca0003800000 */
[C---:B------:R-:W-:Y:S01]  /*1c10*/  IMAD R5, R98.reuse, UR7, RZ ;  /* 0x0000000762057c24 */ /* 0x040fe2000f8e02ff */
[----:B------:R-:W-:Y:S01]  /*1c20*/  ISETP.NE.AND P0, PT, RZ, UR4, PT ;  /* 0x00000004ff007c0c */ /* 0x000fe2000bf05270 */
[C---:B------:R-:W-:Y:S01]  /*1c30*/  IMAD R3, R98.reuse, UR26, RZ ;  /* 0x0000001a62037c24 */ /* 0x040fe2000f8e02ff */
[----:B------:R-:W-:Y:S01]  /*1c40*/  SHF.R.S32.HI R2, RZ, 0x1f, R98 ;  /* 0x0000001fff027819 */ /* 0x000fe20000011462 */
[----:B------:R-:W-:Y:S01]  /*1c50*/  IMAD.WIDE.U32 R20, R98, UR6, RZ ;  /* 0x0000000662147c25 */ /* 0x000fe2000f8e00ff */
[----:B------:R-:W-:Y:S03]  /*1c60*/  IADD3 R64, -R68, UR17, RZ ;  /* 0x0000001144407c10 */ /* 0x000fe6000fffe1ff */
[----:B------:R-:W-:Y:S01]  /*1c70*/  IMAD R5, R2, UR6, R5 ;  /* 0x0000000602057c24 */ /* 0x000fe2000f8e0205 */
[----:B------:R-:W-:Y:S01]  /*1c80*/  IMNMX R64, R64, 0x20, PT ;  /* 0x0000002040407817 */ /* 0x000fe20003800200 */
[----:B------:R-:W-:Y:S02]  /*1c90*/  IMAD R3, R2, UR27, R3 ;  /* 0x0000001b02037c24 */ /* 0x000fe4000f8e0203 */
[----:B------:R-:W-:Y:S01]  /*1ca0*/  IMAD.WIDE.U32 R6, R98, UR27, RZ ;  /* 0x0000001b62067c25 */ /* 0x000fe2000f8e00ff */
[----:B------:R-:W-:Y:S04]  /*1cb0*/  IADD3 R2, R21, R5, RZ ;  /* 0x0000000515027210 */ /* 0x000fe80007ffe0ff */
[----:B------:R-:W-:Y:S01]  /*1cc0*/  IADD3 R3, R7, R3, RZ ;  /* 0x0000000307037210 */ /* 0x000fe20007ffe0ff */
[----:B------:R-:W-:-:S05]  /*1cd0*/  @!P0 BRA `(.L_x_64) ;  /* 0x0000127000008947 */ /* 0x000fca0003800000 */
[----:B------:R-:W-:Y:S01]  /*1ce0*/  ISETP.GE.AND P2, PT, R105, R64, PT ;  /* 0x000000406900720c */ /* 0x000fe20003f46270 */
[----:B------:R-:W-:Y:S01]  /*1cf0*/  BSSY B0, `(.L_x_65) ;  /* 0x0000026000007945 */ /* 0x000fe20003800000 */
[----:B------:R-:W-:Y:S01]  /*1d00*/  CS2R R40, SRZ ;  /* 0x0000000000287805 */ /* 0x000fe2000001ff00 */
[----:B------:R-:W-:Y:S01]  /*1d10*/  CS2R R44, SRZ ;  /* 0x00000000002c7805 */ /* 0x000fe2000001ff00 */
[----:B------:R-:W-:Y:S01]  /*1d20*/  CS2R R46, SRZ ;  /* 0x00000000002e7805 */ /* 0x000fe2000001ff00 */
[----:B------:R-:W-:Y:S01]  /*1d30*/  CS2R R50, SRZ ;  /* 0x0000000000327805 */ /* 0x000fe2000001ff00 */
[----:B------:R-:W-:Y:S01]  /*1d40*/  CS2R R18, SRZ ;  /* 0x0000000000127805 */ /* 0x000fe2000001ff00 */
[----:B------:R-:W-:Y:S01]  /*1d50*/  CS2R R24, SRZ ;  /* 0x0000000000187805 */ /* 0x000fe2000001ff00 */
[----:B------:R-:W-:Y:S01]  /*1d60*/  CS2R R28, SRZ ;  /* 0x00000000001c7805 */ /* 0x000fe2000001ff00 */
[----:B------:R-:W-:Y:S04]  /*1d70*/  CS2R R32, SRZ ;  /* 0x0000000000207805 */ /* 0x000fe8000001ff00 */
[----:B------:R-:W-:-:S05]  /*1d80*/  @P2 BRA `(.L_x_66) ;  /* 0x000001c000002947 */ /* 0x000fca0003800000 */
[----:B------:R-:W-:Y:S01]  /*1d90*/  IADD3 R20, P1, R106, R20, RZ ;  /* 0x000000146a147210 */ /* 0x000fe20007f3e0ff */
[----:B------:R-:W-:Y:S01]  /*1da0*/  CS2R R50, SRZ ;  /* 0x0000000000327805 */ /* 0x000fe2000001ff00 */
[----:B------:R-:W-:Y:S01]  /*1db0*/  IADD3 R6, P0, R108, R6, RZ ;  /* 0x000000066c067210 */ /* 0x000fe20007f1e0ff */
[----:B------:R-:W-:Y:S01]  /*1dc0*/  CS2R R32, SRZ ;  /* 0x0000000000207805 */ /* 0x000fe2000001ff00 */
[----:B------:R-:W-:Y:S01]  /*1dd0*/  CS2R R46, SRZ ;  /* 0x00000000002e7805 */ /* 0x000fe2000001ff00 */
[----:B------:R-:W-:Y:S01]  /*1de0*/  IMAD.X R5, R2, 0x1, R69, P1 ;  /* 0x0000000102057824 */ /* 0x000fe200008e0645 */
[----:B------:R-:W-:Y:S01]  /*1df0*/  LEA R22, P1, R20, c[0x0][0x270], 0x1 ;  /* 0x00009c0014167a11 */ /* 0x000fe200078208ff */
[----:B------:R-:W-:Y:S01]  /*1e00*/  IMAD.X R3, R3, 0x1, R70, P0 ;  /* 0x0000000103037824 */ /* 0x000fe200000e0646 */
[----:B------:R-:W-:Y:S01]  /*1e10*/  LEA R2, P0, R6, c[0x0][0x288], 0x1 ;  /* 0x0000a20006027a11 */ /* 0x000fe200078008ff */
[----:B------:R-:W-:Y:S01]  /*1e20*/  CS2R R28, SRZ ;  /* 0x00000000001c7805 */ /* 0x000fe2000001ff00 */
[----:B------:R-:W-:Y:S01]  /*1e30*/  LEA.HI.X R23, R20, c[0x0][0x274], R5, 0x1, P1 ;  /* 0x00009d0014177a11 */ /* 0x000fe200008f0c05 */
[----:B------:R-:W-:Y:S01]  /*1e40*/  CS2R R44, SRZ ;  /* 0x00000000002c7805 */ /* 0x000fe2000001ff00 */
[----:B------:R-:W-:Y:S01]  /*1e50*/  ISETP.GE.AND P1, PT, R14, c[0x0][0x27c], PT ;  /* 0x00009f000e007a0c */ /* 0x000fe20003f26270 */
[----:B------:R-:W-:Y:S01]  /*1e60*/  CS2R R40, SRZ ;  /* 0x0000000000287805 */ /* 0x000fe2000001ff00 */
[----:B------:R-:W-:Y:S01]  /*1e70*/  LEA.HI.X R3, R6, c[0x0][0x28c], R3, 0x1, P0 ;  /* 0x0000a30006037a11 */ /* 0x000fe200000f0c03 */
[----:B------:R-:W-:Y:S01]  /*1e80*/  CS2R R24, SRZ ;  /* 0x0000000000187805 */ /* 0x000fe2000001ff00 */
[----:B------:R-:W-:Y:S01]  /*1e90*/  ISETP.GE.AND P0, PT, R9, c[0x0][0x27c], PT ;  /* 0x00009f0009007a0c */ /* 0x000fe20003f06270 */
[----:B------:R-:W-:Y:S08]  /*1ea0*/  CS2R R18, SRZ ;  /* 0x0000000000127805 */ /* 0x000ff0000001ff00 */
[----:B------:R1:W5:Y:S04]  /*1eb0*/  @!P1 LDG.E.64 R50, [R22.64] ;  /* 0x0000001616329981 */ /* 0x000368000c1e1b00 */
[----:B------:R1:W5:Y:S01]  /*1ec0*/  @!P1 LDG.E.64 R32, [R2.64] ;  /* 0x0000001602209981 */ /* 0x000362000c1e1b00 */
[----:B------:R-:W-:Y:S03]  /*1ed0*/  ISETP.GE.AND P1, PT, R12, c[0x0][0x27c], PT ;  /* 0x00009f000c007a0c */ /* 0x000fe60003f26270 */
[----:B------:R1:W5:Y:S04]  /*1ee0*/  @!P0 LDG.E.64 R46, [R22.64+0x40] ;  /* 0x00004016162e8981 */ /* 0x000368000c1e1b00 */
[----:B------:R1:W5:Y:S01]  /*1ef0*/  @!P0 LDG.E.64 R28, [R2.64+0x40] ;  /* 0x00004016021c8981 */ /* 0x000362000c1e1b00 */
[----:B------:R-:W-:Y:S05]  /*1f00*/  ISETP.GE.AND P0, PT, R10, c[0x0][0x27c], PT ;  /* 0x00009f000a007a0c */ /* 0x000fea0003f06270 */
[----:B------:R1:W5:Y:S04]  /*1f10*/  @!P1 LDG.E.64 R44, [R22.64+0x80] ;  /* 0x00008016162c9981 */ /* 0x000368000c1e1b00 */
[----:B------:R1:W5:Y:S04]  /*1f20*/  @!P1 LDG.E.64 R24, [R2.64+0x80] ;  /* 0x0000801602189981 */ /* 0x000368000c1e1b00 */
[----:B------:R1:W5:Y:S04]  /*1f30*/  @!P0 LDG.E.64 R40, [R22.64+0xc0] ;  /* 0x0000c01616288981 */ /* 0x000368000c1e1b00 */
[----:B------:R1:W5:Y:S02]  /*1f40*/  @!P0 LDG.E.64 R18, [R2.64+0xc0] ;  /* 0x0000c01602128981 */ /* 0x000364000c1e1b00 */
.L_x_66:
[----:B------:R-:W-:Y:S05]  /*1f50*/  BSYNC B0 ;  /* 0x0000000000007941 */ /* 0x000fea0003800000 */
.L_x_65:
[----:B------:R3:W4:Y:S04]  /*1f60*/  SHFL.IDX PT, R55, R4, RZ, 0x181f ;  /* 0x00181fff04377589 */ /* 0x00072800000e0000 */
[----:B------:R3:W1:Y:S01]  /*1f70*/  SHFL.IDX PT, R53, R0, RZ, 0x181f ;  /* 0x00181fff00357589 */ /* 0x00066200000e0000 */
[----:B------:R-:W-:-:S05]  /*1f80*/  @P2 BRA `(.L_x_67) ;  /* 0x0000243000002947 */ /* 0x000fca0003800000 */
[----:B------:R-:W-:Y:S01]  /*1f90*/  ISETP.GE.AND P0, PT, R16, c[0x0][0x1d4], PT ;  /* 0x0000750010007a0c */ /* 0x000fe20003f06270 */
[----:B-----5:R-:W-:Y:S01]  /*1fa0*/  IMAD.MOV.U32 R13, RZ, RZ, R44 ;  /* 0x000000ffff0d7224 */ /* 0x020fe200078e002c */
[----:B------:R-:W-:Y:S01]  /*1fb0*/  MOV R8, R45 ;  /* 0x0000002d00087202 */ /* 0x000fe20000000f00 */
[----:B---3--:R-:W-:Y:S01]  /*1fc0*/  IMAD.MOV.U32 R0, RZ, RZ, R19 ;  /* 0x000000ffff007224 */ /* 0x008fe200078e0013 */
[----:B-1----:R-:W-:Y:S01]  /*1fd0*/  MOV R2, R18 ;  /* 0x0000001200027202 */ /* 0x002fe20000000f00 */
[----:B------:R-:W-:Y:S01]  /*1fe0*/  IMAD.MOV.U32 R21, RZ, RZ, R40 ;  /* 0x000000ffff157224 */ /* 0x000fe200078e0028 */
[----:B------:R-:W-:Y:S01]  /*1ff0*/  PRMT R42, R8, 0x5410, R13 ;  /* 0x00005410082a7816 */ /* 0x000fe2000000000d */
[----:B------:R-:W-:Y:S01]  /*2000*/  IMAD.MOV.U32 R20, RZ, RZ, R41 ;  /* 0x000000ffff147224 */ /* 0x000fe200078e0029 */
[----:B------:R-:W-:Y:S01]  /*2010*/  PRMT R5, R0, 0x5410, R2 ;  /* 0x0000541000057816 */ /* 0x000fe20000000002 */
[----:B------:R-:W-:Y:S01]  /*2020*/  IMAD.MOV.U32 R13, RZ, RZ, R46 ;  /* 0x000000ffff0d7224 */ /* 0x000fe200078e002e */
[----:B------:R-:W-:Y:S01]  /*2030*/  MOV R3, R25 ;  /* 0x0000001900037202 */ /* 0x000fe20000000f00 */
[----:B------:R-:W-:Y:S01]  /*2040*/  IMAD.MOV.U32 R8, RZ, RZ, R47 ;  /* 0x000000ffff087224 */ /* 0x000fe200078e002f */
[----:B------:R-:W-:Y:S01]  /*2050*/  MOV R0, R29 ;  /* 0x0000001d00007202 */ /* 0x000fe20000000f00 */
[----:B------:R-:W-:Y:S01]  /*2060*/  IMAD.MOV.U32 R4, RZ, RZ, R24 ;  /* 0x000000ffff047224 */ /* 0x000fe200078e0018 */
[----:B------:R-:W-:Y:S01]  /*2070*/  PRMT R38, R20, 0x5410, R21 ;  /* 0x0000541014267816 */ /* 0x000fe20000000015 */
[----:B------:R-:W-:Y:S01]  /*2080*/  IMAD.MOV.U32 R2, RZ, RZ, R28 ;  /* 0x000000ffff027224 */ /* 0x000fe200078e001c */
[----:B------:R-:W-:Y:S01]  /*2090*/  PRMT R43, R8, 0x5410, R13 ;  /* 0x00005410082b7816 */ /* 0x000fe2000000000d */
[----:B------:R-:W-:Y:S01]  /*20a0*/  BSSY B0, `(.L_x_68) ;  /* 0x000003d000007945 */ /* 0x000fe20003800000 */
[----:B------:R-:W-:Y:S02]  /*20b0*/  PRMT R6, R3, 0x5410, R4 ;  /* 0x0000541003067816 */ /* 0x000fe40000000004 */
[----:B------:R-:W-:Y:S01]  /*20c0*/  PRMT R7, R0, 0x5410, R2 ;  /* 0x0000541000077816 */ /* 0x000fe20000000002 */
[----:B------:R-:W-:-:S05]  /*20d0*/  @P0 BRA `(.L_x_69) ;  /* 0x0000039000000947 */ /* 0x000fca0003800000 */
[----:B------:R-:W-:Y:S01]  /*20e0*/  ISETP.GE.AND P0, PT, R14, c[0x0][0x27c], PT ;  /* 0x00009f000e007a0c */ /* 0x000fe20003f06270 */
[----:B------:R-:W1:Y:S01]  /*20f0*/  LDS.128 R20, [R99+0xc080] ;  /* 0x00c0800063147984 */ /* 0x000e620000000c00 */
[----:B------:R-:W-:Y:S01]  /*2100*/  MOV R26, R32 ;  /* 0x00000020001a7202 */ /* 0x000fe20000000f00 */
[----:B------:R-:W-:Y:S01]  /*2110*/  IMAD.MOV.U32 R34, RZ, RZ, R50 ;  /* 0x000000ffff227224 */ /* 0x000fe200078e0032 */
[----:B------:R-:W-:Y:S02]  /*2120*/  MOV R27, R33 ;  /* 0x00000021001b7202 */ /* 0x000fe40000000f00 */
[----:B------:R-:W-:Y:S02]  /*2130*/  MOV R49, R51 ;  /* 0x0000003300317202 */ /* 0x000fe40000000f00 */
[C---:B------:R-:W-:Y:S04]  /*2140*/  LEA R60, P1, R16.reuse, R53, 0x1 ;  /* 0x00000035103c7211 */ /* 0x040fe800078208ff */
[----:B----4-:R-:W-:Y:S01]  /*2150*/  LEA.HI.X R61, R16, R55, R17, 0x1, P1 ;  /* 0x00000037103d7211 */ /* 0x010fe200008f0c11 */
[----:B------:R-:W-:Y:S01]  /*2160*/  @!P0 HADD2.F32 R35, -RZ, R34.H0_H0 ;  /* 0x20000022ff238230 */ /* 0x000fe20000004100 */
[--C-:B------:R-:W-:Y:S01]  /*2170*/  @!P0 SHF.R.U64 R31, R32, 0x10, R33.reuse ;  /* 0x00000010201f8819 */ /* 0x100fe20000001221 */
[----:B------:R-:W-:Y:S01]  /*2180*/  @!P0 HADD2.F32 R27, -RZ, R27.H0_H0 ;  /* 0x2000001bff1b8230 */ /* 0x000fe20000004100 */
[----:B------:R-:W-:Y:S01]  /*2190*/  @!P0 SHF.R.U32.HI R13, RZ, 0x10, R33 ;  /* 0x00000010ff0d8819 */ /* 0x000fe20000011621 */
[----:B------:R-:W-:Y:S01]  /*21a0*/  @!P0 HADD2.F32 R33, -RZ, R26.H0_H0 ;  /* 0x2000001aff218230 */ /* 0x000fe20000004100 */
[--C-:B------:R-:W-:Y:S01]  /*21b0*/  @!P0 SHF.R.U64 R37, R50, 0x10, R51.reuse ;  /* 0x0000001032258819 */ /* 0x100fe20000001233 */
[----:B------:R-:W-:Y:S01]  /*21c0*/  @!P0 HADD2.F32 R31, -RZ, R31.H0_H0 ;  /* 0x2000001fff1f8230 */ /* 0x000fe20000004100 */
[----:B------:R-:W-:Y:S01]  /*21d0*/  @!P0 SHF.R.U32.HI R39, RZ, 0x10, R51 ;  /* 0x00000010ff278819 */ /* 0x000fe20000011633 */
[----:B------:R-:W-:Y:S02]  /*21e0*/  @!P0 HADD2.F32 R13, -RZ, R13.H0_H0 ;  /* 0x2000000dff0d8230 */ /* 0x000fe40000004100 */
[----:B------:R-:W-:Y:S02]  /*21f0*/  @!P0 HADD2.F32 R37, -RZ, R37.H0_H0 ;  /* 0x20000025ff258230 */ /* 0x000fe40000004100 */
[----:B------:R-:W-:Y:S01]  /*2200*/  @!P0 HADD2.F32 R39, -RZ, R39.H0_H0 ;  /* 0x20000027ff278230 */ /* 0x000fe20000004100 */
[----:B-1----:R-:W-:Y:S02]  /*2210*/  @!P0 MOV R8, R20 ;  /* 0x0000001400088202 */ /* 0x002fe40000000f00 */
[----:B------:R-:W-:Y:S03]  /*2220*/  @!P0 MOV R26, R21 ;  /* 0x00000015001a8202 */ /* 0x000fe60000000f00 */
[--C-:B------:R-:W-:Y:S02]  /*2230*/  @!P0 HADD2.F32 R30, -RZ, R8.reuse.H1_H1 ;  /* 0x30000008ff1e8230 */ /* 0x100fe40000004100 */
[----:B------:R-:W-:Y:S02]  /*2240*/  @!P0 HADD2.F32 R8, -RZ, R8.H0_H0 ;  /* 0x20000008ff088230 */ /* 0x000fe40000004100 */
[--C-:B------:R-:W-:Y:S01]  /*2250*/  @!P0 HADD2.F32 R34, -RZ, R26.reuse.H1_H1 ;  /* 0x3000001aff228230 */ /* 0x100fe20000004100 */
[-C--:B------:R-:W-:Y:S02]  /*2260*/  @!P0 FMUL.FTZ R57, R30, R33.reuse ;  /* 0x000000211e398220 */ /* 0x080fe40000410000 */
[C---:B------:R-:W-:Y:S02]  /*2270*/  @!P0 FMUL.FTZ R0, R8.reuse, R33 ;  /* 0x0000002108008220 */ /* 0x040fe40000410000 */
[----:B------:R-:W-:Y:S01]  /*2280*/  @!P0 FFMA.FTZ R57, R8, R35, -R57 ;  /* 0x0000002308398223 */ /* 0x000fe20000010839 */
[----:B------:R-:W-:Y:S01]  /*2290*/  @!P0 HADD2.F32 R8, -RZ, R26.H0_H0 ;  /* 0x2000001aff088230 */ /* 0x000fe20000004100 */
[-C--:B------:R-:W-:Y:S02]  /*22a0*/  @!P0 FMUL.FTZ R59, R34, R31.reuse ;  /* 0x0000001f223b8220 */ /* 0x080fe40000410000 */
[----:B------:R-:W-:Y:S02]  /*22b0*/  @!P0 IMAD.MOV.U32 R26, RZ, RZ, R22 ;  /* 0x000000ffff1a8224 */ /* 0x000fe400078e0016 */
[C---:B------:R-:W-:Y:S02]  /*22c0*/  @!P0 FMUL.FTZ R2, R8.reuse, R31 ;  /* 0x0000001f08028220 */ /* 0x040fe40000410000 */
[----:B------:R-:W-:Y:S01]  /*22d0*/  @!P0 FFMA.FTZ R59, R8, R37, -R59 ;  /* 0x00000025083b8223 */ /* 0x000fe2000001083b */
[----:B------:R-:W-:Y:S01]  /*22e0*/  @!P0 MOV R8, R23 ;  /* 0x0000001700088202 */ /* 0x000fe20000000f00 */
[----:B------:R-:W-:Y:S01]  /*22f0*/  @!P0 FFMA.FTZ R0, R30, R35, R0 ;  /* 0x000000231e008223 */ /* 0x000fe20000010000 */
[--C-:B------:R-:W-:Y:S01]  /*2300*/  @!P0 HADD2.F32 R30, -RZ, R26.reuse.H1_H1 ;  /* 0x3000001aff1e8230 */ /* 0x100fe20000004100 */
[----:B------:R-:W-:Y:S01]  /*2310*/  @!P0 FFMA.FTZ R2, R34, R37, R2 ;  /* 0x0000002522028223 */ /* 0x000fe20000010002 */
[----:B------:R-:W-:Y:S02]  /*2320*/  @!P0 HADD2.F32 R26, -RZ, R26.H0_H0 ;  /* 0x2000001aff1a8230 */ /* 0x000fe40000004100 */
[--C-:B------:R-:W-:Y:S01]  /*2330*/  @!P0 HADD2.F32 R36, -RZ, R8.reuse.H1_H1 ;  /* 0x30000008ff248230 */ /* 0x100fe20000004100 */
[-C--:B------:R-:W-:Y:S01]  /*2340*/  @!P0 FMUL.FTZ R48, R30, R27.reuse ;  /* 0x0000001b1e308220 */ /* 0x080fe20000410000 */
[----:B------:R-:W-:Y:S01]  /*2350*/  @!P0 HADD2.F32 R8, -RZ, R8.H0_H0 ;  /* 0x20000008ff088230 */ /* 0x000fe20000004100 */
[----:B------:R-:W-:Y:S01]  /*2360*/  @!P0 FMUL.FTZ R3, R26, R27 ;  /* 0x0000001b1a038220 */ /* 0x000fe20000410000 */
[----:B------:R-:W-:Y:S01]  /*2370*/  @!P0 F2FP.PACK_AB R54, R2, R59 ;  /* 0x0000003b0236823e */ /* 0x000fe200000000ff */
[----:B------:R-:W-:Y:S01]  /*2380*/  @!P0 FMUL.FTZ R52, R36, R13 ;  /* 0x0000000d24348220 */ /* 0x000fe20000410000 */
[----:B------:R-:W-:Y:S01]  /*2390*/  @!P0 F2FP.PACK_AB R57, R0, R57 ;  /* 0x000000390039823e */ /* 0x000fe200000000ff */
[C---:B------:R-:W-:Y:S01]  /*23a0*/  @!P0 FMUL.FTZ R4, R8.reuse, R13 ;  /* 0x0000000d08048220 */ /* 0x040fe20000410000 */
[----:B------:R-:W-:Y:S01]  /*23b0*/  @!P0 HADD2.F32 R35, -RZ, R49.H0_H0 ;  /* 0x20000031ff238230 */ /* 0x000fe20000004100 */
[----:B------:R-:W-:Y:S01]  /*23c0*/  @!P0 FFMA.FTZ R52, R8, R39, -R52 ;  /* 0x0000002708348223 */ /* 0x000fe20000010834 */
[----:B------:R-:W-:Y:S01]  /*23d0*/  @!P0 MOV R20, R57 ;  /* 0x0000003900148202 */ /* 0x000fe20000000f00 */
[----:B------:R-:W-:Y:S02]  /*23e0*/  @!P0 IMAD.MOV.U32 R21, RZ, RZ, R54 ;  /* 0x000000ffff158224 */ /* 0x000fe400078e0036 */
[-C--:B------:R-:W-:Y:S02]  /*23f0*/  @!P0 FFMA.FTZ R3, R30, R35.reuse, R3 ;  /* 0x000000231e038223 */ /* 0x080fe40000010003 */
[----:B------:R-:W-:Y:S02]  /*2400*/  @!P0 FFMA.FTZ R48, R26, R35, -R48 ;  /* 0x000000231a308223 */ /* 0x000fe40000010830 */
[----:B------:R-:W-:Y:S03]  /*2410*/  @!P0 FFMA.FTZ R4, R36, R39, R4 ;  /* 0x0000002724048223 */ /* 0x000fe60000010004 */
[----:B------:R-:W-:Y:S02]  /*2420*/  @!P0 F2FP.PACK_AB R48, R3, R48 ;  /* 0x000000300330823e */ /* 0x000fe400000000ff */
[----:B------:R-:W-:Y:S02]  /*2430*/  @!P0 F2FP.PACK_AB R59, R4, R52 ;  /* 0x00000034043b823e */ /* 0x000fe400000000ff */
[----:B------:R-:W-:Y:S02]  /*2440*/  @!P0 MOV R22, R48 ;  /* 0x0000003000168202 */ /* 0x000fe40000000f00 */
[----:B------:R-:W-:Y:S05]  /*2450*/  @!P0 MOV R23, R59 ;  /* 0x0000003b00178202 */ /* 0x000fea0000000f00 */
[----:B------:R1:W-:Y:S02]  /*2460*/  ST.E.128 [R60.64], R20 ;  /* 0x000000143c007985 */ /* 0x0003e4000c101d16 */
.L_x_69:
[----:B------:R-:W-:Y:S05]  /*2470*/  BSYNC B0 ;  /* 0x0000000000007941 */ /* 0x000fea0003800000 */
.L_x_68:
[----:B------:R-:W-:Y:S01]  /*2480*/  ISETP.GE.AND P0, PT, R11, c[0x0][0x1d4], PT ;  /* 0x000075000b007a0c */ /* 0x000fe20003f06270 */
[----:B------:R-:W-:Y:S01]  /*2490*/  @!UPT UIADD3 URZ, URZ, URZ, URZ ;  /* 0x0000003f3f3ff290 */ /* 0x000fe2000fffe03f */
[----:B------:R-:W-:Y:S11]  /*24a0*/  BSSY B0, `(.L_x_70) ;  /* 0x0000037000007945 */ /* 0x000ff60003800000 */
[----:B------:R-:W-:-:S05]  /*24b0*/  @P0 BRA `(.L_x_71) ;  /* 0x0000035000000947 */ /* 0x000fca0003800000 */
[----:B------:R-:W-:Y:S01]  /*24c0*/  ISETP.GE.AND P0, PT, R9, c[0x0][0x27c], PT ;  /* 0x00009f0009007a0c */ /* 0x000fe20003f06270 */
[----:B-1----:R-:W1:Y:S01]  /*24d0*/  LDS.128 R20, [R99+0xd080] ;  /* 0x00d0800063147984 */ /* 0x002e620000000c00 */
[C---:B------:R-:W-:Y:S04]  /*24e0*/  LEA R56, P1, R92.reuse, R53, 0x1 ;  /* 0x000000355c387211 */ /* 0x040fe800078208ff */
[----:B----4-:R-:W-:Y:S07]  /*24f0*/  LEA.HI.X R57, R92, R55, R83, 0x1, P1 ;  /* 0x000000375c397211 */ /* 0x010fee00008f0c53 */
[----:B------:R-:W-:Y:S01]  /*2500*/  @!P0 HADD2.F32 R27, -RZ, R7.H1_H1 ;  /* 0x30000007ff1b8230 */ /* 0x000fe20000004100 */
[----:B------:R-:W-:Y:S01]  /*2510*/  @!P0 SHF.R.U64 R8, R28, 0x10, R29 ;  /* 0x000000101c088819 */ /* 0x000fe2000000121d */
[----:B------:R-:W-:Y:S01]  /*2520*/  @!P0 HADD2.F32 R33, -RZ, R43.H1_H1 ;  /* 0x3000002bff218230 */ /* 0x000fe20000004100 */
[----:B------:R-:W-:Y:S01]  /*2530*/  @!P0 SHF.R.U64 R32, R46, 0x10, R47 ;  /* 0x000000102e208819 */ /* 0x000fe2000000122f */
[----:B------:R-:W-:Y:S01]  /*2540*/  @!P0 HADD2.F32 R7, -RZ, R7.H0_H0 ;  /* 0x20000007ff078230 */ /* 0x000fe20000004100 */
[----:B------:R-:W-:Y:S01]  /*2550*/  @!P0 SHF.R.U32.HI R28, RZ, 0x10, R29 ;  /* 0x00000010ff1c8819 */ /* 0x000fe2000001161d */
        /* <DEDUP_REMOVED lines=8> */
[----:B------:R-:W-:Y:S01]  /*25e0*/  @!P0 HADD2.F32 R30, -RZ, R13.H0_H0 ;  /* 0x2000000dff1e8230 */ /* 0x000fe20000004100 */
[----:B------:R-:W-:Y:S01]  /*25f0*/  @!P0 MOV R13, R22 ;  /* 0x00000016000d8202 */ /* 0x000fe20000000f00 */
[--C-:B------:R-:W-:Y:S01]  /*2600*/  @!P0 HADD2.F32 R35, -RZ, R26.reuse.H1_H1 ;  /* 0x3000001aff238230 */ /* 0x100fe20000004100 */
[-C--:B------:R-:W-:Y:S02]  /*2610*/  @!P0 FMUL.FTZ R37, R31, R27.reuse ;  /* 0x0000001b1f258220 */ /* 0x080fe40000410000 */
[C---:B------:R-:W-:Y:S01]  /*2620*/  @!P0 FMUL.FTZ R0, R30.reuse, R27 ;  /* 0x0000001b1e008220 */ /* 0x040fe20000410000 */
[----:B------:R-:W-:Y:S01]  /*2630*/  @!P0 HADD2.F32 R27, -RZ, R26.H0_H0 ;  /* 0x2000001aff1b8230 */ /* 0x000fe20000004100 */
[-C--:B------:R-:W-:Y:S01]  /*2640*/  @!P0 FMUL.FTZ R39, R35, R8.reuse ;  /* 0x0000000823278220 */ /* 0x080fe20000410000 */
[--C-:B------:R-:W-:Y:S01]  /*2650*/  @!P0 HADD2.F32 R26, -RZ, R13.reuse.H0_H0 ;  /* 0x2000000dff1a8230 */ /* 0x100fe20000004100 */
[----:B------:R-:W-:Y:S01]  /*2660*/  @!P0 FFMA.FTZ R37, R30, R33, -R37 ;  /* 0x000000211e258223 */ /* 0x000fe20000010825 */
[----:B------:R-:W-:Y:S01]  /*2670*/  @!P0 HADD2.F32 R34, -RZ, R13.H1_H1 ;  /* 0x3000000dff228230 */ /* 0x000fe20000004100 */
[----:B------:R-:W-:Y:S01]  /*2680*/  @!P0 FMUL.FTZ R2, R27, R8 ;  /* 0x000000081b028220 */ /* 0x000fe20000410000 */
[----:B------:R-:W-:Y:S01]  /*2690*/  @!P0 MOV R8, R23 ;  /* 0x0000001700088202 */ /* 0x000fe20000000f00 */
[----:B------:R-:W-:Y:S01]  /*26a0*/  @!P0 FFMA.FTZ R0, R31, R33, R0 ;  /* 0x000000211f008223 */ /* 0x000fe20000010000 */
[----:B------:R-:W-:Y:S01]  /*26b0*/  @!P0 HADD2.F32 R31, -RZ, R43.H0_H0 ;  /* 0x2000002bff1f8230 */ /* 0x000fe20000004100 */
[-C--:B------:R-:W-:Y:S02]  /*26c0*/  @!P0 FMUL.FTZ R3, R26, R7.reuse ;  /* 0x000000071a038220 */ /* 0x080fe40000410000 */
[----:B------:R-:W-:Y:S01]  /*26d0*/  @!P0 FMUL.FTZ R48, R34, R7 ;  /* 0x0000000722308220 */ /* 0x000fe20000410000 */
[----:B------:R-:W-:Y:S01]  /*26e0*/  @!P0 F2FP.PACK_AB R37, R0, R37 ;  /* 0x000000250025823e */ /* 0x000fe200000000ff */
[-C--:B------:R-:W-:Y:S01]  /*26f0*/  @!P0 FFMA.FTZ R2, R35, R32.reuse, R2 ;  /* 0x0000002023028223 */ /* 0x080fe20000010002 */
[--C-:B------:R-:W-:Y:S01]  /*2700*/  @!P0 HADD2.F32 R33, -RZ, R8.reuse.H1_H1 ;  /* 0x30000008ff218230 */ /* 0x100fe20000004100 */
[----:B------:R-:W-:Y:S01]  /*2710*/  @!P0 FFMA.FTZ R3, R34, R31, R3 ;  /* 0x0000001f22038223 */ /* 0x000fe20000010003 */
[----:B------:R-:W-:Y:S01]  /*2720*/  @!P0 MOV R20, R37 ;  /* 0x0000002500148202 */ /* 0x000fe20000000f00 */
[----:B------:R-:W-:Y:S01]  /*2730*/  @!P0 HADD2.F32 R13, -RZ, R8.H0_H0 ;  /* 0x20000008ff0d8230 */ /* 0x000fe20000004100 */
[----:B------:R-:W-:Y:S02]  /*2740*/  @!P0 FFMA.FTZ R39, R27, R32, -R39 ;  /* 0x000000201b278223 */ /* 0x000fe40000010827 */
[-C--:B------:R-:W-:Y:S02]  /*2750*/  @!P0 FMUL.FTZ R49, R33, R28.reuse ;  /* 0x0000001c21318220 */ /* 0x080fe40000410000 */
[C---:B------:R-:W-:Y:S01]  /*2760*/  @!P0 FMUL.FTZ R4, R13.reuse, R28 ;  /* 0x0000001c0d048220 */ /* 0x040fe20000410000 */
[----:B------:R-:W-:Y:S01]  /*2770*/  @!P0 F2FP.PACK_AB R50, R2, R39 ;  /* 0x000000270232823e */ /* 0x000fe200000000ff */
[----:B------:R-:W-:Y:S02]  /*2780*/  @!P0 FFMA.FTZ R48, R26, R31, -R48 ;  /* 0x0000001f1a308223 */ /* 0x000fe40000010830 */
[----:B------:R-:W-:Y:S01]  /*2790*/  @!P0 FFMA.FTZ R49, R13, R36, -R49 ;  /* 0x000000240d318223 */ /* 0x000fe20000010831 */
[----:B------:R-:W-:Y:S01]  /*27a0*/  @!P0 MOV R21, R50 ;  /* 0x0000003200158202 */ /* 0x000fe20000000f00 */
[----:B------:R-:W-:Y:S01]  /*27b0*/  @!P0 FFMA.FTZ R4, R33, R36, R4 ;  /* 0x0000002421048223 */ /* 0x000fe20000010004 */
[----:B------:R-:W-:Y:S04]  /*27c0*/  @!P0 F2FP.PACK_AB R48, R3, R48 ;  /* 0x000000300330823e */ /* 0x000fe800000000ff */
[----:B------:R-:W-:Y:S02]  /*27d0*/  @!P0 F2FP.PACK_AB R49, R4, R49 ;  /* 0x000000310431823e */ /* 0x000fe400000000ff */
[----:B------:R-:W-:Y:S02]  /*27e0*/  @!P0 MOV R22, R48 ;  /* 0x0000003000168202 */ /* 0x000fe40000000f00 */
[----:B------:R-:W-:Y:S05]  /*27f0*/  @!P0 MOV R23, R49 ;  /* 0x0000003100178202 */ /* 0x000fea0000000f00 */
[----:B------:R1:W-:Y:S02]  /*2800*/  ST.E.128 [R56.64], R20 ;  /* 0x0000001438007985 */ /* 0x0003e4000c101d16 */
.L_x_71:
[----:B------:R-:W-:Y:S05]  /*2810*/  BSYNC B0 ;  /* 0x0000000000007941 */ /* 0x000fea0003800000 */
.L_x_70:
        /* <DEDUP_REMOVED lines=8> */
[--C-:B------:R-:W-:Y:S01]  /*28a0*/  @!P0 HADD2.F32 R29, -RZ, R42.reuse.H1_H1 ;  /* 0x3000002aff1d8230 */ /* 0x100fe20000004100 */
[--C-:B------:R-:W-:Y:S01]  /*28b0*/  @!P0 SHF.R.U64 R7, R24, 0x10, R25.reuse ;  /* 0x0000001018078819 */ /* 0x100fe20000001219 */
[----:B------:R-:W-:Y:S01]  /*28c0*/  @!P0 HADD2.F32 R30, -RZ, R42.H0_H0 ;  /* 0x2000002aff1e8230 */ /* 0x000fe20000004100 */
[----:B------:R-:W-:Y:S01]  /*28d0*/  @!P0 SHF.R.U32.HI R24, RZ, 0x10, R25 ;  /* 0x00000010ff188819 */ /* 0x000fe20000011619 */
[--C-:B------:R-:W-:Y:S01]  /*28e0*/  @!P0 HADD2.F32 R25, -RZ, R6.reuse.H1_H1 ;  /* 0x30000006ff198230 */ /* 0x100fe20000004100 */
[--C-:B------:R-:W-:Y:S01]  /*28f0*/  @!P0 SHF.R.U64 R31, R44, 0x10, R45.reuse ;  /* 0x000000102c1f8819 */ /* 0x100fe2000000122d */
[----:B------:R-:W-:Y:S01]  /*2900*/  @!P0 HADD2.F32 R7, -RZ, R7.H0_H0 ;  /* 0x20000007ff078230 */ /* 0x000fe20000004100 */
[----:B------:R-:W-:Y:S01]  /*2910*/  @!P0 SHF.R.U32.HI R32, RZ, 0x10, R45 ;  /* 0x00000010ff208819 */ /* 0x000fe2000001162d */
[----:B------:R-:W-:Y:S02]  /*2920*/  @!P0 HADD2.F32 R6, -RZ, R6.H0_H0 ;  /* 0x20000006ff068230 */ /* 0x000fe40000004100 */
        /* <DEDUP_REMOVED lines=8> */
[CC--:B------:R-:W-:Y:S01]  /*29b0*/  @!P0 FMUL.FTZ R33, R27.reuse, R25.reuse ;  /* 0x000000191b218220 */ /* 0x0c0fe20000410000 */
[----:B------:R-:W-:Y:S01]  /*29c0*/  @!P0 HADD2.F32 R26, -RZ, R13.H0_H0 ;  /* 0x2000000dff1a8230 */ /* 0x000fe20000004100 */
[C---:B------:R-:W-:Y:S02]  /*29d0*/  @!P0 FMUL.FTZ R0, R8.reuse, R25 ;  /* 0x0000001908008220 */ /* 0x040fe40000410000 */
[----:B------:R-:W-:Y:S01]  /*29e0*/  @!P0 FFMA.FTZ R33, R8, R29, -R33 ;  /* 0x0000001d08218223 */ /* 0x000fe20000010821 */
[----:B------:R-:W-:Y:S01]  /*29f0*/  @!P0 MOV R8, R22 ;  /* 0x0000001600088202 */ /* 0x000fe20000000f00 */
[-C--:B------:R-:W-:Y:S02]  /*2a00*/  @!P0 FMUL.FTZ R35, R28, R7.reuse ;  /* 0x000000071c238220 */ /* 0x080fe40000410000 */
[----:B------:R-:W-:Y:S01]  /*2a10*/  @!P0 FMUL.FTZ R2, R26, R7 ;  /* 0x000000071a028220 */ /* 0x000fe20000410000 */
[----:B------:R-:W-:Y:S01]  /*2a20*/  @!P0 MOV R7, R23 ;  /* 0x0000001700078202 */ /* 0x000fe20000000f00 */
[----:B------:R-:W-:Y:S01]  /*2a30*/  @!P0 FFMA.FTZ R0, R27, R29, R0 ;  /* 0x0000001d1b008223 */ /* 0x000fe20000010000 */
[--C-:B------:R-:W-:Y:S01]  /*2a40*/  @!P0 HADD2.F32 R13, -RZ, R8.reuse.H0_H0 ;  /* 0x20000008ff0d8230 */ /* 0x100fe20000004100 */
[-C--:B------:R-:W-:Y:S01]  /*2a50*/  @!P0 FFMA.FTZ R2, R28, R31.reuse, R2 ;  /* 0x0000001f1c028223 */ /* 0x080fe20000010002 */
[----:B------:R-:W-:Y:S01]  /*2a60*/  @!P0 HADD2.F32 R27, -RZ, R8.H1_H1 ;  /* 0x30000008ff1b8230 */ /* 0x000fe20000004100 */
[----:B------:R-:W-:Y:S01]  /*2a70*/  @!P0 FFMA.FTZ R35, R26, R31, -R35 ;  /* 0x0000001f1a238223 */ /* 0x000fe20000010823 */
[----:B------:R-:W-:Y:S01]  /*2a80*/  @!P0 F2FP.PACK_AB R33, R0, R33 ;  /* 0x000000210021823e */ /* 0x000fe200000000ff */
[-C--:B------:R-:W-:Y:S01]  /*2a90*/  @!P0 FMUL.FTZ R3, R13, R6.reuse ;  /* 0x000000060d038220 */ /* 0x080fe20000410000 */
[--C-:B------:R-:W-:Y:S01]  /*2aa0*/  @!P0 HADD2.F32 R29, -RZ, R7.reuse.H1_H1 ;  /* 0x30000007ff1d8230 */ /* 0x100fe20000004100 */
[----:B------:R-:W-:Y:S01]  /*2ab0*/  @!P0 FMUL.FTZ R34, R27, R6 ;  /* 0x000000061b228220 */ /* 0x000fe20000410000 */
[----:B------:R-:W-:Y:S01]  /*2ac0*/  @!P0 F2FP.PACK_AB R46, R2, R35 ;  /* 0x00000023022e823e */ /* 0x000fe200000000ff */
[----:B------:R-:W-:Y:S01]  /*2ad0*/  @!P0 HADD2.F32 R7, -RZ, R7.H0_H0 ;  /* 0x20000007ff078230 */ /* 0x000fe20000004100 */
[----:B------:R-:W-:Y:S01]  /*2ae0*/  @!P0 MOV R20, R33 ;  /* 0x0000002100148202 */ /* 0x000fe20000000f00 */
[----:B------:R-:W-:Y:S01]  /*2af0*/  @!P0 FMUL.FTZ R36, R29, R24 ;  /* 0x000000181d248220 */ /* 0x000fe20000410000 */
[----:B------:R-:W-:Y:S01]  /*2b00*/  @!P0 MOV R21, R46 ;  /* 0x0000002e00158202 */ /* 0x000fe20000000f00 */
[----:B------:R-:W-:Y:S02]  /*2b10*/  @!P0 FFMA.FTZ R3, R27, R30, R3 ;  /* 0x0000001e1b038223 */ /* 0x000fe40000010003 */
[----:B------:R-:W-:Y:S02]  /*2b20*/  @!P0 FMUL.FTZ R4, R7, R24 ;  /* 0x0000001807048220 */ /* 0x000fe40000410000 */
[----:B------:R-:W-:Y:S02]  /*2b30*/  @!P0 FFMA.FTZ R34, R13, R30, -R34 ;  /* 0x0000001e0d228223 */ /* 0x000fe40000010822 */
[-C--:B------:R-:W-:Y:S02]  /*2b40*/  @!P0 FFMA.FTZ R36, R7, R32.reuse, -R36 ;  /* 0x0000002007248223 */ /* 0x080fe40000010824 */
[----:B------:R-:W-:Y:S01]  /*2b50*/  @!P0 FFMA.FTZ R4, R29, R32, R4 ;  /* 0x000000201d048223 */ /* 0x000fe20000010004 */
[----:B------:R-:W-:Y:S04]  /*2b60*/  @!P0 F2FP.PACK_AB R34, R3, R34 ;  /* 0x000000220322823e */ /* 0x000fe800000000ff */
[----:B------:R-:W-:Y:S02]  /*2b70*/  @!P0 F2FP.PACK_AB R35, R4, R36 ;  /* 0x000000240423823e */ /* 0x000fe400000000ff */
[----:B------:R-:W-:Y:S02]  /*2b80*/  @!P0 MOV R22, R34 ;  /* 0x0000002200168202 */ /* 0x000fe40000000f00 */
[----:B------:R-:W-:Y:S05]  /*2b90*/  @!P0 MOV R23, R35 ;  /* 0x0000002300178202 */ /* 0x000fea0000000f00 */
[----:B------:R1:W-:Y:S02]  /*2ba0*/  ST.E.128 [R48.64], R20 ;  /* 0x0000001430007985 */ /* 0x0003e4000c101d16 */
.L_x_73:
[----:B------:R-:W-:Y:S05]  /*2bb0*/  BSYNC B0 ;  /* 0x0000000000007941 */ /* 0x000fea0003800000 */
.L_x_72:
[----:B------:R-:W-:Y:S11]  /*2bc0*/  ISETP.GE.AND P0, PT, R102, c[0x0][0x1d4], PT ;  /* 0x0000750066007a0c */ /* 0x000ff60003f06270 */
[----:B------:R-:W-:Y:S02]  /*2bd0*/  @!UPT UIADD3 URZ, URZ, URZ, URZ ;  /* 0x0000003f3f3ff290 */ /* 0x000fe4000fffe03f */
[----:B------:R-:W-:-:S05]  /*2be0*/  @P0 BRA `(.L_x_67) ;  /* 0x000017d000000947 */ /* 0x000fca0003800000 */
[----:B------:R-:W-:Y:S01]  /*2bf0*/  ISETP.GE.AND P0, PT, R10, c[0x0][0x27c], PT ;  /* 0x00009f000a007a0c */ /* 0x000fe20003f06270 */
[----:B-1----:R-:W1:Y:S01]  /*2c00*/  LDS.128 R20, [R99+0xf080] ;  /* 0x00f0800063147984 */ /* 0x002e620000000c00 */
[C---:B------:R-:W-:Y:S04]  /*2c10*/  LEA R42, P1, R90.reuse, R53, 0x1 ;  /* 0x000000355a2a7211 */ /* 0x040fe800078208ff */
[----:B----4-:R-:W-:Y:S07]  /*2c20*/  LEA.HI.X R43, R90, R55, R81, 0x1, P1 ;  /* 0x000000375a2b7211 */ /* 0x010fee00008f0c51 */
[--C-:B------:R-:W-:Y:S01]  /*2c30*/  @!P0 HADD2.F32 R13, -RZ, R5.reuse.H1_H1 ;  /* 0x30000005ff0d8230 */ /* 0x100fe20000004100 */
        /* <DEDUP_REMOVED lines=47> */
[----:B------:R1:W-:Y:S01]  /*2f30*/  ST.E.128 [R42.64], R20 ;  /* 0x000000142a007985 */ /* 0x0003e2000c101d16 */
[----:B------:R-:W-:-:S05]  /*2f40*/  BRA `(.L_x_67) ;  /* 0x0000147000007947 */ /* 0x000fca0003800000 */
.L_x_64:
        /* <DEDUP_REMOVED lines=21> */
[----:B------:R-:W-:Y:S02]  /*30a0*/  LEA.HI.X R19, R5, c[0x0][0x274], R2, 0x1, P1 ;  /* 0x00009d0005137a11 */ /* 0x000fe400008f0c02 */
[----:B------:R-:W-:Y:S02]  /*30b0*/  ISETP.GE.AND P1, PT, R16, c[0x0][0x27c], PT ;  /* 0x00009f0010007a0c */ /* 0x000fe40003f26270 */
[----:B------:R-:W-:Y:S02]  /*30c0*/  LEA.HI.X R21, R6, c[0x0][0x28c], R3, 0x1, P0 ;  /* 0x0000a30006157a11 */ /* 0x000fe400000f0c03 */
[----:B------:R-:W-:Y:S09]  /*30d0*/  ISETP.GE.AND P0, PT, R11, c[0x0][0x27c], PT ;  /* 0x00009f000b007a0c */ /* 0x000ff20003f06270 */
[----:B------:R1:W5:Y:S04]  /*30e0*/  @!P1 LDG.E.128 R40, [R18.64] ;  /* 0x0000001612289981 */ /* 0x000368000c1e1d00 */
[----:B------:R1:W5:Y:S04]  /*30f0*/  @!P0 LDG.E.128 R52, [R18.64+0x80] ;  /* 0x0000801612348981 */ /* 0x000368000c1e1d00 */
[----:B------:R1:W5:Y:S04]  /*3100*/  @!P1 LDG.E.128 R28, [R20.64] ;  /* 0x00000016141c9981 */ /* 0x000368000c1e1d00 */
[----:B------:R1:W5:Y:S02]  /*3110*/  @!P0 LDG.E.128 R24, [R20.64+0x80] ;  /* 0x0000801614188981 */ /* 0x000364000c1e1d00 */
.L_x_75:
[----:B------:R-:W-:Y:S05]  /*3120*/  BSYNC B0 ;  /* 0x0000000000007941 */ /* 0x000fea0003800000 */
.L_x_74:
[----:B------:R3:W4:Y:S04]  /*3130*/  SHFL.IDX PT, R123, R4, RZ, 0x181f ;  /* 0x00181fff047b7589 */ /* 0x00072800000e0000 */
[----:B------:R3:W1:Y:S01]  /*3140*/  SHFL.IDX PT, R122, R0, RZ, 0x181f ;  /* 0x00181fff007a7589 */ /* 0x00066200000e0000 */
[----:B------:R-:W-:-:S05]  /*3150*/  @P2 BRA `(.L_x_67) ;  /* 0x0000126000002947 */ /* 0x000fca0003800000 */
[----:B------:R-:W-:Y:S01]  /*3160*/  ISETP.GE.AND P0, PT, R16, c[0x0][0x1d4], PT ;  /* 0x0000750010007a0c */ /* 0x000fe20003f06270 */
[----:B-----5:R-:W-:Y:S01]  /*3170*/  IMAD.MOV.U32 R8, RZ, RZ, R54 ;  /* 0x000000ffff087224 */ /* 0x020fe200078e0036 */
[----:B---3--:R-:W-:Y:S01]  /*3180*/  MOV R4, R26 ;  /* 0x0000001a00047202 */ /* 0x008fe20000000f00 */
[----:B------:R-:W-:Y:S01]  /*3190*/  IMAD.MOV.U32 R7, RZ, RZ, R55 ;  /* 0x000000ffff077224 */ /* 0x000fe200078e0037 */
[----:B------:R-:W-:Y:S01]  /*31a0*/  MOV R0, R25 ;  /* 0x0000001900007202 */ /* 0x000fe20000000f00 */
[----:B------:R-:W-:Y:S01]  /*31b0*/  IMAD.MOV.U32 R6, RZ, RZ, R52 ;  /* 0x000000ffff067224 */ /* 0x000fe200078e0034 */
[----:B------:R-:W-:Y:S01]  /*31c0*/  IADD3 R125, -R86, c[0x0][0x1d4], RZ ;  /* 0x00007500567d7a10 */ /* 0x000fe20007ffe1ff */
[----:B------:R-:W-:Y:S01]  /*31d0*/  IMAD.MOV.U32 R5, RZ, RZ, R53 ;  /* 0x000000ffff057224 */ /* 0x000fe200078e0035 */
[----:B------:R-:W-:Y:S01]  /*31e0*/  PRMT R60, R7, 0x5410, R8 ;  /* 0x00005410073c7816 */ /* 0x000fe20000000008 */
[----:B------:R-:W-:Y:S01]  /*31f0*/  IMAD.MOV.U32 R3, RZ, RZ, R27 ;  /* 0x000000ffff037224 */ /* 0x000fe200078e001b */
[----:B------:R-:W-:Y:S01]  /*3200*/  BSSY B0, `(.L_x_76) ;  /* 0x0000084000007945 */ /* 0x000fe20003800000 */
[----:B------:R-:W-:Y:S01]  /*3210*/  IMAD.MOV.U32 R2, RZ, RZ, R24 ;  /* 0x000000ffff027224 */ /* 0x000fe200078e0018 */
[----:B------:R-:W-:Y:S02]  /*3220*/  PRMT R61, R6, 0x5410, R5 ;  /* 0x00005410063d7816 */ /* 0x000fe40000000005 */
[----:B------:R-:W-:Y:S02]  /*3230*/  PRMT R13, R3, 0x5410, R4 ;  /* 0x00005410030d7816 */ /* 0x000fe40000000004 */
[----:B-1----:R-:W-:Y:S01]  /*3240*/  PRMT R18, R2, 0x5410, R0 ;  /* 0x0000541002127816 */ /* 0x002fe20000000000 */
[----:B------:R-:W-:-:S05]  /*3250*/  @P0 BRA `(.L_x_77) ;  /* 0x000007e000000947 */ /* 0x000fca0003800000 */
[----:B------:R-:W-:Y:S01]  /*3260*/  IMAD.MOV.U32 R33, RZ, RZ, R28 ;  /* 0x000000ffff217224 */ /* 0x000fe200078e001c */
[----:B------:R-:W-:Y:S01]  /*3270*/  SEL R74, R86, R125, !P3 ;  /* 0x0000007d564a7207 */ /* 0x000fe20005800000 */
[----:B------:R-:W-:Y:S01]  /*3280*/  IMAD.MOV.U32 R38, RZ, RZ, R40 ;  /* 0x000000ffff267224 */ /* 0x000fe200078e0028 */
[----:B------:R-:W-:Y:S01]  /*3290*/  ISETP.GE.AND P0, PT, R16, c[0x0][0x27c], PT ;  /* 0x00009f0010007a0c */ /* 0x000fe20003f06270 */
[----:B------:R-:W-:Y:S01]  /*32a0*/  IMAD.MOV.U32 R44, RZ, RZ, R42 ;  /* 0x000000ffff2c7224 */ /* 0x000fe200078e002a */
[----:B------:R-:W-:Y:S01]  /*32b0*/  SHF.R.S32.HI R51, RZ, 0x1f, R74 ;  /* 0x0000001fff337819 */ /* 0x000fe2000001144a */
[----:B------:R-:W1:Y:S01]  /*32c0*/  LDS.128 R20, [R85+0xc080] ;  /* 0x00c0800055147984 */ /* 0x000e620000000c00 */
[----:B------:R-:W-:Y:S02]  /*32d0*/  MOV R48, R41 ;  /* 0x0000002900307202 */ /* 0x000fe40000000f00 */
[----:B------:R-:W-:Y:S02]  /*32e0*/  LEA.HI R74, R51, R74, RZ, 0x4 ;  /* 0x0000004a334a7211 */ /* 0x000fe400078f20ff */
[----:B------:R-:W-:Y:S02]  /*32f0*/  MOV R19, R31 ;  /* 0x0000001f00137202 */ /* 0x000fe40000000f00 */
[----:B------:R-:W-:Y:S02]  /*3300*/  LEA.HI.SX32 R127, R74, R89, 0x1c ;  /* 0x000000594a7f7211 */ /* 0x000fe400078fe2ff */
[----:B------:R-:W-:Y:S01]  /*3310*/  MOV R32, R29 ;  /* 0x0000001d00207202 */ /* 0x000fe20000000f00 */
[----:B------:R-:W-:Y:S01]  /*3320*/  @!P0 HADD2.F32 R36, -RZ, R33.H0_H0 ;  /* 0x20000021ff248230 */ /* 0x000fe20000004100 */
[----:B------:R-:W-:Y:S01]  /*3330*/  SHF.R.S32.HI R124, RZ, 0x1f, R127 ;  /* 0x0000001fff7c7819 */ /* 0x000fe2000001147f */
[----:B------:R-:W-:Y:S01]  /*3340*/  @!P0 HADD2.F32 R38, -RZ, R38.H0_H0 ;  /* 0x20000026ff268230 */ /* 0x000fe20000004100 */
[----:B------:R-:W-:Y:S02]  /*3350*/  SHF.L.U32 R51, R127, 0x3, RZ ;  /* 0x000000037f337819 */ /* 0x000fe400000006ff */
[----:B------:R-:W-:Y:S02]  /*3360*/  LEA.HI R124, R124, R127, RZ, 0x3 ;  /* 0x0000007f7c7c7211 */ /* 0x000fe400078f18ff */
[----:B------:R-:W-:Y:S02]  /*3370*/  ISETP.GE.AND P1, PT, R51, c[0x0][0x1d4], PT ;  /* 0x0000750033007a0c */ /* 0x000fe40003f26270 */
[----:B------:R-:W-:Y:S01]  /*3380*/  @!P0 SHF.R.U64 R40, R40, 0x10, R41 ;  /* 0x0000001028288819 */ /* 0x000fe20000001229 */
[----:B------:R-:W-:Y:S01]  /*3390*/  IMAD.SHL.U32 R124, R124, 0x100, RZ ;  /* 0x000001007c7c7824 */ /* 0x000fe200078e00ff */
[----:B------:R-:W-:Y:S02]  /*33a0*/  LOP3.LUT R126, R103, 0x38, R51, 0xf8, !PT ;  /* 0x00000038677e7812 */ /* 0x000fe400078ef833 */
[----:B------:R-:W-:Y:S01]  /*33b0*/  @!P0 SHF.R.U32.HI R46, RZ, 0x10, R41 ;  /* 0x00000010ff2e8819 */ /* 0x000fe20000011629 */
[----:B------:R-:W-:Y:S01]  /*33c0*/  @!P0 HADD2.F32 R40, -RZ, R40.H0_H0 ;  /* 0x20000028ff288230 */ /* 0x000fe20000004100 */
[----:B------:R-:W-:Y:S02]  /*33d0*/  LOP3.LUT R127, R126, R101, RZ, 0x3c, !PT ;  /* 0x000000657e7f7212 */ /* 0x000fe400078e3cff */
[----:B------:R-:W-:Y:S02]  /*33e0*/  LOP3.LUT R124, R124, 0x7ffff800, RZ, 0xc0, !PT ;  /* 0x7ffff8007c7c7812 */ /* 0x000fe400078ec0ff */
[----:B------:R-:W-:Y:S01]  /*33f0*/  @!P0 SHF.R.U64 R45, R42, 0x10, R43 ;  /* 0x000000102a2d8819 */ /* 0x000fe2000000122b */
[----:B----4-:R-:W-:Y:S01]  /*3400*/  @!P1 IMAD.WIDE R132, R51, 0x2, R122 ;  /* 0x0000000233849825 */ /* 0x010fe200078e027a */
[----:B------:R-:W-:Y:S02]  /*3410*/  IADD3 R124, R127, R124, R100 ;  /* 0x0000007c7f7c7210 */ /* 0x000fe40007ffe064 */
[----:B------:R-:W-:Y:S01]  /*3420*/  MOV R47, R43 ;  /* 0x0000002b002f7202 */ /* 0x000fe20000000f00 */
[----:B------:R-:W-:Y:S01]  /*3430*/  @!P0 HADD2.F32 R45, -RZ, R45.H0_H0 ;  /* 0x2000002dff2d8230 */ /* 0x000fe20000004100 */
[----:B------:R-:W-:Y:S02]  /*3440*/  SHF.L.U32 R74, R124, 0x1, RZ ;  /* 0x000000017c4a7819 */ /* 0x000fe400000006ff */
[--C-:B------:R-:W-:Y:S01]  /*3450*/  @!P0 SHF.R.U64 R34, R28, 0x10, R29.reuse ;  /* 0x000000101c228819 */ /* 0x100fe2000000121d */
[----:B------:R-:W-:Y:S01]  /*3460*/  IMAD.MOV.U32 R28, RZ, RZ, R30 ;  /* 0x000000ffff1c7224 */ /* 0x000fe200078e001e */
[----:B------:R-:W-:Y:S01]  /*3470*/  @!P0 SHF.R.U32.HI R35, RZ, 0x10, R29 ;  /* 0x00000010ff238819 */ /* 0x000fe2000001161d */
[----:B-1----:R-:W-:Y:S01]  /*3480*/  @!P0 IMAD.MOV.U32 R37, RZ, RZ, R20 ;  /* 0x000000ffff258224 */ /* 0x002fe200078e0014 */
[----:B------:R-:W1:Y:S01]  /*3490*/  LDS.128 R56, [R74+0xc080] ;  /* 0x00c080004a387984 */ /* 0x000e620000000c00 */
[--C-:B------:R-:W-:Y:S01]  /*34a0*/  @!P0 SHF.R.U64 R29, R30, 0x10, R31.reuse ;  /* 0x000000101e1d8819 */ /* 0x100fe2000000121f */
[----:B------:R-:W-:Y:S01]  /*34b0*/  @!P0 HADD2.F32 R34, -RZ, R34.H0_H0 ;  /* 0x20000022ff228230 */ /* 0x000fe20000004100 */
[----:B------:R-:W-:Y:S01]  /*34c0*/  @!P0 SHF.R.U32.HI R30, RZ, 0x10, R31 ;  /* 0x00000010ff1e8819 */ /* 0x000fe2000001161f */
[--C-:B------:R-:W-:Y:S01]  /*34d0*/  @!P0 HADD2.F32 R31, -RZ, R37.reuse.H0_H0 ;  /* 0x20000025ff1f8230 */ /* 0x100fe20000004100 */
[----:B------:R-:W-:Y:S01]  /*34e0*/  @!P0 SHF.R.U32.HI R50, RZ, 0x10, R43 ;  /* 0x00000010ff328819 */ /* 0x000fe2000001162b */
[----:B------:R-:W-:Y:S02]  /*34f0*/  @!P0 HADD2.F32 R33, -RZ, R37.H1_H1 ;  /* 0x30000025ff218230 */ /* 0x000fe40000004100 */
[----:B------:R-:W-:Y:S01]  /*3500*/  @!P0 HADD2.F32 R43, -RZ, R44.H0_H0 ;  /* 0x2000002cff2b8230 */ /* 0x000fe20000004100 */
[----:B------:R-:W-:Y:S01]  /*3510*/  @!P0 FMUL.FTZ R0, R31, R36 ;  /* 0x000000241f008220 */ /* 0x000fe20000410000 */
[----:B------:R-:W-:Y:S01]  /*3520*/  @!P0 HADD2.F32 R29, -RZ, R29.H0_H0 ;  /* 0x2000001dff1d8230 */ /* 0x000fe20000004100 */
[----:B------:R-:W-:Y:S01]  /*3530*/  @!P0 FMUL.FTZ R2, R33, R34 ;  /* 0x0000002221028220 */ /* 0x000fe20000410000 */
[----:B------:R-:W-:Y:S02]  /*3540*/  @!P0 HADD2.F32 R50, -RZ, R50.H0_H0 ;  /* 0x20000032ff328230 */ /* 0x000fe40000004100 */
[----:B------:R-:W-:Y:S01]  /*3550*/  @!P0 HADD2.F32 R30, -RZ, R30.H0_H0 ;  /* 0x2000001eff1e8230 */ /* 0x000fe20000004100 */
[----:B-1----:R-:W-:Y:S01]  /*3560*/  @!P0 IMAD.MOV.U32 R42, RZ, RZ, R57 ;  /* 0x000000ffff2a8224 */ /* 0x002fe200078e0039 */
[----:B------:R-:W-:Y:S01]  /*3570*/  @!P0 MOV R41, R56 ;  /* 0x0000003800298202 */ /* 0x000fe20000000f00 */
[----:B------:R-:W-:Y:S04]  /*3580*/  @!P0 IMAD.MOV.U32 R49, RZ, RZ, R59 ;  /* 0x000000ffff318224 */ /* 0x000fe800078e003b */
[--C-:B------:R-:W-:Y:S02]  /*3590*/  @!P0 HADD2.F32 R39, -RZ, R41.reuse.H0_H0 ;  /* 0x20000029ff278230 */ /* 0x100fe40000004100 */
[----:B------:R-:W-:Y:S03]  /*35a0*/  @!P0 HADD2.F32 R41, -RZ, R41.H1_H1 ;  /* 0x30000029ff298230 */ /* 0x000fe60000004100 */
[----:B------:R-:W-:Y:S02]  /*35b0*/  @!P0 FMUL.FTZ R74, R39, R36 ;  /* 0x00000024274a8220 */ /* 0x000fe40000410000 */
[----:B------:R-:W-:Y:S02]  /*35c0*/  @!P0 FMUL.FTZ R127, R41, R34 ;  /* 0x00000022297f8220 */ /* 0x000fe40000410000 */
[-C--:B------:R-:W-:Y:S01]  /*35d0*/  @!P0 FFMA.FTZ R74, R31, R38.reuse, -R74 ;  /* 0x000000261f4a8223 */ /* 0x080fe2000001084a */
[----:B------:R-:W-:Y:S01]  /*35e0*/  @!P0 MOV R31, R21 ;  /* 0x00000015001f8202 */ /* 0x000fe20000000f00 */
[----:B------:R-:W-:Y:S01]  /*35f0*/  @!P0 FFMA.FTZ R0, R39, R38, R0 ;  /* 0x0000002627008223 */ /* 0x000fe20000010000 */
[----:B------:R-:W-:Y:S01]  /*3600*/  @!P0 HADD2.F32 R38, -RZ, R42.H0_H0 ;  /* 0x2000002aff268230 */ /* 0x000fe20000004100 */
[-C--:B------:R-:W-:Y:S01]  /*3610*/  @!P0 FFMA.FTZ R127, R33, R40.reuse, -R127 ;  /* 0x00000028217f8223 */ /* 0x080fe2000001087f */
[----:B------:R-:W-:Y:S01]  /*3620*/  @!P0 HADD2.F32 R33, -RZ, R32.H0_H0 ;  /* 0x20000020ff218230 */ /* 0x000fe20000004100 */
[----:B------:R-:W-:Y:S01]  /*3630*/  @!P0 FFMA.FTZ R2, R41, R40, R2 ;  /* 0x0000002829028223 */ /* 0x000fe20000010002 */
[----:B------:R-:W-:Y:S02]  /*3640*/  @!P0 HADD2.F32 R34, -RZ, R31.H0_H0 ;  /* 0x2000001fff228230 */ /* 0x000fe40000004100 */
[----:B------:R-:W-:Y:S01]  /*3650*/  @!P0 HADD2.F32 R40, -RZ, R46.H0_H0 ;  /* 0x2000002eff288230 */ /* 0x000fe20000004100 */
[----:B------:R-:W-:Y:S01]  /*3660*/  @!P0 IMAD.MOV.U32 R46, RZ, RZ, R58 ;  /* 0x000000ffff2e8224 */ /* 0x000fe200078e003a */
[----:B------:R-:W-:Y:S01]  /*3670*/  @!P0 HADD2.F32 R41, -RZ, R42.H1_H1 ;  /* 0x3000002aff298230 */ /* 0x000fe20000004100 */
[-C--:B------:R-:W-:Y:S01]  /*3680*/  @!P0 FMUL.FTZ R124, R38, R33.reuse ;  /* 0x00000021267c8220 */ /* 0x080fe20000410000 */
[----:B------:R-:W-:Y:S01]  /*3690*/  @!P0 HADD2.F32 R32, -RZ, R35.H0_H0 ;  /* 0x20000023ff208230 */ /* 0x000fe20000004100 */
[----:B------:R-:W-:Y:S01]  /*36a0*/  @!P0 FMUL.FTZ R3, R34, R33 ;  /* 0x0000002122038220 */ /* 0x000fe20000410000 */
[----:B------:R-:W-:Y:S01]  /*36b0*/  @!P0 MOV R33, R22 ;  /* 0x0000001600218202 */ /* 0x000fe20000000f00 */
[----:B------:R-:W-:Y:S02]  /*36c0*/  @!P0 HADD2.F32 R31, -RZ, R31.H1_H1 ;  /* 0x3000001fff1f8230 */ /* 0x000fe40000004100 */
[-C--:B------:R-:W-:Y:S01]  /*36d0*/  @!P0 FMUL.FTZ R129, R41, R32.reuse ;  /* 0x0000002029818220 */ /* 0x080fe20000410000 */
[----:B------:R-:W-:Y:S02]  /*36e0*/  @!P0 HADD2.F32 R44, -RZ, R46.H1_H1 ;  /* 0x3000002eff2c8230 */ /* 0x000fe40000004100 */
[C---:B------:R-:W-:Y:S01]  /*36f0*/  @!P0 FMUL.FTZ R4, R31.reuse, R32 ;  /* 0x000000201f048220 */ /* 0x040fe20000410000 */
[----:B------:R-:W-:Y:S01]  /*3700*/  @!P0 HADD2.F32 R39, -RZ, R48.H0_H0 ;  /* 0x20000030ff278230 */ /* 0x000fe20000004100 */
[-C--:B------:R-:W-:Y:S01]  /*3710*/  @!P0 FFMA.FTZ R129, R31, R40.reuse, -R129 ;  /* 0x000000281f818223 */ /* 0x080fe20000010881 */
[----:B------:R-:W-:Y:S01]  /*3720*/  @!P0 HADD2.F32 R31, -RZ, R28.H0_H0 ;  /* 0x2000001cff1f8230 */ /* 0x000fe20000004100 */
[----:B------:R-:W-:Y:S01]  /*3730*/  @!P0 FMUL.FTZ R131, R44, R29 ;  /* 0x0000001d2c838220 */ /* 0x000fe20000410000 */
[----:B------:R-:W-:Y:S01]  /*3740*/  @!P0 HADD2.F32 R28, -RZ, R33.H1_H1 ;  /* 0x30000021ff1c8230 */ /* 0x000fe20000004100 */
[-C--:B------:R-:W-:Y:S01]  /*3750*/  @!P0 FFMA.FTZ R3, R38, R39.reuse, R3 ;  /* 0x0000002726038223 */ /* 0x080fe20000010003 */
[----:B------:R-:W-:Y:S01]  /*3760*/  @!P0 HADD2.F32 R48, -RZ, R47.H0_H0 ;  /* 0x2000002fff308230 */ /* 0x000fe20000004100 */
[----:B------:R-:W-:Y:S01]  /*3770*/  @!P0 FFMA.FTZ R124, R34, R39, -R124 ;  /* 0x00000027227c8223 */ /* 0x000fe2000001087c */
[----:B------:R-:W-:Y:S01]  /*3780*/  @!P0 HADD2.F32 R42, -RZ, R46.H0_H0 ;  /* 0x2000002eff2a8230 */ /* 0x000fe20000004100 */
[C---:B------:R-:W-:Y:S01]  /*3790*/  @!P0 FMUL.FTZ R6, R28.reuse, R29 ;  /* 0x0000001d1c068220 */ /* 0x040fe20000410000 */
[----:B------:R-:W-:Y:S01]  /*37a0*/  @!P0 HADD2.F32 R46, -RZ, R49.H0_H0 ;  /* 0x20000031ff2e8230 */ /* 0x000fe20000004100 */
[----:B------:R-:W-:Y:S01]  /*37b0*/  @!P0 FFMA.FTZ R131, R28, R45, -R131 ;  /* 0x0000002d1c838223 */ /* 0x000fe20000010883 */
[----:B------:R-:W-:Y:S01]  /*37c0*/  @!P0 HADD2.F32 R28, -RZ, R19.H0_H0 ;  /* 0x20000013ff1c8230 */ /* 0x000fe20000004100 */
[----:B------:R-:W-:Y:S01]  /*37d0*/  @!P0 FMUL.FTZ R126, R42, R31 ;  /* 0x0000001f2a7e8220 */ /* 0x000fe20000410000 */
[----:B------:R-:W-:Y:S01]  /*37e0*/  @!P0 MOV R19, R23 ;  /* 0x0000001700138202 */ /* 0x000fe20000000f00 */
[----:B------:R-:W-:Y:S01]  /*37f0*/  @!P0 FFMA.FTZ R4, R41, R40, R4 ;  /* 0x0000002829048223 */ /* 0x000fe20000010004 */
[----:B------:R-:W-:Y:S01]  /*3800*/  @!P0 F2FP.PACK_AB R124, R129, R124 ;  /* 0x0000007c817c823e */ /* 0x000fe200000000ff */
[----:B------:R-:W-:Y:S01]  /*3810*/  @!P0 FMUL.FTZ R130, R46, R28 ;  /* 0x0000001c2e828220 */ /* 0x000fe20000410000 */
[----:B------:R-:W-:Y:S01]  /*3820*/  @!P0 F2FP.PACK_AB R129, R127, R74 ;  /* 0x0000004a7f81823e */ /* 0x000fe200000000ff */
[----:B------:R-:W-:Y:S01]  /*3830*/  @!P0 HADD2.F32 R47, -RZ, R49.H1_H1 ;  /* 0x30000031ff2f8230 */ /* 0x000fe20000004100 */
[----:B------:R-:W-:Y:S01]  /*3840*/  @!P0 MOV R21, R124 ;  /* 0x0000007c00158202 */ /* 0x000fe20000000f00 */
[----:B------:R-:W-:Y:S01]  /*3850*/  @!P0 HADD2.F32 R32, -RZ, R33.H0_H0 ;  /* 0x20000021ff208230 */ /* 0x000fe20000004100 */
[----:B------:R-:W-:Y:S01]  /*3860*/  @!P0 F2FP.PACK_AB R74, R2, R0 ;  /* 0x00000000024a823e */ /* 0x000fe200000000ff */
[----:B------:R-:W-:Y:S01]  /*3870*/  @!P0 IMAD.MOV.U32 R20, RZ, RZ, R129 ;  /* 0x000000ffff148224 */ /* 0x000fe200078e0081 */
[--C-:B------:R-:W-:Y:S01]  /*3880*/  @!P0 HADD2.F32 R29, -RZ, R19.reuse.H0_H0 ;  /* 0x20000013ff1d8230 */ /* 0x100fe20000004100 */
[----:B------:R-:W-:Y:S01]  /*3890*/  @!P0 FMUL.FTZ R128, R47, R30 ;  /* 0x0000001e2f808220 */ /* 0x000fe20000410000 */
[----:B------:R-:W-:Y:S01]  /*38a0*/  @!P0 HADD2.F32 R19, -RZ, R19.H1_H1 ;  /* 0x30000013ff138230 */ /* 0x000fe20000004100 */
[C---:B------:R-:W-:Y:S01]  /*38b0*/  @!P0 FMUL.FTZ R5, R32.reuse, R31 ;  /* 0x0000001f20058220 */ /* 0x040fe20000410000 */
[----:B------:R-:W-:Y:S01]  /*38c0*/  @!P0 MOV R56, R74 ;  /* 0x0000004a00388202 */ /* 0x000fe20000000f00 */
[----:B------:R-:W-:Y:S02]  /*38d0*/  @!P0 FFMA.FTZ R130, R29, R48, -R130 ;  /* 0x000000301d828223 */ /* 0x000fe40000010882 */
[----:B------:R-:W-:Y:S02]  /*38e0*/  @!P0 FFMA.FTZ R128, R19, R50, -R128 ;  /* 0x0000003213808223 */ /* 0x000fe40000010880 */
[-C--:B------:R-:W-:Y:S02]  /*38f0*/  @!P0 FFMA.FTZ R126, R32, R43.reuse, -R126 ;  /* 0x0000002b207e8223 */ /* 0x080fe4000001087e */
[----:B------:R-:W-:Y:S01]  /*3900*/  @!P0 FFMA.FTZ R5, R42, R43, R5 ;  /* 0x0000002b2a058223 */ /* 0x000fe20000010005 */
[----:B------:R-:W-:Y:S01]  /*3910*/  @!P0 F2FP.PACK_AB R127, R128, R130 ;  /* 0x00000082807f823e */ /* 0x000fe200000000ff */
[----:B------:R-:W-:Y:S01]  /*3920*/  @!P0 FMUL.FTZ R7, R29, R28 ;  /* 0x0000001c1d078220 */ /* 0x000fe20000410000 */
[----:B------:R-:W-:Y:S01]  /*3930*/  @!P0 F2FP.PACK_AB R126, R131, R126 ;  /* 0x0000007e837e823e */ /* 0x000fe200000000ff */
[----:B------:R-:W-:Y:S01]  /*3940*/  @!P0 FFMA.FTZ R6, R44, R45, R6 ;  /* 0x0000002d2c068223 */ /* 0x000fe20000010006 */
[----:B------:R-:W-:Y:S01]  /*3950*/  IADD3 R130, P2, R122, R78, RZ ;  /* 0x0000004e7a827210 */ /* 0x000fe20007f5e0ff */
[----:B------:R-:W-:Y:S01]  /*3960*/  @!P0 FMUL.FTZ R8, R19, R30 ;  /* 0x0000001e13088220 */ /* 0x000fe20000410000 */
[----:B------:R-:W-:Y:S01]  /*3970*/  @!P0 MOV R22, R126 ;  /* 0x0000007e00168202 */ /* 0x000fe20000000f00 */
[----:B------:R-:W-:Y:S01]  /*3980*/  @!P0 FFMA.FTZ R7, R46, R48, R7 ;  /* 0x000000302e078223 */ /* 0x000fe20000010007 */
[----:B------:R-:W-:Y:S01]  /*3990*/  IADD3.X R131, R123, R76, RZ, P2, !PT ;  /* 0x0000004c7b837210 */ /* 0x000fe200017fe4ff */
[----:B------:R-:W-:Y:S01]  /*39a0*/  @!P0 FFMA.FTZ R8, R47, R50, R8 ;  /* 0x000000322f088223 */ /* 0x000fe20000010008 */
[----:B------:R-:W-:Y:S01]  /*39b0*/  @!P0 F2FP.PACK_AB R124, R6, R5 ;  /* 0x00000005067c823e */ /* 0x000fe200000000ff */
[----:B------:R-:W-:Y:S01]  /*39c0*/  @!P0 IMAD.MOV.U32 R23, RZ, RZ, R127 ;  /* 0x000000ffff178224 */ /* 0x000fe200078e007f */
[----:B------:R-:W-:Y:S02]  /*39d0*/  @!P0 F2FP.PACK_AB R127, R4, R3 ;  /* 0x00000003047f823e */ /* 0x000fe400000000ff */
[----:B------:R-:W-:Y:S02]  /*39e0*/  @!P0 F2FP.PACK_AB R129, R8, R7 ;  /* 0x000000070881823e */ /* 0x000fe400000000ff */
[----:B------:R1:W-:Y:S01]  /*39f0*/  ST.E.128 [R130.64], R20 ;  /* 0x0000001482007985 */ /* 0x0003e2000c101d16 */
[----:B------:R-:W-:Y:S01]  /*3a00*/  @!P0 IMAD.MOV.U32 R57, RZ, RZ, R127 ;  /* 0x000000ffff398224 */ /* 0x000fe200078e007f */
[----:B------:R-:W-:Y:S02]  /*3a10*/  @!P0 MOV R58, R124 ;  /* 0x0000007c003a8202 */ /* 0x000fe40000000f00 */
[----:B------:R-:W-:Y:S05]  /*3a20*/  @!P0 MOV R59, R129 ;  /* 0x00000081003b8202 */ /* 0x000fea0000000f00 */
[----:B------:R1:W-:Y:S02]  /*3a30*/  @!P1 ST.E.128 [R132.64], R56 ;  /* 0x0000003884009985 */ /* 0x0003e4000c101d16 */
.L_x_77:
[----:B------:R-:W-:Y:S05]  /*3a40*/  BSYNC B0 ;  /* 0x0000000000007941 */ /* 0x000fea0003800000 */
.L_x_76:
[----:B------:R-:W-:Y:S11]  /*3a50*/  ISETP.GE.AND P0, PT, R11, c[0x0][0x1d4], PT ;  /* 0x000075000b007a0c */ /* 0x000ff60003f06270 */
[----:B------:R-:W-:Y:S02]  /*3a60*/  @!UPT UIADD3 URZ, URZ, URZ, URZ ;  /* 0x0000003f3f3ff290 */ /* 0x000fe4000fffe03f */
[----:B------:R-:W-:-:S05]  /*3a70*/  @P0 BRA `(.L_x_67) ;  /* 0x0000094000000947 */ /* 0x000fca0003800000 */
[----:B------:R-:W-:Y:S01]  /*3a80*/  SEL R125, R86, R125, !P4 ;  /* 0x0000007d567d7207 */ /* 0x000fe20006000000 */
[----:B-1----:R-:W1:Y:S01]  /*3a90*/  LDS.128 R20, [R84+0xc080] ;  /* 0x00c0800054147984 */ /* 0x002e620000000c00 */
[----:B------:R-:W-:Y:S02]  /*3aa0*/  ISETP.GE.AND P0, PT, R11, c[0x0][0x27c], PT ;  /* 0x00009f000b007a0c */ /* 0x000fe40003f06270 */
[----:B------:R-:W-:Y:S02]  /*3ab0*/  SHF.R.S32.HI R46, RZ, 0x1f, R125 ;  /* 0x0000001fff2e7819 */ /* 0x000fe4000001147d */
[----:B------:R-:W-:Y:S02]  /*3ac0*/  IADD3 R128, P1, R122, R80, RZ ;  /* 0x000000507a807210 */ /* 0x000fe40007f3e0ff */
[----:B------:R-:W-:Y:S03]  /*3ad0*/  LEA.HI R59, R46, R125, RZ, 0x4 ;  /* 0x0000007d2e3b7211 */ /* 0x000fe600078f20ff */
[----:B----4-:R-:W-:Y:S01]  /*3ae0*/  IMAD.X R129, R123, 0x1, R79, P1 ;  /* 0x000000017b817824 */ /* 0x010fe200008e064f */
[----:B------:R-:W-:Y:S03]  /*3af0*/  LEA.HI.SX32 R59, R59, R88, 0x1c ;  /* 0x000000583b3b7211 */ /* 0x000fe600078fe2ff */
[----:B------:R-:W-:Y:S01]  /*3b00*/  @!P0 SHF.R.U32.HI R28, RZ, 0x10, R25 ;  /* 0x00000010ff1c8819 */ /* 0x000fe20000011619 */
[--C-:B------:R-:W-:Y:S01]  /*3b10*/  @!P0 HADD2.F32 R33, -RZ, R61.reuse.H0_H0 ;  /* 0x2000003dff218230 */ /* 0x100fe20000004100 */
[----:B------:R-:W-:Y:S01]  /*3b20*/  SHF.R.S32.HI R46, RZ, 0x1f, R59 ;  /* 0x0000001fff2e7819 */ /* 0x000fe2000001143b */
[----:B------:R-:W-:Y:S01]  /*3b30*/  @!P0 HADD2.F32 R40, -RZ, R60.H1_H1 ;  /* 0x3000003cff288230 */ /* 0x000fe20000004100 */
[----:B------:R-:W-:Y:S01]  /*3b40*/  SHF.L.U32 R57, R59, 0x3, RZ ;  /* 0x000000033b397819 */ /* 0x000fe200000006ff */
[----:B------:R-:W-:Y:S01]  /*3b50*/  @!P0 HADD2.F32 R28, -RZ, R28.H0_H0 ;  /* 0x2000001cff1c8230 */ /* 0x000fe20000004100 */
[----:B------:R-:W-:Y:S01]  /*3b60*/  LEA.HI R46, R46, R59, RZ, 0x3 ;  /* 0x0000003b2e2e7211 */ /* 0x000fe200078f18ff */
[----:B------:R-:W-:Y:S01]  /*3b70*/  @!P0 HADD2.F32 R37, -RZ, R61.H1_H1 ;  /* 0x3000003dff258230 */ /* 0x000fe20000004100 */
[----:B------:R-:W-:Y:S01]  /*3b80*/  @!P0 SHF.R.U64 R24, R24, 0x10, R25 ;  /* 0x0000001018188819 */ /* 0x000fe20000001219 */
[----:B------:R-:W-:Y:S01]  /*3b90*/  @!P0 HADD2.F32 R44, -RZ, R60.H0_H0 ;  /* 0x2000003cff2c8230 */ /* 0x000fe20000004100 */
[----:B------:R-:W-:Y:S01]  /*3ba0*/  LOP3.LUT R56, R103, 0x38, R57, 0xf8, !PT ;  /* 0x0000003867387812 */ /* 0x000fe200078ef839 */
[----:B------:R-:W-:Y:S01]  /*3bb0*/  IMAD.SHL.U32 R46, R46, 0x100, RZ ;  /* 0x000001002e2e7824 */ /* 0x000fe200078e00ff */
[--C-:B------:R-:W-:Y:S02]  /*3bc0*/  @!P0 SHF.R.U32.HI R19, RZ, 0x10, R27.reuse ;  /* 0x00000010ff138819 */ /* 0x100fe4000001161b */
[----:B------:R-:W-:Y:S02]  /*3bd0*/  LOP3.LUT R59, R56, R101, RZ, 0x3c, !PT ;  /* 0x00000065383b7212 */ /* 0x000fe400078e3cff */
[----:B------:R-:W-:Y:S02]  /*3be0*/  LOP3.LUT R46, R46, 0x7ffff800, RZ, 0xc0, !PT ;  /* 0x7ffff8002e2e7812 */ /* 0x000fe400078ec0ff */
[----:B------:R-:W-:Y:S01]  /*3bf0*/  @!P0 SHF.R.U64 R26, R26, 0x10, R27 ;  /* 0x000000101a1a8819 */ /* 0x000fe2000000121b */
[----:B------:R-:W-:Y:S01]  /*3c00*/  @!P0 HADD2.F32 R27, -RZ, R18.H1_H1 ;  /* 0x30000012ff1b8230 */ /* 0x000fe20000004100 */
[----:B------:R-:W-:Y:S02]  /*3c10*/  IADD3 R46, R59, R46, R100 ;  /* 0x0000002e3b2e7210 */ /* 0x000fe40007ffe064 */
[--C-:B------:R-:W-:Y:S02]  /*3c20*/  @!P0 SHF.R.U32.HI R36, RZ, 0x10, R53.reuse ;  /* 0x00000010ff248819 */ /* 0x100fe40000011635 */
[----:B------:R-:W-:Y:S02]  /*3c30*/  SHF.L.U32 R58, R46, 0x1, RZ ;  /* 0x000000012e3a7819 */ /* 0x000fe400000006ff */
[----:B-1----:R-:W-:Y:S01]  /*3c40*/  @!P0 MOV R25, R21 ;  /* 0x0000001500198202 */ /* 0x002fe20000000f00 */
[----:B------:R-:W-:Y:S01]  /*3c50*/  @!P0 HADD2.F32 R36, -RZ, R36.H0_H0 ;  /* 0x20000024ff248230 */ /* 0x000fe20000004100 */
[----:B------:R-:W-:Y:S01]  /*3c60*/  @!P0 SHF.R.U64 R35, R52, 0x10, R53 ;  /* 0x0000001034238819 */ /* 0x000fe20000001235 */
[----:B------:R-:W1:Y:S01]  /*3c70*/  LDS.128 R48, [R58+0xc080] ;  /* 0x00c080003a307984 */ /* 0x000e620000000c00 */
[--C-:B------:R-:W-:Y:S01]  /*3c80*/  @!P0 SHF.R.U64 R43, R54, 0x10, R55.reuse ;  /* 0x00000010362b8819 */ /* 0x100fe20000001237 */
[--C-:B------:R-:W-:Y:S01]  /*3c90*/  @!P0 HADD2.F32 R30, -RZ, R25.reuse.H0_H0 ;  /* 0x20000019ff1e8230 */ /* 0x100fe20000004100 */
[----:B------:R-:W-:Y:S01]  /*3ca0*/  @!P0 SHF.R.U32.HI R47, RZ, 0x10, R55 ;  /* 0x00000010ff2f8819 */ /* 0x000fe20000011637 */
[----:B------:R-:W-:Y:S01]  /*3cb0*/  @!P0 HADD2.F32 R25, -RZ, R25.H1_H1 ;  /* 0x30000019ff198230 */ /* 0x000fe20000004100 */
[----:B------:R-:W-:Y:S01]  /*3cc0*/  ISETP.GE.AND P1, PT, R57, c[0x0][0x1d4], PT ;  /* 0x0000750039007a0c */ /* 0x000fe20003f26270 */
[----:B------:R-:W-:Y:S01]  /*3cd0*/  @!P0 HADD2.F32 R35, -RZ, R35.H0_H0 ;  /* 0x20000023ff238230 */ /* 0x000fe20000004100 */
[----:B------:R-:W-:Y:S01]  /*3ce0*/  @!P0 FMUL.FTZ R3, R30, R27 ;  /* 0x0000001b1e038220 */ /* 0x000fe20000410000 */
[----:B------:R-:W-:Y:S01]  /*3cf0*/  @!P0 HADD2.F32 R43, -RZ, R43.H0_H0 ;  /* 0x2000002bff2b8230 */ /* 0x000fe20000004100 */
[-C--:B------:R-:W-:Y:S01]  /*3d00*/  @!P0 FMUL.FTZ R4, R25, R28.reuse ;  /* 0x0000001c19048220 */ /* 0x080fe20000410000 */
[----:B------:R-:W-:Y:S01]  /*3d10*/  @!P0 HADD2.F32 R47, -RZ, R47.H0_H0 ;  /* 0x2000002fff2f8230 */ /* 0x000fe20000004100 */
[----:B-1----:R-:W-:Y:S01]  /*3d20*/  @!P0 IMAD.MOV.U32 R31, RZ, RZ, R49 ;  /* 0x000000ffff1f8224 */ /* 0x002fe200078e0031 */
[----:B------:R-:W-:Y:S01]  /*3d30*/  @!P0 MOV R45, R51 ;  /* 0x00000033002d8202 */ /* 0x000fe20000000f00 */
[----:B------:R-:W-:Y:S02]  /*3d40*/  @!P0 IMAD.MOV.U32 R32, RZ, RZ, R48 ;  /* 0x000000ffff208224 */ /* 0x000fe400078e0030 */
[----:B------:R-:W-:Y:S01]  /*3d50*/  @!P0 IMAD.MOV.U32 R41, RZ, RZ, R50 ;  /* 0x000000ffff298224 */ /* 0x000fe200078e0032 */
[--C-:B------:R-:W-:Y:S02]  /*3d60*/  @!P0 HADD2.F32 R39, -RZ, R31.reuse.H1_H1 ;  /* 0x3000001fff278230 */ /* 0x100fe40000004100 */
[----:B------:R-:W-:Y:S02]  /*3d70*/  @!P0 HADD2.F32 R34, -RZ, R31.H0_H0 ;  /* 0x2000001fff228230 */ /* 0x000fe40000004100 */
[--C-:B------:R-:W-:Y:S01]  /*3d80*/  @!P0 HADD2.F32 R31, -RZ, R32.reuse.H0_H0 ;  /* 0x20000020ff1f8230 */ /* 0x100fe20000004100 */
[----:B------:R-:W-:Y:S01]  /*3d90*/  @!P0 FMUL.FTZ R59, R39, R28 ;  /* 0x0000001c273b8220 */ /* 0x000fe20000410000 */
[----:B------:R-:W-:Y:S01]  /*3da0*/  @!P0 HADD2.F32 R32, -RZ, R32.H1_H1 ;  /* 0x30000020ff208230 */ /* 0x000fe20000004100 */
[----:B------:R-:W-:Y:S01]  /*3db0*/  @!P0 FMUL.FTZ R46, R34, R27 ;  /* 0x0000001b222e8220 */ /* 0x000fe20000410000 */
[----:B------:R-:W-:Y:S01]  /*3dc0*/  @!P0 HADD2.F32 R27, -RZ, R18.H0_H0 ;  /* 0x20000012ff1b8230 */ /* 0x000fe20000004100 */
[----:B------:R-:W-:Y:S01]  /*3dd0*/  @!P0 FFMA.FTZ R59, R25, R36, -R59 ;  /* 0x00000024193b8223 */ /* 0x000fe2000001083b */
[----:B------:R-:W-:Y:S01]  /*3de0*/  @!P0 MOV R18, R20 ;  /* 0x0000001400128202 */ /* 0x000fe20000000f00 */
[----:B------:R-:W-:Y:S01]  /*3df0*/  @!P0 IMAD.MOV.U32 R28, RZ, RZ, R23 ;  /* 0x000000ffff1c8224 */ /* 0x000fe200078e0017 */
[----:B------:R-:W-:Y:S01]  /*3e00*/  @!P0 HADD2.F32 R25, -RZ, R24.H0_H0 ;  /* 0x20000018ff198230 */ /* 0x000fe20000004100 */
[----:B------:R-:W-:Y:S01]  /*3e10*/  @!P0 FMUL.FTZ R56, R31, R27 ;  /* 0x0000001b1f388220 */ /* 0x000fe20000410000 */
[----:B------:R-:W-:Y:S01]  /*3e20*/  @!P0 HADD2.F32 R38, -RZ, R41.H0_H0 ;  /* 0x20000029ff268230 */ /* 0x000fe20000004100 */
[----:B------:R-:W-:Y:S01]  /*3e30*/  @!P0 FFMA.FTZ R46, R30, R37, -R46 ;  /* 0x000000251e2e8223 */ /* 0x000fe2000001082e */
[--C-:B------:R-:W-:Y:S01]  /*3e40*/  @!P0 HADD2.F32 R24, -RZ, R18.reuse.H0_H0 ;  /* 0x20000012ff188230 */ /* 0x100fe20000004100 */
[----:B------:R-:W-:Y:S01]  /*3e50*/  @!P0 FMUL.FTZ R125, R32, R25 ;  /* 0x00000019207d8220 */ /* 0x000fe20000410000 */
[----:B------:R-:W-:Y:S02]  /*3e60*/  @!P0 HADD2.F32 R18, -RZ, R18.H1_H1 ;  /* 0x30000012ff128230 */ /* 0x000fe40000004100 */
[----:B------:R-:W-:Y:S01]  /*3e70*/  @!P0 F2FP.PACK_AB R46, R59, R46 ;  /* 0x0000002e3b2e823e */ /* 0x000fe200000000ff */
[----:B------:R-:W-:Y:S01]  /*3e80*/  @!P0 FMUL.FTZ R0, R24, R27 ;  /* 0x0000001b18008220 */ /* 0x000fe20000410000 */
[----:B------:R-:W-:Y:S01]  /*3e90*/  @!P0 HADD2.F32 R27, -RZ, R26.H0_H0 ;  /* 0x2000001aff1b8230 */ /* 0x000fe20000004100 */
[----:B------:R-:W-:Y:S01]  /*3ea0*/  @!P0 FMUL.FTZ R2, R18, R25 ;  /* 0x0000001912028220 */ /* 0x000fe20000410000 */
[----:B------:R-:W-:Y:S01]  /*3eb0*/  @!P0 MOV R25, R22 ;  /* 0x0000001600198202 */ /* 0x000fe20000000f00 */
[----:B------:R-:W-:Y:S01]  /*3ec0*/  @!P0 FFMA.FTZ R56, R24, R33, -R56 ;  /* 0x0000002118388223 */ /* 0x000fe20000010838 */
[----:B------:R-:W-:Y:S01]  /*3ed0*/  @!P0 HADD2.F32 R24, -RZ, R13.H1_H1 ;  /* 0x3000000dff188230 */ /* 0x000fe20000004100 */
[----:B------:R-:W-:Y:S01]  /*3ee0*/  @!P0 FFMA.FTZ R125, R18, R35, -R125 ;  /* 0x00000023127d8223 */ /* 0x000fe2000001087d */
[----:B------:R-:W-:Y:S01]  /*3ef0*/  @!P0 HADD2.F32 R41, -RZ, R41.H1_H1 ;  /* 0x30000029ff298230 */ /* 0x000fe20000004100 */
[----:B------:R-:W-:Y:S01]  /*3f00*/  @!P0 FFMA.FTZ R0, R31, R33, R0 ;  /* 0x000000211f008223 */ /* 0x000fe20000010000 */
[----:B------:R-:W-:Y:S01]  /*3f10*/  @!P0 HADD2.F32 R18, -RZ, R13.H0_H0 ;  /* 0x2000000dff128230 */ /* 0x000fe20000004100 */
[----:B------:R-:W-:Y:S01]  /*3f20*/  @!P0 FMUL.FTZ R127, R38, R24 ;  /* 0x00000018267f8220 */ /* 0x000fe20000410000 */
[----:B------:R-:W-:Y:S01]  /*3f30*/  @!P0 HADD2.F32 R13, -RZ, R19.H0_H0 ;  /* 0x20000013ff0d8230 */ /* 0x000fe20000004100 */
[----:B------:R-:W-:Y:S01]  /*3f40*/  @!P0 FMUL.FTZ R124, R41, R27 ;  /* 0x0000001b297c8220 */ /* 0x000fe20000410000 */
[--C-:B------:R-:W-:Y:S01]  /*3f50*/  @!P0 HADD2.F32 R42, -RZ, R45.reuse.H0_H0 ;  /* 0x2000002dff2a8230 */ /* 0x100fe20000004100 */
[----:B------:R-:W-:Y:S01]  /*3f60*/  @!P0 FFMA.FTZ R2, R32, R35, R2 ;  /* 0x0000002320028223 */ /* 0x000fe20000010002 */
[----:B------:R-:W-:Y:S01]  /*3f70*/  @!P0 HADD2.F32 R45, -RZ, R45.H1_H1 ;  /* 0x3000002dff2d8230 */ /* 0x000fe20000004100 */
[----:B------:R-:W-:Y:S01]  /*3f80*/  @!P0 FFMA.FTZ R3, R34, R37, R3 ;  /* 0x0000002522038223 */ /* 0x000fe20000010003 */
[--C-:B------:R-:W-:Y:S01]  /*3f90*/  @!P0 HADD2.F32 R19, -RZ, R28.reuse.H0_H0 ;  /* 0x2000001cff138230 */ /* 0x100fe20000004100 */
[----:B------:R-:W-:Y:S01]  /*3fa0*/  @!P0 FMUL.FTZ R74, R42, R18 ;  /* 0x000000122a4a8220 */ /* 0x000fe20000410000 */
[----:B------:R-:W-:Y:S01]  /*3fb0*/  @!P0 HADD2.F32 R26, -RZ, R28.H1_H1 ;  /* 0x3000001cff1a8230 */ /* 0x000fe20000004100 */
[----:B------:R-:W-:Y:S01]  /*3fc0*/  @!P0 FMUL.FTZ R58, R45, R13 ;  /* 0x0000000d2d3a8220 */ /* 0x000fe20000410000 */
[--C-:B------:R-:W-:Y:S01]  /*3fd0*/  @!P0 HADD2.F32 R29, -RZ, R25.reuse.H0_H0 ;  /* 0x20000019ff1d8230 */ /* 0x100fe20000004100 */
[----:B------:R-:W-:Y:S01]  /*3fe0*/  @!P0 FFMA.FTZ R74, R19, R44, -R74 ;  /* 0x0000002c134a8223 */ /* 0x000fe2000001084a */
[----:B------:R-:W-:Y:S01]  /*3ff0*/  @!P0 HADD2.F32 R28, -RZ, R25.H1_H1 ;  /* 0x30000019ff1c8230 */ /* 0x000fe20000004100 */
[----:B------:R-:W-:Y:S01]  /*4000*/  @!P0 FFMA.FTZ R58, R26, R47, -R58 ;  /* 0x0000002f1a3a8223 */ /* 0x000fe2000001083a */
[----:B------:R-:W-:Y:S01]  /*4010*/  @!P0 F2FP.PACK_AB R125, R125, R56 ;  /* 0x000000387d7d823e */ /* 0x000fe200000000ff */
[C---:B------:R-:W-:Y:S01]  /*4020*/  @!P0 FFMA.FTZ R127, R29.reuse, R40, -R127 ;  /* 0x000000281d7f8223 */ /* 0x040fe2000001087f */
[----:B------:R-:W-:Y:S01]  /*4030*/  @!P0 MOV R21, R46 ;  /* 0x0000002e00158202 */ /* 0x000fe20000000f00 */
[----:B------:R-:W-:Y:S01]  /*4040*/  @!P0 FFMA.FTZ R124, R28, R43, -R124 ;  /* 0x0000002b1c7c8223 */ /* 0x000fe2000001087c */
[----:B------:R-:W-:Y:S01]  /*4050*/  @!P0 F2FP.PACK_AB R58, R58, R74 ;  /* 0x0000004a3a3a823e */ /* 0x000fe200000000ff */
[----:B------:R-:W-:Y:S01]  /*4060*/  @!P0 FMUL.FTZ R5, R29, R24 ;  /* 0x000000181d058220 */ /* 0x000fe20000410000 */
[----:B------:R-:W-:Y:S01]  /*4070*/  @!P0 MOV R20, R125 ;  /* 0x0000007d00148202 */ /* 0x000fe20000000f00 */
[----:B------:R-:W-:Y:S01]  /*4080*/  @!P0 FMUL.FTZ R6, R28, R27 ;  /* 0x0000001b1c068220 */ /* 0x000fe20000410000 */
[----:B------:R-:W-:Y:S01]  /*4090*/  @!P0 F2FP.PACK_AB R127, R124, R127 ;  /* 0x0000007f7c7f823e */ /* 0x000fe200000000ff */
[----:B------:R-:W-:Y:S01]  /*40a0*/  @!P0 FFMA.FTZ R4, R39, R36, R4 ;  /* 0x0000002427048223 */ /* 0x000fe20000010004 */
[----:B------:R-:W-:Y:S01]  /*40b0*/  @!P0 MOV R23, R58 ;  /* 0x0000003a00178202 */ /* 0x000fe20000000f00 */
[----:B------:R-:W-:Y:S01]  /*40c0*/  @!P0 FMUL.FTZ R7, R19, R18 ;  /* 0x0000001213078220 */ /* 0x000fe20000410000 */
[----:B------:R-:W-:Y:S01]  /*40d0*/  @!P0 F2FP.PACK_AB R46, R2, R0 ;  /* 0x00000000022e823e */ /* 0x000fe200000000ff */
[----:B------:R-:W-:Y:S01]  /*40e0*/  @!P0 IMAD.MOV.U32 R22, RZ, RZ, R127 ;  /* 0x000000ffff168224 */ /* 0x000fe200078e007f */
[----:B------:R-:W-:Y:S01]  /*40f0*/  @!P0 F2FP.PACK_AB R59, R4, R3 ;  /* 0x00000003043b823e */ /* 0x000fe200000000ff */
[----:B------:R-:W-:Y:S01]  /*4100*/  @!P0 FFMA.FTZ R5, R38, R40, R5 ;  /* 0x0000002826058223 */ /* 0x000fe20000010005 */
[----:B------:R-:W-:Y:S01]  /*4110*/  @!P0 MOV R48, R46 ;  /* 0x0000002e00308202 */ /* 0x000fe20000000f00 */
[----:B------:R-:W-:Y:S01]  /*4120*/  @!P0 FMUL.FTZ R8, R26, R13 ;  /* 0x0000000d1a088220 */ /* 0x000fe20000410000 */
[----:B------:R1:W-:Y:S01]  /*4130*/  ST.E.128 [R128.64], R20 ;  /* 0x0000001480007985 */ /* 0x0003e2000c101d16 */
[----:B------:R-:W-:Y:S02]  /*4140*/  @!P0 FFMA.FTZ R6, R41, R43, R6 ;  /* 0x0000002b29068223 */ /* 0x000fe40000010006 */
[----:B------:R-:W-:Y:S02]  /*4150*/  @!P0 FFMA.FTZ R7, R42, R44, R7 ;  /* 0x0000002c2a078223 */ /* 0x000fe40000010007 */
[----:B------:R-:W-:Y:S01]  /*4160*/  @!P0 FFMA.FTZ R8, R45, R47, R8 ;  /* 0x0000002f2d088223 */ /* 0x000fe20000010008 */
[----:B------:R-:W-:Y:S01]  /*4170*/  @!P0 F2FP.PACK_AB R56, R6, R5 ;  /* 0x000000050638823e */ /* 0x000fe200000000ff */
[----:B------:R-:W-:Y:S03]  /*4180*/  @!P0 IMAD.MOV.U32 R49, RZ, RZ, R59 ;  /* 0x000000ffff318224 */ /* 0x000fe600078e003b */
[----:B------:R-:W-:Y:S02]  /*4190*/  @!P0 F2FP.PACK_AB R125, R8, R7 ;  /* 0x00000007087d823e */ /* 0x000fe400000000ff */
[----:B------:R-:W-:Y:S02]  /*41a0*/  @!P0 MOV R50, R56 ;  /* 0x0000003800328202 */ /* 0x000fe40000000f00 */
[----:B------:R-:W-:Y:S01]  /*41b0*/  @!P0 MOV R51, R125 ;  /* 0x0000007d00338202 */ /* 0x000fe20000000f00 */
[----:B------:R-:W-:-:S05]  /*41c0*/  @P1 BRA `(.L_x_67) ;  /* 0x000001f000001947 */ /* 0x000fca0003800000 */
[C---:B------:R-:W-:Y:S04]  /*41d0*/  LEA R2, P0, R57.reuse, R122, 0x1 ;  /* 0x0000007a39027211 */ /* 0x040fe800078008ff */
[----:B------:R-:W-:Y:S05]  /*41e0*/  LEA.HI.X.SX32 R3, R57, R123, 0x1, P0 ;  /* 0x0000007b39037211 */ /* 0x000fea00000f0eff */
[----:B------:R3:W-:Y:S01]  /*41f0*/  ST.E.128 [R2.64], R48 ;  /* 0x0000003002007985 */ /* 0x0007e2000c101d16 */
[----:B------:R-:W-:-:S05]  /*4200*/  BRA `(.L_x_67) ;  /* 0x000001b000007947 */ /* 0x000fca0003800000 */
.L_x_63:
[----:B------:R1:W3:Y:S01]  /*4210*/  SHFL.IDX PT, R3, R4, RZ, 0x181f ;  /* 0x00181fff04037589 */ /* 0x0002e200000e0000 */
[----:B------:R-:W-:Y:S03]  /*4220*/  IADD3 R64, -R68, UR17, RZ ;  /* 0x0000001144407c10 */ /* 0x000fe6000fffe1ff */
[----:B------:R1:W4:Y:S01]  /*4230*/  SHFL.IDX PT, R13, R0, RZ, 0x181f ;  /* 0x00181fff000d7589 */ /* 0x00032200000e0000 */
[----:B------:R-:W-:Y:S04]  /*4240*/  IMNMX R64, R64, 0x20, PT ;  /* 0x0000002040407817 */ /* 0x000fe80003800200 */
[----:B------:R-:W-:Y:S11]  /*4250*/  ISETP.GT.AND P0, PT, R64, R105, PT ;  /* 0x000000694000720c */ /* 0x000ff60003f04270 */
[----:B------:R-:W-:Y:S02]  /*4260*/  @!UPT UIADD3 URZ, URZ, URZ, URZ ;  /* 0x0000003f3f3ff290 */ /* 0x000fe4000fffe03f */
[----:B------:R-:W-:-:S05]  /*4270*/  @!P0 BRA `(.L_x_67) ;  /* 0x0000014000008947 */ /* 0x000fca0003800000 */
[C---:B------:R-:W-:Y:S02]  /*4280*/  ISETP.GE.AND P0, PT, R16.reuse, c[0x0][0x1d4], PT ;  /* 0x0000750010007a0c */ /* 0x040fe40003f06270 */
[----:B------:R-:W-:Y:S11]  /*4290*/  ISETP.GE.AND P2, PT, R11, c[0x0][0x1d4], PT ;  /* 0x000075000b007a0c */ /* 0x000ff60003f46270 */
[----:B-1----:R-:W1:Y:S01]  /*42a0*/  @!P0 LDS.128 R4, [R99+0xc080] ;  /* 0x00c0800063048984 */ /* 0x002e620000000c00 */
[C---:B----4-:R-:W-:Y:S04]  /*42b0*/  @!P0 LEA R30, P1, R16.reuse, R13, 0x1 ;  /* 0x0000000d101e8211 */ /* 0x050fe800078208ff */
[----:B---3--:R-:W-:Y:S02]  /*42c0*/  @!P0 LEA.HI.X R31, R16, R3, R17, 0x1, P1 ;  /* 0x00000003101f8211 */ /* 0x008fe400008f0c11 */
[----:B------:R-:W-:Y:S03]  /*42d0*/  ISETP.GE.AND P1, PT, R104, c[0x0][0x1d4], PT ;  /* 0x0000750068007a0c */ /* 0x000fe60003f26270 */
[----:B-1----:R-:W-:Y:S01]  /*42e0*/  @!P0 ST.E.128 [R30.64], R4 ;  /* 0x000000041e008985 */ /* 0x002fe2000c101d16 */
[C---:B------:R-:W-:Y:S03]  /*42f0*/  @!P2 LEA R28, P0, R92.reuse, R13, 0x1 ;  /* 0x0000000d5c1ca211 */ /* 0x040fe600078008ff */
[----:B------:R-:W1:Y:S01]  /*4300*/  @!P2 LDS.128 R24, [R99+0xd080] ;  /* 0x00d080006318a984 */ /* 0x000e620000000c00 */
[----:B------:R-:W-:Y:S02]  /*4310*/  @!P2 LEA.HI.X R29, R92, R3, R83, 0x1, P0 ;  /* 0x000000035c1da211 */ /* 0x000fe400000f0c53 */
[----:B------:R-:W-:Y:S03]  /*4320*/  ISETP.GE.AND P0, PT, R102, c[0x0][0x1d4], PT ;  /* 0x0000750066007a0c */ /* 0x000fe60003f06270 */
[----:B-1----:R-:W-:Y:S01]  /*4330*/  @!P2 ST.E.128 [R28.64], R24 ;  /* 0x000000181c00a985 */ /* 0x002fe2000c101d16 */
[C---:B------:R-:W-:Y:S03]  /*4340*/  @!P1 LEA R18, P2, R91.reuse, R13, 0x1 ;  /* 0x0000000d5b129211 */ /* 0x040fe600078408ff */
[----:B------:R-:W1:Y:S01]  /*4350*/  @!P1 LDS.128 R20, [R99+0xe080] ;  /* 0x00e0800063149984 */ /* 0x000e620000000c00 */
[----:B------:R-:W-:Y:S05]  /*4360*/  @!P1 LEA.HI.X R19, R91, R3, R82, 0x1, P2 ;  /* 0x000000035b139211 */ /* 0x000fea00010f0c52 */
[----:B-1----:R-:W-:Y:S01]  /*4370*/  @!P1 ST.E.128 [R18.64], R20 ;  /* 0x0000001412009985 */ /* 0x002fe2000c101d16 */
[C---:B------:R-:W-:Y:S03]  /*4380*/  @!P0 LEA R2, P1, R90.reuse, R13, 0x1 ;  /* 0x0000000d5a028211 */ /* 0x040fe600078208ff */
[----:B------:R-:W1:Y:S01]  /*4390*/  @!P0 LDS.128 R4, [R99+0xf080] ;  /* 0x00f0800063048984 */ /* 0x000e620000000c00 */
[----:B------:R-:W-:Y:S05]  /*43a0*/  @!P0 LEA.HI.X R3, R90, R3, R81, 0x1, P1 ;  /* 0x000000035a038211 */ /* 0x000fea00008f0c51 */
[----:B-1----:R1:W-:Y:S04]  /*43b0*/  @!P0 ST.E.128 [R2.64], R4 ;  /* 0x0000000402008985 */ /* 0x0023e8000c101d16 */
.L_x_67:
[----:B------:R-:W-:Y:S05]  /*43c0*/  BSYNC B1 ;  /* 0x0000000000017941 */ /* 0x000fea0003800000 */
.L_x_62:
[----:B------:R-:W-:Y:S01]  /*43d0*/  IMAD.IADD R68, R77, 0x1, -R68 ;  /* 0x000000014d447824 */ /* 0x000fe200078e0a44 */
[----:B------:R-:W-:Y:S04]  /*43e0*/  BSSY B0, `(.L_x_78) ;  /* 0x000003c000007945 */ /* 0x000fe80003800000 */
[----:B------:R-:W-:Y:S11]  /*43f0*/  ISETP.GE.AND P0, PT, R68, 0x1, PT ;  /* 0x000000014400780c */ /* 0x000ff60003f06270 */
[----:B------:R-:W-:Y:S02]  /*4400*/  @!UPT UIADD3 URZ, URZ, URZ, URZ ;  /* 0x0000003f3f3ff290 */ /* 0x000fe4000fffe03f */
[----:B-1-3--:R-:W-:Y:S01]  /*4410*/  @P0 IMAD.WIDE R4, R98, 0x20, R118 ;  /* 0x0000002062040825 */ /* 0x00afe200078e0276 */
[----:B------:R-:W-:Y:S03]  /*4420*/  @P0 ISETP.NE.U32.AND P2, PT, R97, RZ, PT ;  /* 0x000000ff6100020c */ /* 0x000fe60003f45070 */
[----:B------:R-:W-:Y:S02]  /*4430*/  @P0 IMAD R0, R5, c[0x0][0x258], RZ ;  /* 0x0000960005000a24 */ /* 0x000fe400078e02ff */
[----:B------:R-:W-:Y:S02]  /*4440*/  @P0 IMAD.MOV.U32 R74, RZ, RZ, R114 ;  /* 0x000000ffff4a0224 */ /* 0x000fe400078e0072 */
[C---:B------:R-:W-:Y:S02]  /*4450*/  @P0 IMAD R0, R4.reuse, c[0x0][0x25c], R0 ;  /* 0x0000970004000a24 */ /* 0x040fe400078e0200 */
[----:B------:R-:W-:Y:S05]  /*4460*/  @P0 IMAD.WIDE.U32 R2, R4, c[0x0][0x258], R74 ;  /* 0x0000960004020a25 */ /* 0x000fea00078e004a */
[C---:B------:R-:W-:Y:S02]  /*4470*/  @P0 LEA R4, P1, R2.reuse, c[0x0][0x250], 0x1 ;  /* 0x0000940002040a11 */ /* 0x040fe400078208ff */
[----:B------:R-:W-:Y:S04]  /*4480*/  @P0 IADD3 R0, R3, R0, RZ ;  /* 0x0000000003000210 */ /* 0x000fe80007ffe0ff */
[----:B------:R-:W-:Y:S01]  /*4490*/  @P0 LEA.HI.X R5, R2, c[0x0][0x254], R0, 0x1, P1 ;  /* 0x0000950002050a11 */ /* 0x000fe200008f0c00 */
[----:B------:R-:W-:Y:S01]  /*44a0*/  IMAD R0, R66, c[0x0][0x208], RZ ;  /* 0x0000820042007a24 */ /* 0x000fe200078e02ff */
[----:B------:R-:W-:Y:S01]  /*44b0*/  @P0 ISETP.NE.U32.AND P1, PT, R96, RZ, PT ;  /* 0x000000ff6000020c */ /* 0x000fe20003f25070 */
[----:B------:R-:W-:Y:S02]  /*44c0*/  IMAD.WIDE.U32 R2, R67, c[0x0][0x208], RZ ;  /* 0x0000820043027a25 */ /* 0x000fe400078e00ff */
[----:B------:R-:W-:Y:S01]  /*44d0*/  @!PT LDS RZ, [RZ] ;  /* 0x00000000fffff984 */ /* 0x000fe20000000800 */
[----:B------:R-:W-:Y:S01]  /*44e0*/  @!PT LDS RZ, [RZ] ;  /* 0x00000000fffff984 */ /* 0x000fe20000000800 */
[----:B------:R-:W-:Y:S01]  /*44f0*/  @!PT LDS RZ, [RZ] ;  /* 0x00000000fffff984 */ /* 0x000fe20000000800 */
[----:B------:R1:W-:Y:S01]  /*4500*/  @P0 LDGSTS.E.BYPASS.LTC128B.128 [R99+0x8080], [R4.64], P2 ;  /* 0x0808000004630fae */ /* 0x0003e20009101d56 */
[----:B------:R-:W-:Y:S01]  /*4510*/  @P0 ISETP.NE.U32.AND P2, PT, R95, RZ, PT ;  /* 0x000000ff5f00020c */ /* 0x000fe20003f45070 */
[----:B------:R-:W-:Y:S04]  /*4520*/  IMAD R0, R67, c[0x0][0x20c], R0 ;  /* 0x0000830043007a24 */ /* 0x000fe800078e0200 */
[----:B------:R-:W-:Y:S02]  /*4530*/  IMAD.IADD R3, R3, 0x1, R0 ;  /* 0x0000000103037824 */ /* 0x000fe400078e0200 */
[----:B------:R-:W-:Y:S02]  /*4540*/  IMAD R0, R65, c[0x0][0x218], RZ ;  /* 0x0000860041007a24 */ /* 0x000fe400078e02ff */
[----:B------:R1:W-:Y:S01]  /*4550*/  @P0 LDGSTS.E.BYPASS.LTC128B.128 [R99+0x9080], [R4.64+0x80], P1 ;  /* 0x0908008004630fae */ /* 0x0003e20008901d56 */
[----:B------:R-:W-:Y:S01]  /*4560*/  @P0 ISETP.NE.U32.AND P1, PT, R94, RZ, PT ;  /* 0x000000ff5e00020c */ /* 0x000fe20003f25070 */
[C---:B------:R-:W-:Y:S02]  /*4570*/  IMAD.WIDE.U32 R6, R87.reuse, c[0x0][0x218], R2 ;  /* 0x0000860057067a25 */ /* 0x040fe400078e0002 */
[----:B------:R1:W-:Y:S02]  /*4580*/  @P0 LDGSTS.E.BYPASS.LTC128B.128 [R99+0xa080], [R4.64+0x100], P2 ;  /* 0x0a08010004630fae */ /* 0x0003e40009101d56 */
[----:B------:R-:W-:Y:S08]  /*4590*/  IMAD R0, R87, c[0x0][0x21c], R0 ;  /* 0x0000870057007a24 */ /* 0x000ff000078e0200 */
[----:B------:R1:W-:Y:S01]  /*45a0*/  @P0 LDGSTS.E.BYPASS.LTC128B.128 [R99+0xb080], [R4.64+0x180], P1 ;  /* 0x0b08018004630fae */ /* 0x0003e20008901d56 */
[----:B------:R-:W-:Y:S03]  /*45b0*/  IADD3 R3, P0, R6, UR32, RZ ;  /* 0x0000002006037c10 */ /* 0x000fe6000ff1e0ff */
[----:B------:R-:W0:Y:S01]  /*45c0*/  LDGDEPBAR ;  /* 0x00000000000079af */ /* 0x000e220000000000 */
[----:B------:R-:W-:Y:S02]  /*45d0*/  IADD3.X R0, R7, UR25, R0, P0, !PT ;  /* 0x0000001907007c10 */ /* 0x000fe400087fe400 */
[C---:B------:R-:W-:Y:S04]  /*45e0*/  LEA R2, P0, R3.reuse, c[0x0][0x1f8], 0x1 ;  /* 0x00007e0003027a11 */ /* 0x040fe800078008ff */
[----:B----4-:R-:W-:Y:S02]  /*45f0*/  LEA.HI.X R13, R3, c[0x0][0x1fc], R0, 0x1, P0 ;  /* 0x00007f00030d7a11 */ /* 0x010fe400000f0c00 */
[----:B------:R1:W3:Y:S01]  /*4600*/  SHFL.IDX PT, R3, R2, RZ, 0x181f ;  /* 0x00181fff02037589 */ /* 0x0002e200000e0000 */
[----:B------:R-:W-:Y:S03]  /*4610*/  ISETP.GT.AND P0, PT, R64, R105, PT ;  /* 0x000000694000720c */ /* 0x000fe60003f04270 */
[----:B------:R-:W4:Y:S01]  /*4620*/  SHFL.IDX PT, R13, R13, RZ, 0x181f ;  /* 0x00181fff0d0d7589 */ /* 0x000f2200000e0000 */
[----:B------:R-:W-:Y:S04]  /*4630*/  DEPBAR.LE SB0, 0x0 ;  /* 0x000080000000791a */ /* 0x000fe80000000000 */
[----:B------:R-:W-:Y:S06]  /*4640*/  BAR.SYNC.DEFER_BLOCKING 0x0 ;  /* 0x0000000000007b1d */ /* 0x000fec0000010000 */
[----:B------:R-:W-:-:S05]  /*4650*/  @!P0 BRA `(.L_x_79) ;  /* 0x0000014000008947 */ /* 0x000fca0003800000 */
[C---:B-1-3--:R-:W-:Y:S02]  /*4660*/  ISETP.GE.AND P0, PT, R16.reuse, c[0x0][0x1d4], PT ;  /* 0x0000750010007a0c */ /* 0x04afe40003f06270 */
[----:B------:R-:W-:Y:S11]  /*4670*/  ISETP.GE.AND P2, PT, R11, c[0x0][0x1d4], PT ;  /* 0x000075000b007a0c */ /* 0x000ff60003f46270 */
[----:B------:R-:W1:Y:S01]  /*4680*/  @!P0 LDS.128 R4, [R99+0x8080] ;  /* 0x0080800063048984 */ /* 0x000e620000000c00 */
[C---:B-----5:R-:W-:Y:S04]  /*4690*/  @!P0 LEA R30, P1, R16.reuse, R3, 0x1 ;  /* 0x00000003101e8211 */ /* 0x060fe800078208ff */
[----:B----4-:R-:W-:Y:S02]  /*46a0*/  @!P0 LEA.HI.X R31, R16, R13, R17, 0x1, P1 ;  /* 0x0000000d101f8211 */ /* 0x010fe400008f0c11 */
        /* <DEDUP_REMOVED lines=15> */
.L_x_79:
[----:B-1-3--:R-:W-:Y:S05]  /*47a0*/  BSYNC B0 ;  /* 0x0000000000007941 */ /* 0x00afea0003800000 */
.L_x_78:
[C---:B------:R-:W-:Y:S02]  /*47b0*/  ISETP.GT.AND P0, PT, R98.reuse, UR8, PT ;  /* 0x0000000862007c0c */ /* 0x040fe4000bf04270 */
[----:B------:R-:W-:Y:S11]  /*47c0*/  IADD3 R98, R98, -0x1, RZ ;  /* 0xffffffff62627810 */ /* 0x000ff60007ffe0ff */
[----:B------:R-:W-:Y:S01]  /*47d0*/  @P0 SHF.R.S32.HI R3, RZ, 0x1f, R98 ;  /* 0x0000001fff030819 */ /* 0x000fe20000011462 */
[----:B------:R-:W-:Y:S01]  /*47e0*/  @P0 IMAD.MOV.U32 R4, RZ, RZ, R116 ;  /* 0x000000ffff040224 */ /* 0x000fe200078e0074 */
[----:B------:R-:W-:Y:S01]  /*47f0*/  @P0 ISETP.NE.U32.AND P2, PT, R97, RZ, PT ;  /* 0x000000ff6100020c */ /* 0x000fe20003f45070 */
[----:B------:R-:W-:Y:S02]  /*4800*/  @P0 IMAD.MOV.U32 R5, RZ, RZ, R121 ;  /* 0x000000ffff050224 */ /* 0x000fe400078e0079 */
[C---:B------:R-:W-:Y:S02]  /*4810*/  @P0 IMAD R0, R98.reuse, UR21, RZ ;  /* 0x0000001562000c24 */ /* 0x040fe4000f8e02ff */
[----:B------:R-:W-:Y:S04]  /*4820*/  @P0 IMAD.WIDE.U32 R4, R98, UR24, R4 ;  /* 0x0000001862040c25 */ /* 0x000fe8000f8e0004 */
[----:B------:R-:W-:Y:S01]  /*4830*/  @P0 IMAD R0, R3, UR24, R0 ;  /* 0x0000001803000c24 */ /* 0x000fe2000f8e0200 */
[C---:B------:R-:W-:Y:S03]  /*4840*/  @P0 LEA R6, P1, R4.reuse, c[0x0][0x220], 0x1 ;  /* 0x0000880004060a11 */ /* 0x040fe600078208ff */
[----:B------:R-:W-:Y:S05]  /*4850*/  @P0 IMAD.IADD R0, R5, 0x1, R0 ;  /* 0x0000000105000824 */ /* 0x000fea00078e0200 */
[----:B------:R-:W-:Y:S02]  /*4860*/  @P0 LEA.HI.X R7, R4, c[0x0][0x224], R0, 0x1, P1 ;  /* 0x0000890004070a11 */ /* 0x000fe400008f0c00 */
[----:B------:R-:W-:Y:S03]  /*4870*/  @P0 ISETP.NE.U32.AND P1, PT, R96, RZ, PT ;  /* 0x000000ff6000020c */ /* 0x000fe60003f25070 */
[----:B------:R-:W-:Y:S01]  /*4880*/  @!PT LDS RZ, [RZ] ;  /* 0x00000000fffff984 */ /* 0x000fe20000000800 */
[----:B------:R-:W-:Y:S01]  /*4890*/  @!PT LDS RZ, [RZ] ;  /* 0x00000000fffff984 */ /* 0x000fe20000000800 */
[----:B------:R-:W-:Y:S01]  /*48a0*/  @!PT LDS RZ, [RZ] ;  /* 0x00000000fffff984 */ /* 0x000fe20000000800 */
[----:B------:R1:W-:Y:S01]  /*48b0*/  @P0 LDGSTS.E.BYPASS.LTC128B.128 [R99+0xc080], [R6.64], P2 ;  /* 0x0c08000006630fae */ /* 0x0003e20009101d56 */
[----:B------:R-:W-:Y:S09]  /*48c0*/  @P0 ISETP.NE.U32.AND P2, PT, R95, RZ, PT ;  /* 0x000000ff5f00020c */ /* 0x000ff20003f45070 */
[----:B------:R1:W-:Y:S01]  /*48d0*/  @P0 LDGSTS.E.BYPASS.LTC128B.128 [R99+0xd080], [R6.64+0x80], P1 ;  /* 0x0d08008006630fae */ /* 0x0003e20008901d56 */
[----:B------:R-:W-:Y:S03]  /*48e0*/  @P0 ISETP.NE.U32.AND P1, PT, R94, RZ, PT ;  /* 0x000000ff5e00020c */ /* 0x000fe60003f25070 */
[----:B------:R1:W-:Y:S10]  /*48f0*/  @P0 LDGSTS.E.BYPASS.LTC128B.128 [R99+0xe080], [R6.64+0x100], P2 ;  /* 0x0e08010006630fae */ /* 0x0003f40009101d56 */
[----:B------:R1:W-:Y:S04]  /*4900*/  @P0 LDGSTS.E.BYPASS.LTC128B.128 [R99+0xf080], [R6.64+0x180], P1 ;  /* 0x0f08018006630fae */ /* 0x0003e80008901d56 */
[----:B------:R-:W0:Y:S01]  /*4910*/  LDGDEPBAR ;  /* 0x00000000000079af */ /* 0x000e220000000000 */
[----:B------:R-:W-:-:S05]  /*4920*/  @P0 BRA `(.L_x_80) ;  /* 0xffffd0d000000947 */ /* 0x000fca000383ffff */
[----:B------:R-:W-:Y:S06]  /*4930*/  BAR.SYNC.DEFER_BLOCKING 0x0 ;  /* 0x0000000000007b1d */ /* 0x000fec0000010000 */
.L_x_59:
[----:B-1----:R-:W-:Y:S01]  /*4940*/  UISETP.GE.AND UP0, UPT, UR11, 0x1, UPT ;  /* 0x000000010b00788c */ /* 0x002fe2000bf06270 */
[----:B------:R-:W-:Y:S01]  /*4950*/  PLOP3.LUT P2, PT, PT, PT, PT, 0x80, 0x0 ;  /* 0x000000000000781c */ /* 0x000fe20003f4f070 */
[----:B------:R-:W-:Y:S01]  /*4960*/  CS2R R130, SRZ ;  /* 0x0000000000827805 */ /* 0x000fe2000001ff00 */
[----:B------:R-:W-:Y:S01]  /*4970*/  CS2R R128, SRZ ;  /* 0x0000000000807805 */ /* 0x000fe2000001ff00 */
[----:B------:R-:W-:Y:S01]  /*4980*/  CS2R R126, SRZ ;  /* 0x00000000007e7805 */ /* 0x000fe2000001ff00 */
[----:B------:R-:W-:Y:S01]  /*4990*/  CS2R R124, SRZ ;  /* 0x00000000007c7805 */ /* 0x000fe2000001ff00 */
[----:B------:R-:W-:Y:S01]  /*49a0*/  PLOP3.LUT P0, PT, PT, PT, UP0, 0x80, 0x0 ;  /* 0x000000000000781c */ /* 0x000fe20003f0f008 */
        /* <DEDUP_REMOVED lines=25> */
[----:B-----5:R-:W-:Y:S01]  /*4b40*/  CS2R R72, SRZ ;  /* 0x0000000000487805 */ /* 0x020fe2000001ff00 */
[----:B------:R-:W-:Y:S01]  /*4b50*/  CS2R R70, SRZ ;  /* 0x0000000000467805 */ /* 0x000fe2000001ff00 */
[----:B------:R-:W-:Y:S01]  /*4b60*/  CS2R R68, SRZ ;  /* 0x0000000000447805 */ /* 0x000fe2000001ff00 */
[----:B------:R-:W-:Y:S01]  /*4b70*/  CS2R R66, SRZ ;  /* 0x0000000000427805 */ /* 0x000fe2000001ff00 */
[----:B------:R-:W-:Y:S01]  /*4b80*/  CS2R R64, SRZ ;  /* 0x0000000000407805 */ /* 0x000fe2000001ff00 */
[----:B------:R-:W-:Y:S01]  /*4b90*/  CS2R R6, SRZ ;  /* 0x0000000000067805 */ /* 0x000fe2000001ff00 */
[----:B------:R-:W-:Y:S01]  /*4ba0*/  IMAD.MOV.U32 R4, RZ, RZ, RZ ;  /* 0x000000ffff047224 */ /* 0x000fe200078e00ff */
        /* <DEDUP_REMOVED lines=30> */
[----:B------:R-:W-:Y:S05]  /*4d90*/  @!P0 BRA `(.L_x_81) ;  /* 0x0000c89000008947 */ /* 0x000fea0003800000 */
[----:B------:R-:W-:Y:S02]  /*4da0*/  ULDC.64 UR4, c[0x0][0x340] ;  /* 0x0000d00000047ab9 */ /* 0x000fe40000000a00 */
[----:B------:R-:W-:-:S02]  /*4db0*/  UISETP.NE.U32.AND UP1, UPT, URZ, UR4, UPT ;  /* 0x000000043f00728c */ /* 0x000fc4000bf25070 */
[----:B------:R-:W-:Y:S02]  /*4dc0*/  ULDC.64 UR6, c[0x0][0x340] ;  /* 0x0000d00000067ab9 */ /* 0x000fe40000000a00 */
[----:B------:R-:W-:-:S06]  /*4dd0*/  UISETP.NE.AND.EX UP1, UPT, URZ, UR5, UPT, UP1 ;  /* 0x000000053f00728c */ /* 0x000fcc000bf25310 */
[----:B------:R-:W-:-:S05]  /*4de0*/  PLOP3.LUT P1, PT, PT, PT, UP1, 0x80, 0x0 ;  /* 0x000000000000781c */ /* 0x000fca0003f2f018 */
[----:B------:R-:W-:Y:S02]  /*4df0*/  @UP1 UMOV UR4, 0x4 ;  /* 0x0000000400041882 */ /* 0x000fe40000000000 */
[----:B------:R-:W-:-:S06]  /*4e00*/  @UP1 UIMAD.WIDE UR4, UR20, UR4, UR6 ;  /* 0x00000004140412a5 */ /* 0x000fcc000f8e0206 */
[----:B------:R-:W-:Y:S02]  /*4e10*/  IMAD.U32 R2, RZ, RZ, UR4 ;  /* 0x00000004ff027e24 */ /* 0x000fe4000f8e00ff */
[----:B------:R-:W-:Y:S01]  /*4e20*/  IMAD.U32 R3, RZ, RZ, UR5 ;  /* 0x00000005ff037e24 */ /* 0x000fe2000f8e00ff */
[----:B------:R-:W1:Y:S01]  /*4e30*/  S2R R9, SR_CTAID.X ;  /* 0x0000000000097919 */ /* 0x000e620000002500 */
[----:B------:R-:W-:Y:S02]  /*4e40*/  USHF.R.S32.HI UR6, URZ, 0x1f, UR16 ;  /* 0x0000001f3f067899 */ /* 0x000fe40008011410 */
[----:B------:R-:W-:Y:S01]  /*4e50*/  ULDC.64 UR4, c[0x0][0x178] ;  /* 0x00005e0000047ab9 */ /* 0x000fe20000000a00 */
[----:B------:R3:W5:Y:S01]  /*4e60*/  @P1 LDG.E R0, [R2.64] ;  /* 0x0000001602001981 */ /* 0x000762000c1e1900 */
[----:B------:R-:W-:Y:S01]  /*4e70*/  UIMAD UR6, UR6, UR4, URZ ;  /* 0x00000004060672a4 */ /* 0x000fe2000f8e023f */
[----:B------:R-:W-:Y:S01]  /*4e80*/  IMAD.MOV.U32 R4, RZ, RZ, c[0x0][0x2c4] ;  /* 0x0000b100ff047624 */ /* 0x000fe200078e00ff */
[----:B------:R-:W-:Y:S01]  /*4e90*/  UIMAD.WIDE.U32 UR24, UR16, UR4, URZ ;  /* 0x00000004101872a5 */ /* 0x000fe2000f8e003f */
[----:B------:R-:W-:Y:S01]  /*4ea0*/  BSSY B0, `(.L_x_82) ;  /* 0x000006a000007945 */ /* 0x000fe20003800000 */
[----:B------:R-:W-:-:S02]  /*4eb0*/  UIMAD UR16, UR16, UR5, UR6 ;  /* 0x00000005101072a4 */ /* 0x000fc4000f8e0206 */
[----:B------:R-:W-:Y:S01]  /*4ec0*/  ISETP.NE.AND P0, PT, R4, 0x1, PT ;  /* 0x000000010400780c */ /* 0x000fe20003f05270 */
[----:B------:R-:W-:Y:S02]  /*4ed0*/  ULDC.64 UR6, c[0x0][0x348] ;  /* 0x0000d20000067ab9 */ /* 0x000fe40000000a00 */
[----:B------:R-:W-:Y:S02]  /*4ee0*/  UISETP.NE.U32.AND UP0, UPT, URZ, UR6, UPT ;  /* 0x000000063f00728c */ /* 0x000fe4000bf05070 */
[----:B------:R-:W-:Y:S02]  /*4ef0*/  ULDC.64 UR4, c[0x0][0x1b8] ;  /* 0x00006e0000047ab9 */ /* 0x000fe40000000a00 */
[----:B------:R-:W-:Y:S02]  /*4f00*/  UISETP.NE.AND.EX UP0, UPT, URZ, UR7, UPT, UP0 ;  /* 0x000000073f00728c */ /* 0x000fe4000bf05300 */
[----:B------:R-:W-:Y:S02]  /*4f10*/  UIADD3 UR17, UR25, UR16, URZ ;  /* 0x0000001019117290 */ /* 0x000fe4000fffe03f */
[----:B------:R-:W-:-:S02]  /*4f20*/  UIMAD UR6, UR12, UR4, URZ ;  /* 0x000000040c0672a4 */ /* 0x000fc4000f8e023f */
[----:B------:R-:W-:Y:S02]  /*4f30*/  USHF.R.S32.HI UR7, URZ, 0x1f, UR20 ;  /* 0x0000001f3f077899 */ /* 0x000fe40008011414 */
[----:B------:R-:W-:Y:S02]  /*4f40*/  UMOV UR16, UR24 ;  /* 0x0000001800107c82 */ /* 0x000fe40008000000 */
[----:B------:R-:W-:Y:S01]  /*4f50*/  UIMAD UR6, UR13, UR5, UR6 ;  /* 0x000000050d0672a4 */ /* 0x000fe2000f8e0206 */
[----:B---3--:R-:W-:Y:S01]  /*4f60*/  SHF.R.S32.HI R3, RZ, 0x1f, R62 ;  /* 0x0000001fff037819 */ /* 0x008fe2000001143e */
[----:B------:R-:W-:Y:S02]  /*4f70*/  UIMAD.WIDE.U32 UR16, UR13, UR4, UR16 ;  /* 0x000000040d1072a5 */ /* 0x000fe4000f8e0010 */
[----:B------:R-:W-:Y:S01]  /*4f80*/  USEL UR7, UR7, URZ, !UP0 ;  /* 0x0000003f07077287 */ /* 0x000fe2000c000000 */
[CC--:B------:R-:W-:Y:S01]  /*4f90*/  LEA.HI R19, R3.reuse, R62.reuse, RZ, 0x3 ;  /* 0x0000003e03137211 */ /* 0x0c0fe200078f18ff */
[----:B------:R-:W-:Y:S01]  /*4fa0*/  ULDC.64 UR4, c[0x0][0x1c0] ;  /* 0x0000700000047ab9 */ /* 0x000fe20000000a00 */
[-C--:B------:R-:W-:Y:S01]  /*4fb0*/  LEA.HI R22, R3, R62.reuse, RZ, 0x4 ;  /* 0x0000003e03167211 */ /* 0x080fe200078f20ff */
[----:B------:R-:W-:Y:S01]  /*4fc0*/  USEL UR8, UR20, URZ, !UP0 ;  /* 0x0000003f14087287 */ /* 0x000fe2000c000000 */
[----:B------:R-:W-:Y:S01]  /*4fd0*/  LOP3.LUT R5, R19, 0xfffffff8, RZ, 0xc0, !PT ;  /* 0xfffffff813057812 */ /* 0x000fe200078ec0ff */
[----:B------:R-:W-:Y:S01]  /*4fe0*/  UIMAD UR7, UR7, UR4, URZ ;  /* 0x00000004070772a4 */ /* 0x000fe2000f8e023f */
[----:B------:R-:W-:Y:S01]  /*4ff0*/  SHF.R.S32.HI R19, RZ, 0x3, R19 ;  /* 0x00000003ff137819 */ /* 0x000fe20000011413 */
[----:B------:R-:W-:Y:S01]  /*5000*/  UIADD3 UR17, UR17, UR6, URZ ;  /* 0x0000000611117290 */ /* 0x000fe2000fffe03f */
[----:B------:R-:W-:Y:S01]  /*5010*/  LEA.HI R40, R3, R62, RZ, 0x6 ;  /* 0x0000003e03287211 */ /* 0x000fe200078f30ff */
[----:B------:R-:W-:Y:S01]  /*5020*/  IMAD.IADD R2, R62, 0x1, -R5 ;  /* 0x000000013e027824 */ /* 0x000fe200078e0a05 */
[----:B------:R-:W-:Y:S01]  /*5030*/  UIMAD UR5, UR8, UR5, UR7 ;  /* 0x00000005080572a4 */ /* 0x000fe2000f8e0207 */
[----:B------:R-:W-:Y:S01]  /*5040*/  IMAD.SHL.U32 R43, R19, 0x40, RZ ;  /* 0x00000040132b7824 */ /* 0x000fe200078e00ff */
[----:B------:R-:W-:Y:S01]  /*5050*/  UIMAD.WIDE.U32 UR16, UR8, UR4, UR16 ;  /* 0x00000004081072a5 */ /* 0x000fe2000f8e0010 */
[----:B------:R-:W-:-:S02]  /*5060*/  IMAD R216, R2, 0x20, R19 ;  /* 0x0000002002d87824 */ /* 0x000fc400078e0213 */
[----:B------:R-:W-:Y:S01]  /*5070*/  ULDC UR4, c[0x0][0x2c4] ;  /* 0x0000b10000047ab9 */ /* 0x000fe20000000800 */
[----:B------:R-:W-:Y:S01]  /*5080*/  IMAD.SHL.U32 R150, R2, 0x8, RZ ;  /* 0x0000000802967824 */ /* 0x000fe200078e00ff */
[----:B------:R-:W-:Y:S01]  /*5090*/  UIADD3 UR5, UR17, UR5, URZ ;  /* 0x0000000511057290 */ /* 0x000fe2000fffe03f */
[----:B-1----:R-:W-:Y:S01]  /*50a0*/  IMAD R7, R9, 0x80, R216 ;  /* 0x0000008009077824 */ /* 0x002fe200078e02d8 */
[----:B--2---:R-:W-:Y:S01]  /*50b0*/  UIMAD UR19, UR19, UR4, URZ ;  /* 0x00000004131372a4 */ /* 0x004fe2000f8e023f */
[----:B------:R-:W-:Y:S01]  /*50c0*/  IMAD.U32 R11, RZ, RZ, UR17 ;  /* 0x00000011ff0b7e24 */ /* 0x000fe2000f8e00ff */
[----:B------:R-:W-:Y:S01]  /*50d0*/  LOP3.LUT R43, R43, 0x1c0, RZ, 0xc0, !PT ;  /* 0x000001c02b2b7812 */ /* 0x000fe200078ec0ff */
[----:B------:R-:W-:Y:S01]  /*50e0*/  @P0 IMAD.HI.U32 R4, R7, c[0x0][0x2c8], RZ ;  /* 0x0000b20007040a27 */ /* 0x000fe200078e00ff */
[C---:B------:R-:W-:Y:S02]  /*50f0*/  IADD3 R17, R150.reuse, 0x40, RZ ;  /* 0x0000004096117810 */ /* 0x040fe40007ffe0ff */
[C---:B------:R-:W-:Y:S01]  /*5100*/  IADD3 R16, R150.reuse, 0x80, RZ ;  /* 0x0000008096107810 */ /* 0x040fe20007ffe0ff */
[----:B------:R-:W-:Y:S01]  /*5110*/  IMAD.MOV.U32 R12, RZ, RZ, R7 ;  /* 0x000000ffff0c7224 */ /* 0x000fe200078e0007 */
[----:B------:R-:W-:Y:S01]  /*5120*/  @P0 SHF.R.U32.HI R12, RZ, c[0x0][0x2cc], R4 ;  /* 0x0000b300ff0c0a19 */ /* 0x000fe20000011604 */
[----:B------:R-:W-:Y:S01]  /*5130*/  IMAD.U32 R10, RZ, RZ, UR16 ;  /* 0x00000010ff0a7e24 */ /* 0x000fe2000f8e00ff */
[----:B------:R-:W-:Y:S01]  /*5140*/  SHF.R.U32.HI R41, RZ, 0x3, R43 ;  /* 0x00000003ff297819 */ /* 0x000fe2000001162b */
[----:B------:R-:W-:Y:S01]  /*5150*/  IMAD.U32 R11, RZ, RZ, UR5 ;  /* 0x00000005ff0b7e24 */ /* 0x000fe2000f8e00ff */
[--C-:B------:R-:W-:Y:S01]  /*5160*/  SHF.R.S32.HI R5, RZ, 0x1f, R12.reuse ;  /* 0x0000001fff057819 */ /* 0x100fe2000001140c */
[----:B------:R-:W-:Y:S01]  /*5170*/  IMAD.MOV R6, RZ, RZ, -R12 ;  /* 0x000000ffff067224 */ /* 0x000fe200078e0a0c */
[----:B------:R-:W-:Y:S01]  /*5180*/  ISETP.GE.AND P3, PT, R150, c[0x0][0x198], PT ;  /* 0x0000660096007a0c */ /* 0x000fe20003f66270 */
[----:B------:R-:W-:Y:S01]  /*5190*/  IMAD R9, R9, 0x80, R19 ;  /* 0x0000008009097824 */ /* 0x000fe200078e0213 */
[----:B------:R-:W-:Y:S01]  /*51a0*/  ISETP.GE.AND P4, PT, R17, c[0x0][0x198], PT ;  /* 0x0000660011007a0c */ /* 0x000fe20003f86270 */
[----:B------:R-:W-:Y:S01]  /*51b0*/  IMAD R5, R5, c[0x0][0x1b0], RZ ;  /* 0x00006c0005057a24 */ /* 0x000fe200078e02ff */
[----:B------:R-:W-:Y:S01]  /*51c0*/  ISETP.GE.AND P6, PT, R16, c[0x0][0x198], PT ;  /* 0x0000660010007a0c */ /* 0x000fe20003fc6270 */
[----:B------:R-:W-:Y:S01]  /*51d0*/  IMAD R6, R6, c[0x0][0x2c4], R7 ;  /* 0x0000b10006067a24 */ /* 0x000fe200078e0207 */
[----:B------:R-:W-:Y:S01]  /*51e0*/  LOP3.LUT R7, R22, 0xfffffff0, RZ, 0xc0, !PT ;  /* 0xfffffff016077812 */ /* 0x000fe200078ec0ff */
[----:B------:R-:W-:-:S02]  /*51f0*/  IMAD R5, R12, c[0x0][0x1b4], R5 ;  /* 0x00006d000c057a24 */ /* 0x000fc400078e0205 */
[----:B----4-:R-:W-:Y:S01]  /*5200*/  IMAD.WIDE.U32 R12, R12, c[0x0][0x1b0], R10 ;  /* 0x00006c000c0c7a25 */ /* 0x010fe200078e000a */
[----:B------:R-:W-:-:S03]  /*5210*/  SHF.R.S32.HI R11, RZ, 0x1f, R6 ;  /* 0x0000001fff0b7819 */ /* 0x000fc60000011406 */
[----:B------:R-:W-:Y:S02]  /*5220*/  IMAD.IADD R13, R13, 0x1, R5 ;  /* 0x000000010d0d7824 */ /* 0x000fe400078e0205 */
[----:B------:R-:W-:Y:S02]  /*5230*/  IMAD R11, R11, c[0x0][0x1a8], RZ ;  /* 0x00006a000b0b7a24 */ /* 0x000fe400078e02ff */
[----:B------:R-:W-:Y:S02]  /*5240*/  IMAD.IADD R8, R62, 0x1, -R7 ;  /* 0x000000013e087824 */ /* 0x000fe400078e0a07 */
[C---:B------:R-:W-:Y:S02]  /*5250*/  IMAD R11, R6.reuse, c[0x0][0x1ac], R11 ;  /* 0x00006b00060b7a24 */ /* 0x040fe400078e020b */
[----:B------:R-:W-:Y:S01]  /*5260*/  IMAD.WIDE.U32 R6, R6, c[0x0][0x1a8], R12 ;  /* 0x00006a0006067a25 */ /* 0x000fe200078e000c */
[----:B------:R-:W-:-:S03]  /*5270*/  SHF.R.S32.HI R5, RZ, 0x1f, R8 ;  /* 0x0000001fff057819 */ /* 0x000fc60000011408 */
[----:B------:R-:W-:Y:S01]  /*5280*/  IMAD.IADD R10, R7, 0x1, R11 ;  /* 0x00000001070a7824 */ /* 0x000fe200078e020b */
[----:B------:R-:W-:Y:S01]  /*5290*/  LEA R15, P0, R6, c[0x0][0x160], 0x1 ;  /* 0x00005800060f7a11 */ /* 0x000fe200078008ff */
[----:B------:R-:W-:Y:S01]  /*52a0*/  IMAD.SHL.U32 R40, R40, 0x8, RZ ;  /* 0x0000000828287824 */ /* 0x000fe200078e00ff */
[----:B------:R-:W-:Y:S02]  /*52b0*/  LEA.HI R4, R5, R8, RZ, 0x3 ;  /* 0x0000000805047211 */ /* 0x000fe400078f18ff */
[----:B------:R-:W-:Y:S01]  /*52c0*/  LEA.HI.X R10, R6, c[0x0][0x164], R10, 0x1, P0 ;  /* 0x00005900060a7a11 */ /* 0x000fe200000f0c0a */
[----:B------:R1:W2:Y:S01]  /*52d0*/  SHFL.IDX PT, R20, R15, RZ, 0x181f ;  /* 0x00181fff0f147589 */ /* 0x0002a200000e0000 */
[----:B------:R-:W-:Y:S02]  /*52e0*/  LOP3.LUT R5, R4, 0xfffffff8, RZ, 0xc0, !PT ;  /* 0xfffffff804057812 */ /* 0x000fe400078ec0ff */
[----:B------:R-:W-:Y:S01]  /*52f0*/  ISETP.GE.AND P0, PT, R9, UR19, PT ;  /* 0x0000001309007c0c */ /* 0x000fe2000bf06270 */
[----:B------:R1:W3:Y:S01]  /*5300*/  SHFL.IDX PT, R21, R10, RZ, 0x181f ;  /* 0x00181fff0a157589 */ /* 0x0002e200000e0000 */
[----:B------:R-:W-:Y:S01]  /*5310*/  IADD3 R6, R150, 0xc0, RZ ;  /* 0x000000c096067810 */ /* 0x000fe20007ffe0ff */
[----:B------:R-:W-:Y:S01]  /*5320*/  IMAD.IADD R7, R8, 0x1, -R5 ;  /* 0x0000000108077824 */ /* 0x000fe200078e0a05 */
[----:B------:R-:W-:Y:S01]  /*5330*/  LOP3.LUT R40, R40, 0xfffffe00, RZ, 0xc0, !PT ;  /* 0xfffffe0028287812 */ /* 0x000fe200078ec0ff */
[----:B------:R-:W-:Y:S01]  /*5340*/  IMAD.MOV.U32 R5, RZ, RZ, 0x20 ;  /* 0x00000020ff057424 */ /* 0x000fe200078e00ff */
[----:B------:R-:W-:-:S02]  /*5350*/  ISETP.GE.AND P5, PT, R6, c[0x0][0x198], PT ;  /* 0x0000660006007a0c */ /* 0x000fc40003fa6270 */
[----:B------:R-:W-:Y:S01]  /*5360*/  P2R R8, PR, RZ, 0x1 ;  /* 0x00000001ff087803 */ /* 0x000fe20000000000 */
[----:B-----5:R4:W5:Y:S01]  /*5370*/  @P1 R2UR UR7, R0 ;  /* 0x00000000000713c2 */ /* 0x02096200000e0000 */
[----:B------:R-:W-:Y:S01]  /*5380*/  R2P PR, R7, 0x6 ;  /* 0x0000000607007804 */ /* 0x000fe20000000000 */
[----:B-----5:R-:W-:-:S04]  /*5390*/  @!UP1 UMOV UR7, UR20 ;  /* 0x0000001400079c82 */ /* 0x020fc80008000000 */
[----:B------:R-:W-:Y:S02]  /*53a0*/  SEL R5, R5, 0xffffffe0, !P2 ;  /* 0xffffffe005057807 */ /* 0x000fe40005000000 */
[----:B----4-:R-:W-:-:S04]  /*53b0*/  LOP3.LUT R0, R43, 0x38, R150, 0xf8, !PT ;  /* 0x000000382b007812 */ /* 0x010fc800078ef896 */
[----:B------:R-:W-:Y:S01]  /*53c0*/  LOP3.LUT R11, R0, R41, RZ, 0x3c, !PT ;  /* 0x00000029000b7212 */ /* 0x000fe200078e3cff */
[----:B------:R-:W-:-:S04]  /*53d0*/  IMAD.MOV.U32 R0, RZ, RZ, 0x10 ;  /* 0x00000010ff007424 */ /* 0x000fc800078e00ff */
[----:B------:R-:W-:Y:S01]  /*53e0*/  IMAD.IADD R18, R11, 0x1, R40 ;  /* 0x000000010b127824 */ /* 0x000fe200078e0228 */
[----:B------:R-:W-:Y:S01]  /*53f0*/  SEL R0, R0, 0xfffffff0, !P1 ;  /* 0xfffffff000007807 */ /* 0x000fe20004800000 */
[----:B------:R-:W-:Y:S05]  /*5400*/  @P0 BRA `(.L_x_83) ;  /* 0x0000013000000947 */ /* 0x000fea0003800000 */
[----:B-123--:R-:W-:Y:S01]  /*5410*/  SHF.R.S32.HI R12, RZ, 0x1f, R17 ;  /* 0x0000001fff0c7819 */ /* 0x00efe20000011411 */
[----:B------:R-:W-:Y:S01]  /*5420*/  IMAD.SHL.U32 R14, R18, 0x2, RZ ;  /* 0x00000002120e7824 */ /* 0x000fe200078e00ff */
[----:B------:R-:W-:Y:S01]  /*5430*/  SHF.R.S32.HI R23, RZ, 0x1f, R16 ;  /* 0x0000001fff177819 */ /* 0x000fe20000011410 */
[----:B------:R-:W-:Y:S01]  /*5440*/  IMAD.WIDE R24, R150, 0x2, R20 ;  /* 0x0000000296187825 */ /* 0x000fe200078e0214 */
[----:B------:R-:W-:Y:S02]  /*5450*/  SHF.R.S32.HI R11, RZ, 0x1f, R6 ;  /* 0x0000001fff0b7819 */ /* 0x000fe40000011406 */
[----:B------:R-:W-:Y:S02]  /*5460*/  LEA.HI R13, R12, R17, RZ, 0x3 ;  /* 0x000000110c0d7211 */ /* 0x000fe400078f18ff */
[----:B------:R-:W-:Y:S01]  /*5470*/  LEA.HI R12, R23, R16, RZ, 0x3 ;  /* 0x00000010170c7211 */ /* 0x000fe200078f18ff */
[----:B------:R-:W-:Y:S01]  /*5480*/  @!PT LDS RZ, [RZ] ;  /* 0x00000000fffff984 */ /* 0x000fe20000000800 */
[----:B------:R1:W-:Y:S01]  /*5490*/  LDGSTS.E.BYPASS.LTC128B.128 [R14+0x10080], [R24.64], !P3 ;  /* 0x10080000180e7fae */ /* 0x0003e2000d901d56 */
[----:B------:R-:W-:-:S02]  /*54a0*/  LEA.HI R11, R11, R6, RZ, 0x3 ;  /* 0x000000060b0b7211 */ /* 0x000fc400078f18ff */
[----:B------:R-:W-:Y:S02]  /*54b0*/  LOP3.LUT R13, R13, 0xfffffff8, RZ, 0xc0, !PT ;  /* 0xfffffff80d0d7812 */ /* 0x000fe400078ec0ff */
[----:B------:R-:W-:Y:S02]  /*54c0*/  LOP3.LUT R12, R12, 0xfffffff8, RZ, 0xc0, !PT ;  /* 0xfffffff80c0c7812 */ /* 0x000fe400078ec0ff */
[----:B------:R-:W-:Y:S01]  /*54d0*/  LOP3.LUT R11, R11, 0xfffffff8, RZ, 0xc0, !PT ;  /* 0xfffffff80b0b7812 */ /* 0x000fe200078ec0ff */
[----:B------:R-:W-:-:S04]  /*54e0*/  IMAD.WIDE R26, R13, 0x2, R20 ;  /* 0x000000020d1a7825 */ /* 0x000fc800078e0214 */
[--C-:B------:R-:W-:Y:S01]  /*54f0*/  IMAD.WIDE R12, R12, 0x2, R20.reuse ;  /* 0x000000020c0c7825 */ /* 0x100fe200078e0214 */
[----:B------:R1:W-:Y:S03]  /*5500*/  LDGSTS.E.BYPASS.LTC128B.128 [R14+0x14080], [R26.64], !P4 ;  /* 0x140800001a0e7fae */ /* 0x0003e6000e101d56 */
[----:B------:R-:W-:Y:S01]  /*5510*/  IMAD.WIDE R20, R11, 0x2, R20 ;  /* 0x000000020b147825 */ /* 0x000fe200078e0214 */
[----:B------:R1:W-:Y:S04]  /*5520*/  LDGSTS.E.BYPASS.LTC128B.128 [R14+0x18080], [R12.64], !P6 ;  /* 0x180800000c0e7fae */ /* 0x0003e8000f101d56 */
[----:B------:R1:W-:Y:S02]  /*5530*/  LDGSTS.E.BYPASS.LTC128B.128 [R14+0x1c080], [R20.64], !P5 ;  /* 0x1c080000140e7fae */ /* 0x0003e4000e901d56 */
.L_x_83:
[----:B-123--:R-:W-:Y:S05]  /*5540*/  BSYNC B0 ;  /* 0x0000000000007941 */ /* 0x00efea0003800000 */
.L_x_82:
[----:B------:R-:W-:Y:S01]  /*5550*/  IADD3 R11, R9, 0x20, RZ ;  /* 0x00000020090b7810 */ /* 0x000fe20007ffe0ff */
[----:B------:R1:W2:Y:S01]  /*5560*/  SHFL.IDX PT, R21, R10, 0x1, 0x181f ;  /* 0x00381f000a157f89 */ /* 0x0002a200000e0000 */
[----:B------:R-:W-:Y:S02]  /*5570*/  BSSY B0, `(.L_x_84) ;  /* 0x0000017000007945 */ /* 0x000fe40003800000 */
[----:B------:R-:W-:Y:S01]  /*5580*/  ISETP.GE.AND P0, PT, R11, UR19, PT ;  /* 0x000000130b007c0c */ /* 0x000fe2000bf06270 */
[----:B------:R1:W3:-:S12]  /*5590*/  SHFL.IDX PT, R20, R15, 0x1, 0x181f ;  /* 0x00381f000f147f89 */ /* 0x0002d800000e0000 */
[----:B------:R-:W-:Y:S05]  /*55a0*/  @P0 BRA `(.L_x_85) ;  /* 0x0000013000000947 */ /* 0x000fea0003800000 */
[----:B------:R-:W-:Y:S01]  /*55b0*/  SHF.R.S32.HI R12, RZ, 0x1f, R17 ;  /* 0x0000001fff0c7819 */ /* 0x000fe20000011411 */
[----:B------:R-:W-:Y:S01]  /*55c0*/  IMAD.SHL.U32 R14, R18, 0x2, RZ ;  /* 0x00000002120e7824 */ /* 0x000fe200078e00ff */
[----:B------:R-:W-:Y:S01]  /*55d0*/  SHF.R.S32.HI R23, RZ, 0x1f, R16 ;  /* 0x0000001fff177819 */ /* 0x000fe20000011410 */
[----:B--23--:R-:W-:Y:S01]  /*55e0*/  IMAD.WIDE R24, R150, 0x2, R20 ;  /* 0x0000000296187825 */ /* 0x00cfe200078e0214 */
        /* <DEDUP_REMOVED lines=15> */
.L_x_85:
[----:B------:R-:W-:Y:S05]  /*56e0*/  BSYNC B0 ;  /* 0x0000000000007941 */ /* 0x000fea0003800000 */
.L_x_84:
[----:B------:R-:W-:Y:S01]  /*56f0*/  IADD3 R11, R9, 0x40, RZ ;  /* 0x00000040090b7810 */ /* 0x000fe20007ffe0ff */
[----:B--2---:R2:W4:Y:S01]  /*5700*/  SHFL.IDX PT, R21, R10, 0x2, 0x181f ;  /* 0x00581f000a157f89 */ /* 0x00452200000e0000 */
[----:B------:R-:W-:Y:S02]  /*5710*/  BSSY B0, `(.L_x_86) ;  /* 0x0000017000007945 */ /* 0x000fe40003800000 */
[----:B------:R-:W-:Y:S01]  /*5720*/  ISETP.GE.AND P0, PT, R11, UR19, PT ;  /* 0x000000130b007c0c */ /* 0x000fe2000bf06270 */
[----:B---3--:R2:W3:-:S12]  /*5730*/  SHFL.IDX PT, R20, R15, 0x2, 0x181f ;  /* 0x00581f000f147f89 */ /* 0x0084d800000e0000 */
[----:B------:R-:W-:Y:S05]  /*5740*/  @P0 BRA `(.L_x_87) ;  /* 0x0000013000000947 */ /* 0x000fea0003800000 */
[----:B------:R-:W-:Y:S01]  /*5750*/  SHF.R.S32.HI R12, RZ, 0x1f, R17 ;  /* 0x0000001fff0c7819 */ /* 0x000fe20000011411 */
[----:B------:R-:W-:Y:S01]  /*5760*/  IMAD.SHL.U32 R14, R18, 0x2, RZ ;  /* 0x00000002120e7824 */ /* 0x000fe200078e00ff */
[----:B------:R-:W-:Y:S01]  /*5770*/  SHF.R.S32.HI R23, RZ, 0x1f, R16 ;  /* 0x0000001fff177819 */ /* 0x000fe20000011410 */
[----:B---34-:R-:W-:Y:S01]  /*5780*/  IMAD.WIDE R24, R150, 0x2, R20 ;  /* 0x0000000296187825 */ /* 0x018fe200078e0214 */
        /* <DEDUP_REMOVED lines=15> */
.L_x_87:
[----:B------:R-:W-:Y:S05]  /*5880*/  BSYNC B0 ;  /* 0x0000000000007941 */ /* 0x000fea0003800000 */
.L_x_86:
[----:B------:R-:W-:Y:S01]  /*5890*/  IADD3 R9, R9, 0x60, RZ ;  /* 0x0000006009097810 */ /* 0x000fe20007ffe0ff */
[----:B---3--:R-:W-:Y:S01]  /*58a0*/  SHFL.IDX PT, R24, R15, 0x3, 0x181f ;  /* 0x00781f000f187f89 */ /* 0x008fe200000e0000 */
[----:B------:R-:W-:Y:S01]  /*58b0*/  UIADD3 UR6, UR9, -0x20, URZ ;  /* 0xffffffe009067890 */ /* 0x000fe2000fffe03f */
[----:B------:R-:W-:Y:S01]  /*58c0*/  IMAD.MOV.U32 R215, RZ, RZ, c[0x0][0x2b8] ;  /* 0x0000ae00ffd77624 */ /* 0x000fe200078e00ff */
[----:B------:R-:W-:Y:S01]  /*58d0*/  ISETP.GE.AND P0, PT, R9, UR19, PT ;  /* 0x0000001309007c0c */ /* 0x000fe2000bf06270 */
[----:B------:R3:W5:Y:S01]  /*58e0*/  SHFL.IDX PT, R25, R10, 0x3, 0x181f ;  /* 0x00781f000a197f89 */ /* 0x00076200000e0000 */
[----:B------:R-:W-:Y:S01]  /*58f0*/  USHF.R.S32.HI UR8, URZ, 0x1f, UR7 ;  /* 0x0000001f3f087899 */ /* 0x000fe20008011407 */
[----:B------:R-:W-:Y:S01]  /*5900*/  IMAD.MOV.U32 R217, RZ, RZ, RZ ;  /* 0x000000ffffd97224 */ /* 0x000fe200078e00ff */
[----:B------:R-:W-:Y:S01]  /*5910*/  ISETP.NE.AND P2, PT, R215, 0x1, PT ;  /* 0x00000001d700780c */ /* 0x000fe20003f45270 */
[----:B------:R-:W-:Y:S01]  /*5920*/  ULDC.64 UR4, c[0x0][0x2b0] ;  /* 0x0000ac0000047ab9 */ /* 0x000fe20000000a00 */
[----:B------:R-:W-:Y:S01]  /*5930*/  IADD3 R11, R216, UR6, RZ ;  /* 0x00000006d80b7c10 */ /* 0x000fe2000fffe0ff */
[----:B------:R-:W-:-:S02]  /*5940*/  UIMAD UR8, UR8, UR4, URZ ;  /* 0x00000004080872a4 */ /* 0x000fc4000f8e023f */
[----:B------:R-:W-:Y:S01]  /*5950*/  UIMAD.WIDE.U32 UR16, UR7, UR4, URZ ;  /* 0x00000004071072a5 */ /* 0x000fe2000f8e003f */
[C---:B------:R-:W-:Y:S01]  /*5960*/  IADD3 R218, R11.reuse, UR15, RZ ;  /* 0x0000000f0bda7c10 */ /* 0x040fe2000fffe0ff */
[----:B------:R-:W-:Y:S01]  /*5970*/  UIMAD UR7, UR7, UR5, UR8 ;  /* 0x00000005070772a4 */ /* 0x000fe2000f8e0208 */
[----:B------:R-:W-:Y:S01]  /*5980*/  ISETP.GE.AND P1, PT, R11, UR11, PT ;  /* 0x0000000b0b007c0c */ /* 0x000fe2000bf26270 */
[----:B------:R-:W-:Y:S01]  /*5990*/  @!P0 IMAD.SHL.U32 R9, R18, 0x2, RZ ;  /* 0x0000000212098824 */ /* 0x000fe200078e00ff */
[----:B------:R-:W-:Y:S01]  /*59a0*/  @!P0 SHF.R.S32.HI R12, RZ, 0x1f, R17 ;  /* 0x0000001fff0c8819 */ /* 0x000fe20000011411 */
[----:B------:R-:W-:Y:S01]  /*59b0*/  UIADD3 UR7, UR17, UR7, URZ ;  /* 0x0000000711077290 */ /* 0x000fe2000fffe03f */
[----:B------:R-:W-:Y:S01]  /*59c0*/  @!P0 SHF.R.S32.HI R13, RZ, 0x1f, R16 ;  /* 0x0000001fff0d8819 */ /* 0x000fe20000011410 */
[----:B------:R-:W-:Y:S01]  /*59d0*/  ULDC.64 UR4, c[0x0][0x1e8] ;  /* 0x00007a0000047ab9 */ /* 0x000fe20000000a00 */
[----:B------:R-:W-:Y:S01]  /*59e0*/  @!P0 LEA.HI R11, R12, R17, RZ, 0x3 ;  /* 0x000000110c0b8211 */ /* 0x000fe200078f18ff */
[----:B------:R-:W-:Y:S01]  /*59f0*/  @P2 IMAD.HI.U32 R12, R218, c[0x0][0x2bc], RZ ;  /* 0x0000af00da0c2a27 */ /* 0x000fe200078e00ff */
[----:B------:R-:W-:-:S02]  /*5a00*/  ISETP.GT.OR P1, PT, R216, 0x1f, P1 ;  /* 0x0000001fd800780c */ /* 0x000fc40000f24670 */
[----:B------:R-:W-:Y:S02]  /*5a10*/  @!P0 LOP3.LUT R11, R11, 0xfffffff8, RZ, 0xc0, !PT ;  /* 0xfffffff80b0b8812 */ /* 0x000fe400078ec0ff */
[----:B-123--:R-:W-:Y:S01]  /*5a20*/  P2R R10, PR, RZ, 0x4 ;  /* 0x00000004ff0a7803 */ /* 0x00efe20000000000 */
[----:B------:R-:W-:Y:S01]  /*5a30*/  IMAD.MOV.U32 R10, RZ, RZ, R218 ;  /* 0x000000ffff0a7224 */ /* 0x000fe200078e00da */
[----:B------:R-:W-:Y:S01]  /*5a40*/  @P2 SHF.R.U32.HI R10, RZ, c[0x0][0x2c0], R12 ;  /* 0x0000b000ff0a2a19 */ /* 0x000fe2000001160c */
[----:B-----5:R-:W-:Y:S01]  /*5a50*/  @!P0 IMAD.WIDE R28, R11, 0x2, R24 ;  /* 0x000000020b1c8825 */ /* 0x020fe200078e0218 */
[----:B------:R-:W-:Y:S02]  /*5a60*/  @!P0 SHF.R.S32.HI R11, RZ, 0x1f, R6 ;  /* 0x0000001fff0b8819 */ /* 0x000fe40000011406 */
[----:B------:R-:W-:Y:S01]  /*5a70*/  @!P0 LEA.HI R12, R13, R16, RZ, 0x3 ;  /* 0x000000100d0c8211 */ /* 0x000fe200078f18ff */
[----:B----4-:R-:W-:Y:S01]  /*5a80*/  @!P0 IMAD.WIDE R20, R150, 0x2, R24 ;  /* 0x0000000296148825 */ /* 0x010fe200078e0218 */
[----:B------:R-:W-:-:S02]  /*5a90*/  @!P0 LEA.HI R11, R11, R6, RZ, 0x3 ;  /* 0x000000060b0b8211 */ /* 0x000fc400078f18ff */
[----:B------:R-:W-:Y:S02]  /*5aa0*/  @!P0 LOP3.LUT R12, R12, 0xfffffff8, RZ, 0xc0, !PT ;  /* 0xfffffff80c0c8812 */ /* 0x000fe400078ec0ff */
[----:B------:R-:W-:Y:S01]  /*5ab0*/  @!P0 LOP3.LUT R11, R11, 0xfffffff8, RZ, 0xc0, !PT ;  /* 0xfffffff80b0b8812 */ /* 0x000fe200078ec0ff */
[----:B------:R-:W-:Y:S01]  /*5ac0*/  @!PT LDS RZ, [RZ] ;  /* 0x00000000fffff984 */ /* 0x000fe20000000800 */
[----:B------:R1:W-:Y:S02]  /*5ad0*/  @!P0 LDGSTS.E.BYPASS.LTC128B.128 [R9+0x13080], [R20.64], !P3 ;  /* 0x1308000014098fae */ /* 0x0003e4000d901d56 */
[--C-:B------:R-:W-:Y:S02]  /*5ae0*/  @!P0 IMAD.WIDE R26, R12, 0x2, R24.reuse ;  /* 0x000000020c1a8825 */ /* 0x100fe400078e0218 */
[----:B------:R2:W-:Y:S02]  /*5af0*/  @!P0 LDGSTS.E.BYPASS.LTC128B.128 [R9+0x17080], [R28.64], !P4 ;  /* 0x170800001c098fae */ /* 0x0005e4000e101d56 */
[----:B------:R-:W-:Y:S02]  /*5b00*/  @!P0 IMAD.WIDE R24, R11, 0x2, R24 ;  /* 0x000000020b188825 */ /* 0x000fe400078e0218 */
[----:B------:R2:W-:Y:S04]  /*5b10*/  @!P0 LDGSTS.E.BYPASS.LTC128B.128 [R9+0x1b080], [R26.64], !P6 ;  /* 0x1b0800001a098fae */ /* 0x0005e8000f101d56 */
[----:B------:R2:W-:Y:S04]  /*5b20*/  @!P0 LDGSTS.E.BYPASS.LTC128B.128 [R9+0x1f080], [R24.64], !P5 ;  /* 0x1f08000018098fae */ /* 0x0005e8000e901d56 */
[----:B------:R-:W0:Y:S01]  /*5b30*/  LDGDEPBAR ;  /* 0x00000000000079af */ /* 0x000e220000000000 */
[----:B-1----:R-:W-:-:S04]  /*5b40*/  @!P1 IADD3 R20, P2, R10, UR16, RZ ;  /* 0x000000100a149c10 */ /* 0x002fc8000ff5e0ff */
[----:B------:R-:W-:Y:S02]  /*5b50*/  @!P1 LEA.HI.X.SX32 R13, R10, UR7, 0x1, P2 ;  /* 0x000000070a0d9c11 */ /* 0x000fe400090f0eff */
[----:B------:R-:W-:-:S04]  /*5b60*/  @!P1 LEA R14, P2, R20, c[0x0][0x2a0], 0x2 ;  /* 0x0000a800140e9a11 */ /* 0x000fc800078410ff */
[----:B------:R-:W-:Y:S01]  /*5b70*/  @!P1 LEA.HI.X R15, R20, c[0x0][0x2a4], R13, 0x2, P2 ;  /* 0x0000a900140f9a11 */ /* 0x000fe200010f140d */
[----:B------:R-:W-:Y:S06]  /*5b80*/  BAR.SYNC.DEFER_BLOCKING 0x0 ;  /* 0x0000000000007b1d */ /* 0x000fec0000010000 */
[----:B------:R-:W3:Y:S01]  /*5b90*/  @!P1 LDG.E R217, [R14.64] ;  /* 0x000000160ed99981 */ /* 0x000ee2000c1e1900 */
[----:B------:R-:W-:Y:S01]  /*5ba0*/  IMAD.MOV R11, RZ, RZ, -R10 ;  /* 0x000000ffff0b7224 */ /* 0x000fe200078e0a0a */
[----:B------:R-:W-:Y:S01]  /*5bb0*/  UIMAD UR8, UR12, UR4, URZ ;  /* 0x000000040c0872a4 */ /* 0x000fe2000f8e023f */
[----:B--2---:R-:W-:Y:S01]  /*5bc0*/  IMAD.U32 R9, RZ, RZ, UR13 ;  /* 0x0000000dff097e24 */ /* 0x004fe2000f8e00ff */
[----:B------:R-:W-:Y:S01]  /*5bd0*/  UIMAD.WIDE.U32 UR24, UR13, UR4, URZ ;  /* 0x000000040d1872a5 */ /* 0x000fe2000f8e003f */
[----:B------:R-:W-:Y:S01]  /*5be0*/  IMAD R218, R11, c[0x0][0x2b8], R218 ;  /* 0x0000ae000bda7a24 */ /* 0x000fe200078e02da */
[----:B------:R-:W-:Y:S01]  /*5bf0*/  UIMAD UR5, UR13, UR5, UR8 ;  /* 0x000000050d0572a4 */ /* 0x000fe2000f8e0208 */
[----:B------:R-:W-:Y:S01]  /*5c00*/  ISETP.GE.AND P4, PT, R150, c[0x0][0x1d4], PT ;  /* 0x0000750096007a0c */ /* 0x000fe20003f86270 */
[----:B------:R-:W-:Y:S01]  /*5c10*/  UIADD3 UR8, UR11, -UR6, URZ ;  /* 0x800000060b087290 */ /* 0x000fe2000fffe03f */
[----:B------:R-:W-:Y:S01]  /*5c20*/  IMAD.WIDE.U32 R12, R218, c[0x0][0x1e0], RZ ;  /* 0x00007800da0c7a25 */ /* 0x000fe200078e00ff */
[----:B------:R-:W-:Y:S01]  /*5c30*/  SHF.R.S32.HI R21, RZ, 0x1f, R218 ;  /* 0x0000001fff157819 */ /* 0x000fe200000114da */
[----:B------:R-:W-:Y:S01]  /*5c40*/  UIADD3 UR6, UR25, UR5, URZ ;  /* 0x0000000519067290 */ /* 0x000fe2000fffe03f */
[----:B------:R-:W-:-:S02]  /*5c50*/  ISETP.GE.AND P5, PT, R17, c[0x0][0x1d4], PT ;  /* 0x0000750011007a0c */ /* 0x000fc40003fa6270 */
[----:B------:R-:W-:Y:S01]  /*5c60*/  ISETP.GE.AND P3, PT, R16, c[0x0][0x1d4], PT ;  /* 0x0000750010007a0c */ /* 0x000fe20003f66270 */
[----:B------:R-:W-:Y:S01]  /*5c70*/  IMAD R11, R21, c[0x0][0x1e0], RZ ;  /* 0x00007800150b7a24 */ /* 0x000fe200078e02ff */
[----:B------:R-:W-:Y:S01]  /*5c80*/  ISETP.GE.AND P2, PT, R6, c[0x0][0x1d4], PT ;  /* 0x0000750006007a0c */ /* 0x000fe20003f46270 */
[----:B------:R-:W-:Y:S02]  /*5c90*/  ULDC.64 UR4, c[0x0][0x210] ;  /* 0x0000840000047ab9 */ /* 0x000fe40000000a00 */
[----:B------:R-:W-:Y:S01]  /*5ca0*/  IMAD R10, R218, c[0x0][0x1e4], R11 ;  /* 0x00007900da0a7a24 */ /* 0x000fe200078e020b */
[----:B------:R-:W-:Y:S02]  /*5cb0*/  UIMAD UR12, UR12, UR4, URZ ;  /* 0x000000040c0c72a4 */ /* 0x000fe4000f8e023f */
[----:B------:R-:W-:Y:S01]  /*5cc0*/  UIMAD.WIDE.U32 UR26, UR13, UR4, URZ ;  /* 0x000000040d1a72a5 */ /* 0x000fe2000f8e003f */
[----:B------:R-:W-:Y:S01]  /*5cd0*/  IMAD.IADD R13, R13, 0x1, R10 ;  /* 0x000000010d0d7824 */ /* 0x000fe200078e020a */
[----:B------:R-:W-:-:S04]  /*5ce0*/  UIMAD UR5, UR13, UR5, UR12 ;  /* 0x000000050d0572a4 */ /* 0x000fc8000f8e020c */
[----:B------:R-:W-:Y:S01]  /*5cf0*/  UIADD3 UR5, UR27, UR5, URZ ;  /* 0x000000051b057290 */ /* 0x000fe2000fffe03f */
[----:B---3--:R-:W-:Y:S01]  /*5d00*/  SHF.R.S32.HI R20, RZ, 0x1f, R217 ;  /* 0x0000001fff147819 */ /* 0x008fe200000114d9 */
[----:B------:R-:W-:-:S04]  /*5d10*/  IMAD.WIDE.U32 R12, R217, c[0x0][0x1f0], R12 ;  /* 0x00007c00d90c7a25 */ /* 0x000fc800078e000c */
[----:B------:R-:W-:Y:S01]  /*5d20*/  IMAD R10, R20, c[0x0][0x1f0], RZ ;  /* 0x00007c00140a7a24 */ /* 0x000fe200078e02ff */
[----:B------:R-:W-:Y:S01]  /*5d30*/  IADD3 R11, P0, R12, UR24, RZ ;  /* 0x000000180c0b7c10 */ /* 0x000fe2000ff1e0ff */
[----:B------:R-:W-:Y:S01]  /*5d40*/  IMAD R9, R9, c[0x0][0x1e8], R12 ;  /* 0x00007a0009097a24 */ /* 0x000fe200078e020c */
[----:B------:R-:W-:Y:S01]  /*5d50*/  IADD3 R12, -R19, UR8, RZ ;  /* 0x00000008130c7c10 */ /* 0x000fe2000fffe1ff */
[----:B------:R-:W-:Y:S01]  /*5d60*/  IMAD R10, R217, c[0x0][0x1f4], R10 ;  /* 0x00007d00d90a7a24 */ /* 0x000fe200078e020a */
[----:B------:R-:W-:Y:S02]  /*5d70*/  LEA RZ, P1, R11, c[0x0][0x1c8], 0x1 ;  /* 0x000072000bff7a11 */ /* 0x000fe400078208ff */
[----:B------:R-:W-:Y:S01]  /*5d80*/  LEA R23, R9, c[0x0][0x1c8], 0x1 ;  /* 0x0000720009177a11 */ /* 0x000fe200078e08ff */
[----:B------:R-:W-:-:S04]  /*5d90*/  IMAD.IADD R10, R13, 0x1, R10 ;  /* 0x000000010d0a7824 */ /* 0x000fc800078e020a */
[----:B------:R-:W-:Y:S01]  /*5da0*/  SHFL.IDX PT, R14, R23, RZ, 0x181f ;  /* 0x00181fff170e7589 */ /* 0x000fe200000e0000 */
[----:B------:R-:W-:Y:S02]  /*5db0*/  IADD3.X R10, R10, UR6, RZ, P0, !PT ;  /* 0x000000060a0a7c10 */ /* 0x000fe400087fe4ff */
[----:B------:R-:W-:Y:S02]  /*5dc0*/  ISETP.GE.AND P0, PT, R12, 0x1, PT ;  /* 0x000000010c00780c */ /* 0x000fe40003f06270 */
[----:B------:R-:W-:Y:S02]  /*5dd0*/  LEA.HI.X R15, R11, c[0x0][0x1cc], R10, 0x1, P1 ;  /* 0x000073000b0f7a11 */ /* 0x000fe400008f0c0a */
[----:B------:R-:W-:-:S04]  /*5de0*/  ISETP.GT.AND P1, PT, R216, 0x1f, PT ;  /* 0x0000001fd800780c */ /* 0x000fc80003f24270 */
[----:B------:R-:W1:Y:S05]  /*5df0*/  SHFL.IDX PT, R15, R15, RZ, 0x181f ;  /* 0x00181fff0f0f7589 */ /* 0x000e6a00000e0000 */
[----:B------:R-:W-:Y:S01]  /*5e00*/  @P0 SHF.R.S32.HI R10, RZ, 0x1f, R17 ;  /* 0x0000001fff0a0819 */ /* 0x000fe20000011411 */
[----:B------:R-:W-:Y:S01]  /*5e10*/  @P0 IMAD.SHL.U32 R12, R18, 0x2, RZ ;  /* 0x00000002120c0824 */ /* 0x000fe200078e00ff */
[----:B------:R-:W-:Y:S02]  /*5e20*/  @P0 SHF.R.S32.HI R13, RZ, 0x1f, R16 ;  /* 0x0000001fff0d0819 */ /* 0x000fe40000011410 */
[----:B------:R-:W-:Y:S02]  /*5e30*/  @P0 SHF.R.S32.HI R9, RZ, 0x1f, R6 ;  /* 0x0000001fff090819 */ /* 0x000fe40000011406 */
[----:B------:R-:W-:-:S02]  /*5e40*/  @P0 LEA.HI R11, R10, R17, RZ, 0x3 ;  /* 0x000000110a0b0211 */ /* 0x000fc400078f18ff */
[----:B------:R-:W-:Y:S02]  /*5e50*/  @P0 LEA.HI R10, R13, R16, RZ, 0x3 ;  /* 0x000000100d0a0211 */ /* 0x000fe400078f18ff */
[----:B------:R-:W-:Y:S02]  /*5e60*/  @P0 LEA.HI R9, R9, R6, RZ, 0x3 ;  /* 0x0000000609090211 */ /* 0x000fe400078f18ff */
[----:B------:R-:W-:Y:S02]  /*5e70*/  @P0 LOP3.LUT R11, R11, 0xfffffff8, RZ, 0xc0, !PT ;  /* 0xfffffff80b0b0812 */ /* 0x000fe400078ec0ff */
[----:B------:R-:W-:Y:S02]  /*5e80*/  @P0 LOP3.LUT R10, R10, 0xfffffff8, RZ, 0xc0, !PT ;  /* 0xfffffff80a0a0812 */ /* 0x000fe400078ec0ff */
[----:B------:R-:W-:Y:S01]  /*5e90*/  @P0 LOP3.LUT R9, R9, 0xfffffff8, RZ, 0xc0, !PT ;  /* 0xfffffff809090812 */ /* 0x000fe200078ec0ff */
[----:B-1----:R-:W-:-:S04]  /*5ea0*/  @P0 IMAD.WIDE R24, R150, 0x2, R14 ;  /* 0x0000000296180825 */ /* 0x002fc800078e020e */
[--C-:B------:R-:W-:Y:S01]  /*5eb0*/  @P0 IMAD.WIDE R26, R11, 0x2, R14.reuse ;  /* 0x000000020b1a0825 */ /* 0x100fe200078e020e */
[----:B------:R-:W-:Y:S01]  /*5ec0*/  @!PT LDS RZ, [RZ] ;  /* 0x00000000fffff984 */ /* 0x000fe20000000800 */
[----:B------:R1:W-:Y:S03]  /*5ed0*/  @P0 LDGSTS.E.BYPASS.LTC128B.128 [R12+0xc080], [R24.64], !P4 ;  /* 0x0c080000180c0fae */ /* 0x0003e6000e101d56 */
[--C-:B------:R-:W-:Y:S01]  /*5ee0*/  @P0 IMAD.WIDE R10, R10, 0x2, R14.reuse ;  /* 0x000000020a0a0825 */ /* 0x100fe200078e020e */
[----:B------:R1:W-:Y:S03]  /*5ef0*/  @P0 LDGSTS.E.BYPASS.LTC128B.128 [R12+0xd080], [R26.64], !P5 ;  /* 0x0d0800001a0c0fae */ /* 0x0003e6000e901d56 */
[----:B------:R-:W-:Y:S01]  /*5f00*/  @P0 IMAD.WIDE R14, R9, 0x2, R14 ;  /* 0x00000002090e0825 */ /* 0x000fe200078e020e */
[----:B------:R1:W-:Y:S04]  /*5f10*/  @P0 LDGSTS.E.BYPASS.LTC128B.128 [R12+0xe080], [R10.64], !P3 ;  /* 0x0e0800000a0c0fae */ /* 0x0003e8000d901d56 */
[----:B------:R1:W-:Y:S01]  /*5f20*/  @P0 LDGSTS.E.BYPASS.LTC128B.128 [R12+0xf080], [R14.64], !P2 ;  /* 0x0f0800000e0c0fae */ /* 0x0003e2000d101d56 */
[----:B------:R-:W-:-:S03]  /*5f30*/  ISETP.LT.AND P0, PT, RZ, c[0x0][0x27c], PT ;  /* 0x00009f00ff007a0c */ /* 0x000fc60003f01270 */
[----:B------:R-:W0:Y:S10]  /*5f40*/  LDGDEPBAR ;  /* 0x00000000000079af */ /* 0x000e340000000000 */
[----:B------:R-:W-:Y:S05]  /*5f50*/  @P0 BRA `(.L_x_88) ;  /* 0x0000002000000947 */ /* 0x000fea0003800000 */
[----:B------:R-:W-:-:S04]  /*5f60*/  DEPBAR.LE SB0, 0x1 ;  /* 0x000080400000791a */ /* 0x000fc80000000000 */
[----:B------:R-:W-:Y:S05]  /*5f70*/  BRA `(.L_x_89) ;  /* 0x00006ab000007947 */ /* 0x000fea0003800000 */
.L_x_88:
[----:B-1----:R-:W-:Y:S01]  /*5f80*/  SHF.R.S32.HI R10, RZ, 0x1f, R63 ;  /* 0x0000001fff0a7819 */ /* 0x002fe2000001143f */
[C---:B------:R-:W-:Y:S01]  /*5f90*/  IMAD.WIDE.U32 R12, R63.reuse, c[0x0][0x280], RZ ;  /* 0x0000a0003f0c7a25 */ /* 0x040fe200078e00ff */
[----:B------:R-:W-:Y:S01]  /*5fa0*/  ULDC.U8 UR4, c[0x0][0x298] ;  /* 0x0000a60000047ab9 */ /* 0x000fe20000000000 */
[----:B------:R-:W-:Y:S01]  /*5fb0*/  BSSY B2, `(.L_x_89) ;  /* 0x00006a7000027945 */ /* 0x000fe20003800000 */
[----:B------:R-:W-:Y:S01]  /*5fc0*/  SHF.L.U32 R39, R18, 0x1, RZ ;  /* 0x0000000112277819 */ /* 0x000fe200000006ff */
[----:B------:R-:W-:Y:S01]  /*5fd0*/  IMAD R14, R10, c[0x0][0x280], RZ ;  /* 0x0000a0000a0e7a24 */ /* 0x000fe200078e02ff */
[----:B------:R-:W-:Y:S01]  /*5fe0*/  LEA R28, P0, R12, c[0x0][0x270], 0x1 ;  /* 0x00009c000c1c7a11 */ /* 0x000fe200078008ff */
[----:B------:R-:W-:Y:S02]  /*5ff0*/  IMAD R10, R10, c[0x0][0x290], RZ ;  /* 0x0000a4000a0a7a24 */ /* 0x000fe400078e02ff */
[----:B------:R-:W-:-:S05]  /*6000*/  IMAD R9, R63, c[0x0][0x284], R14 ;  /* 0x0000a1003f097a24 */ /* 0x000fca00078e020e */
[----:B------:R-:W-:-:S04]  /*6010*/  IADD3 R9, R9, R13, RZ ;  /* 0x0000000d09097210 */ /* 0x000fc80007ffe0ff */
[----:B------:R-:W-:Y:S01]  /*6020*/  LEA.HI.X R29, R12, c[0x0][0x274], R9, 0x1, P0 ;  /* 0x00009d000c1d7a11 */ /* 0x000fe200000f0c09 */
[----:B------:R-:W-:-:S04]  /*6030*/  IMAD.WIDE.U32 R12, R63, c[0x0][0x290], RZ ;  /* 0x0000a4003f0c7a25 */ /* 0x000fc800078e00ff */
[----:B------:R-:W-:Y:S01]  /*6040*/  IMAD R9, R63, c[0x0][0x294], R10 ;  /* 0x0000a5003f097a24 */ /* 0x000fe200078e020a */
[----:B------:R-:W-:-:S04]  /*6050*/  LEA R30, P0, R12, c[0x0][0x288], 0x1 ;  /* 0x0000a2000c1e7a11 */ /* 0x000fc800078008ff */
[----:B------:R-:W-:-:S04]  /*6060*/  IADD3 R9, R9, R13, RZ ;  /* 0x0000000d09097210 */ /* 0x000fc80007ffe0ff */
[----:B------:R-:W-:Y:S02]  /*6070*/  LEA.HI.X R31, R12, c[0x0][0x28c], R9, 0x1, P0 ;  /* 0x0000a3000c1f7a11 */ /* 0x000fe400000f0c09 */
[----:B------:R-:W-:-:S13]  /*6080*/  ISETP.NE.AND P0, PT, RZ, UR4, PT ;  /* 0x00000004ff007c0c */ /* 0x000fda000bf05270 */
[----:B------:R-:W-:Y:S05]  /*6090*/  @!P0 BRA `(.L_x_90) ;  /* 0x0000320000008947 */ /* 0x000fea0003800000 */
[----:B------:R-:W-:Y:S01]  /*60a0*/  ISETP.NE.AND P6, PT, R8, RZ, PT ;  /* 0x000000ff0800720c */ /* 0x000fe20003fc5270 */
[----:B------:R-:W-:Y:S01]  /*60b0*/  BSSY B0, `(.L_x_91) ;  /* 0x0000033000007945 */ /* 0x000fe20003800000 */
[----:B------:R-:W-:Y:S01]  /*60c0*/  SHF.L.U32 R27, R2, 0x2, RZ ;  /* 0x00000002021b7819 */ /* 0x000fe200000006ff */
[----:B------:R-:W-:Y:S01]  /*60d0*/  CS2R R36, SRZ ;  /* 0x0000000000247805 */ /* 0x000fe2000001ff00 */
[----:B------:R-:W-:Y:S01]  /*60e0*/  CS2R R14, SRZ ;  /* 0x00000000000e7805 */ /* 0x000fe2000001ff00 */
[----:B------:R-:W-:Y:S01]  /*60f0*/  CS2R R24, SRZ ;  /* 0x0000000000187805 */ /* 0x000fe2000001ff00 */
[----:B------:R-:W-:Y:S01]  /*6100*/  CS2R R32, SRZ ;  /* 0x0000000000207805 */ /* 0x000fe2000001ff00 */
[----:B------:R-:W-:Y:S01]  /*6110*/  CS2R R50, SRZ ;  /* 0x0000000000327805 */ /* 0x000fe2000001ff00 */
[----:B------:R-:W-:Y:S01]  /*6120*/  CS2R R8, SRZ ;  /* 0x0000000000087805 */ /* 0x000fe2000001ff00 */
[----:B------:R-:W-:Y:S01]  /*6130*/  CS2R R12, SRZ ;  /* 0x00000000000c7805 */ /* 0x000fe2000001ff00 */
[----:B------:R-:W-:-:S03]  /*6140*/  CS2R R10, SRZ ;  /* 0x00000000000a7805 */ /* 0x000fc6000001ff00 */
[----:B------:R-:W-:Y:S05]  /*6150*/  @P6 BRA `(.L_x_92) ;  /* 0x0000028000006947 */ /* 0x000fea0003800000 */
[C---:B------:R-:W-:Y:S01]  /*6160*/  ISETP.GE.AND P0, PT, R27.reuse, c[0x0][0x27c], PT ;  /* 0x00009f001b007a0c */ /* 0x040fe20003f06270 */
[----:B------:R-:W-:Y:S01]  /*6170*/  CS2R R32, SRZ ;  /* 0x0000000000207805 */ /* 0x000fe2000001ff00 */
[----:B------:R-:W-:Y:S01]  /*6180*/  CS2R R10, SRZ ;  /* 0x00000000000a7805 */ /* 0x000fe2000001ff00 */
[----:B------:R-:W-:-:S10]  /*6190*/  IADD3 R8, R27, 0x20, RZ ;  /* 0x000000201b087810 */ /* 0x000fd40007ffe0ff */
[----:B------:R-:W-:-:S04]  /*61a0*/  @!P0 IMAD.WIDE R34, R27, 0x2, R28 ;  /* 0x000000021b228825 */ /* 0x000fc800078e021c */
[----:B------:R-:W-:Y:S01]  /*61b0*/  @!P0 IMAD.WIDE R14, R27, 0x2, R30 ;  /* 0x000000021b0e8825 */ /* 0x000fe200078e021e */
[----:B------:R1:W5:Y:S04]  /*61c0*/  @!P0 LD.E.64 R32, [R34.64] ;  /* 0x0000001622208980 */ /* 0x000368000c101b00 */
[----:B------:R2:W5:Y:S01]  /*61d0*/  @!P0 LD.E.64 R10, [R14.64] ;  /* 0x000000160e0a8980 */ /* 0x000562000c101b00 */
[----:B------:R-:W-:Y:S01]  /*61e0*/  ISETP.GE.AND P0, PT, R8, c[0x0][0x27c], PT ;  /* 0x00009f0008007a0c */ /* 0x000fe20003f06270 */
[----:B------:R-:W-:Y:S01]  /*61f0*/  CS2R R24, SRZ ;  /* 0x0000000000187805 */ /* 0x000fe2000001ff00 */
[----:B------:R-:W-:-:S11]  /*6200*/  CS2R R12, SRZ ;  /* 0x00000000000c7805 */ /* 0x000fd6000001ff00 */
[----:B------:R-:W-:-:S04]  /*6210*/  @!P0 SHF.R.S32.HI R9, RZ, 0x1f, R8 ;  /* 0x0000001fff098819 */ /* 0x000fc80000011408 */
[----:B------:R-:W-:Y:S02]  /*6220*/  @!P0 LEA.HI R9, R9, R8, RZ, 0x2 ;  /* 0x0000000809098211 */ /* 0x000fe400078f10ff */
[----:B------:R-:W-:Y:S02]  /*6230*/  IADD3 R8, R27, 0x40, RZ ;  /* 0x000000401b087810 */ /* 0x000fe40007ffe0ff */
[----:B------:R-:W-:-:S05]  /*6240*/  @!P0 LOP3.LUT R9, R9, 0xfffffffc, RZ, 0xc0, !PT ;  /* 0xfffffffc09098812 */ /* 0x000fca00078ec0ff */
[----:B------:R-:W-:-:S04]  /*6250*/  @!P0 IMAD.WIDE R36, R9, 0x2, R28 ;  /* 0x0000000209248825 */ /* 0x000fc800078e021c */
[----:B------:R-:W-:Y:S01]  /*6260*/  @!P0 IMAD.WIDE R42, R9, 0x2, R30 ;  /* 0x00000002092a8825 */ /* 0x000fe200078e021e */
[----:B------:R3:W5:Y:S04]  /*6270*/  @!P0 LD.E.64 R24, [R36.64] ;  /* 0x0000001624188980 */ /* 0x000768000c101b00 */
[----:B------:R4:W5:Y:S01]  /*6280*/  @!P0 LD.E.64 R12, [R42.64] ;  /* 0x000000162a0c8980 */ /* 0x000962000c101b00 */
[----:B------:R-:W-:Y:S01]  /*6290*/  ISETP.GE.AND P0, PT, R8, c[0x0][0x27c], PT ;  /* 0x00009f0008007a0c */ /* 0x000fe20003f06270 */
[----:B--2---:R-:W-:-:S12]  /*62a0*/  CS2R R14, SRZ ;  /* 0x00000000000e7805 */ /* 0x004fd8000001ff00 */
[----:B------:R-:W-:-:S04]  /*62b0*/  @!P0 SHF.R.S32.HI R9, RZ, 0x1f, R8 ;  /* 0x0000001fff098819 */ /* 0x000fc80000011408 */
[----:B------:R-:W-:-:S04]  /*62c0*/  @!P0 LEA.HI R9, R9, R8, RZ, 0x2 ;  /* 0x0000000809098211 */ /* 0x000fc800078f10ff */
[----:B------:R-:W-:Y:S02]  /*62d0*/  @!P0 LOP3.LUT R23, R9, 0xfffffffc, RZ, 0xc0, !PT ;  /* 0xfffffffc09178812 */ /* 0x000fe400078ec0ff */
[----:B------:R-:W-:-:S03]  /*62e0*/  CS2R R8, SRZ ;  /* 0x0000000000087805 */ /* 0x000fc6000001ff00 */
[----:B-1----:R-:W-:-:S04]  /*62f0*/  @!P0 IMAD.WIDE R34, R23, 0x2, R28 ;  /* 0x0000000217228825 */ /* 0x002fc800078e021c */
[----:B------:R-:W-:Y:S01]  /*6300*/  @!P0 IMAD.WIDE R40, R23, 0x2, R30 ;  /* 0x0000000217288825 */ /* 0x000fe200078e021e */
[----:B------:R-:W-:Y:S01]  /*6310*/  IADD3 R23, R27, 0x60, RZ ;  /* 0x000000601b177810 */ /* 0x000fe20007ffe0ff */
[----:B------:R4:W5:Y:S04]  /*6320*/  @!P0 LD.E.64 R14, [R34.64] ;  /* 0x00000016220e8980 */ /* 0x000968000c101b00 */
[----:B------:R4:W5:Y:S01]  /*6330*/  @!P0 LD.E.64 R8, [R40.64] ;  /* 0x0000001628088980 */ /* 0x000962000c101b00 */
[----:B------:R-:W-:Y:S01]  /*6340*/  ISETP.GE.AND P0, PT, R23, c[0x0][0x27c], PT ;  /* 0x00009f0017007a0c */ /* 0x000fe20003f06270 */
[----:B---3--:R-:W-:Y:S01]  /*6350*/  CS2R R36, SRZ ;  /* 0x0000000000247805 */ /* 0x008fe2000001ff00 */
[----:B------:R-:W-:-:S11]  /*6360*/  CS2R R50, SRZ ;  /* 0x0000000000327805 */ /* 0x000fd6000001ff00 */
[----:B------:R-:W-:-:S04]  /*6370*/  @!P0 SHF.R.S32.HI R26, RZ, 0x1f, R23 ;  /* 0x0000001fff1a8819 */ /* 0x000fc80000011417 */
[----:B------:R-:W-:-:S04]  /*6380*/  @!P0 LEA.HI R23, R26, R23, RZ, 0x2 ;  /* 0x000000171a178211 */ /* 0x000fc800078f10ff */
[----:B------:R-:W-:-:S05]  /*6390*/  @!P0 LOP3.LUT R23, R23, 0xfffffffc, RZ, 0xc0, !PT ;  /* 0xfffffffc17178812 */ /* 0x000fca00078ec0ff */
[----:B------:R-:W-:-:S04]  /*63a0*/  @!P0 IMAD.WIDE R28, R23, 0x2, R28 ;  /* 0x00000002171c8825 */ /* 0x000fc800078e021c */
[----:B------:R-:W-:Y:S01]  /*63b0*/  @!P0 IMAD.WIDE R30, R23, 0x2, R30 ;  /* 0x00000002171e8825 */ /* 0x000fe200078e021e */
[----:B------:R4:W5:Y:S04]  /*63c0*/  @!P0 LD.E.64 R36, [R28.64] ;  /* 0x000000161c248980 */ /* 0x000968000c101b00 */
[----:B------:R4:W5:Y:S02]  /*63d0*/  @!P0 LD.E.64 R50, [R30.64] ;  /* 0x000000161e328980 */ /* 0x000964000c101b00 */
.L_x_92:
[----:B------:R-:W-:Y:S05]  /*63e0*/  BSYNC B0 ;  /* 0x0000000000007941 */ /* 0x000fea0003800000 */
.L_x_91:
[----:B------:R-:W-:Y:S01]  /*63f0*/  UIMAD UR4, UR14, -0x80, UR19 ;  /* 0xffffff800e0478a4 */ /* 0x000fe2000f8e0213 */
[----:B-----5:R-:W-:Y:S01]  /*6400*/  IMAD.MOV.U32 R48, RZ, RZ, R32 ;  /* 0x000000ffff307224 */ /* 0x020fe200078e0020 */
[----:B------:R-:W-:Y:S01]  /*6410*/  SHF.R.U64 R47, R32, 0x10, R33 ;  /* 0x00000010202f7819 */ /* 0x000fe20000001221 */
[----:B------:R-:W-:Y:S01]  /*6420*/  IMAD.MOV.U32 R44, RZ, RZ, R14 ;  /* 0x000000ffff2c7224 */ /* 0x000fe200078e000e */
[----:B------:R-:W-:Y:S01]  /*6430*/  UISETP.LT.AND UP0, UPT, UR4, 0x80, UPT ;  /* 0x000000800400788c */ /* 0x000fe2000bf01270 */
[----:B----4-:R-:W-:Y:S01]  /*6440*/  SHF.R.U64 R42, R14, 0x10, R15 ;  /* 0x000000100e2a7819 */ /* 0x010fe2000000120f */
[--C-:B------:R-:W-:Y:S01]  /*6450*/  IMAD.MOV.U32 R43, RZ, RZ, R37.reuse ;  /* 0x000000ffff2b7224 */ /* 0x100fe200078e0025 */
[--C-:B------:R-:W-:Y:S01]  /*6460*/  SHF.R.U64 R40, R36, 0x10, R37.reuse ;  /* 0x0000001024287819 */ /* 0x100fe20000001225 */
[----:B------:R-:W-:Y:S01]  /*6470*/  USEL UR4, UR4, 0x80, UP0 ;  /* 0x0000008004047887 */ /* 0x000fe20008000000 */
[----:B------:R-:W-:Y:S01]  /*6480*/  SHF.R.U32.HI R14, RZ, 0x10, R37 ;  /* 0x00000010ff0e7819 */ /* 0x000fe20000011625 */
[--C-:B------:R-:W-:Y:S01]  /*6490*/  IMAD.MOV.U32 R41, RZ, RZ, R11.reuse ;  /* 0x000000ffff297224 */ /* 0x100fe200078e000b */
[--C-:B------:R-:W-:Y:S01]  /*64a0*/  SHF.R.U64 R38, R10, 0x10, R11.reuse ;  /* 0x000000100a267819 */ /* 0x100fe2000000120b */
[----:B------:R-:W-:Y:S01]  /*64b0*/  IMAD.MOV.U32 R34, RZ, RZ, R10 ;  /* 0x000000ffff227224 */ /* 0x000fe200078e000a */
[----:B------:R-:W-:Y:S01]  /*64c0*/  SHF.R.U32.HI R32, RZ, 0x10, R11 ;  /* 0x00000010ff207819 */ /* 0x000fe2000001160b */
[--C-:B------:R-:W-:Y:S01]  /*64d0*/  IMAD.MOV.U32 R37, RZ, RZ, R13.reuse ;  /* 0x000000ffff257224 */ /* 0x100fe200078e000d */
[----:B------:R-:W-:Y:S01]  /*64e0*/  ISETP.GE.AND P0, PT, R19, UR4, PT ;  /* 0x0000000413007c0c */ /* 0x000fe2000bf06270 */
[----:B------:R-:W-:Y:S01]  /*64f0*/  IMAD.MOV.U32 R46, RZ, RZ, R24 ;  /* 0x000000ffff2e7224 */ /* 0x000fe200078e0018 */
[----:B------:R-:W-:Y:S01]  /*6500*/  SHF.R.U64 R11, R12, 0x10, R13 ;  /* 0x000000100c0b7819 */ /* 0x000fe2000000120d */
[----:B------:R-:W-:Y:S01]  /*6510*/  IMAD.MOV.U32 R31, RZ, RZ, R25 ;  /* 0x000000ffff1f7224 */ /* 0x000fe200078e0019 */
[----:B------:R-:W-:Y:S01]  /*6520*/  SHF.R.U32.HI R28, RZ, 0x10, R13 ;  /* 0x00000010ff1c7819 */ /* 0x000fe2000001160d */
        /* <DEDUP_REMOVED lines=9> */
[----:B------:R-:W-:Y:S01]  /*65c0*/  SHF.R.U32.HI R33, RZ, 0x10, R33 ;  /* 0x00000010ff217819 */ /* 0x000fe20000011621 */
[----:B------:R-:W-:Y:S01]  /*65d0*/  IMAD.MOV.U32 R36, RZ, RZ, R8 ;  /* 0x000000ffff247224 */ /* 0x000fe200078e0008 */
[----:B------:R-:W-:Y:S01]  /*65e0*/  SHF.R.U32.HI R15, RZ, 0x10, R15 ;  /* 0x00000010ff0f7819 */ /* 0x000fe2000001160f */
[----:B------:R-:W-:Y:S01]  /*65f0*/  IMAD.MOV.U32 R24, RZ, RZ, R50 ;  /* 0x000000ffff187224 */ /* 0x000fe200078e0032 */
[--C-:B------:R-:W-:Y:S01]  /*6600*/  SHF.R.U64 R8, R50, 0x10, R51.reuse ;  /* 0x0000001032087819 */ /* 0x100fe20000001233 */
[--C-:B------:R-:W-:Y:S01]  /*6610*/  IMAD.MOV.U32 R9, RZ, RZ, R51.reuse ;  /* 0x000000ffff097224 */ /* 0x100fe200078e0033 */
[----:B------:R-:W-:Y:S01]  /*6620*/  SHF.R.U32.HI R12, RZ, 0x10, R51 ;  /* 0x00000010ff0c7819 */ /* 0x000fe20000011633 */
[----:B------:R-:W-:-:S04]  /*6630*/  DEPBAR.LE SB0, 0x1 ;  /* 0x000080400000791a */ /* 0x000fc80000000000 */
[----:B------:R-:W-:Y:S01]  /*6640*/  BSSY B1, `(.L_x_93) ;  /* 0x00000bc000017945 */ /* 0x000fe20003800000 */
[----:B------:R-:W-:Y:S02]  /*6650*/  PRMT R35, R35, 0x5410, R48 ;  /* 0x0000541023237816 */ /* 0x000fe40000000030 */
[----:B------:R-:W-:Y:S02]  /*6660*/  PRMT R33, R33, 0x5410, R47 ;  /* 0x0000541021217816 */ /* 0x000fe4000000002f */
[----:B------:R-:W-:Y:S02]  /*6670*/  PRMT R31, R31, 0x5410, R46 ;  /* 0x000054101f1f7816 */ /* 0x000fe4000000002e */
[----:B------:R-:W-:Y:S02]  /*6680*/  PRMT R29, R29, 0x5410, R45 ;  /* 0x000054101d1d7816 */ /* 0x000fe4000000002d */
[----:B------:R-:W-:Y:S02]  /*6690*/  PRMT R25, R25, 0x5410, R44 ;  /* 0x0000541019197816 */ /* 0x000fe4000000002c */
[----:B------:R-:W-:-:S02]  /*66a0*/  PRMT R15, R15, 0x5410, R42 ;  /* 0x000054100f0f7816 */ /* 0x000fc4000000002a */
        /* <DEDUP_REMOVED lines=9> */
[----:B------:R-:W-:Y:S01]  /*6740*/  PRMT R12, R12, 0x5410, R8 ;  /* 0x000054100c0c7816 */ /* 0x000fe20000000008 */
[----:B------:R-:W-:Y:S06]  /*6750*/  BAR.SYNC.DEFER_BLOCKING 0x0 ;  /* 0x0000000000007b1d */ /* 0x000fec0000010000 */
[----:B------:R-:W-:Y:S05]  /*6760*/  @P0 BRA `(.L_x_94) ;  /* 0x00000a9000000947 */ /* 0x000fea0003800000 */
[----:B------:R-:W-:Y:S01]  /*6770*/  ISETP.GE.AND P0, PT, R27, c[0x0][0x27c], PT ;  /* 0x00009f001b007a0c */ /* 0x000fe20003f06270 */
[----:B------:R-:W-:-:S12]  /*6780*/  BSSY B0, `(.L_x_95) ;  /* 0x0000028000007945 */ /* 0x000fd80003800000 */
[----:B------:R-:W-:Y:S05]  /*6790*/  @P0 BRA `(.L_x_96) ;  /* 0x0000026000000947 */ /* 0x000fea0003800000 */
[----:B------:R-:W1:Y:S01]  /*67a0*/  LDS.128 R8, [R39+0x10080] ;  /* 0x0100800027087984 */ /* 0x000e620000000c00 */
[--C-:B------:R-:W-:Y:S02]  /*67b0*/  HADD2.F32 R36, -RZ, R34.reuse.H1_H1 ;  /* 0x30000022ff247230 */ /* 0x100fe40000004100 */
[----:B------:R-:W-:Y:S02]  /*67c0*/  HADD2.F32 R43, -RZ, R33.H1_H1 ;  /* 0x30000021ff2b7230 */ /* 0x000fe40000004100 */
[----:B------:R-:W-:Y:S02]  /*67d0*/  HADD2.F32 R44, -RZ, R35.H1_H1 ;  /* 0x30000023ff2c7230 */ /* 0x000fe40000004100 */
[----:B------:R-:W-:Y:S02]  /*67e0*/  HADD2.F32 R47, -RZ, R34.H0_H0 ;  /* 0x20000022ff2f7230 */ /* 0x000fe40000004100 */
[--C-:B-1----:R-:W-:Y:S02]  /*67f0*/  HADD2.F32 R37, -RZ, R8.reuse.H0_H0 ;  /* 0x20000008ff257230 */ /* 0x102fe40000004100 */
[----:B------:R-:W-:-:S02]  /*6800*/  HADD2.F32 R41, -RZ, R8.H1_H1 ;  /* 0x30000008ff297230 */ /* 0x000fc40000004100 */
[--C-:B------:R-:W-:Y:S01]  /*6810*/  HADD2.F32 R8, -RZ, R9.reuse.H0_H0 ;  /* 0x20000009ff087230 */ /* 0x100fe20000004100 */
[-C--:B------:R-:W-:Y:S01]  /*6820*/  FMUL.FTZ R46, R37, R36.reuse ;  /* 0x00000024252e7220 */ /* 0x080fe20000410000 */
[----:B------:R-:W-:Y:S01]  /*6830*/  HADD2.F32 R38, -RZ, R9.H1_H1 ;  /* 0x30000009ff267230 */ /* 0x000fe20000004100 */
[C---:B------:R-:W-:Y:S01]  /*6840*/  FMUL.FTZ R42, R41.reuse, R36 ;  /* 0x00000024292a7220 */ /* 0x040fe20000410000 */
[--C-:B------:R-:W-:Y:S01]  /*6850*/  HADD2.F32 R9, -RZ, R10.reuse.H0_H0 ;  /* 0x2000000aff097230 */ /* 0x100fe20000004100 */
[-C--:B------:R-:W-:Y:S01]  /*6860*/  FFMA.FTZ R41, R41, R44.reuse, R46 ;  /* 0x0000002c29297223 */ /* 0x080fe2000001002e */
[----:B------:R-:W-:Y:S01]  /*6870*/  HADD2.F32 R40, -RZ, R10.H1_H1 ;  /* 0x3000000aff287230 */ /* 0x000fe20000004100 */
[----:B------:R-:W-:Y:S01]  /*6880*/  FFMA.FTZ R42, R37, R44, -R42 ;  /* 0x0000002c252a7223 */ /* 0x000fe2000001082a */
[--C-:B------:R-:W-:Y:S02]  /*6890*/  HADD2.F32 R10, -RZ, R11.reuse.H0_H0 ;  /* 0x2000000bff0a7230 */ /* 0x100fe40000004100 */
[----:B------:R-:W-:-:S02]  /*68a0*/  HADD2.F32 R45, -RZ, R11.H1_H1 ;  /* 0x3000000bff2d7230 */ /* 0x000fc40000004100 */
[----:B------:R-:W-:Y:S02]  /*68b0*/  HADD2.F32 R11, -RZ, R32.H1_H1 ;  /* 0x30000020ff0b7230 */ /* 0x000fe40000004100 */
[----:B------:R-:W-:-:S03]  /*68c0*/  HADD2.F32 R44, -RZ, R35.H0_H0 ;  /* 0x20000023ff2c7230 */ /* 0x000fc60000004100 */
[-C--:B------:R-:W-:Y:S02]  /*68d0*/  FMUL.FTZ R36, R38, R11.reuse ;  /* 0x0000000b26247220 */ /* 0x080fe40000410000 */
[C---:B------:R-:W-:Y:S02]  /*68e0*/  FMUL.FTZ R11, R8.reuse, R11 ;  /* 0x0000000b080b7220 */ /* 0x040fe40000410000 */
[-C--:B------:R-:W-:Y:S01]  /*68f0*/  FFMA.FTZ R36, R8, R43.reuse, -R36 ;  /* 0x0000002b08247223 */ /* 0x080fe20000010824 */
[----:B------:R-:W-:Y:S01]  /*6900*/  HADD2.F32 R8, -RZ, R32.H0_H0 ;  /* 0x20000020ff087230 */ /* 0x000fe20000004100 */
[----:B------:R-:W-:Y:S01]  /*6910*/  FFMA.FTZ R43, R38, R43, R11 ;  /* 0x0000002b262b7223 */ /* 0x000fe2000001000b */
[----:B------:R-:W-:Y:S01]  /*6920*/  HADD2.F32 R38, -RZ, R33.H0_H0 ;  /* 0x20000021ff267230 */ /* 0x000fe20000004100 */
[-C--:B------:R-:W-:Y:S02]  /*6930*/  FMUL.FTZ R11, R40, R47.reuse ;  /* 0x0000002f280b7220 */ /* 0x080fe40000410000 */
[----:B------:R-:W-:-:S02]  /*6940*/  FMUL.FTZ R47, R9, R47 ;  /* 0x0000002f092f7220 */ /* 0x000fc40000410000 */
[-C--:B------:R-:W-:Y:S02]  /*6950*/  FMUL.FTZ R37, R45, R8.reuse ;  /* 0x000000082d257220 */ /* 0x080fe40000410000 */
[----:B------:R-:W-:Y:S02]  /*6960*/  FMUL.FTZ R8, R10, R8 ;  /* 0x000000080a087220 */ /* 0x000fe40000410000 */
[----:B------:R-:W-:Y:S01]  /*6970*/  FFMA.FTZ R11, R9, R44, -R11 ;  /* 0x0000002c090b7223 */ /* 0x000fe2000001080b */
[----:B------:R-:W-:Y:S01]  /*6980*/  F2FP.PACK_AB R9, R43, R36 ;  /* 0x000000242b09723e */ /* 0x000fe200000000ff */
[----:B------:R-:W-:Y:S02]  /*6990*/  FFMA.FTZ R40, R40, R44, R47 ;  /* 0x0000002c28287223 */ /* 0x000fe4000001002f */
[-C--:B------:R-:W-:Y:S02]  /*69a0*/  FFMA.FTZ R37, R10, R38.reuse, -R37 ;  /* 0x000000260a257223 */ /* 0x080fe40000010825 */
[----:B------:R-:W-:Y:S01]  /*69b0*/  FFMA.FTZ R38, R45, R38, R8 ;  /* 0x000000262d267223 */ /* 0x000fe20000010008 */
[----:B------:R-:W-:-:S02]  /*69c0*/  F2FP.PACK_AB R10, R40, R11 ;  /* 0x0000000b280a723e */ /* 0x000fc400000000ff */
[----:B------:R-:W-:Y:S02]  /*69d0*/  F2FP.PACK_AB R8, R41, R42 ;  /* 0x0000002a2908723e */ /* 0x000fe400000000ff */
[----:B------:R-:W-:-:S05]  /*69e0*/  F2FP.PACK_AB R11, R38, R37 ;  /* 0x00000025260b723e */ /* 0x000fca00000000ff */
[----:B------:R1:W-:Y:S02]  /*69f0*/  STS.128 [R39+0x10080], R8 ;  /* 0x0100800827007388 */ /* 0x0003e40000000c00 */
.L_x_96:
[----:B------:R-:W-:Y:S05]  /*6a00*/  BSYNC B0 ;  /* 0x0000000000007941 */ /* 0x000fea0003800000 */
.L_x_95:
[----:B-1----:R-:W-:Y:S01]  /*6a10*/  IADD3 R8, R27, 0x20, RZ ;  /* 0x000000201b087810 */ /* 0x002fe20007ffe0ff */
[----:B------:R-:W-:Y:S03]  /*6a20*/  BSSY B0, `(.L_x_97) ;  /* 0x0000029000007945 */ /* 0x000fe60003800000 */
[----:B------:R-:W-:-:S13]  /*6a30*/  ISETP.GE.AND P0, PT, R8, c[0x0][0x27c], PT ;  /* 0x00009f0008007a0c */ /* 0x000fda0003f06270 */
        /* <DEDUP_REMOVED lines=39> */
.L_x_98:
[----:B------:R-:W-:Y:S05]  /*6cb0*/  BSYNC B0 ;  /* 0x0000000000007941 */ /* 0x000fea0003800000 */
.L_x_97:
[----:B-1----:R-:W-:Y:S01]  /*6cc0*/  IADD3 R8, R27, 0x40, RZ ;  /* 0x000000401b087810 */ /* 0x002fe20007ffe0ff */
[----:B------:R-:W-:Y:S03]  /*6cd0*/  BSSY B0, `(.L_x_99) ;  /* 0x0000029000007945 */ /* 0x000fe60003800000 */
[----:B------:R-:W-:-:S13]  /*6ce0*/  ISETP.GE.AND P0, PT, R8, c[0x0][0x27c], PT ;  /* 0x00009f0008007a0c */ /* 0x000fda0003f06270 */
[----:B------:R-:W-:Y:S05]  /*6cf0*/  @P0 BRA `(.L_x_100) ;  /* 0x0000026000000947 */ /* 0x000fea0003800000 */
[----:B------:R-:W1:Y:S01]  /*6d00*/  LDS.128 R8, [R39+0x18080] ;  /* 0x0180800027087984 */ /* 0x000e620000000c00 */
[----:B------:R-:W-:Y:S02]  /*6d10*/  HADD2.F32 R36, -RZ, R23.H1_H1 ;  /* 0x30000017ff247230 */ /* 0x000fe40000004100 */
        /* <DEDUP_REMOVED lines=36> */
.L_x_100:
[----:B------:R-:W-:Y:S05]  /*6f60*/  BSYNC B0 ;  /* 0x0000000000007941 */ /* 0x000fea0003800000 */
.L_x_99:
[----:B-1----:R-:W-:-:S04]  /*6f70*/  IADD3 R8, R27, 0x60, RZ ;  /* 0x000000601b087810 */ /* 0x002fc80007ffe0ff */
        /* <DEDUP_REMOVED lines=40> */
.L_x_94:
[----:B------:R-:W-:Y:S05]  /*7200*/  BSYNC B1 ;  /* 0x0000000000017941 */ /* 0x000fea0003800000 */
.L_x_93:
[----:B-1----:R-:W-:Y:S01]  /*7210*/  IADD3 R8, R19, 0x20, RZ ;  /* 0x0000002013087810 */ /* 0x002fe20007ffe0ff */
[----:B------:R-:W-:Y:S03]  /*7220*/  BSSY B1, `(.L_x_101) ;  /* 0x00000ac000017945 */ /* 0x000fe60003800000 */
[----:B------:R-:W-:-:S13]  /*7230*/  ISETP.GE.AND P0, PT, R8, UR4, PT ;  /* 0x0000000408007c0c */ /* 0x000fda000bf06270 */
[----:B------:R-:W-:Y:S05]  /*7240*/  @P0 BRA `(.L_x_102) ;  /* 0x00000a9000000947 */ /* 0x000fea0003800000 */
[----:B------:R-:W-:Y:S01]  /*7250*/  ISETP.GE.AND P0, PT, R27, c[0x0][0x27c], PT ;  /* 0x00009f001b007a0c */ /* 0x000fe20003f06270 */
[----:B------:R-:W-:-:S12]  /*7260*/  BSSY B0, `(.L_x_103) ;  /* 0x0000028000007945 */ /* 0x000fd80003800000 */
[----:B------:R-:W-:Y:S05]  /*7270*/  @P0 BRA `(.L_x_104) ;  /* 0x0000026000000947 */ /* 0x000fea0003800000 */
[----:B------:R-:W1:Y:S01]  /*7280*/  LDS.128 R8, [R39+0x11080] ;  /* 0x0110800027087984 */ /* 0x000e620000000c00 */
[----:B------:R-:W-:Y:S02]  /*7290*/  HADD2.F32 R40, -RZ, R34.H1_H1 ;  /* 0x30000022ff287230 */ /* 0x000fe40000004100 */
[----:B------:R-:W-:Y:S02]  /*72a0*/  HADD2.F32 R44, -RZ, R35.H1_H1 ;  /* 0x30000023ff2c7230 */ /* 0x000fe40000004100 */
[----:B------:R-:W-:Y:S02]  /*72b0*/  HADD2.F32 R49, -RZ, R32.H0_H0 ;  /* 0x20000020ff317230 */ /* 0x000fe40000004100 */
[--C-:B-1----:R-:W-:Y:S02]  /*72c0*/  HADD2.F32 R45, -RZ, R8.reuse.H0_H0 ;  /* 0x20000008ff2d7230 */ /* 0x102fe40000004100 */
[----:B------:R-:W-:Y:S02]  /*72d0*/  HADD2.F32 R41, -RZ, R8.H1_H1 ;  /* 0x30000008ff297230 */ /* 0x000fe40000004100 */
[----:B------:R-:W-:-:S02]  /*72e0*/  HADD2.F32 R36, -RZ, R9.H0_H0 ;  /* 0x20000009ff247230 */ /* 0x000fc40000004100 */
[--C-:B------:R-:W-:Y:S01]  /*72f0*/  HADD2.F32 R8, -RZ, R11.reuse.H0_H0 ;  /* 0x2000000bff087230 */ /* 0x100fe20000004100 */
[C---:B------:R-:W-:Y:S01]  /*7300*/  FMUL.FTZ R42, R40.reuse, R41 ;  /* 0x00000029282a7220 */ /* 0x040fe20000410000 */
[----:B------:R-:W-:Y:S01]  /*7310*/  HADD2.F32 R46, -RZ, R11.H1_H1 ;  /* 0x3000000bff2e7230 */ /* 0x000fe20000004100 */
[-C--:B------:R-:W-:Y:S01]  /*7320*/  FMUL.FTZ R40, R40, R45.reuse ;  /* 0x0000002d28287220 */ /* 0x080fe20000410000 */
[----:B------:R-:W-:Y:S01]  /*7330*/  HADD2.F32 R9, -RZ, R9.H1_H1 ;  /* 0x30000009ff097230 */ /* 0x000fe20000004100 */
[C---:B------:R-:W-:Y:S01]  /*7340*/  FFMA.FTZ R45, R44.reuse, R45, -R42 ;  /* 0x0000002d2c2d7223 */ /* 0x040fe2000001082a */
[----:B------:R-:W-:Y:S01]  /*7350*/  HADD2.F32 R11, -RZ, R32.H1_H1 ;  /* 0x30000020ff0b7230 */ /* 0x000fe20000004100 */
[----:B------:R-:W-:Y:S01]  /*7360*/  FFMA.FTZ R44, R44, R41, R40 ;  /* 0x000000292c2c7223 */ /* 0x000fe20000010028 */
[--C-:B------:R-:W-:Y:S01]  /*7370*/  HADD2.F32 R38, -RZ, R10.reuse.H0_H0 ;  /* 0x2000000aff267230 */ /* 0x100fe20000004100 */
[----:B------:R-:W-:Y:S01]  /*7380*/  FMUL.FTZ R41, R49, R46 ;  /* 0x0000002e31297220 */ /* 0x000fe20000410000 */
[----:B------:R-:W-:Y:S01]  /*7390*/  HADD2.F32 R37, -RZ, R10.H1_H1 ;  /* 0x3000000aff257230 */ /* 0x000fe20000004100 */
[C---:B------:R-:W-:Y:S01]  /*73a0*/  FMUL.FTZ R43, R11.reuse, R9 ;  /* 0x000000090b2b7220 */ /* 0x040fe20000410000 */
[----:B------:R-:W-:Y:S01]  /*73b0*/  HADD2.F32 R10, -RZ, R33.H1_H1 ;  /* 0x30000021ff0a7230 */ /* 0x000fe20000004100 */
[----:B------:R-:W-:Y:S01]  /*73c0*/  FMUL.FTZ R11, R11, R36 ;  /* 0x000000240b0b7220 */ /* 0x000fe20000410000 */
[----:B------:R-:W-:Y:S01]  /*73d0*/  HADD2.F32 R40, -RZ, R35.H0_H0 ;  /* 0x20000023ff287230 */ /* 0x000fe20000004100 */
[----:B------:R-:W-:-:S02]  /*73e0*/  FMUL.FTZ R42, R49, R8 ;  /* 0x00000008312a7220 */ /* 0x000fc40000410000 */
[C---:B------:R-:W-:Y:S01]  /*73f0*/  FFMA.FTZ R36, R10.reuse, R36, -R43 ;  /* 0x000000240a247223 */ /* 0x040fe2000001082b */
[----:B------:R-:W-:Y:S01]  /*7400*/  HADD2.F32 R43, -RZ, R34.H0_H0 ;  /* 0x20000022ff2b7230 */ /* 0x000fe20000004100 */
[----:B------:R-:W-:Y:S01]  /*7410*/  FFMA.FTZ R9, R10, R9, R11 ;  /* 0x000000090a097223 */ /* 0x000fe2000001000b */
[----:B------:R-:W-:-:S03]  /*7420*/  HADD2.F32 R11, -RZ, R33.H0_H0 ;  /* 0x20000021ff0b7230 */ /* 0x000fc60000004100 */
[-C--:B------:R-:W-:Y:S01]  /*7430*/  FMUL.FTZ R47, R43, R37.reuse ;  /* 0x000000252b2f7220 */ /* 0x080fe20000410000 */
[----:B------:R-:W-:Y:S01]  /*7440*/  F2FP.PACK_AB R9, R9, R36 ;  /* 0x000000240909723e */ /* 0x000fe200000000ff */
[-C--:B------:R-:W-:Y:S02]  /*7450*/  FMUL.FTZ R43, R43, R38.reuse ;  /* 0x000000262b2b7220 */ /* 0x080fe40000410000 */
[C---:B------:R-:W-:Y:S02]  /*7460*/  FFMA.FTZ R10, R40.reuse, R38, -R47 ;  /* 0x00000026280a7223 */ /* 0x040fe4000001082f */
[----:B------:R-:W-:Y:S02]  /*7470*/  FFMA.FTZ R43, R40, R37, R43 ;  /* 0x00000025282b7223 */ /* 0x000fe4000001002b */
[C---:B------:R-:W-:Y:S01]  /*7480*/  FFMA.FTZ R41, R11.reuse, R8, -R41 ;  /* 0x000000080b297223 */ /* 0x040fe20000010829 */
[----:B------:R-:W-:Y:S01]  /*7490*/  F2FP.PACK_AB R8, R44, R45 ;  /* 0x0000002d2c08723e */ /* 0x000fe200000000ff */
[----:B------:R-:W-:Y:S01]  /*74a0*/  FFMA.FTZ R42, R11, R46, R42 ;  /* 0x0000002e0b2a7223 */ /* 0x000fe2000001002a */
[----:B------:R-:W-:-:S04]  /*74b0*/  F2FP.PACK_AB R10, R43, R10 ;  /* 0x0000000a2b0a723e */ /* 0x000fc800000000ff */
[----:B------:R-:W-:-:S05]  /*74c0*/  F2FP.PACK_AB R11, R42, R41 ;  /* 0x000000292a0b723e */ /* 0x000fca00000000ff */
[----:B------:R1:W-:Y:S02]  /*74d0*/  STS.128 [R39+0x11080], R8 ;  /* 0x0110800827007388 */ /* 0x0003e40000000c00 */
.L_x_104:
[----:B------:R-:W-:Y:S05]  /*74e0*/  BSYNC B0 ;  /* 0x0000000000007941 */ /* 0x000fea0003800000 */
.L_x_103:
[----:B-1----:R-:W-:Y:S01]  /*74f0*/  IADD3 R8, R27, 0x20, RZ ;  /* 0x000000201b087810 */ /* 0x002fe20007ffe0ff */
[----:B------:R-:W-:Y:S03]  /*7500*/  BSSY B0, `(.L_x_105) ;  /* 0x0000029000007945 */ /* 0x000fe60003800000 */
[----:B------:R-:W-:-:S13]  /*7510*/  ISETP.GE.AND P0, PT, R8, c[0x0][0x27c], PT ;  /* 0x00009f0008007a0c */ /* 0x000fda0003f06270 */
        /* <DEDUP_REMOVED lines=39> */
.L_x_106:
[----:B------:R-:W-:Y:S05]  /*7790*/  BSYNC B0 ;  /* 0x0000000000007941 */ /* 0x000fea0003800000 */
.L_x_105:
        /* <DEDUP_REMOVED lines=42> */
.L_x_108:
[----:B------:R-:W-:Y:S05]  /*7a40*/  BSYNC B0 ;  /* 0x0000000000007941 */ /* 0x000fea0003800000 */
.L_x_107:
[----:B-1----:R-:W-:-:S04]  /*7a50*/  IADD3 R8, R27, 0x60, RZ ;  /* 0x000000601b087810 */ /* 0x002fc80007ffe0ff */
        /* <DEDUP_REMOVED lines=40> */
.L_x_102:
[----:B------:R-:W-:Y:S05]  /*7ce0*/  BSYNC B1 ;  /* 0x0000000000017941 */ /* 0x000fea0003800000 */
.L_x_101:
        /* <DEDUP_REMOVED lines=45> */
.L_x_112:
[----:B------:R-:W-:Y:S05]  /*7fc0*/  BSYNC B0 ;  /* 0x0000000000007941 */ /* 0x000fea0003800000 */
.L_x_111:
        /* <DEDUP_REMOVED lines=42> */
.L_x_114:
[----:B------:R-:W-:Y:S05]  /*8270*/  BSYNC B0 ;  /* 0x0000000000007941 */ /* 0x000fea0003800000 */
.L_x_113:
        /* <DEDUP_REMOVED lines=42> */
.L_x_116:
[----:B------:R-:W-:Y:S05]  /*8520*/  BSYNC B0 ;  /* 0x0000000000007941 */ /* 0x000fea0003800000 */
.L_x_115:
        /* <DEDUP_REMOVED lines=41> */
.L_x_110:
[----:B------:R-:W-:Y:S05]  /*87c0*/  BSYNC B1 ;  /* 0x0000000000017941 */ /* 0x000fea0003800000 */
.L_x_109:
[----:B-1----:R-:W-:-:S04]  /*87d0*/  IADD3 R8, R19, 0x60, RZ ;  /* 0x0000006013087810 */ /* 0x002fc80007ffe0ff */
        /* <DEDUP_REMOVED lines=8> */
[----:B------:R-:W-:Y:S02]  /*8860*/  HADD2.F32 R42, -RZ, R35.H1_H1 ;  /* 0x30000023ff2a7230 */ /* 0x000fe40000004100 */
[----:B------:R-:W-:Y:S02]  /*8870*/  HADD2.F32 R45, -RZ, R33.H1_H1 ;  /* 0x30000021ff2d7230 */ /* 0x000fe40000004100 */
[----:B------:R-:W-:Y:S02]  /*8880*/  HADD2.F32 R34, -RZ, R34.H0_H0 ;  /* 0x20000022ff227230 */ /* 0x000fe40000004100 */
[----:B------:R-:W-:-:S02]  /*8890*/  HADD2.F32 R32, -RZ, R32.H0_H0 ;  /* 0x20000020ff207230 */ /* 0x000fc40000004100 */
[----:B------:R-:W-:Y:S02]  /*88a0*/  HADD2.F32 R35, -RZ, R35.H0_H0 ;  /* 0x20000023ff237230 */ /* 0x000fe40000004100 */
[----:B------:R-:W-:Y:S02]  /*88b0*/  HADD2.F32 R33, -RZ, R33.H0_H0 ;  /* 0x20000021ff217230 */ /* 0x000fe40000004100 */
[--C-:B-1----:R-:W-:Y:S02]  /*88c0*/  HADD2.F32 R37, -RZ, R8.reuse.H0_H0 ;  /* 0x20000008ff257230 */ /* 0x102fe40000004100 */
[----:B------:R-:W-:Y:S02]  /*88d0*/  HADD2.F32 R41, -RZ, R8.H1_H1 ;  /* 0x30000008ff297230 */ /* 0x000fe40000004100 */
[--C-:B------:R-:W-:Y:S01]  /*88e0*/  HADD2.F32 R38, -RZ, R9.reuse.H1_H1 ;  /* 0x30000009ff267230 */ /* 0x100fe20000004100 */
[C---:B------:R-:W-:Y:S01]  /*88f0*/  FMUL.FTZ R46, R36.reuse, R37 ;  /* 0x00000025242e7220 */ /* 0x040fe20000410000 */
[----:B------:R-:W-:Y:S01]  /*8900*/  HADD2.F32 R8, -RZ, R9.H0_H0 ;  /* 0x20000009ff087230 */ /* 0x000fe20000004100 */
[----:B------:R-:W-:Y:S01]  /*8910*/  FMUL.FTZ R44, R36, R41 ;  /* 0x00000029242c7220 */ /* 0x000fe20000410000 */
[--C-:B------:R-:W-:Y:S01]  /*8920*/  HADD2.F32 R9, -RZ, R10.reuse.H0_H0 ;  /* 0x2000000aff097230 */ /* 0x100fe20000004100 */
[C---:B------:R-:W-:Y:S01]  /*8930*/  FMUL.FTZ R36, R43.reuse, R38 ;  /* 0x000000262b247220 */ /* 0x040fe20000410000 */
[----:B------:R-:W-:Y:S01]  /*8940*/  HADD2.F32 R40, -RZ, R10.H1_H1 ;  /* 0x3000000aff287230 */ /* 0x000fe20000004100 */
[----:B------:R-:W-:Y:S01]  /*8950*/  FFMA.FTZ R44, R42, R37, -R44 ;  /* 0x000000252a2c7223 */ /* 0x000fe2000001082c */
[--C-:B------:R-:W-:Y:S01]  /*8960*/  HADD2.F32 R10, -RZ, R11.reuse.H0_H0 ;  /* 0x2000000bff0a7230 */ /* 0x100fe20000004100 */
[-C--:B------:R-:W-:Y:S01]  /*8970*/  FMUL.FTZ R43, R43, R8.reuse ;  /* 0x000000082b2b7220 */ /* 0x080fe20000410000 */
[----:B------:R-:W-:Y:S01]  /*8980*/  HADD2.F32 R11, -RZ, R11.H1_H1 ;  /* 0x3000000bff0b7230 */ /* 0x000fe20000004100 */
[----:B------:R-:W-:-:S02]  /*8990*/  FFMA.FTZ R36, R45, R8, -R36 ;  /* 0x000000082d247223 */ /* 0x000fc40000010824 */
[C---:B------:R-:W-:Y:S02]  /*89a0*/  FMUL.FTZ R8, R34.reuse, R40 ;  /* 0x0000002822087220 */ /* 0x040fe40000410000 */
[----:B------:R-:W-:Y:S02]  /*89b0*/  FMUL.FTZ R37, R34, R9 ;  /* 0x0000000922257220 */ /* 0x000fe40000410000 */
[C---:B------:R-:W-:Y:S02]  /*89c0*/  FMUL.FTZ R34, R32.reuse, R11 ;  /* 0x0000000b20227220 */ /* 0x040fe40000410000 */
[----:B------:R-:W-:Y:S02]  /*89d0*/  FMUL.FTZ R32, R32, R10 ;  /* 0x0000000a20207220 */ /* 0x000fe40000410000 */
[----:B------:R-:W-:Y:S02]  /*89e0*/  FFMA.FTZ R43, R45, R38, R43 ;  /* 0x000000262d2b7223 */ /* 0x000fe4000001002b */
[----:B------:R-:W-:-:S02]  /*89f0*/  FFMA.FTZ R41, R42, R41, R46 ;  /* 0x000000292a297223 */ /* 0x000fc4000001002e */
[----:B------:R-:W-:Y:S01]  /*8a00*/  FFMA.FTZ R38, R35, R9, -R8 ;  /* 0x0000000923267223 */ /* 0x000fe20000010808 */
[----:B------:R-:W-:Y:S01]  /*8a10*/  F2FP.PACK_AB R9, R43, R36 ;  /* 0x000000242b09723e */ /* 0x000fe200000000ff */
[----:B------:R-:W-:Y:S01]  /*8a20*/  FFMA.FTZ R37, R35, R40, R37 ;  /* 0x0000002823257223 */ /* 0x000fe20000010025 */
[----:B------:R-:W-:Y:S01]  /*8a30*/  F2FP.PACK_AB R8, R41, R44 ;  /* 0x0000002c2908723e */ /* 0x000fe200000000ff */
[C---:B------:R-:W-:Y:S02]  /*8a40*/  FFMA.FTZ R34, R33.reuse, R10, -R34 ;  /* 0x0000000a21227223 */ /* 0x040fe40000010822 */
[----:B------:R-:W-:Y:S01]  /*8a50*/  FFMA.FTZ R11, R33, R11, R32 ;  /* 0x0000000b210b7223 */ /* 0x000fe20000010020 */
[----:B------:R-:W-:-:S04]  /*8a60*/  F2FP.PACK_AB R10, R37, R38 ;  /* 0x00000026250a723e */ /* 0x000fc800000000ff */
[----:B------:R-:W-:-:S05]  /*8a70*/  F2FP.PACK_AB R11, R11, R34 ;  /* 0x000000220b0b723e */ /* 0x000fca00000000ff */
[----:B------:R1:W-:Y:S02]  /*8a80*/  STS.128 [R39+0x13080], R8 ;  /* 0x0130800827007388 */ /* 0x0003e40000000c00 */
.L_x_119:
[----:B------:R-:W-:Y:S05]  /*8a90*/  BSYNC B0 ;  /* 0x0000000000007941 */ /* 0x000fea0003800000 */
.L_x_118:
        /* <DEDUP_REMOVED lines=42> */
.L_x_121:
[----:B------:R-:W-:Y:S05]  /*8d40*/  BSYNC B0 ;  /* 0x0000000000007941 */ /* 0x000fea0003800000 */
.L_x_120:
        /* <DEDUP_REMOVED lines=22> */
[-C--:B------:R-:W-:Y:S01]  /*8eb0*/  FMUL.FTZ R33, R33, R8.reuse ;  /* 0x0000000821217220 */ /* 0x080fe20000410000 */
[--C-:B------:R-:W-:Y:S01]  /*8ec0*/  HADD2.F32 R10, -RZ, R11.reuse.H0_H0 ;  /* 0x2000000bff0a7230 */ /* 0x100fe20000004100 */
[----:B------:R-:W-:Y:S01]  /*8ed0*/  FFMA.FTZ R35, R34, R29, -R35 ;  /* 0x0000001d22237223 */ /* 0x000fe20000010823 */
[----:B------:R-:W-:Y:S01]  /*8ee0*/  HADD2.F32 R11, -RZ, R11.H1_H1 ;  /* 0x3000000bff0b7230 */ /* 0x000fe20000004100 */
[----:B------:R-:W-:-:S02]  /*8ef0*/  FFMA.FTZ R28, R37, R8, -R28 ;  /* 0x00000008251c7223 */ /* 0x000fc4000001081c */
[----:B------:R-:W-:Y:S02]  /*8f00*/  FFMA.FTZ R33, R37, R30, R33 ;  /* 0x0000001e25217223 */ /* 0x000fe40000010021 */
[C---:B------:R-:W-:Y:S02]  /*8f10*/  FMUL.FTZ R8, R23.reuse, R32 ;  /* 0x0000002017087220 */ /* 0x040fe40000410000 */
[----:B------:R-:W-:Y:S02]  /*8f20*/  FMUL.FTZ R29, R23, R9 ;  /* 0x00000009171d7220 */ /* 0x000fe40000410000 */
[C---:B------:R-:W-:Y:S02]  /*8f30*/  FMUL.FTZ R23, R13.reuse, R11 ;  /* 0x0000000b0d177220 */ /* 0x040fe40000410000 */
[----:B------:R-:W-:Y:S02]  /*8f40*/  FMUL.FTZ R30, R13, R10 ;  /* 0x0000000a0d1e7220 */ /* 0x000fe40000410000 */
        /* <DEDUP_REMOVED lines=10> */
.L_x_123:
[----:B------:R-:W-:Y:S05]  /*8ff0*/  BSYNC B0 ;  /* 0x0000000000007941 */ /* 0x000fea0003800000 */
.L_x_122:
[----:B------:R-:W-:-:S04]  /*9000*/  IADD3 R27, R27, 0x60, RZ ;  /* 0x000000601b1b7810 */ /* 0x000fc80007ffe0ff */
[----:B------:R-:W-:-:S13]  /*9010*/  ISETP.GE.AND P0, PT, R27, c[0x0][0x27c], PT ;  /* 0x00009f001b007a0c */ /* 0x000fda0003f06270 */
[----:B------:R-:W-:Y:S05]  /*9020*/  @P0 BRA `(.L_x_117) ;  /* 0x000039f000000947 */ /* 0x000fea0003800000 */
[----:B-1----:R-:W1:Y:S01]  /*9030*/  LDS.128 R8, [R39+0x1f080] ;  /* 0x01f0800027087984 */ /* 0x002e620000000c00 */
        /* <DEDUP_REMOVED lines=8> */
[--C-:B-1----:R-:W-:Y:S02]  /*90c0*/  HADD2.F32 R30, -RZ, R8.reuse.H1_H1 ;  /* 0x30000008ff1e7230 */ /* 0x102fe40000004100 */
[----:B------:R-:W-:Y:S02]  /*90d0*/  HADD2.F32 R28, -RZ, R8.H0_H0 ;  /* 0x20000008ff1c7230 */ /* 0x000fe40000004100 */
[--C-:B------:R-:W-:Y:S01]  /*90e0*/  HADD2.F32 R8, -RZ, R9.reuse.H0_H0 ;  /* 0x20000009ff087230 */ /* 0x100fe20000004100 */
[C---:B------:R-:W-:Y:S01]  /*90f0*/  FMUL.FTZ R29, R13.reuse, R30 ;  /* 0x0000001e0d1d7220 */ /* 0x040fe20000410000 */
[----:B------:R-:W-:Y:S01]  /*9100*/  HADD2.F32 R15, -RZ, R9.H1_H1 ;  /* 0x30000009ff0f7230 */ /* 0x000fe20000004100 */
[-C--:B------:R-:W-:Y:S01]  /*9110*/  FMUL.FTZ R32, R13, R28.reuse ;  /* 0x0000001c0d207220 */ /* 0x080fe20000410000 */
[--C-:B------:R-:W-:Y:S01]  /*9120*/  HADD2.F32 R9, -RZ, R10.reuse.H0_H0 ;  /* 0x2000000aff097230 */ /* 0x100fe20000004100 */
[----:B------:R-:W-:Y:S01]  /*9130*/  FFMA.FTZ R29, R27, R28, -R29 ;  /* 0x0000001c1b1d7223 */ /* 0x000fe2000001081d */
[----:B------:R-:W-:Y:S01]  /*9140*/  HADD2.F32 R23, -RZ, R10.H1_H1 ;  /* 0x3000000aff177230 */ /* 0x000fe20000004100 */
[C---:B------:R-:W-:Y:S01]  /*9150*/  FMUL.FTZ R13, R25.reuse, R15 ;  /* 0x0000000f190d7220 */ /* 0x040fe20000410000 */
[--C-:B------:R-:W-:Y:S01]  /*9160*/  HADD2.F32 R10, -RZ, R11.reuse.H0_H0 ;  /* 0x2000000bff0a7230 */ /* 0x100fe20000004100 */
[-C--:B------:R-:W-:Y:S01]  /*9170*/  FMUL.FTZ R28, R25, R8.reuse ;  /* 0x00000008191c7220 */ /* 0x080fe20000410000 */
[----:B------:R-:W-:Y:S01]  /*9180*/  HADD2.F32 R11, -RZ, R11.H1_H1 ;  /* 0x3000000bff0b7230 */ /* 0x000fe20000004100 */
[----:B------:R-:W-:-:S02]  /*9190*/  FFMA.FTZ R13, R31, R8, -R13 ;  /* 0x000000081f0d7223 */ /* 0x000fc4000001080d */
[----:B------:R-:W-:Y:S02]  /*91a0*/  FFMA.FTZ R28, R31, R15, R28 ;  /* 0x0000000f1f1c7223 */ /* 0x000fe4000001001c */
[----:B------:R-:W-:Y:S02]  /*91b0*/  FMUL.FTZ R8, R24, R23 ;  /* 0x0000001718087220 */ /* 0x000fe40000410000 */
[----:B------:R-:W-:Y:S02]  /*91c0*/  FMUL.FTZ R15, R12, R11 ;  /* 0x0000000b0c0f7220 */ /* 0x000fe40000410000 */
[----:B------:R-:W-:Y:S02]  /*91d0*/  FMUL.FTZ R24, R24, R9 ;  /* 0x0000000918187220 */ /* 0x000fe40000410000 */
        /* <DEDUP_REMOVED lines=10> */
[----:B------:R1:W-:Y:S01]  /*9280*/  STS.128 [R39+0x1f080], R8 ;  /* 0x01f0800827007388 */ /* 0x0003e20000000c00 */
[----:B------:R-:W-:Y:S05]  /*9290*/  BRA `(.L_x_117) ;  /* 0x0000378000007947 */ /* 0x000fea0003800000 */
.L_x_90:
[----:B------:R-:W-:Y:S01]  /*92a0*/  ISETP.NE.AND P0, PT, R8, RZ, PT ;  /* 0x000000ff0800720c */ /* 0x000fe20003f05270 */
        /* <DEDUP_REMOVED lines=8> */
[----:B------:R-:W-:-:S04]  /*9330*/  CS2R R8, SRZ ;  /* 0x0000000000087805 */ /* 0x000fc8000001ff00 */
[----:B------:R-:W-:Y:S05]  /*9340*/  @P0 BRA `(.L_x_125) ;  /* 0x0000011000000947 */ /* 0x000fea0003800000 */
[----:B------:R-:W-:-:S13]  /*9350*/  ISETP.GE.AND P0, PT, R150, c[0x0][0x27c], PT ;  /* 0x00009f0096007a0c */ /* 0x000fda0003f06270 */
[----:B------:R-:W-:-:S04]  /*9360*/  @!P0 IMAD.WIDE R44, R150, 0x2, R28 ;  /* 0x00000002962c8825 */ /* 0x000fc800078e021c */
[----:B------:R-:W-:Y:S01]  /*9370*/  @!P0 IMAD.WIDE R36, R150, 0x2, R30 ;  /* 0x0000000296248825 */ /* 0x000fe200078e021e */
[----:B------:R1:W5:Y:S04]  /*9380*/  @!P0 LD.E.128 R24, [R44.64] ;  /* 0x000000162c188980 */ /* 0x000368000c101d00 */
[----:B------:R1:W5:Y:S01]  /*9390*/  @!P0 LD.E.128 R8, [R36.64] ;  /* 0x0000001624088980 */ /* 0x000362000c101d00 */
[----:B------:R-:W-:Y:S01]  /*93a0*/  ISETP.GE.AND P0, PT, R17, c[0x0][0x27c], PT ;  /* 0x00009f0011007a0c */ /* 0x000fe20003f06270 */
[----:B------:R-:W-:Y:S01]  /*93b0*/  CS2R R34, SRZ ;  /* 0x0000000000227805 */ /* 0x000fe2000001ff00 */
[----:B------:R-:W-:Y:S01]  /*93c0*/  CS2R R32, SRZ ;  /* 0x0000000000207805 */ /* 0x000fe2000001ff00 */
[----:B------:R-:W-:-:S10]  /*93d0*/  CS2R R14, SRZ ;  /* 0x00000000000e7805 */ /* 0x000fd4000001ff00 */
[----:B------:R-:W-:-:S04]  /*93e0*/  @!P0 SHF.R.S32.HI R12, RZ, 0x1f, R17 ;  /* 0x0000001fff0c8819 */ /* 0x000fc80000011411 */
[----:B------:R-:W-:-:S04]  /*93f0*/  @!P0 LEA.HI R12, R12, R17, RZ, 0x3 ;  /* 0x000000110c0c8211 */ /* 0x000fc800078f18ff */
[----:B------:R-:W-:-:S05]  /*9400*/  @!P0 LOP3.LUT R12, R12, 0xfffffff8, RZ, 0xc0, !PT ;  /* 0xfffffff80c0c8812 */ /* 0x000fca00078ec0ff */
[----:B------:R-:W-:-:S04]  /*9410*/  @!P0 IMAD.WIDE R28, R12, 0x2, R28 ;  /* 0x000000020c1c8825 */ /* 0x000fc800078e021c */
[----:B------:R-:W-:Y:S01]  /*9420*/  @!P0 IMAD.WIDE R30, R12, 0x2, R30 ;  /* 0x000000020c1e8825 */ /* 0x000fe200078e021e */
[----:B------:R1:W5:Y:S01]  /*9430*/  @!P0 LD.E.128 R32, [R28.64] ;  /* 0x000000161c208980 */ /* 0x000362000c101d00 */
[----:B------:R-:W-:-:S06]  /*9440*/  CS2R R12, SRZ ;  /* 0x00000000000c7805 */ /* 0x000fcc000001ff00 */
[----:B------:R1:W5:Y:S02]  /*9450*/  @!P0 LD.E.128 R12, [R30.64] ;  /* 0x000000161e0c8980 */ /* 0x000364000c101d00 */
.L_x_125:
[----:B------:R-:W-:Y:S05]  /*9460*/  BSYNC B0 ;  /* 0x0000000000007941 */ /* 0x000fea0003800000 */
.L_x_124:
[----:B------:R-:W-:Y:S01]  /*9470*/  UIMAD UR4, UR14, -0x80, UR19 ;  /* 0xffffff800e0478a4 */ /* 0x000fe2000f8e0213 */
[--C-:B-1---5:R-:W-:Y:S01]  /*9480*/  IMAD.MOV.U32 R37, RZ, RZ, R25.reuse ;  /* 0x000000ffff257224 */ /* 0x122fe200078e0019 */
[--C-:B------:R-:W-:Y:S01]  /*9490*/  SHF.R.U64 R55, R24, 0x10, R25.reuse ;  /* 0x0000001018377819 */ /* 0x100fe20000001219 */
[----:B------:R-:W-:Y:S01]  /*94a0*/  IMAD.MOV.U32 R50, RZ, RZ, R32 ;  /* 0x000000ffff327224 */ /* 0x000fe200078e0020 */
[----:B------:R-:W-:Y:S01]  /*94b0*/  UISETP.LT.AND UP0, UPT, UR4, 0x80, UPT ;  /* 0x000000800400788c */ /* 0x000fe2000bf01270 */
[----:B------:R-:W-:Y:S01]  /*94c0*/  SHF.R.U32.HI R54, RZ, 0x10, R25 ;  /* 0x00000010ff367819 */ /* 0x000fe20000011619 */
[----:B------:R-:W-:Y:S01]  /*94d0*/  IMAD.MOV.U32 R49, RZ, RZ, R35 ;  /* 0x000000ffff317224 */ /* 0x000fe200078e0023 */
[----:B------:R-:W-:Y:S01]  /*94e0*/  SHF.R.U64 R48, R32, 0x10, R33 ;  /* 0x0000001020307819 */ /* 0x000fe20000001221 */
[----:B------:R-:W-:Y:S01]  /*94f0*/  USEL UR4, UR4, 0x80, UP0 ;  /* 0x0000008004047887 */ /* 0x000fe20008000000 */
[----:B------:R-:W-:Y:S01]  /*9500*/  SHF.R.U64 R47, R34, 0x10, R35 ;  /* 0x00000010222f7819 */ /* 0x000fe20000001223 */
[----:B------:R-:W-:Y:S01]  /*9510*/  IMAD.MOV.U32 R53, RZ, RZ, R27 ;  /* 0x000000ffff357224 */ /* 0x000fe200078e001b */
[----:B------:R-:W-:Y:S01]  /*9520*/  SHF.R.U32.HI R25, RZ, 0x10, R35 ;  /* 0x00000010ff197819 */ /* 0x000fe20000011623 */
[----:B------:R-:W-:Y:S01]  /*9530*/  IMAD.MOV.U32 R35, RZ, RZ, R9 ;  /* 0x000000ffff237224 */ /* 0x000fe200078e0009 */
[----:B------:R-:W-:Y:S01]  /*9540*/  SHF.R.U64 R52, R26, 0x10, R27 ;  /* 0x000000101a347819 */ /* 0x000fe2000000121b */
[----:B------:R-:W-:Y:S01]  /*9550*/  IMAD.MOV.U32 R45, RZ, RZ, R11 ;  /* 0x000000ffff2d7224 */ /* 0x000fe200078e000b */
[----:B------:R-:W-:Y:S01]  /*9560*/  ISETP.GE.AND P0, PT, R19, UR4, PT ;  /* 0x0000000413007c0c */ /* 0x000fe2000bf06270 */
[----:B------:R-:W-:Y:S01]  /*9570*/  IMAD.MOV.U32 R56, RZ, RZ, R24 ;  /* 0x000000ffff387224 */ /* 0x000fe200078e0018 */
[----:B------:R-:W-:Y:S01]  /*9580*/  SHF.R.U32.HI R51, RZ, 0x10, R27 ;  /* 0x00000010ff337819 */ /* 0x000fe2000001161b */
[----:B------:R-:W-:Y:S01]  /*9590*/  IMAD.MOV.U32 R38, RZ, RZ, R26 ;  /* 0x000000ffff267224 */ /* 0x000fe200078e001a */
[----:B------:R-:W-:Y:S01]  /*95a0*/  SHF.R.U64 R44, R8, 0x10, R9 ;  /* 0x00000010082c7819 */ /* 0x000fe20000001209 */
[----:B------:R-:W-:Y:S01]  /*95b0*/  IMAD.MOV.U32 R29, RZ, RZ, R33 ;  /* 0x000000ffff1d7224 */ /* 0x000fe200078e0021 */
[----:B------:R-:W-:Y:S01]  /*95c0*/  SHF.R.U32.HI R32, RZ, 0x10, R9 ;  /* 0x00000010ff207819 */ /* 0x000fe20000011609 */
[----:B------:R-:W-:Y:S01]  /*95d0*/  IMAD.MOV.U32 R30, RZ, RZ, R34 ;  /* 0x000000ffff1e7224 */ /* 0x000fe200078e0022 */
[--C-:B------:R-:W-:Y:S01]  /*95e0*/  SHF.R.U64 R42, R10, 0x10, R11.reuse ;  /* 0x000000100a2a7819 */ /* 0x100fe2000000120b */
        /* <DEDUP_REMOVED lines=33> */
[----:B------:R-:W-:Y:S01]  /*9800*/  IMAD.MOV.U32 R45, RZ, RZ, c[0x0][0x27c] ;  /* 0x00009f00ff2d7624 */ /* 0x000fe200078e00ff */
[----:B------:R-:W-:Y:S04]  /*9810*/  BSSY B0, `(.L_x_128) ;  /* 0x0000059000007945 */ /* 0x000fe80003800000 */
[----:B------:R-:W-:-:S07]  /*9820*/  SHF.R.U32.HI R45, RZ, 0x3, R45 ;  /* 0x00000003ff2d7819 */ /* 0x000fce000001162d */
[----:B------:R-:W-:Y:S05]  /*9830*/  @P0 BRA `(.L_x_129) ;  /* 0x0000056000000947 */ /* 0x000fea0003800000 */
[----:B------:R-:W-:Y:S01]  /*9840*/  IADD3 R9, R2, R45, RZ ;  /* 0x0000002d02097210 */ /* 0x000fe20007ffe0ff */
[----:B------:R-:W1:Y:S01]  /*9850*/  LDS.128 R12, [R39+0x10080] ;  /* 0x01008000270c7984 */ /* 0x000e620000000c00 */
[--C-:B------:R-:W-:Y:S02]  /*9860*/  HADD2.F32 R61, -RZ, R35.reuse.H1_H1 ;  /* 0x30000023ff3d7230 */ /* 0x100fe40000004100 */
[----:B------:R-:W-:Y:S01]  /*9870*/  SHF.R.S32.HI R8, RZ, 0x1f, R9 ;  /* 0x0000001fff087819 */ /* 0x000fe20000011409 */
[----:B------:R-:W-:Y:S01]  /*9880*/  HADD2.F32 R58, -RZ, R32.H1_H1 ;  /* 0x30000020ff3a7230 */ /* 0x000fe20000004100 */
[----:B------:R-:W-:Y:S01]  /*9890*/  SHF.L.U32 R10, R9, 0x3, RZ ;  /* 0x00000003090a7819 */ /* 0x000fe200000006ff */
[----:B------:R-:W-:Y:S01]  /*98a0*/  HADD2.F32 R57, -RZ, R35.H0_H0 ;  /* 0x20000023ff397230 */ /* 0x000fe20000004100 */
[----:B------:R-:W-:Y:S01]  /*98b0*/  LEA.HI R8, R8, R9, RZ, 0x3 ;  /* 0x0000000908087211 */ /* 0x000fe200078f18ff */
[--C-:B------:R-:W-:Y:S01]  /*98c0*/  HADD2.F32 R69, -RZ, R37.reuse.H1_H1 ;  /* 0x30000025ff457230 */ /* 0x100fe20000004100 */
[----:B------:R-:W-:Y:S01]  /*98d0*/  LOP3.LUT R10, R43, 0x38, R10, 0xf8, !PT ;  /* 0x000000382b0a7812 */ /* 0x000fe200078ef80a */
[----:B------:R-:W-:Y:S01]  /*98e0*/  HADD2.F32 R68, -RZ, R34.H1_H1 ;  /* 0x30000022ff447230 */ /* 0x000fe20000004100 */
[----:B------:R-:W-:Y:S01]  /*98f0*/  SHF.L.U32 R8, R8, 0xa, RZ ;  /* 0x0000000a08087819 */ /* 0x000fe200000006ff */
[----:B------:R-:W-:Y:S01]  /*9900*/  HADD2.F32 R67, -RZ, R37.H0_H0 ;  /* 0x20000025ff437230 */ /* 0x000fe20000004100 */
[----:B------:R-:W-:Y:S01]  /*9910*/  LOP3.LUT R9, R10, R41, RZ, 0x3c, !PT ;  /* 0x000000290a097212 */ /* 0x000fe200078e3cff */
[----:B------:R-:W-:Y:S01]  /*9920*/  HADD2.F32 R55, -RZ, R32.H0_H0 ;  /* 0x20000020ff377230 */ /* 0x000fe20000004100 */
[----:B------:R-:W-:Y:S01]  /*9930*/  LOP3.LUT R8, R8, 0x7fffe000, RZ, 0xc0, !PT ;  /* 0x7fffe00008087812 */ /* 0x000fe200078ec0ff */
[----:B------:R-:W-:-:S02]  /*9940*/  HADD2.F32 R54, -RZ, R36.H1_H1 ;  /* 0x30000024ff367230 */ /* 0x000fc40000004100 */
[----:B------:R-:W-:Y:S01]  /*9950*/  HADD2.F32 R66, -RZ, R34.H0_H0 ;  /* 0x20000022ff427230 */ /* 0x000fe20000004100 */
[----:B------:R-:W-:Y:S01]  /*9960*/  IADD3 R8, R9, R8, R40 ;  /* 0x0000000809087210 */ /* 0x000fe20007ffe028 */
[----:B------:R-:W-:Y:S02]  /*9970*/  HADD2.F32 R65, -RZ, R38.H1_H1 ;  /* 0x30000026ff417230 */ /* 0x000fe40000004100 */
[--C-:B------:R-:W-:Y:S01]  /*9980*/  HADD2.F32 R64, -RZ, R33.reuse.H1_H1 ;  /* 0x30000021ff407230 */ /* 0x100fe20000004100 */
[----:B------:R-:W-:Y:S01]  /*9990*/  SHF.L.U32 R42, R8, 0x1, RZ ;  /* 0x00000001082a7819 */ /* 0x000fe200000006ff */
[----:B------:R-:W-:Y:S02]  /*99a0*/  HADD2.F32 R53, -RZ, R36.H0_H0 ;  /* 0x20000024ff357230 */ /* 0x000fe40000004100 */
[----:B------:R-:W-:Y:S02]  /*99b0*/  HADD2.F32 R60, -RZ, R33.H0_H0 ;  /* 0x20000021ff3c7230 */ /* 0x000fe40000004100 */
[----:B------:R-:W2:Y:S01]  /*99c0*/  LDS.128 R8, [R42+0x10080] ;  /* 0x010080002a087984 */ /* 0x000ea20000000c00 */
[----:B-1----:R-:W-:-:S02]  /*99d0*/  HADD2.F32 R44, -RZ, R12.H0_H0 ;  /* 0x2000000cff2c7230 */ /* 0x002fc40000004100 */
[----:B------:R-:W-:Y:S02]  /*99e0*/  HADD2.F32 R47, -RZ, R12.H1_H1 ;  /* 0x3000000cff2f7230 */ /* 0x000fe40000004100 */
[--C-:B------:R-:W-:Y:S01]  /*99f0*/  HADD2.F32 R12, -RZ, R13.reuse.H0_H0 ;  /* 0x2000000dff0c7230 */ /* 0x100fe20000004100 */
[----:B------:R-:W-:Y:S01]  /*9a00*/  FMUL.FTZ R59, R44, R61 ;  /* 0x0000003d2c3b7220 */ /* 0x000fe20000410000 */
[----:B------:R-:W-:Y:S01]  /*9a10*/  HADD2.F32 R48, -RZ, R13.H1_H1 ;  /* 0x3000000dff307230 */ /* 0x000fe20000004100 */
[----:B------:R-:W-:Y:S01]  /*9a20*/  FMUL.FTZ R56, R47, R58 ;  /* 0x0000003a2f387220 */ /* 0x000fe20000410000 */
[--C-:B------:R-:W-:Y:S02]  /*9a30*/  HADD2.F32 R13, -RZ, R14.reuse.H0_H0 ;  /* 0x2000000eff0d7230 */ /* 0x100fe40000004100 */
[----:B------:R-:W-:Y:S02]  /*9a40*/  HADD2.F32 R49, -RZ, R14.H1_H1 ;  /* 0x3000000eff317230 */ /* 0x000fe40000004100 */
[----:B------:R-:W-:-:S02]  /*9a50*/  HADD2.F32 R14, -RZ, R15.H0_H0 ;  /* 0x2000000fff0e7230 */ /* 0x000fc40000004100 */
[----:B------:R-:W-:-:S03]  /*9a60*/  HADD2.F32 R15, -RZ, R15.H1_H1 ;  /* 0x3000000fff0f7230 */ /* 0x000fc60000004100 */
[----:B------:R-:W-:Y:S01]  /*9a70*/  FMUL.FTZ R71, R14, R53 ;  /* 0x000000350e477220 */ /* 0x000fe20000410000 */
[--C-:B--2---:R-:W-:Y:S02]  /*9a80*/  HADD2.F32 R52, -RZ, R8.reuse.H0_H0 ;  /* 0x20000008ff347230 */ /* 0x104fe40000004100 */
[----:B------:R-:W-:Y:S02]  /*9a90*/  HADD2.F32 R51, -RZ, R8.H1_H1 ;  /* 0x30000008ff337230 */ /* 0x000fe40000004100 */
[--C-:B------:R-:W-:Y:S01]  /*9aa0*/  HADD2.F32 R50, -RZ, R9.reuse.H0_H0 ;  /* 0x20000009ff327230 */ /* 0x100fe20000004100 */
[C---:B------:R-:W-:Y:S01]  /*9ab0*/  FMUL.FTZ R61, R52.reuse, R61 ;  /* 0x0000003d343d7220 */ /* 0x040fe20000410000 */
[--C-:B------:R-:W-:Y:S01]  /*9ac0*/  HADD2.F32 R8, -RZ, R10.reuse.H0_H0 ;  /* 0x2000000aff087230 */ /* 0x100fe20000004100 */
[----:B------:R-:W-:Y:S01]  /*9ad0*/  FFMA.FTZ R59, R52, R69, R59 ;  /* 0x00000045343b7223 */ /* 0x000fe2000001003b */
[----:B------:R-:W-:Y:S01]  /*9ae0*/  HADD2.F32 R63, -RZ, R10.H1_H1 ;  /* 0x3000000aff3f7230 */ /* 0x000fe20000004100 */
[-C--:B------:R-:W-:Y:S01]  /*9af0*/  FMUL.FTZ R10, R12, R57.reuse ;  /* 0x000000390c0a7220 */ /* 0x080fe20000410000 */
[----:B------:R-:W-:Y:S01]  /*9b00*/  HADD2.F32 R9, -RZ, R9.H1_H1 ;  /* 0x30000009ff097230 */ /* 0x000fe20000004100 */
[C---:B------:R-:W-:Y:S01]  /*9b10*/  FMUL.FTZ R57, R50.reuse, R57 ;  /* 0x0000003932397220 */ /* 0x040fe20000410000 */
[----:B------:R-:W-:Y:S01]  /*9b20*/  HADD2.F32 R52, -RZ, R31.H1_H1 ;  /* 0x3000001fff347230 */ /* 0x000fe20000004100 */
[C---:B------:R-:W-:Y:S01]  /*9b30*/  FMUL.FTZ R58, R51.reuse, R58 ;  /* 0x0000003a333a7220 */ /* 0x040fe20000410000 */
[--C-:B------:R-:W-:Y:S01]  /*9b40*/  HADD2.F32 R46, -RZ, R11.reuse.H0_H0 ;  /* 0x2000000bff2e7230 */ /* 0x100fe20000004100 */
[----:B------:R-:W-:Y:S01]  /*9b50*/  FFMA.FTZ R56, R51, R68, R56 ;  /* 0x0000004433387223 */ /* 0x000fe20000010038 */
[----:B------:R-:W-:Y:S01]  /*9b60*/  HADD2.F32 R70, -RZ, R11.H1_H1 ;  /* 0x3000000bff467230 */ /* 0x000fe20000004100 */
[----:B------:R-:W-:-:S02]  /*9b70*/  FFMA.FTZ R50, R50, R67, R10 ;  /* 0x0000004332327223 */ /* 0x000fc4000001000a */
[-C--:B------:R-:W-:Y:S02]  /*9b80*/  FMUL.FTZ R10, R48, R55.reuse ;  /* 0x00000037300a7220 */ /* 0x080fe40000410000 */
[----:B------:R-:W-:Y:S02]  /*9b90*/  FMUL.FTZ R51, R13, R54 ;  /* 0x000000360d337220 */ /* 0x000fe40000410000 */
[C---:B------:R-:W-:Y:S02]  /*9ba0*/  FMUL.FTZ R55, R9.reuse, R55 ;  /* 0x0000003709377220 */ /* 0x040fe40000410000 */
[----:B------:R-:W-:Y:S02]  /*9bb0*/  FFMA.FTZ R9, R9, R66, R10 ;  /* 0x0000004209097223 */ /* 0x000fe4000001000a */
[C---:B------:R-:W-:Y:S02]  /*9bc0*/  FMUL.FTZ R54, R8.reuse, R54 ;  /* 0x0000003608367220 */ /* 0x040fe40000410000 */
[----:B------:R-:W-:Y:S01]  /*9bd0*/  FFMA.FTZ R51, R8, R65, R51 ;  /* 0x0000004108337223 */ /* 0x000fe20000010033 */
[----:B------:R-:W-:Y:S01]  /*9be0*/  HADD2.F32 R8, -RZ, R31.H0_H0 ;  /* 0x2000001fff087230 */ /* 0x000fe20000004100 */
[----:B------:R-:W-:Y:S01]  /*9bf0*/  FMUL.FTZ R10, R49, R52 ;  /* 0x00000034310a7220 */ /* 0x000fe20000410000 */
[----:B------:R-:W-:Y:S01]  /*9c00*/  F2FP.PACK_AB R9, R9, R50 ;  /* 0x000000320909723e */ /* 0x000fe200000000ff */
[----:B------:R-:W-:-:S02]  /*9c10*/  FMUL.FTZ R52, R63, R52 ;  /* 0x000000343f347220 */ /* 0x000fc40000410000 */
[----:B------:R-:W-:Y:S01]  /*9c20*/  FFMA.FTZ R10, R63, R64, R10 ;  /* 0x000000403f0a7223 */ /* 0x000fe2000001000a */
[----:B------:R-:W-:Y:S01]  /*9c30*/  HADD2.F32 R63, -RZ, R38.H0_H0 ;  /* 0x20000026ff3f7230 */ /* 0x000fe20000004100 */
[-C--:B------:R-:W-:Y:S02]  /*9c40*/  FMUL.FTZ R11, R15, R8.reuse ;  /* 0x000000080f0b7220 */ /* 0x080fe40000410000 */
[----:B------:R-:W-:Y:S01]  /*9c50*/  FMUL.FTZ R53, R46, R53 ;  /* 0x000000352e357220 */ /* 0x000fe20000410000 */
[----:B------:R-:W-:Y:S01]  /*9c60*/  F2FP.PACK_AB R10, R10, R51 ;  /* 0x000000330a0a723e */ /* 0x000fe200000000ff */
[C---:B------:R-:W-:Y:S02]  /*9c70*/  FMUL.FTZ R8, R70.reuse, R8 ;  /* 0x0000000846087220 */ /* 0x040fe40000410000 */
[----:B------:R-:W-:Y:S02]  /*9c80*/  FFMA.FTZ R11, R70, R60, R11 ;  /* 0x0000003c460b7223 */ /* 0x000fe4000001000b */
[----:B------:R-:W-:-:S02]  /*9c90*/  FFMA.FTZ R61, R44, R69, -R61 ;  /* 0x000000452c3d7223 */ /* 0x000fc4000001083d */
[----:B------:R-:W-:Y:S02]  /*9ca0*/  FFMA.FTZ R58, R47, R68, -R58 ;  /* 0x000000442f3a7223 */ /* 0x000fe4000001083a */
[----:B------:R-:W-:Y:S02]  /*9cb0*/  FFMA.FTZ R57, R12, R67, -R57 ;  /* 0x000000430c397223 */ /* 0x000fe40000010839 */
[----:B------:R-:W-:Y:S01]  /*9cc0*/  FFMA.FTZ R48, R48, R66, -R55 ;  /* 0x0000004230307223 */ /* 0x000fe20000010837 */
[----:B------:R-:W-:Y:S01]  /*9cd0*/  F2FP.PACK_AB R12, R58, R61 ;  /* 0x0000003d3a0c723e */ /* 0x000fe200000000ff */
[----:B------:R-:W-:Y:S02]  /*9ce0*/  FFMA.FTZ R54, R13, R65, -R54 ;  /* 0x000000410d367223 */ /* 0x000fe40000010836 */
[----:B------:R-:W-:Y:S01]  /*9cf0*/  FFMA.FTZ R49, R49, R64, -R52 ;  /* 0x0000004031317223 */ /* 0x000fe20000010834 */
[----:B------:R-:W-:Y:S01]  /*9d00*/  F2FP.PACK_AB R13, R48, R57 ;  /* 0x00000039300d723e */ /* 0x000fe200000000ff */
[----:B------:R-:W-:-:S02]  /*9d10*/  FFMA.FTZ R53, R14, R63, -R53 ;  /* 0x0000003f0e357223 */ /* 0x000fc40000010835 */
[----:B------:R-:W-:Y:S01]  /*9d20*/  FFMA.FTZ R60, R15, R60, -R8 ;  /* 0x0000003c0f3c7223 */ /* 0x000fe20000010808 */
[----:B------:R-:W-:Y:S01]  /*9d30*/  F2FP.PACK_AB R14, R49, R54 ;  /* 0x00000036310e723e */ /* 0x000fe200000000ff */
[----:B------:R-:W-:Y:S01]  /*9d40*/  FFMA.FTZ R46, R46, R63, R71 ;  /* 0x0000003f2e2e7223 */ /* 0x000fe20000010047 */
[----:B------:R-:W-:Y:S02]  /*9d50*/  F2FP.PACK_AB R8, R56, R59 ;  /* 0x0000003b3808723e */ /* 0x000fe400000000ff */
[----:B------:R-:W-:Y:S02]  /*9d60*/  F2FP.PACK_AB R15, R60, R53 ;  /* 0x000000353c0f723e */ /* 0x000fe400000000ff */
[----:B------:R-:W-:-:S03]  /*9d70*/  F2FP.PACK_AB R11, R11, R46 ;  /* 0x0000002e0b0b723e */ /* 0x000fc600000000ff */
[----:B------:R1:W-:Y:S04]  /*9d80*/  STS.128 [R39+0x10080], R12 ;  /* 0x0100800c27007388 */ /* 0x0003e80000000c00 */
[----:B------:R1:W-:Y:S02]  /*9d90*/  STS.128 [R42+0x10080], R8 ;  /* 0x010080082a007388 */ /* 0x0003e40000000c00 */
.L_x_129:
[----:B------:R-:W-:Y:S05]  /*9da0*/  BSYNC B0 ;  /* 0x0000000000007941 */ /* 0x000fea0003800000 */
.L_x_128:
[----:B------:R-:W-:-:S13]  /*9db0*/  ISETP.GE.AND P0, PT, R17, c[0x0][0x27c], PT ;  /* 0x00009f0011007a0c */ /* 0x000fda0003f06270 */
[----:B------:R-:W-:Y:S05]  /*9dc0*/  @P0 BRA `(.L_x_127) ;  /* 0x000005f000000947 */ /* 0x000fea0003800000 */
[----:B-1----:R-:W-:Y:S01]  /*9dd0*/  SHF.R.S32.HI R8, RZ, 0x1f, R17 ;  /* 0x0000001fff087819 */ /* 0x002fe20000011411 */
[--C-:B------:R-:W-:Y:S02]  /*9de0*/  HADD2.F32 R56, -RZ, R27.reuse.H1_H1 ;  /* 0x3000001bff387230 */ /* 0x100fe40000004100 */
[----:B------:R-:W-:Y:S01]  /*9df0*/  HADD2.F32 R53, -RZ, R27.H0_H0 ;  /* 0x2000001bff357230 */ /* 0x000fe20000004100 */
[CC--:B------:R-:W-:Y:S01]  /*9e00*/  LEA.HI R10, R8.reuse, R17.reuse, RZ, 0x3 ;  /* 0x00000011080a7211 */ /* 0x0c0fe200078f18ff */
[--C-:B------:R-:W-:Y:S01]  /*9e10*/  HADD2.F32 R65, -RZ, R29.reuse.H1_H1 ;  /* 0x3000001dff417230 */ /* 0x100fe20000004100 */
[----:B------:R-:W-:Y:S01]  /*9e20*/  LEA.HI R11, R8, R17, RZ, 0x6 ;  /* 0x00000011080b7211 */ /* 0x000fe200078f30ff */
[----:B------:R-:W-:Y:S01]  /*9e30*/  HADD2.F32 R63, -RZ, R29.H0_H0 ;  /* 0x2000001dff3f7230 */ /* 0x000fe20000004100 */
[----:B------:R-:W-:Y:S01]  /*9e40*/  LEA.HI.SX32 R45, R10, R45, 0x1d ;  /* 0x0000002d0a2d7211 */ /* 0x000fe200078feaff */
[--C-:B------:R-:W-:Y:S01]  /*9e50*/  HADD2.F32 R54, -RZ, R24.reuse.H1_H1 ;  /* 0x30000018ff367230 */ /* 0x100fe20000004100 */
[----:B------:R-:W-:Y:S01]  /*9e60*/  LOP3.LUT R10, R43, 0x38, R10, 0xf8, !PT ;  /* 0x000000382b0a7812 */ /* 0x000fe200078ef80a */
[----:B------:R-:W-:Y:S01]  /*9e70*/  HADD2.F32 R51, -RZ, R24.H0_H0 ;  /* 0x20000018ff337230 */ /* 0x000fe20000004100 */
[----:B------:R-:W-:Y:S01]  /*9e80*/  SHF.R.S32.HI R8, RZ, 0x1f, R45 ;  /* 0x0000001fff087819 */ /* 0x000fe2000001142d */
[----:B------:R-:W-:Y:S01]  /*9e90*/  HADD2.F32 R50, -RZ, R28.H1_H1 ;  /* 0x3000001cff327230 */ /* 0x000fe20000004100 */
[----:B------:R-:W-:Y:S01]  /*9ea0*/  LOP3.LUT R9, R10, R41, RZ, 0x3c, !PT ;  /* 0x000000290a097212 */ /* 0x000fe200078e3cff */
[--C-:B------:R-:W-:Y:S01]  /*9eb0*/  HADD2.F32 R64, -RZ, R26.reuse.H1_H1 ;  /* 0x3000001aff407230 */ /* 0x100fe20000004100 */
[----:B------:R-:W-:Y:S01]  /*9ec0*/  SHF.L.U32 R11, R11, 0x7, RZ ;  /* 0x000000070b0b7819 */ /* 0x000fe200000006ff */
[----:B------:R-:W-:Y:S01]  /*9ed0*/  HADD2.F32 R61, -RZ, R26.H0_H0 ;  /* 0x2000001aff3d7230 */ /* 0x000fe20000004100 */
[----:B------:R-:W-:Y:S01]  /*9ee0*/  SHF.L.U32 R10, R45, 0x3, RZ ;  /* 0x000000032d0a7819 */ /* 0x000fe200000006ff */
[--C-:B------:R-:W-:Y:S01]  /*9ef0*/  HADD2.F32 R60, -RZ, R30.reuse.H1_H1 ;  /* 0x3000001eff3c7230 */ /* 0x100fe20000004100 */
[----:B------:R-:W-:Y:S01]  /*9f00*/  LEA.HI R8, R8, R45, RZ, 0x3 ;  /* 0x0000002d08087211 */ /* 0x000fe200078f18ff */
[--C-:B------:R-:W-:Y:S01]  /*9f10*/  HADD2.F32 R59, -RZ, R25.reuse.H1_H1 ;  /* 0x30000019ff3b7230 */ /* 0x100fe20000004100 */
[----:B------:R-:W-:Y:S01]  /*9f20*/  LOP3.LUT R11, R11, 0x7fffe000, RZ, 0xc0, !PT ;  /* 0x7fffe0000b0b7812 */ /* 0x000fe200078ec0ff */
[----:B------:R-:W-:Y:S01]  /*9f30*/  HADD2.F32 R58, -RZ, R30.H0_H0 ;  /* 0x2000001eff3a7230 */ /* 0x000fe20000004100 */
[----:B------:R-:W-:Y:S01]  /*9f40*/  LOP3.LUT R10, R43, 0x38, R10, 0xf8, !PT ;  /* 0x000000382b0a7812 */ /* 0x000fe200078ef80a */
[----:B------:R-:W-:Y:S01]  /*9f50*/  HADD2.F32 R57, -RZ, R25.H0_H0 ;  /* 0x20000019ff397230 */ /* 0x000fe20000004100 */
[----:B------:R-:W-:-:S02]  /*9f60*/  SHF.L.U32 R8, R8, 0xa, RZ ;  /* 0x0000000a08087819 */ /* 0x000fc400000006ff */
[--C-:B------:R-:W-:Y:S02]  /*9f70*/  IADD3 R9, R9, R11, R40.reuse ;  /* 0x0000000b09097210 */ /* 0x100fe40007ffe028 */
[----:B------:R-:W-:Y:S02]  /*9f80*/  LOP3.LUT R41, R10, R41, RZ, 0x3c, !PT ;  /* 0x000000290a297212 */ /* 0x000fe400078e3cff */
[----:B------:R-:W-:Y:S02]  /*9f90*/  LOP3.LUT R8, R8, 0x7fffe000, RZ, 0xc0, !PT ;  /* 0x7fffe00008087812 */ /* 0x000fe400078ec0ff */
[----:B------:R-:W-:Y:S02]  /*9fa0*/  SHF.L.U32 R39, R9, 0x1, RZ ;  /* 0x0000000109277819 */ /* 0x000fe400000006ff */
[----:B------:R-:W-:-:S03]  /*9fb0*/  IADD3 R40, R41, R8, R40 ;  /* 0x0000000829287210 */ /* 0x000fc60007ffe028 */
[----:B------:R-:W1:Y:S01]  /*9fc0*/  LDS.128 R12, [R39+0x10080] ;  /* 0x01008000270c7984 */ /* 0x000e620000000c00 */
[----:B------:R-:W-:-:S05]  /*9fd0*/  SHF.L.U32 R40, R40, 0x1, RZ ;  /* 0x0000000128287819 */ /* 0x000fca00000006ff */
[----:B------:R-:W2:Y:S01]  /*9fe0*/  LDS.128 R8, [R40+0x10080] ;  /* 0x0100800028087984 */ /* 0x000ea20000000c00 */
[--C-:B-1----:R-:W-:Y:S02]  /*9ff0*/  HADD2.F32 R41, -RZ, R12.reuse.H0_H0 ;  /* 0x2000000cff297230 */ /* 0x102fe40000004100 */
[----:B------:R-:W-:Y:S02]  /*a000*/  HADD2.F32 R43, -RZ, R12.H1_H1 ;  /* 0x3000000cff2b7230 */ /* 0x000fe40000004100 */
[----:B------:R-:W-:Y:S01]  /*a010*/  HADD2.F32 R12, -RZ, R13.H0_H0 ;  /* 0x2000000dff0c7230 */ /* 0x000fe20000004100 */
[----:B------:R-:W-:Y:S01]  /*a020*/  FMUL.FTZ R55, R41, R56 ;  /* 0x0000003829377220 */ /* 0x000fe20000410000 */
[----:B--2---:R-:W-:Y:S01]  /*a030*/  HADD2.F32 R46, -RZ, R9.H0_H0 ;  /* 0x20000009ff2e7230 */ /* 0x004fe20000004100 */
[----:B------:R-:W-:Y:S01]  /*a040*/  FMUL.FTZ R52, R43, R54 ;  /* 0x000000362b347220 */ /* 0x000fe20000410000 */
[----:B------:R-:W-:Y:S02]  /*a050*/  HADD2.F32 R44, -RZ, R13.H1_H1 ;  /* 0x3000000dff2c7230 */ /* 0x000fe40000004100 */
[----:B------:R-:W-:-:S02]  /*a060*/  HADD2.F32 R48, -RZ, R8.H0_H0 ;  /* 0x20000008ff307230 */ /* 0x000fc40000004100 */
[----:B------:R-:W-:Y:S01]  /*a070*/  HADD2.F32 R49, -RZ, R8.H1_H1 ;  /* 0x30000008ff317230 */ /* 0x000fe20000004100 */
[-C--:B------:R-:W-:Y:S01]  /*a080*/  FMUL.FTZ R8, R12, R53.reuse ;  /* 0x000000350c087220 */ /* 0x080fe20000410000 */
[----:B------:R-:W-:Y:S01]  /*a090*/  HADD2.F32 R13, -RZ, R14.H0_H0 ;  /* 0x2000000eff0d7230 */ /* 0x000fe20000004100 */
[----:B------:R-:W-:Y:S01]  /*a0a0*/  FMUL.FTZ R53, R46, R53 ;  /* 0x000000352e357220 */ /* 0x000fe20000410000 */
[----:B------:R-:W-:Y:S01]  /*a0b0*/  HADD2.F32 R47, -RZ, R10.H0_H0 ;  /* 0x2000000aff2f7230 */ /* 0x000fe20000004100 */
[C---:B------:R-:W-:Y:S01]  /*a0c0*/  FMUL.FTZ R56, R48.reuse, R56 ;  /* 0x0000003830387220 */ /* 0x040fe20000410000 */
[----:B------:R-:W-:Y:S01]  /*a0d0*/  HADD2.F32 R42, -RZ, R9.H1_H1 ;  /* 0x30000009ff2a7230 */ /* 0x000fe20000004100 */
[----:B------:R-:W-:Y:S01]  /*a0e0*/  FFMA.FTZ R55, R48, R65, R55 ;  /* 0x0000004130377223 */ /* 0x000fe20000010037 */
[----:B------:R-:W-:Y:S01]  /*a0f0*/  HADD2.F32 R45, -RZ, R14.H1_H1 ;  /* 0x3000000eff2d7230 */ /* 0x000fe20000004100 */
[----:B------:R-:W-:Y:S01]  /*a100*/  FFMA.FTZ R46, R46, R63, R8 ;  /* 0x0000003f2e2e7223 */ /* 0x000fe20000010008 */
[----:B------:R-:W-:Y:S01]  /*a110*/  HADD2.F32 R48, -RZ, R23.H1_H1 ;  /* 0x30000017ff307230 */ /* 0x000fe20000004100 */
[-C--:B------:R-:W-:Y:S01]  /*a120*/  FMUL.FTZ R9, R44, R51.reuse ;  /* 0x000000332c097220 */ /* 0x080fe20000410000 */
[----:B------:R-:W-:Y:S01]  /*a130*/  HADD2.F32 R10, -RZ, R10.H1_H1 ;  /* 0x3000000aff0a7230 */ /* 0x000fe20000004100 */
[-C--:B------:R-:W-:Y:S01]  /*a140*/  FMUL.FTZ R8, R13, R50.reuse ;  /* 0x000000320d087220 */ /* 0x080fe20000410000 */
[--C-:B------:R-:W-:Y:S01]  /*a150*/  HADD2.F32 R14, -RZ, R15.reuse.H0_H0 ;  /* 0x2000000fff0e7230 */ /* 0x100fe20000004100 */
[----:B------:R-:W-:Y:S01]  /*a160*/  FMUL.FTZ R50, R47, R50 ;  /* 0x000000322f327220 */ /* 0x000fe20000410000 */
[----:B------:R-:W-:Y:S01]  /*a170*/  HADD2.F32 R15, -RZ, R15.H1_H1 ;  /* 0x3000000fff0f7230 */ /* 0x000fe20000004100 */
[C---:B------:R-:W-:Y:S01]  /*a180*/  FMUL.FTZ R54, R49.reuse, R54 ;  /* 0x0000003631367220 */ /* 0x040fe20000410000 */
[--C-:B------:R-:W-:Y:S01]  /*a190*/  HADD2.F32 R67, -RZ, R11.reuse.H0_H0 ;  /* 0x2000000bff437230 */ /* 0x100fe20000004100 */
[----:B------:R-:W-:Y:S01]  /*a1a0*/  FFMA.FTZ R52, R49, R64, R52 ;  /* 0x0000004031347223 */ /* 0x000fe20000010034 */
[----:B------:R-:W-:Y:S01]  /*a1b0*/  HADD2.F32 R49, -RZ, R28.H0_H0 ;  /* 0x2000001cff317230 */ /* 0x000fe20000004100 */
[C---:B------:R-:W-:Y:S01]  /*a1c0*/  FMUL.FTZ R51, R42.reuse, R51 ;  /* 0x000000332a337220 */ /* 0x040fe20000410000 */
[----:B------:R-:W-:Y:S01]  /*a1d0*/  HADD2.F32 R11, -RZ, R11.H1_H1 ;  /* 0x3000000bff0b7230 */ /* 0x000fe20000004100 */
[----:B------:R-:W-:-:S02]  /*a1e0*/  FFMA.FTZ R9, R42, R61, R9 ;  /* 0x0000003d2a097223 */ /* 0x000fc40000010009 */
[----:B------:R-:W-:Y:S01]  /*a1f0*/  FFMA.FTZ R47, R47, R60, R8 ;  /* 0x0000003c2f2f7223 */ /* 0x000fe20000010008 */
[----:B------:R-:W-:Y:S01]  /*a200*/  HADD2.F32 R8, -RZ, R23.H0_H0 ;  /* 0x20000017ff087230 */ /* 0x000fe20000004100 */
[----:B------:R-:W-:Y:S01]  /*a210*/  FMUL.FTZ R42, R45, R48 ;  /* 0x000000302d2a7220 */ /* 0x000fe20000410000 */
[----:B------:R-:W-:Y:S01]  /*a220*/  F2FP.PACK_AB R9, R9, R46 ;  /* 0x0000002e0909723e */ /* 0x000fe200000000ff */
[C---:B------:R-:W-:Y:S02]  /*a230*/  FMUL.FTZ R48, R10.reuse, R48 ;  /* 0x000000300a307220 */ /* 0x040fe40000410000 */
[----:B------:R-:W-:Y:S02]  /*a240*/  FFMA.FTZ R10, R10, R59, R42 ;  /* 0x0000003b0a0a7223 */ /* 0x000fe4000001002a */
[----:B------:R-:W-:Y:S02]  /*a250*/  FMUL.FTZ R42, R14, R49 ;  /* 0x000000310e2a7220 */ /* 0x000fe40000410000 */
[----:B------:R-:W-:Y:S01]  /*a260*/  FMUL.FTZ R66, R15, R8 ;  /* 0x000000080f427220 */ /* 0x000fe20000410000 */
[----:B------:R-:W-:Y:S01]  /*a270*/  F2FP.PACK_AB R10, R10, R47 ;  /* 0x0000002f0a0a723e */ /* 0x000fe200000000ff */
[----:B------:R-:W-:-:S02]  /*a280*/  FMUL.FTZ R49, R67, R49 ;  /* 0x0000003143317220 */ /* 0x000fc40000410000 */
[----:B------:R-:W-:Y:S02]  /*a290*/  FMUL.FTZ R8, R11, R8 ;  /* 0x000000080b087220 */ /* 0x000fe40000410000 */
[----:B------:R-:W-:Y:S02]  /*a2a0*/  FFMA.FTZ R45, R45, R59, -R48 ;  /* 0x0000003b2d2d7223 */ /* 0x000fe40000010830 */
[----:B------:R-:W-:Y:S02]  /*a2b0*/  FFMA.FTZ R56, R41, R65, -R56 ;  /* 0x0000004129387223 */ /* 0x000fe40000010838 */
[----:B------:R-:W-:Y:S02]  /*a2c0*/  FFMA.FTZ R43, R43, R64, -R54 ;  /* 0x000000402b2b7223 */ /* 0x000fe40000010836 */
[----:B------:R-:W-:Y:S02]  /*a2d0*/  FFMA.FTZ R53, R12, R63, -R53 ;  /* 0x0000003f0c357223 */ /* 0x000fe40000010835 */
[----:B------:R-:W-:Y:S01]  /*a2e0*/  FFMA.FTZ R44, R44, R61, -R51 ;  /* 0x0000003d2c2c7223 */ /* 0x000fe20000010833 */
[----:B------:R-:W-:Y:S01]  /*a2f0*/  F2FP.PACK_AB R12, R43, R56 ;  /* 0x000000382b0c723e */ /* 0x000fe200000000ff */
[----:B------:R-:W-:-:S02]  /*a300*/  FFMA.FTZ R50, R13, R60, -R50 ;  /* 0x0000003c0d327223 */ /* 0x000fc40000010832 */
[----:B------:R-:W-:Y:S01]  /*a310*/  FFMA.FTZ R49, R14, R58, -R49 ;  /* 0x0000003a0e317223 */ /* 0x000fe20000010831 */
[----:B------:R-:W-:Y:S01]  /*a320*/  F2FP.PACK_AB R13, R44, R53 ;  /* 0x000000352c0d723e */ /* 0x000fe200000000ff */
[----:B------:R-:W-:Y:S01]  /*a330*/  FFMA.FTZ R48, R15, R57, -R8 ;  /* 0x000000390f307223 */ /* 0x000fe20000010808 */
[----:B------:R-:W-:Y:S01]  /*a340*/  F2FP.PACK_AB R14, R45, R50 ;  /* 0x000000322d0e723e */ /* 0x000fe200000000ff */
[----:B------:R-:W-:Y:S01]  /*a350*/  FFMA.FTZ R42, R67, R58, R42 ;  /* 0x0000003a432a7223 */ /* 0x000fe2000001002a */
[----:B------:R-:W-:Y:S01]  /*a360*/  F2FP.PACK_AB R8, R52, R55 ;  /* 0x000000373408723e */ /* 0x000fe200000000ff */
[----:B------:R-:W-:Y:S01]  /*a370*/  FFMA.FTZ R11, R11, R57, R66 ;  /* 0x000000390b0b7223 */ /* 0x000fe20000010042 */
[----:B------:R-:W-:-:S04]  /*a380*/  F2FP.PACK_AB R15, R48, R49 ;  /* 0x00000031300f723e */ /* 0x000fc800000000ff */
[----:B------:R-:W-:Y:S01]  /*a390*/  F2FP.PACK_AB R11, R11, R42 ;  /* 0x0000002a0b0b723e */ /* 0x000fe200000000ff */
[----:B------:R1:W-:Y:S04]  /*a3a0*/  STS.128 [R39+0x10080], R12 ;  /* 0x0100800c27007388 */ /* 0x0003e80000000c00 */
[----:B------:R1:W-:Y:S02]  /*a3b0*/  STS.128 [R40+0x10080], R8 ;  /* 0x0100800828007388 */ /* 0x0003e40000000c00 */
.L_x_127:
[----:B------:R-:W-:Y:S05]  /*a3c0*/  BSYNC B1 ;  /* 0x0000000000017941 */ /* 0x000fea0003800000 */
.L_x_126:
[----:B-1----:R-:W-:Y:S01]  /*a3d0*/  IADD3 R39, R19, 0x20, RZ ;  /* 0x0000002013277810 */ /* 0x002fe20007ffe0ff */
[----:B------:R-:W-:Y:S03]  /*a3e0*/  BSSY B1, `(.L_x_130) ;  /* 0x00000cb000017945 */ /* 0x000fe60003800000 */
[----:B------:R-:W-:-:S13]  /*a3f0*/  ISETP.GE.AND P0, PT, R39, UR4, PT ;  /* 0x0000000427007c0c */ /* 0x000fda000bf06270 */
[----:B------:R-:W-:Y:S05]  /*a400*/  @P0 BRA `(.L_x_131) ;  /* 0x00000c8000000947 */ /* 0x000fea0003800000 */
[----:B------:R-:W-:Y:S01]  /*a410*/  ISETP.GE.AND P0, PT, R150, c[0x0][0x27c], PT ;  /* 0x00009f0096007a0c */ /* 0x000fe20003f06270 */
[----:B------:R-:W-:Y:S01]  /*a420*/  IMAD.SHL.U32 R45, R39, 0x40, RZ ;  /* 0x00000040272d7824 */ /* 0x000fe200078e00ff */
[----:B------:R-:W-:Y:S01]  /*a430*/  SHF.R.S32.HI R8, RZ, 0x1f, R39 ;  /* 0x0000001fff087819 */ /* 0x000fe20000011427 */
[----:B------:R-:W-:Y:S01]  /*a440*/  IMAD.MOV.U32 R41, RZ, RZ, c[0x0][0x27c] ;  /* 0x00009f00ff297624 */ /* 0x000fe200078e00ff */
[----:B------:R-:W-:Y:S02]  /*a450*/  BSSY B0, `(.L_x_132) ;  /* 0x0000062000007945 */ /* 0x000fe40003800000 */
[----:B------:R-:W-:Y:S02]  /*a460*/  LEA.HI R39, R8, R39, RZ, 0x3 ;  /* 0x0000002708277211 */ /* 0x000fe400078f18ff */
[----:B------:R-:W-:Y:S02]  /*a470*/  LOP3.LUT R45, R45, 0x1c0, RZ, 0xc0, !PT ;  /* 0x000001c02d2d7812 */ /* 0x000fe400078ec0ff */
[----:B------:R-:W-:Y:S01]  /*a480*/  SHF.R.U32.HI R41, RZ, 0x3, R41 ;  /* 0x00000003ff297819 */ /* 0x000fe20000011629 */
[----:B------:R-:W-:Y:S01]  /*a490*/  IMAD.SHL.U32 R39, R39, 0x40, RZ ;  /* 0x0000004027277824 */ /* 0x000fe200078e00ff */
[----:B------:R-:W-:-:S04]  /*a4a0*/  SHF.R.U32.HI R43, RZ, 0x3, R45 ;  /* 0x00000003ff2b7819 */ /* 0x000fc8000001162d */
[----:B------:R-:W-:Y:S01]  /*a4b0*/  LOP3.LUT R39, R39, 0xfffffe00, RZ, 0xc0, !PT ;  /* 0xfffffe0027277812 */ /* 0x000fe200078ec0ff */
[----:B------:R-:W-:Y:S05]  /*a4c0*/  @P0 BRA `(.L_x_133) ;  /* 0x000005a000000947 */ /* 0x000fea0003800000 */
[----:B------:R-:W-:Y:S01]  /*a4d0*/  IADD3 R9, R2, R41, RZ ;  /* 0x0000002902097210 */ /* 0x000fe20007ffe0ff */
[----:B------:R-:W-:Y:S01]  /*a4e0*/  HADD2.F32 R67, -RZ, R35.H1_H1 ;  /* 0x30000023ff437230 */ /* 0x000fe20000004100 */
[----:B------:R-:W-:Y:S01]  /*a4f0*/  LOP3.LUT R42, R45, 0x38, R150, 0xf8, !PT ;  /* 0x000000382d2a7812 */ /* 0x000fe200078ef896 */
[----:B------:R-:W-:Y:S01]  /*a500*/  HADD2.F32 R66, -RZ, R32.H1_H1 ;  /* 0x30000020ff427230 */ /* 0x000fe20000004100 */
[----:B------:R-:W-:Y:S01]  /*a510*/  SHF.R.S32.HI R8, RZ, 0x1f, R9 ;  /* 0x0000001fff087819 */ /* 0x000fe20000011409 */
[--C-:B------:R-:W-:Y:S01]  /*a520*/  HADD2.F32 R59, -RZ, R37.reuse.H1_H1 ;  /* 0x30000025ff3b7230 */ /* 0x100fe20000004100 */
[----:B------:R-:W-:Y:S01]  /*a530*/  SHF.L.U32 R10, R9, 0x3, RZ ;  /* 0x00000003090a7819 */ /* 0x000fe200000006ff */
[----:B------:R-:W-:Y:S01]  /*a540*/  HADD2.F32 R56, -RZ, R34.H1_H1 ;  /* 0x30000022ff387230 */ /* 0x000fe20000004100 */
[----:B------:R-:W-:Y:S01]  /*a550*/  LEA.HI R8, R8, R9, RZ, 0x3 ;  /* 0x0000000908087211 */ /* 0x000fe200078f18ff */
[----:B------:R-:W-:Y:S01]  /*a560*/  HADD2.F32 R63, -RZ, R32.H0_H0 ;  /* 0x20000020ff3f7230 */ /* 0x000fe20000004100 */
[----:B------:R-:W-:Y:S01]  /*a570*/  LOP3.LUT R10, R45, 0x38, R10, 0xf8, !PT ;  /* 0x000000382d0a7812 */ /* 0x000fe200078ef80a */
[----:B------:R-:W-:Y:S01]  /*a580*/  HADD2.F32 R57, -RZ, R37.H0_H0 ;  /* 0x20000025ff397230 */ /* 0x000fe20000004100 */
[----:B------:R-:W-:Y:S01]  /*a590*/  SHF.L.U32 R8, R8, 0xa, RZ ;  /* 0x0000000a08087819 */ /* 0x000fe200000006ff */
[----:B------:R-:W-:Y:S01]  /*a5a0*/  HADD2.F32 R55, -RZ, R34.H0_H0 ;  /* 0x20000022ff377230 */ /* 0x000fe20000004100 */
[-C--:B------:R-:W-:Y:S01]  /*a5b0*/  LOP3.LUT R42, R42, R43.reuse, RZ, 0x3c, !PT ;  /* 0x0000002b2a2a7212 */ /* 0x080fe200078e3cff */
[--C-:B------:R-:W-:Y:S01]  /*a5c0*/  HADD2.F32 R60, -RZ, R31.reuse.H1_H1 ;  /* 0x3000001fff3c7230 */ /* 0x100fe20000004100 */
[----:B------:R-:W-:Y:S01]  /*a5d0*/  LOP3.LUT R9, R10, R43, RZ, 0x3c, !PT ;  /* 0x0000002b0a097212 */ /* 0x000fe200078e3cff */
[----:B------:R-:W-:Y:S01]  /*a5e0*/  HADD2.F32 R54, -RZ, R38.H1_H1 ;  /* 0x30000026ff367230 */ /* 0x000fe20000004100 */
[----:B------:R-:W-:Y:S01]  /*a5f0*/  LOP3.LUT R8, R8, 0x7fffe000, RZ, 0xc0, !PT ;  /* 0x7fffe00008087812 */ /* 0x000fe200078ec0ff */
[----:B------:R-:W-:Y:S01]  /*a600*/  HADD2.F32 R70, -RZ, R31.H0_H0 ;  /* 0x2000001fff467230 */ /* 0x000fe20000004100 */
[----:B------:R-:W-:Y:S01]  /*a610*/  IADD3 R42, R39, R42, RZ ;  /* 0x0000002a272a7210 */ /* 0x000fe20007ffe0ff */
[----:B------:R-:W-:Y:S01]  /*a620*/  HADD2.F32 R73, -RZ, R36.H0_H0 ;  /* 0x20000024ff497230 */ /* 0x000fe20000004100 */
[----:B------:R-:W-:-:S02]  /*a630*/  IADD3 R8, R9, R8, R39 ;  /* 0x0000000809087210 */ /* 0x000fc40007ffe027 */
[----:B------:R-:W-:Y:S02]  /*a640*/  SHF.L.U32 R42, R42, 0x1, RZ ;  /* 0x000000012a2a7819 */ /* 0x000fe400000006ff */
[----:B------:R-:W-:-:S03]  /*a650*/  SHF.L.U32 R40, R8, 0x1, RZ ;  /* 0x0000000108287819 */ /* 0x000fc600000006ff */
[----:B------:R-:W1:Y:S04]  /*a660*/  LDS.128 R12, [R42+0x10080] ;  /* 0x010080002a0c7984 */ /* 0x000e680000000c00 */
[----:B------:R-:W2:Y:S01]  /*a670*/  LDS.128 R8, [R40+0x10080] ;  /* 0x0100800028087984 */ /* 0x000ea20000000c00 */
[--C-:B-1----:R-:W-:Y:S02]  /*a680*/  HADD2.F32 R44, -RZ, R12.reuse.H0_H0 ;  /* 0x2000000cff2c7230 */ /* 0x102fe40000004100 */
[----:B------:R-:W-:Y:S02]  /*a690*/  HADD2.F32 R47, -RZ, R12.H1_H1 ;  /* 0x3000000cff2f7230 */ /* 0x000fe40000004100 */
[--C-:B--2---:R-:W-:Y:S02]  /*a6a0*/  HADD2.F32 R68, -RZ, R8.reuse.H0_H0 ;  /* 0x20000008ff447230 */ /* 0x104fe40000004100 */
[----:B------:R-:W-:Y:S01]  /*a6b0*/  HADD2.F32 R65, -RZ, R8.H1_H1 ;  /* 0x30000008ff417230 */ /* 0x000fe20000004100 */
[C---:B------:R-:W-:Y:S01]  /*a6c0*/  FMUL.FTZ R8, R67.reuse, R44 ;  /* 0x0000002c43087220 */ /* 0x040fe20000410000 */
[--C-:B------:R-:W-:Y:S01]  /*a6d0*/  HADD2.F32 R50, -RZ, R9.reuse.H0_H0 ;  /* 0x20000009ff327230 */ /* 0x100fe20000004100 */
[-C--:B------:R-:W-:Y:S01]  /*a6e0*/  FMUL.FTZ R67, R67, R68.reuse ;  /* 0x0000004443437220 */ /* 0x080fe20000410000 */
[----:B------:R-:W-:Y:S01]  /*a6f0*/  HADD2.F32 R52, -RZ, R9.H1_H1 ;  /* 0x30000009ff347230 */ /* 0x000fe20000004100 */
[C---:B------:R-:W-:Y:S01]  /*a700*/  FFMA.FTZ R68, R59.reuse, R68, R8 ;  /* 0x000000443b447223 */ /* 0x040fe20000010008 */
[----:B------:R-:W-:Y:S01]  /*a710*/  HADD2.F32 R12, -RZ, R13.H0_H0 ;  /* 0x2000000dff0c7230 */ /* 0x000fe20000004100 */
[----:B------:R-:W-:Y:S01]  /*a720*/  FFMA.FTZ R67, R59, R44, -R67 ;  /* 0x0000002c3b437223 */ /* 0x000fe20000010843 */
[----:B------:R-:W-:-:S02]  /*a730*/  HADD2.F32 R51, -RZ, R10.H0_H0 ;  /* 0x2000000aff337230 */ /* 0x000fc40000004100 */
[----:B------:R-:W-:Y:S01]  /*a740*/  HADD2.F32 R53, -RZ, R10.H1_H1 ;  /* 0x3000000aff357230 */ /* 0x000fe20000004100 */
[C---:B------:R-:W-:Y:S01]  /*a750*/  FMUL.FTZ R10, R66.reuse, R47 ;  /* 0x0000002f420a7220 */ /* 0x040fe20000410000 */
[----:B------:R-:W-:Y:S01]  /*a760*/  HADD2.F32 R9, -RZ, R35.H0_H0 ;  /* 0x20000023ff097230 */ /* 0x000fe20000004100 */
[-C--:B------:R-:W-:Y:S01]  /*a770*/  FMUL.FTZ R66, R66, R65.reuse ;  /* 0x0000004142427220 */ /* 0x080fe20000410000 */
[----:B------:R-:W-:Y:S01]  /*a780*/  HADD2.F32 R48, -RZ, R13.H1_H1 ;  /* 0x3000000dff307230 */ /* 0x000fe20000004100 */
[----:B------:R-:W-:Y:S01]  /*a790*/  FFMA.FTZ R65, R56, R65, R10 ;  /* 0x0000004138417223 */ /* 0x000fe2000001000a */
[----:B------:R-:W-:Y:S01]  /*a7a0*/  HADD2.F32 R13, -RZ, R14.H0_H0 ;  /* 0x2000000eff0d7230 */ /* 0x000fe20000004100 */
[C---:B------:R-:W-:Y:S01]  /*a7b0*/  FMUL.FTZ R8, R9.reuse, R12 ;  /* 0x0000000c09087220 */ /* 0x040fe20000410000 */
[----:B------:R-:W-:Y:S01]  /*a7c0*/  HADD2.F32 R10, -RZ, R36.H1_H1 ;  /* 0x30000024ff0a7230 */ /* 0x000fe20000004100 */
[----:B------:R-:W-:Y:S01]  /*a7d0*/  FMUL.FTZ R64, R9, R50 ;  /* 0x0000003209407220 */ /* 0x000fe20000410000 */
[----:B------:R-:W-:Y:S01]  /*a7e0*/  HADD2.F32 R49, -RZ, R14.H1_H1 ;  /* 0x3000000eff317230 */ /* 0x000fe20000004100 */
[----:B------:R-:W-:Y:S01]  /*a7f0*/  FMUL.FTZ R9, R63, R48 ;  /* 0x000000303f097220 */ /* 0x000fe20000410000 */
[--C-:B------:R-:W-:Y:S01]  /*a800*/  HADD2.F32 R14, -RZ, R15.reuse.H0_H0 ;  /* 0x2000000fff0e7230 */ /* 0x100fe20000004100 */
[----:B------:R-:W-:Y:S01]  /*a810*/  FFMA.FTZ R50, R57, R50, R8 ;  /* 0x0000003239327223 */ /* 0x000fe20000010008 */
[----:B------:R-:W-:Y:S01]  /*a820*/  HADD2.F32 R15, -RZ, R15.H1_H1 ;  /* 0x3000000fff0f7230 */ /* 0x000fe20000004100 */
[-C--:B------:R-:W-:Y:S01]  /*a830*/  FMUL.FTZ R63, R63, R52.reuse ;  /* 0x000000343f3f7220 */ /* 0x080fe20000410000 */
[----:B------:R-:W-:Y:S01]  /*a840*/  HADD2.F32 R46, -RZ, R11.H0_H0 ;  /* 0x2000000bff2e7230 */ /* 0x000fe20000004100 */
[----:B------:R-:W-:Y:S01]  /*a850*/  FFMA.FTZ R9, R55, R52, R9 ;  /* 0x0000003437097223 */ /* 0x000fe20000010009 */
[----:B------:R-:W-:Y:S01]  /*a860*/  HADD2.F32 R52, -RZ, R33.H1_H1 ;  /* 0x30000021ff347230 */ /* 0x000fe20000004100 */
[C---:B------:R-:W-:Y:S01]  /*a870*/  FMUL.FTZ R8, R10.reuse, R13 ;  /* 0x0000000d0a087220 */ /* 0x040fe20000410000 */
[----:B------:R-:W-:Y:S01]  /*a880*/  HADD2.F32 R69, -RZ, R11.H1_H1 ;  /* 0x3000000bff457230 */ /* 0x000fe20000004100 */
[----:B------:R-:W-:Y:S01]  /*a890*/  FMUL.FTZ R61, R10, R51 ;  /* 0x000000330a3d7220 */ /* 0x000fe20000410000 */
[----:B------:R-:W-:Y:S01]  /*a8a0*/  F2FP.PACK_AB R9, R9, R50 ;  /* 0x000000320909723e */ /* 0x000fe200000000ff */
[----:B------:R-:W-:-:S02]  /*a8b0*/  FMUL.FTZ R10, R60, R49 ;  /* 0x000000313c0a7220 */ /* 0x000fc40000410000 */
[----:B------:R-:W-:Y:S01]  /*a8c0*/  FFMA.FTZ R51, R54, R51, R8 ;  /* 0x0000003336337223 */ /* 0x000fe20000010008 */
[----:B------:R-:W-:Y:S01]  /*a8d0*/  HADD2.F32 R8, -RZ, R33.H0_H0 ;  /* 0x20000021ff087230 */ /* 0x000fe20000004100 */
[-C--:B------:R-:W-:Y:S02]  /*a8e0*/  FMUL.FTZ R60, R60, R53.reuse ;  /* 0x000000353c3c7220 */ /* 0x080fe40000410000 */
[----:B------:R-:W-:Y:S01]  /*a8f0*/  FFMA.FTZ R10, R52, R53, R10 ;  /* 0x00000035340a7223 */ /* 0x000fe2000001000a */
[----:B------:R-:W-:Y:S01]  /*a900*/  HADD2.F32 R53, -RZ, R38.H0_H0 ;  /* 0x20000026ff357230 */ /* 0x000fe20000004100 */
[----:B------:R-:W-:Y:S02]  /*a910*/  FMUL.FTZ R11, R70, R15 ;  /* 0x0000000f460b7220 */ /* 0x000fe40000410000 */
[----:B------:R-:W-:Y:S01]  /*a920*/  FMUL.FTZ R58, R73, R46 ;  /* 0x0000002e493a7220 */ /* 0x000fe20000410000 */
[----:B------:R-:W-:Y:S01]  /*a930*/  F2FP.PACK_AB R10, R10, R51 ;  /* 0x000000330a0a723e */ /* 0x000fe200000000ff */
[----:B------:R-:W-:-:S02]  /*a940*/  FMUL.FTZ R70, R70, R69 ;  /* 0x0000004546467220 */ /* 0x000fc40000410000 */
[----:B------:R-:W-:Y:S02]  /*a950*/  FMUL.FTZ R71, R73, R14 ;  /* 0x0000000e49477220 */ /* 0x000fe40000410000 */
        /* <DEDUP_REMOVED lines=10> */
[----:B------:R-:W-:Y:S02]  /*aa00*/  FFMA.FTZ R46, R53, R46, R71 ;  /* 0x0000002e352e7223 */ /* 0x000fe40000010047 */
[----:B------:R-:W-:Y:S01]  /*aa10*/  FFMA.FTZ R11, R8, R69, R11 ;  /* 0x00000045080b7223 */ /* 0x000fe2000001000b */
[----:B------:R-:W-:Y:S02]  /*aa20*/  F2FP.PACK_AB R15, R15, R58 ;  /* 0x0000003a0f0f723e */ /* 0x000fe400000000ff */
[----:B------:R-:W-:Y:S02]  /*aa30*/  F2FP.PACK_AB R8, R65, R68 ;  /* 0x000000444108723e */ /* 0x000fe400000000ff */
[----:B------:R-:W-:Y:S01]  /*aa40*/  F2FP.PACK_AB R11, R11, R46 ;  /* 0x0000002e0b0b723e */ /* 0x000fe200000000ff */
[----:B------:R1:W-:Y:S04]  /*aa50*/  STS.128 [R42+0x10080], R12 ;  /* 0x0100800c2a007388 */ /* 0x0003e80000000c00 */
[----:B------:R1:W-:Y:S02]  /*aa60*/  STS.128 [R40+0x10080], R8 ;  /* 0x0100800828007388 */ /* 0x0003e40000000c00 */
.L_x_133:
[----:B------:R-:W-:Y:S05]  /*aa70*/  BSYNC B0 ;  /* 0x0000000000007941 */ /* 0x000fea0003800000 */
.L_x_132:
[----:B------:R-:W-:-:S13]  /*aa80*/  ISETP.GE.AND P0, PT, R17, c[0x0][0x27c], PT ;  /* 0x00009f0011007a0c */ /* 0x000fda0003f06270 */
[----:B------:R-:W-:Y:S05]  /*aa90*/  @P0 BRA `(.L_x_131) ;  /* 0x000005f000000947 */ /* 0x000fea0003800000 */
[----:B-1----:R-:W-:Y:S01]  /*aaa0*/  SHF.R.S32.HI R12, RZ, 0x1f, R17 ;  /* 0x0000001fff0c7819 */ /* 0x002fe20000011411 */
[----:B------:R-:W-:Y:S02]  /*aab0*/  HADD2.F32 R64, -RZ, R27.H1_H1 ;  /* 0x3000001bff407230 */ /* 0x000fe40000004100 */
[----:B------:R-:W-:Y:S01]  /*aac0*/  HADD2.F32 R52, -RZ, R26.H1_H1 ;  /* 0x3000001aff347230 */ /* 0x000fe20000004100 */
[CC--:B------:R-:W-:Y:S01]  /*aad0*/  LEA.HI R10, R12.reuse, R17.reuse, RZ, 0x3 ;  /* 0x000000110c0a7211 */ /* 0x0c0fe200078f18ff */
[----:B------:R-:W-:Y:S01]  /*aae0*/  HADD2.F32 R54, -RZ, R29.H1_H1 ;  /* 0x3000001dff367230 */ /* 0x000fe20000004100 */
[----:B------:R-:W-:Y:S01]  /*aaf0*/  LEA.HI R12, R12, R17, RZ, 0x6 ;  /* 0x000000110c0c7211 */ /* 0x000fe200078f30ff */
[----:B------:R-:W-:Y:S01]  /*ab00*/  HADD2.F32 R59, -RZ, R27.H0_H0 ;  /* 0x2000001bff3b7230 */ /* 0x000fe20000004100 */
[----:B------:R-:W-:Y:S01]  /*ab10*/  LEA.HI.SX32 R41, R10, R41, 0x1d ;  /* 0x000000290a297211 */ /* 0x000fe200078feaff */
[----:B------:R-:W-:Y:S01]  /*ab20*/  HADD2.F32 R53, -RZ, R29.H0_H0 ;  /* 0x2000001dff357230 */ /* 0x000fe20000004100 */
[----:B------:R-:W-:Y:S01]  /*ab30*/  LOP3.LUT R10, R45, 0x38, R10, 0xf8, !PT ;  /* 0x000000382d0a7812 */ /* 0x000fe200078ef80a */
[--C-:B------:R-:W-:Y:S01]  /*ab40*/  HADD2.F32 R56, -RZ, R23.reuse.H1_H1 ;  /* 0x30000017ff387230 */ /* 0x100fe20000004100 */
[----:B------:R-:W-:Y:S01]  /*ab50*/  SHF.R.S32.HI R8, RZ, 0x1f, R41 ;  /* 0x0000001fff087819 */ /* 0x000fe20000011429 */
[----:B------:R-:W-:Y:S01]  /*ab60*/  HADD2.F32 R50, -RZ, R30.H1_H1 ;  /* 0x3000001eff327230 */ /* 0x000fe20000004100 */
[----:B------:R-:W-:Y:S01]  /*ab70*/  LOP3.LUT R9, R10, R43, RZ, 0x3c, !PT ;  /* 0x0000002b0a097212 */ /* 0x000fe200078e3cff */
[----:B------:R-:W-:Y:S01]  /*ab80*/  HADD2.F32 R55, -RZ, R28.H0_H0 ;  /* 0x2000001cff377230 */ /* 0x000fe20000004100 */
[----:B------:R-:W-:Y:S01]  /*ab90*/  SHF.L.U32 R10, R41, 0x3, RZ ;  /* 0x00000003290a7819 */ /* 0x000fe200000006ff */
[----:B------:R-:W-:Y:S01]  /*aba0*/  HADD2.F32 R66, -RZ, R23.H0_H0 ;  /* 0x20000017ff427230 */ /* 0x000fe20000004100 */
[----:B------:R-:W-:-:S02]  /*abb0*/  LEA.HI R8, R8, R41, RZ, 0x3 ;  /* 0x0000002908087211 */ /* 0x000fc400078f18ff */
[----:B------:R-:W-:Y:S02]  /*abc0*/  SHF.L.U32 R12, R12, 0x7, RZ ;  /* 0x000000070c0c7819 */ /* 0x000fe400000006ff */
[----:B------:R-:W-:Y:S02]  /*abd0*/  LOP3.LUT R10, R45, 0x38, R10, 0xf8, !PT ;  /* 0x000000382d0a7812 */ /* 0x000fe400078ef80a */
[----:B------:R-:W-:Y:S02]  /*abe0*/  SHF.L.U32 R8, R8, 0xa, RZ ;  /* 0x0000000a08087819 */ /* 0x000fe400000006ff */
[----:B------:R-:W-:Y:S02]  /*abf0*/  LOP3.LUT R12, R12, 0x7fffe000, RZ, 0xc0, !PT ;  /* 0x7fffe0000c0c7812 */ /* 0x000fe400078ec0ff */
[----:B------:R-:W-:Y:S02]  /*ac00*/  LOP3.LUT R43, R10, R43, RZ, 0x3c, !PT ;  /* 0x0000002b0a2b7212 */ /* 0x000fe400078e3cff */
[----:B------:R-:W-:-:S02]  /*ac10*/  LOP3.LUT R8, R8, 0x7fffe000, RZ, 0xc0, !PT ;  /* 0x7fffe00008087812 */ /* 0x000fc400078ec0ff */
[--C-:B------:R-:W-:Y:S02]  /*ac20*/  IADD3 R9, R9, R12, R39.reuse ;  /* 0x0000000c09097210 */ /* 0x100fe40007ffe027 */
[----:B------:R-:W-:Y:S02]  /*ac30*/  IADD3 R39, R43, R8, R39 ;  /* 0x000000082b277210 */ /* 0x000fe40007ffe027 */
[----:B------:R-:W-:Y:S02]  /*ac40*/  SHF.L.U32 R40, R9, 0x1, RZ ;  /* 0x0000000109287819 */ /* 0x000fe400000006ff */
[----:B------:R-:W-:-:S03]  /*ac50*/  SHF.L.U32 R39, R39, 0x1, RZ ;  /* 0x0000000127277819 */ /* 0x000fc600000006ff */
[----:B------:R-:W1:Y:S04]  /*ac60*/  LDS.128 R12, [R40+0x10080] ;  /* 0x01008000280c7984 */ /* 0x000e680000000c00 */
[----:B------:R-:W2:Y:S01]  /*ac70*/  LDS.128 R8, [R39+0x10080] ;  /* 0x0100800027087984 */ /* 0x000ea20000000c00 */
[--C-:B-1----:R-:W-:Y:S02]  /*ac80*/  HADD2.F32 R43, -RZ, R12.reuse.H1_H1 ;  /* 0x3000000cff2b7230 */ /* 0x102fe40000004100 */
[----:B------:R-:W-:Y:S02]  /*ac90*/  HADD2.F32 R41, -RZ, R12.H0_H0 ;  /* 0x2000000cff297230 */ /* 0x000fe40000004100 */
[--C-:B--2---:R-:W-:Y:S02]  /*aca0*/  HADD2.F32 R47, -RZ, R10.reuse.H0_H0 ;  /* 0x2000000aff2f7230 */ /* 0x104fe40000004100 */
[----:B------:R-:W-:-:S02]  /*acb0*/  HADD2.F32 R49, -RZ, R10.H1_H1 ;  /* 0x3000000aff317230 */ /* 0x000fc40000004100 */
[----:B------:R-:W-:Y:S02]  /*acc0*/  HADD2.F32 R10, -RZ, R24.H1_H1 ;  /* 0x30000018ff0a7230 */ /* 0x000fe40000004100 */
[--C-:B------:R-:W-:Y:S02]  /*acd0*/  HADD2.F32 R63, -RZ, R8.reuse.H0_H0 ;  /* 0x20000008ff3f7230 */ /* 0x100fe40000004100 */
[----:B------:R-:W-:Y:S01]  /*ace0*/  HADD2.F32 R51, -RZ, R8.H1_H1 ;  /* 0x30000008ff337230 */ /* 0x000fe20000004100 */
[----:B------:R-:W-:Y:S01]  /*acf0*/  FMUL.FTZ R60, R10, R43 ;  /* 0x0000002b0a3c7220 */ /* 0x000fe20000410000 */
[--C-:B------:R-:W-:Y:S01]  /*ad00*/  HADD2.F32 R42, -RZ, R11.reuse.H0_H0 ;  /* 0x2000000bff2a7230 */ /* 0x100fe20000004100 */
[C---:B------:R-:W-:Y:S01]  /*ad10*/  FMUL.FTZ R8, R64.reuse, R41 ;  /* 0x0000002940087220 */ /* 0x040fe20000410000 */
[----:B------:R-:W-:Y:S01]  /*ad20*/  HADD2.F32 R65, -RZ, R11.H1_H1 ;  /* 0x3000000bff417230 */ /* 0x000fe20000004100 */
[----:B------:R-:W-:Y:S01]  /*ad30*/  FMUL.FTZ R64, R64, R63 ;  /* 0x0000003f40407220 */ /* 0x000fe20000410000 */
[--C-:B------:R-:W-:Y:S01]  /*ad40*/  HADD2.F32 R12, -RZ, R13.reuse.H0_H0 ;  /* 0x2000000dff0c7230 */ /* 0x100fe20000004100 */
[-C--:B------:R-:W-:Y:S01]  /*ad50*/  FMUL.FTZ R61, R10, R51.reuse ;  /* 0x000000330a3d7220 */ /* 0x080fe20000410000 */
[----:B------:R-:W-:Y:S01]  /*ad60*/  HADD2.F32 R44, -RZ, R13.H1_H1 ;  /* 0x3000000dff2c7230 */ /* 0x000fe20000004100 */
[----:B------:R-:W-:Y:S01]  /*ad70*/  FFMA.FTZ R60, R52, R51, R60 ;  /* 0x00000033343c7223 */ /* 0x000fe2000001003c */
[----:B------:R-:W-:Y:S01]  /*ad80*/  HADD2.F32 R11, -RZ, R24.H0_H0 ;  /* 0x20000018ff0b7230 */ /* 0x000fe20000004100 */
[----:B------:R-:W-:Y:S01]  /*ad90*/  FFMA.FTZ R63, R54, R63, R8 ;  /* 0x0000003f363f7223 */ /* 0x000fe20000010008 */
[--C-:B------:R-:W-:Y:S01]  /*ada0*/  HADD2.F32 R46, -RZ, R9.reuse.H0_H0 ;  /* 0x20000009ff2e7230 */ /* 0x100fe20000004100 */
[----:B------:R-:W-:Y:S01]  /*adb0*/  FMUL.FTZ R8, R59, R12 ;  /* 0x0000000c3b087220 */ /* 0x000fe20000410000 */
[----:B------:R-:W-:Y:S01]  /*adc0*/  HADD2.F32 R48, -RZ, R9.H1_H1 ;  /* 0x30000009ff307230 */ /* 0x000fe20000004100 */
[----:B------:R-:W-:Y:S01]  /*add0*/  FMUL.FTZ R9, R11, R44 ;  /* 0x0000002c0b097220 */ /* 0x000fe20000410000 */
[----:B------:R-:W-:Y:S01]  /*ade0*/  HADD2.F32 R51, -RZ, R26.H0_H0 ;  /* 0x2000001aff337230 */ /* 0x000fe20000004100 */
[-C--:B------:R-:W-:Y:S01]  /*adf0*/  FMUL.FTZ R59, R59, R46.reuse ;  /* 0x0000002e3b3b7220 */ /* 0x080fe20000410000 */
[----:B------:R-:W-:Y:S01]  /*ae00*/  HADD2.F32 R13, -RZ, R14.H0_H0 ;  /* 0x2000000eff0d7230 */ /* 0x000fe20000004100 */
[----:B------:R-:W-:Y:S01]  /*ae10*/  FFMA.FTZ R46, R53, R46, R8 ;  /* 0x0000002e352e7223 */ /* 0x000fe20000010008 */
[----:B------:R-:W-:Y:S01]  /*ae20*/  HADD2.F32 R10, -RZ, R28.H1_H1 ;  /* 0x3000001cff0a7230 */ /* 0x000fe20000004100 */
        /* <DEDUP_REMOVED lines=9> */
[----:B------:R-:W-:Y:S01]  /*aec0*/  F2FP.PACK_AB R9, R9, R46 ;  /* 0x0000002e0909723e */ /* 0x000fe200000000ff */
[----:B------:R-:W-:Y:S01]  /*aed0*/  FFMA.FTZ R47, R50, R47, R8 ;  /* 0x0000002f322f7223 */ /* 0x000fe20000010008 */
[----:B------:R-:W-:Y:S01]  /*aee0*/  HADD2.F32 R8, -RZ, R25.H0_H0 ;  /* 0x20000019ff087230 */ /* 0x000fe20000004100 */
[----:B------:R-:W-:-:S02]  /*aef0*/  FMUL.FTZ R56, R56, R49 ;  /* 0x0000003138387220 */ /* 0x000fc40000410000 */
[----:B------:R-:W-:Y:S01]  /*af00*/  FFMA.FTZ R10, R48, R49, R10 ;  /* 0x00000031300a7223 */ /* 0x000fe2000001000a */
[----:B------:R-:W-:Y:S01]  /*af10*/  HADD2.F32 R49, -RZ, R30.H0_H0 ;  /* 0x2000001eff317230 */ /* 0x000fe20000004100 */
[C---:B------:R-:W-:Y:S02]  /*af20*/  FMUL.FTZ R67, R55.reuse, R14 ;  /* 0x0000000e37437220 */ /* 0x040fe40000410000 */
[----:B------:R-:W-:Y:S01]  /*af30*/  FMUL.FTZ R11, R66, R15 ;  /* 0x0000000f420b7220 */ /* 0x000fe20000410000 */
[----:B------:R-:W-:Y:S01]  /*af40*/  F2FP.PACK_AB R10, R10, R47 ;  /* 0x0000002f0a0a723e */ /* 0x000fe200000000ff */
[----:B------:R-:W-:Y:S02]  /*af50*/  FMUL.FTZ R55, R55, R42 ;  /* 0x0000002a37377220 */ /* 0x000fe40000410000 */
[----:B------:R-:W-:Y:S02]  /*af60*/  FMUL.FTZ R66, R66, R65 ;  /* 0x0000004142427220 */ /* 0x000fe40000410000 */
        /* <DEDUP_REMOVED lines=18> */
.L_x_131:
[----:B------:R-:W-:Y:S05]  /*b090*/  BSYNC B1 ;  /* 0x0000000000017941 */ /* 0x000fea0003800000 */
.L_x_130:
        /* <DEDUP_REMOVED lines=106> */
.L_x_137:
[----:B------:R-:W-:Y:S05]  /*b740*/  BSYNC B0 ;  /* 0x0000000000007941 */ /* 0x000fea0003800000 */
.L_x_136:
        /* <DEDUP_REMOVED lines=97> */
.L_x_135:
[----:B------:R-:W-:Y:S05]  /*bd60*/  BSYNC B1 ;  /* 0x0000000000017941 */ /* 0x000fea0003800000 */
.L_x_134:
[----:B-1----:R-:W-:-:S04]  /*bd70*/  IADD3 R39, R19, 0x60, RZ ;  /* 0x0000006013277810 */ /* 0x002fc80007ffe0ff */
        /* <DEDUP_REMOVED lines=19> */
[----:B------:R-:W-:Y:S01]  /*beb0*/  HADD2.F32 R35, -RZ, R35.H0_H0 ;  /* 0x20000023ff237230 */ /* 0x000fe20000004100 */
[----:B------:R-:W-:Y:S01]  /*bec0*/  SHF.L.U32 R10, R9, 0x3, RZ ;  /* 0x00000003090a7819 */ /* 0x000fe200000006ff */
[--C-:B------:R-:W-:Y:S01]  /*bed0*/  HADD2.F32 R54, -RZ, R32.reuse.H1_H1 ;  /* 0x30000020ff367230 */ /* 0x100fe20000004100 */
[----:B------:R-:W-:Y:S01]  /*bee0*/  LEA.HI R8, R8, R9, RZ, 0x3 ;  /* 0x0000000908087211 */ /* 0x000fe200078f18ff */
[----:B------:R-:W-:Y:S01]  /*bef0*/  HADD2.F32 R32, -RZ, R32.H0_H0 ;  /* 0x20000020ff207230 */ /* 0x000fe20000004100 */
[----:B------:R-:W-:Y:S01]  /*bf00*/  LOP3.LUT R10, R45, 0x38, R10, 0xf8, !PT ;  /* 0x000000382d0a7812 */ /* 0x000fe200078ef80a */
[----:B------:R-:W-:Y:S01]  /*bf10*/  HADD2.F32 R37, -RZ, R37.H0_H0 ;  /* 0x20000025ff257230 */ /* 0x000fe20000004100 */
[----:B------:R-:W-:Y:S01]  /*bf20*/  SHF.L.U32 R8, R8, 0xa, RZ ;  /* 0x0000000a08087819 */ /* 0x000fe200000006ff */
[----:B------:R-:W-:Y:S01]  /*bf30*/  HADD2.F32 R63, -RZ, R38.H0_H0 ;  /* 0x20000026ff3f7230 */ /* 0x000fe20000004100 */
[----:B------:R-:W-:-:S02]  /*bf40*/  LOP3.LUT R42, R42, R43, RZ, 0x3c, !PT ;  /* 0x0000002b2a2a7212 */ /* 0x000fc400078e3cff */
[----:B------:R-:W-:Y:S02]  /*bf50*/  LOP3.LUT R9, R10, R43, RZ, 0x3c, !PT ;  /* 0x0000002b0a097212 */ /* 0x000fe400078e3cff */
[----:B------:R-:W-:Y:S02]  /*bf60*/  LOP3.LUT R8, R8, 0x7fffe000, RZ, 0xc0, !PT ;  /* 0x7fffe00008087812 */ /* 0x000fe400078ec0ff */
[----:B------:R-:W-:Y:S02]  /*bf70*/  IADD3 R42, R39, R42, RZ ;  /* 0x0000002a272a7210 */ /* 0x000fe40007ffe0ff */
[----:B------:R-:W-:Y:S02]  /*bf80*/  IADD3 R8, R9, R8, R39 ;  /* 0x0000000809087210 */ /* 0x000fe40007ffe027 */
[----:B------:R-:W-:Y:S02]  /*bf90*/  SHF.L.U32 R42, R42, 0x1, RZ ;  /* 0x000000012a2a7819 */ /* 0x000fe400000006ff */
[----:B------:R-:W-:-:S03]  /*bfa0*/  SHF.L.U32 R40, R8, 0x1, RZ ;  /* 0x0000000108287819 */ /* 0x000fc600000006ff */
[----:B------:R-:W1:Y:S04]  /*bfb0*/  LDS.128 R12, [R42+0x10080] ;  /* 0x010080002a0c7984 */ /* 0x000e680000000c00 */
[----:B------:R-:W2:Y:S01]  /*bfc0*/  LDS.128 R8, [R40+0x10080] ;  /* 0x0100800028087984 */ /* 0x000ea20000000c00 */
[--C-:B-1----:R-:W-:Y:S02]  /*bfd0*/  HADD2.F32 R44, -RZ, R12.reuse.H0_H0 ;  /* 0x2000000cff2c7230 */ /* 0x102fe40000004100 */
[----:B------:R-:W-:Y:S02]  /*bfe0*/  HADD2.F32 R46, -RZ, R12.H1_H1 ;  /* 0x3000000cff2e7230 */ /* 0x000fe40000004100 */
[--C-:B--2---:R-:W-:Y:S01]  /*bff0*/  HADD2.F32 R50, -RZ, R8.reuse.H0_H0 ;  /* 0x20000008ff327230 */ /* 0x104fe20000004100 */
[C---:B------:R-:W-:Y:S01]  /*c000*/  FMUL.FTZ R56, R49.reuse, R44 ;  /* 0x0000002c31387220 */ /* 0x040fe20000410000 */
[--C-:B------:R-:W-:Y:S01]  /*c010*/  HADD2.F32 R12, -RZ, R13.reuse.H0_H0 ;  /* 0x2000000dff0c7230 */ /* 0x100fe20000004100 */
[----:B------:R-:W-:Y:S01]  /*c020*/  FMUL.FTZ R58, R54, R46 ;  /* 0x0000002e363a7220 */ /* 0x000fe20000410000 */
[----:B------:R-:W-:Y:S01]  /*c030*/  HADD2.F32 R47, -RZ, R13.H1_H1 ;  /* 0x3000000dff2f7230 */ /* 0x000fe20000004100 */
[-C--:B------:R-:W-:Y:S01]  /*c040*/  FMUL.FTZ R49, R49, R50.reuse ;  /* 0x0000003231317220 */ /* 0x080fe20000410000 */
[----:B------:R-:W-:Y:S01]  /*c050*/  HADD2.F32 R51, -RZ, R8.H1_H1 ;  /* 0x30000008ff337230 */ /* 0x000fe20000004100 */
[----:B------:R-:W-:Y:S01]  /*c060*/  FFMA.FTZ R50, R55, R50, R56 ;  /* 0x0000003237327223 */ /* 0x000fe20000010038 */
[--C-:B------:R-:W-:Y:S01]  /*c070*/  HADD2.F32 R8, -RZ, R9.reuse.H0_H0 ;  /* 0x20000009ff087230 */ /* 0x100fe20000004100 */
[C---:B------:R-:W-:Y:S01]  /*c080*/  FMUL.FTZ R57, R35.reuse, R12 ;  /* 0x0000000c23397220 */ /* 0x040fe20000410000 */
[----:B------:R-:W-:Y:S01]  /*c090*/  HADD2.F32 R52, -RZ, R9.H1_H1 ;  /* 0x30000009ff347230 */ /* 0x000fe20000004100 */
[C---:B------:R-:W-:Y:S01]  /*c0a0*/  FMUL.FTZ R61, R32.reuse, R47 ;  /* 0x0000002f203d7220 */ /* 0x040fe20000410000 */
[--C-:B------:R-:W-:Y:S01]  /*c0b0*/  HADD2.F32 R56, -RZ, R34.reuse.H1_H1 ;  /* 0x30000022ff387230 */ /* 0x100fe20000004100 */
[-C--:B------:R-:W-:Y:S01]  /*c0c0*/  FMUL.FTZ R35, R35, R8.reuse ;  /* 0x0000000823237220 */ /* 0x080fe20000410000 */
[----:B------:R-:W-:Y:S01]  /*c0d0*/  HADD2.F32 R34, -RZ, R34.H0_H0 ;  /* 0x20000022ff227230 */ /* 0x000fe20000004100 */
[----:B------:R-:W-:Y:S01]  /*c0e0*/  FFMA.FTZ R57, R37, R8, R57 ;  /* 0x0000000825397223 */ /* 0x000fe20000010039 */
[----:B------:R-:W-:Y:S01]  /*c0f0*/  HADD2.F32 R13, -RZ, R14.H0_H0 ;  /* 0x2000000eff0d7230 */ /* 0x000fe20000004100 */
[-C--:B------:R-:W-:Y:S01]  /*c100*/  FMUL.FTZ R32, R32, R52.reuse ;  /* 0x0000003420207220 */ /* 0x080fe20000410000 */
[----:B------:R-:W-:Y:S01]  /*c110*/  HADD2.F32 R8, -RZ, R36.H1_H1 ;  /* 0x30000024ff087230 */ /* 0x000fe20000004100 */
[----:B------:R-:W-:Y:S01]  /*c120*/  FFMA.FTZ R52, R34, R52, R61 ;  /* 0x0000003422347223 */ /* 0x000fe2000001003d */
[----:B------:R-:W-:Y:S01]  /*c130*/  HADD2.F32 R48, -RZ, R14.H1_H1 ;  /* 0x3000000eff307230 */ /* 0x000fe20000004100 */
[-C--:B------:R-:W-:Y:S01]  /*c140*/  FMUL.FTZ R59, R54, R51.reuse ;  /* 0x00000033363b7220 */ /* 0x080fe20000410000 */
[--C-:B------:R-:W-:Y:S01]  /*c150*/  HADD2.F32 R14, -RZ, R15.reuse.H0_H0 ;  /* 0x2000000fff0e7230 */ /* 0x100fe20000004100 */
[----:B------:R-:W-:Y:S01]  /*c160*/  FFMA.FTZ R51, R56, R51, R58 ;  /* 0x0000003338337223 */ /* 0x000fe2000001003a */
[----:B------:R-:W-:Y:S01]  /*c170*/  HADD2.F32 R61, -RZ, R36.H0_H0 ;  /* 0x20000024ff3d7230 */ /* 0x000fe20000004100 */
[----:B------:R-:W-:Y:S01]  /*c180*/  FMUL.FTZ R60, R8, R13 ;  /* 0x0000000d083c7220 */ /* 0x000fe20000410000 */
[----:B------:R-:W-:Y:S01]  /*c190*/  HADD2.F32 R9, -RZ, R10.H0_H0 ;  /* 0x2000000aff097230 */ /* 0x000fe20000004100 */
[----:B------:R-:W-:Y:S01]  /*c1a0*/  FFMA.FTZ R49, R55, R44, -R49 ;  /* 0x0000002c37317223 */ /* 0x000fe20000010831 */
[----:B------:R-:W-:Y:S01]  /*c1b0*/  HADD2.F32 R54, -RZ, R38.H1_H1 ;  /* 0x30000026ff367230 */ /* 0x000fe20000004100 */
[----:B------:R-:W-:Y:S01]  /*c1c0*/  FFMA.FTZ R46, R56, R46, -R59 ;  /* 0x0000002e382e7223 */ /* 0x000fe2000001083b */
[----:B------:R-:W-:Y:S01]  /*c1d0*/  HADD2.F32 R53, -RZ, R10.H1_H1 ;  /* 0x3000000aff357230 */ /* 0x000fe20000004100 */
[-C--:B------:R-:W-:Y:S01]  /*c1e0*/  FMUL.FTZ R8, R8, R9.reuse ;  /* 0x0000000908087220 */ /* 0x080fe20000410000 */
[----:B------:R-:W-:Y:S01]  /*c1f0*/  HADD2.F32 R15, -RZ, R15.H1_H1 ;  /* 0x3000000fff0f7230 */ /* 0x000fe20000004100 */
[----:B------:R-:W-:Y:S01]  /*c200*/  FFMA.FTZ R60, R54, R9, R60 ;  /* 0x00000009363c7223 */ /* 0x000fe2000001003c */
[----:B------:R-:W-:Y:S01]  /*c210*/  HADD2.F32 R10, -RZ, R11.H0_H0 ;  /* 0x2000000bff0a7230 */ /* 0x000fe20000004100 */
[----:B------:R-:W-:Y:S01]  /*c220*/  FFMA.FTZ R35, R37, R12, -R35 ;  /* 0x0000000c25237223 */ /* 0x000fe20000010823 */
[--C-:B------:R-:W-:Y:S01]  /*c230*/  HADD2.F32 R58, -RZ, R31.reuse.H1_H1 ;  /* 0x3000001fff3a7230 */ /* 0x100fe20000004100 */
[----:B------:R-:W-:Y:S01]  /*c240*/  FFMA.FTZ R32, R34, R47, -R32 ;  /* 0x0000002f22207223 */ /* 0x000fe20000010820 */
[----:B------:R-:W-:Y:S01]  /*c250*/  HADD2.F32 R36, -RZ, R31.H0_H0 ;  /* 0x2000001fff247230 */ /* 0x000fe20000004100 */
[C---:B------:R-:W-:Y:S01]  /*c260*/  FMUL.FTZ R31, R61.reuse, R14 ;  /* 0x0000000e3d1f7220 */ /* 0x040fe20000410000 */
[----:B------:R-:W-:Y:S01]  /*c270*/  HADD2.F32 R11, -RZ, R11.H1_H1 ;  /* 0x3000000bff0b7230 */ /* 0x000fe20000004100 */
[----:B------:R-:W-:Y:S01]  /*c280*/  FMUL.FTZ R64, R58, R48 ;  /* 0x000000303a407220 */ /* 0x000fe20000410000 */
[--C-:B------:R-:W-:Y:S01]  /*c290*/  HADD2.F32 R9, -RZ, R33.reuse.H1_H1 ;  /* 0x30000021ff097230 */ /* 0x100fe20000004100 */
[-C--:B------:R-:W-:Y:S01]  /*c2a0*/  FMUL.FTZ R61, R61, R10.reuse ;  /* 0x0000000a3d3d7220 */ /* 0x080fe20000410000 */
[----:B------:R-:W-:Y:S01]  /*c2b0*/  HADD2.F32 R38, -RZ, R33.H0_H0 ;  /* 0x20000021ff267230 */ /* 0x000fe20000004100 */
[----:B------:R-:W-:Y:S01]  /*c2c0*/  FMUL.FTZ R33, R36, R15 ;  /* 0x0000000f24217220 */ /* 0x000fe20000410000 */
[----:B------:R-:W-:Y:S01]  /*c2d0*/  F2FP.PACK_AB R12, R46, R49 ;  /* 0x000000312e0c723e */ /* 0x000fe200000000ff */
[----:B------:R-:W-:-:S02]  /*c2e0*/  FFMA.FTZ R31, R63, R10, R31 ;  /* 0x0000000a3f1f7223 */ /* 0x000fc4000001001f */
[----:B------:R-:W-:Y:S02]  /*c2f0*/  FMUL.FTZ R58, R58, R53 ;  /* 0x000000353a3a7220 */ /* 0x000fe40000410000 */
[-C--:B------:R-:W-:Y:S02]  /*c300*/  FMUL.FTZ R10, R36, R11.reuse ;  /* 0x0000000b240a7220 */ /* 0x080fe40000410000 */
[----:B------:R-:W-:Y:S02]  /*c310*/  FFMA.FTZ R36, R38, R11, R33 ;  /* 0x0000000b26247223 */ /* 0x000fe40000010021 */
[----:B------:R-:W-:Y:S01]  /*c320*/  FFMA.FTZ R54, R54, R13, -R8 ;  /* 0x0000000d36367223 */ /* 0x000fe20000010808 */
[----:B------:R-:W-:Y:S01]  /*c330*/  F2FP.PACK_AB R13, R32, R35 ;  /* 0x00000023200d723e */ /* 0x000fe200000000ff */
        /* <DEDUP_REMOVED lines=8> */
[----:B------:R-:W-:Y:S02]  /*c3c0*/  F2FP.PACK_AB R10, R53, R60 ;  /* 0x0000003c350a723e */ /* 0x000fe400000000ff */
[----:B------:R-:W-:Y:S01]  /*c3d0*/  F2FP.PACK_AB R11, R36, R31 ;  /* 0x0000001f240b723e */ /* 0x000fe200000000ff */
[----:B------:R1:W-:Y:S04]  /*c3e0*/  STS.128 [R42+0x10080], R12 ;  /* 0x0100800c2a007388 */ /* 0x0003e80000000c00 */
[----:B------:R1:W-:Y:S02]  /*c3f0*/  STS.128 [R40+0x10080], R8 ;  /* 0x0100800828007388 */ /* 0x0003e40000000c00 */
.L_x_139:
[----:B------:R-:W-:Y:S05]  /*c400*/  BSYNC B0 ;  /* 0x0000000000007941 */ /* 0x000fea0003800000 */
.L_x_138:
        /* <DEDUP_REMOVED lines=10> */
[----:B------:R-:W-:Y:S01]  /*c4b0*/  HADD2.F32 R48, -RZ, R30.H1_H1 ;  /* 0x3000001eff307230 */ /* 0x000fe20000004100 */
[----:B------:R-:W-:-:S02]  /*c4c0*/  LOP3.LUT R10, R45, 0x38, R10, 0xf8, !PT ;  /* 0x000000382d0a7812 */ /* 0x000fc400078ef80a */
[----:B------:R-:W-:Y:S02]  /*c4d0*/  SHF.R.S32.HI R8, RZ, 0x1f, R41 ;  /* 0x0000001fff087819 */ /* 0x000fe40000011429 */
[----:B------:R-:W-:Y:S02]  /*c4e0*/  LOP3.LUT R9, R10, R43, RZ, 0x3c, !PT ;  /* 0x0000002b0a097212 */ /* 0x000fe400078e3cff */
[----:B------:R-:W-:Y:S02]  /*c4f0*/  SHF.L.U32 R12, R12, 0x7, RZ ;  /* 0x000000070c0c7819 */ /* 0x000fe400000006ff */
[----:B------:R-:W-:Y:S02]  /*c500*/  SHF.L.U32 R10, R41, 0x3, RZ ;  /* 0x00000003290a7819 */ /* 0x000fe400000006ff */
[----:B------:R-:W-:Y:S02]  /*c510*/  LEA.HI R8, R8, R41, RZ, 0x3 ;  /* 0x0000002908087211 */ /* 0x000fe400078f18ff */
[----:B------:R-:W-:-:S02]  /*c520*/  LOP3.LUT R12, R12, 0x7fffe000, RZ, 0xc0, !PT ;  /* 0x7fffe0000c0c7812 */ /* 0x000fc400078ec0ff */
[----:B------:R-:W-:Y:S02]  /*c530*/  LOP3.LUT R10, R45, 0x38, R10, 0xf8, !PT ;  /* 0x000000382d0a7812 */ /* 0x000fe400078ef80a */
[----:B------:R-:W-:Y:S02]  /*c540*/  SHF.L.U32 R8, R8, 0xa, RZ ;  /* 0x0000000a08087819 */ /* 0x000fe400000006ff */
[----:B------:R-:W-:Y:S02]  /*c550*/  IADD3 R9, R9, R12, R39 ;  /* 0x0000000c09097210 */ /* 0x000fe40007ffe027 */
[----:B------:R-:W-:Y:S02]  /*c560*/  LOP3.LUT R43, R10, R43, RZ, 0x3c, !PT ;  /* 0x0000002b0a2b7212 */ /* 0x000fe400078e3cff */
[----:B------:R-:W-:Y:S02]  /*c570*/  LOP3.LUT R8, R8, 0x7fffe000, RZ, 0xc0, !PT ;  /* 0x7fffe00008087812 */ /* 0x000fe400078ec0ff */
[----:B------:R-:W-:-:S02]  /*c580*/  SHF.L.U32 R31, R9, 0x1, RZ ;  /* 0x00000001091f7819 */ /* 0x000fc400000006ff */
[----:B------:R-:W-:Y:S01]  /*c590*/  IADD3 R8, R43, R8, R39 ;  /* 0x000000082b087210 */ /* 0x000fe20007ffe027 */
[--C-:B------:R-:W-:Y:S02]  /*c5a0*/  HADD2.F32 R43, -RZ, R24.reuse.H1_H1 ;  /* 0x30000018ff2b7230 */ /* 0x100fe40000004100 */
[----:B------:R-:W1:Y:S01]  /*c5b0*/  LDS.128 R12, [R31+0x10080] ;  /* 0x010080001f0c7984 */ /* 0x000e620000000c00 */
[----:B------:R-:W-:Y:S01]  /*c5c0*/  SHF.L.U32 R32, R8, 0x1, RZ ;  /* 0x0000000108207819 */ /* 0x000fe200000006ff */
[----:B------:R-:W-:-:S04]  /*c5d0*/  HADD2.F32 R24, -RZ, R24.H0_H0 ;  /* 0x20000018ff187230 */ /* 0x000fc80000004100 */
[----:B------:R-:W2:Y:S01]  /*c5e0*/  LDS.128 R8, [R32+0x10080] ;  /* 0x0100800020087984 */ /* 0x000ea20000000c00 */
[--C-:B-1----:R-:W-:Y:S02]  /*c5f0*/  HADD2.F32 R33, -RZ, R12.reuse.H0_H0 ;  /* 0x2000000cff217230 */ /* 0x102fe40000004100 */
[----:B------:R-:W-:Y:S02]  /*c600*/  HADD2.F32 R34, -RZ, R12.H1_H1 ;  /* 0x3000000cff227230 */ /* 0x000fe40000004100 */
[----:B------:R-:W-:Y:S01]  /*c610*/  HADD2.F32 R12, -RZ, R13.H0_H0 ;  /* 0x2000000dff0c7230 */ /* 0x000fe20000004100 */
[C---:B------:R-:W-:Y:S01]  /*c620*/  FMUL.FTZ R44, R38.reuse, R33 ;  /* 0x00000021262c7220 */ /* 0x040fe20000410000 */
[--C-:B--2---:R-:W-:Y:S01]  /*c630*/  HADD2.F32 R37, -RZ, R8.reuse.H0_H0 ;  /* 0x20000008ff257230 */ /* 0x104fe20000004100 */
[----:B------:R-:W-:Y:S01]  /*c640*/  FMUL.FTZ R46, R43, R34 ;  /* 0x000000222b2e7220 */ /* 0x000fe20000410000 */
[----:B------:R-:W-:Y:S01]  /*c650*/  HADD2.F32 R39, -RZ, R8.H1_H1 ;  /* 0x30000008ff277230 */ /* 0x000fe20000004100 */
[C---:B------:R-:W-:Y:S01]  /*c660*/  FMUL.FTZ R45, R27.reuse, R12 ;  /* 0x0000000c1b2d7220 */ /* 0x040fe20000410000 */
[----:B------:R-:W-:Y:S01]  /*c670*/  HADD2.F32 R8, -RZ, R9.H0_H0 ;  /* 0x20000009ff087230 */ /* 0x000fe20000004100 */
[-C--:B------:R-:W-:Y:S01]  /*c680*/  FMUL.FTZ R38, R38, R37.reuse ;  /* 0x0000002526267220 */ /* 0x080fe20000410000 */
[----:B------:R-:W-:Y:S01]  /*c690*/  HADD2.F32 R35, -RZ, R13.H1_H1 ;  /* 0x3000000dff237230 */ /* 0x000fe20000004100 */
[----:B------:R-:W-:Y:S01]  /*c6a0*/  FFMA.FTZ R37, R42, R37, R44 ;  /* 0x000000252a257223 */ /* 0x000fe2000001002c */
[----:B------:R-:W-:Y:S01]  /*c6b0*/  HADD2.F32 R13, -RZ, R14.H0_H0 ;  /* 0x2000000eff0d7230 */ /* 0x000fe20000004100 */
[-C--:B------:R-:W-:Y:S01]  /*c6c0*/  FMUL.FTZ R27, R27, R8.reuse ;  /* 0x000000081b1b7220 */ /* 0x080fe20000410000 */
[----:B------:R-:W-:Y:S01]  /*c6d0*/  HADD2.F32 R44, -RZ, R26.H1_H1 ;  /* 0x3000001aff2c7230 */ /* 0x000fe20000004100 */
[----:B------:R-:W-:Y:S01]  /*c6e0*/  FFMA.FTZ R45, R29, R8, R45 ;  /* 0x000000081d2d7223 */ /* 0x000fe2000001002d */
[----:B------:R-:W-:Y:S01]  /*c6f0*/  HADD2.F32 R8, -RZ, R28.H1_H1 ;  /* 0x3000001cff087230 */ /* 0x000fe20000004100 */
[-C--:B------:R-:W-:Y:S01]  /*c700*/  FMUL.FTZ R43, R43, R39.reuse ;  /* 0x000000272b2b7220 */ /* 0x080fe20000410000 */
[----:B------:R-:W-:Y:S01]  /*c710*/  HADD2.F32 R40, -RZ, R9.H1_H1 ;  /* 0x30000009ff287230 */ /* 0x000fe20000004100 */
[----:B------:R-:W-:Y:S01]  /*c720*/  FFMA.FTZ R46, R44, R39, R46 ;  /* 0x000000272c2e7223 */ /* 0x000fe2000001002e */
[----:B------:R-:W-:Y:S01]  /*c730*/  HADD2.F32 R9, -RZ, R10.H0_H0 ;  /* 0x2000000aff097230 */ /* 0x000fe20000004100 */
[----:B------:R-:W-:Y:S01]  /*c740*/  FMUL.FTZ R47, R8, R13 ;  /* 0x0000000d082f7220 */ /* 0x000fe20000410000 */
[----:B------:R-:W-:Y:S01]  /*c750*/  HADD2.F32 R36, -RZ, R14.H1_H1 ;  /* 0x3000000eff247230 */ /* 0x000fe20000004100 */
[----:B------:R-:W-:Y:S01]  /*c760*/  FMUL.FTZ R49, R24, R35 ;  /* 0x0000002318317220 */ /* 0x000fe20000410000 */
        /* <DEDUP_REMOVED lines=8> */
[--C-:B------:R-:W-:Y:S01]  /*c7f0*/  HADD2.F32 R14, -RZ, R15.reuse.H0_H0 ;  /* 0x2000000fff0e7230 */ /* 0x100fe20000004100 */
[C---:B------:R-:W-:Y:S01]  /*c800*/  FMUL.FTZ R50, R39.reuse, R36 ;  /* 0x0000002427327220 */ /* 0x040fe20000410000 */
[----:B------:R-:W-:Y:S01]  /*c810*/  HADD2.F32 R49, -RZ, R28.H0_H0 ;  /* 0x2000001cff317230 */ /* 0x000fe20000004100 */
[-C--:B------:R-:W-:Y:S01]  /*c820*/  FMUL.FTZ R39, R39, R41.reuse ;  /* 0x0000002927277220 */ /* 0x080fe20000410000 */
[----:B------:R-:W-:Y:S01]  /*c830*/  HADD2.F32 R15, -RZ, R15.H1_H1 ;  /* 0x3000000fff0f7230 */ /* 0x000fe20000004100 */
[----:B------:R-:W-:Y:S01]  /*c840*/  FFMA.FTZ R50, R9, R41, R50 ;  /* 0x0000002909327223 */ /* 0x000fe20000010032 */
[----:B------:R-:W-:Y:S01]  /*c850*/  HADD2.F32 R10, -RZ, R11.H0_H0 ;  /* 0x2000000bff0a7230 */ /* 0x000fe20000004100 */
[----:B------:R-:W-:Y:S01]  /*c860*/  FFMA.FTZ R38, R42, R33, -R38 ;  /* 0x000000212a267223 */ /* 0x000fe20000010826 */
[----:B------:R-:W-:Y:S01]  /*c870*/  HADD2.F32 R28, -RZ, R23.H0_H0 ;  /* 0x20000017ff1c7230 */ /* 0x000fe20000004100 */
[C---:B------:R-:W-:Y:S01]  /*c880*/  FMUL.FTZ R23, R49.reuse, R14 ;  /* 0x0000000e31177220 */ /* 0x040fe20000410000 */
[----:B------:R-:W-:Y:S01]  /*c890*/  HADD2.F32 R41, -RZ, R30.H0_H0 ;  /* 0x2000001eff297230 */ /* 0x000fe20000004100 */
[----:B------:R-:W-:Y:S01]  /*c8a0*/  FMUL.FTZ R49, R49, R10 ;  /* 0x0000000a31317220 */ /* 0x000fe20000410000 */
[----:B------:R-:W-:Y:S01]  /*c8b0*/  HADD2.F32 R11, -RZ, R11.H1_H1 ;  /* 0x3000000bff0b7230 */ /* 0x000fe20000004100 */
[----:B------:R-:W-:Y:S01]  /*c8c0*/  FFMA.FTZ R43, R44, R34, -R43 ;  /* 0x000000222c2b7223 */ /* 0x000fe2000001082b */
[----:B------:R-:W-:Y:S01]  /*c8d0*/  HADD2.F32 R30, -RZ, R25.H0_H0 ;  /* 0x20000019ff1e7230 */ /* 0x000fe20000004100 */
[----:B------:R-:W-:-:S02]  /*c8e0*/  FMUL.FTZ R25, R28, R15 ;  /* 0x0000000f1c197220 */ /* 0x000fc40000410000 */
[----:B------:R-:W-:Y:S02]  /*c8f0*/  FFMA.FTZ R23, R41, R10, R23 ;  /* 0x0000000a29177223 */ /* 0x000fe40000010017 */
[-C--:B------:R-:W-:Y:S02]  /*c900*/  FMUL.FTZ R10, R28, R11.reuse ;  /* 0x0000000b1c0a7220 */ /* 0x080fe40000410000 */
[----:B------:R-:W-:Y:S02]  /*c910*/  FFMA.FTZ R28, R30, R11, R25 ;  /* 0x0000000b1e1c7223 */ /* 0x000fe40000010019 */
[----:B------:R-:W-:Y:S01]  /*c920*/  FFMA.FTZ R27, R29, R12, -R27 ;  /* 0x0000000c1d1b7223 */ /* 0x000fe2000001081b */
[----:B------:R-:W-:Y:S01]  /*c930*/  F2FP.PACK_AB R12, R43, R38 ;  /* 0x000000262b0c723e */ /* 0x000fe200000000ff */
        /* <DEDUP_REMOVED lines=9> */
[----:B------:R-:W-:-:S02]  /*c9d0*/  F2FP.PACK_AB R14, R39, R48 ;  /* 0x00000030270e723e */ /* 0x000fc400000000ff */
[----:B------:R-:W-:Y:S02]  /*c9e0*/  F2FP.PACK_AB R10, R50, R47 ;  /* 0x0000002f320a723e */ /* 0x000fe400000000ff */
[----:B------:R-:W-:-:S05]  /*c9f0*/  F2FP.PACK_AB R15, R30, R49 ;  /* 0x000000311e0f723e */ /* 0x000fca00000000ff */
[----:B------:R1:W-:Y:S04]  /*ca00*/  STS.128 [R31+0x10080], R12 ;  /* 0x0100800c1f007388 */ /* 0x0003e80000000c00 */
[----:B------:R1:W-:Y:S02]  /*ca10*/  STS.128 [R32+0x10080], R8 ;  /* 0x0100800820007388 */ /* 0x0003e40000000c00 */
.L_x_117:
[----:B------:R-:W-:Y:S05]  /*ca20*/  BSYNC B2 ;  /* 0x0000000000027941 */ /* 0x000fea0003800000 */
.L_x_89:
[C---:B-1----:R-:W-:Y:S01]  /*ca30*/  IMAD.SHL.U32 R15, R2.reuse, 0x40, RZ ;  /* 0x00000040020f7824 */ /* 0x042fe200078e00ff */
[----:B------:R-:W-:Y:S01]  /*ca40*/  SHF.R.S32.HI R9, RZ, 0x4, R22 ;  /* 0x00000004ff097819 */ /* 0x000fe20000011416 */
[----:B------:R-:W-:Y:S01]  /*ca50*/  IMAD.SHL.U32 R8, R19, 0x8, RZ ;  /* 0x0000000813087824 */ /* 0x000fe200078e00ff */
[----:B------:R-:W-:Y:S01]  /*ca60*/  LOP3.LUT P0, RZ, R2, 0x2, RZ, 0xc0, !PT ;  /* 0x0000000202ff7812 */ /* 0x000fe2000780c0ff */
[----:B------:R-:W-:Y:S01]  /*ca70*/  IMAD R13, R21, c[0x0][0x208], RZ ;  /* 0x00008200150d7a24 */ /* 0x000fe200078e02ff */
[----:B------:R-:W-:Y:S01]  /*ca80*/  LOP3.LUT R15, R15, 0x1c0, RZ, 0xc0, !PT ;  /* 0x000001c00f0f7812 */ /* 0x000fe200078ec0ff */
[----:B------:R-:W-:Y:S01]  /*ca90*/  IMAD.WIDE.U32 R10, R218, c[0x0][0x208], RZ ;  /* 0x00008200da0a7a25 */ /* 0x000fe200078e00ff */
[----:B------:R-:W-:Y:S01]  /*caa0*/  LEA.HI R12, R22, R9, RZ, 0x1 ;  /* 0x00000009160c7211 */ /* 0x000fe200078f08ff */
[----:B------:R-:W-:-:S04]  /*cab0*/  DEPBAR.LE SB0, 0x0 ;  /* 0x000080000000791a */ /* 0x000fc80000000000 */
[----:B------:R-:W-:Y:S01]  /*cac0*/  LOP3.LUT R8, R15, 0x8, R8, 0xf8, !PT ;  /* 0x000000080f087812 */ /* 0x000fe200078ef808 */
[----:B------:R-:W-:Y:S01]  /*cad0*/  IMAD R13, R218, c[0x0][0x20c], R13 ;  /* 0x00008300da0d7a24 */ /* 0x000fe200078e020d */
[----:B------:R-:W-:Y:S01]  /*cae0*/  SHF.R.U32.HI R15, RZ, 0x3, R15 ;  /* 0x00000003ff0f7819 */ /* 0x000fe2000001160f */
[----:B------:R-:W-:Y:S01]  /*caf0*/  IMAD.SHL.U32 R7, R7, 0x40, RZ ;  /* 0x0000004007077824 */ /* 0x000fe200078e00ff */
[----:B------:R-:W-:Y:S01]  /*cb00*/  LOP3.LUT R12, R12, 0xfffffffe, RZ, 0xc0, !PT ;  /* 0xfffffffe0c0c7812 */ /* 0x000fe200078ec0ff */
[----:B------:R-:W-:Y:S01]  /*cb10*/  IMAD.IADD R11, R11, 0x1, R13 ;  /* 0x000000010b0b7824 */ /* 0x000fe200078e020d */
[----:B------:R-:W-:Y:S01]  /*cb20*/  LOP3.LUT R15, R8, R15, RZ, 0x3c, !PT ;  /* 0x0000000f080f7212 */ /* 0x000fe200078e3cff */
[----:B------:R-:W-:Y:S01]  /*cb30*/  IMAD R8, R20, c[0x0][0x218], RZ ;  /* 0x0000860014087a24 */ /* 0x000fe200078e02ff */
[----:B------:R-:W-:Y:S01]  /*cb40*/  LOP3.LUT R7, R7, 0x1c0, RZ, 0xc0, !PT ;  /* 0x000001c007077812 */ /* 0x000fe200078ec0ff */
[----:B------:R-:W-:Y:S01]  /*cb50*/  IMAD.IADD R12, R9, 0x1, -R12 ;  /* 0x00000001090c7824 */ /* 0x000fe200078e0a0c */
[----:B------:R-:W-:Y:S01]  /*cb60*/  LEA.HI R3, R3, R62, RZ, 0x5 ;  /* 0x0000003e03037211 */ /* 0x000fe200078f28ff */
[----:B------:R-:W-:Y:S01]  /*cb70*/  IMAD.WIDE.U32 R10, R217, c[0x0][0x218], R10 ;  /* 0x00008600d90a7a25 */ /* 0x000fe200078e000a */
[----:B------:R-:W-:Y:S01]  /*cb80*/  SHF.R.S32.HI R149, RZ, 0x1f, R16 ;  /* 0x0000001fff957819 */ /* 0x000fe20000011410 */
[----:B------:R-:W-:Y:S01]  /*cb90*/  UISETP.GE.AND UP0, UPT, UR11, 0x21, UPT ;  /* 0x000000210b00788c */ /* 0x000fe2000bf06270 */
[----:B------:R-:W-:Y:S01]  /*cba0*/  SHF.R.S32.HI R221, RZ, 0x1f, R150 ;  /* 0x0000001fffdd7819 */ /* 0x000fe20000011496 */
[----:B------:R-:W-:Y:S01]  /*cbb0*/  IMAD R213, R12, 0x200, R15 ;  /* 0x000002000cd57824 */ /* 0x000fe200078e020f */
[----:B------:R-:W-:Y:S01]  /*cbc0*/  LEA.HI R149, R149, R16, RZ, 0x3 ;  /* 0x0000001095957211 */ /* 0x000fe200078f18ff */
[----:B------:R-:W-:-:S02]  /*cbd0*/  IMAD R8, R217, c[0x0][0x21c], R8 ;  /* 0x00008700d9087a24 */ /* 0x000fc400078e0208 */
[----:B------:R-:W-:Y:S01]  /*cbe0*/  IMAD.SHL.U32 R213, R213, 0x2, RZ ;  /* 0x00000002d5d57824 */ /* 0x000fe200078e00ff */
[----:B------:R-:W-:Y:S01]  /*cbf0*/  BAR.SYNC.DEFER_BLOCKING 0x0 ;  /* 0x0000000000007b1d */ /* 0x000fe20000010000 */
[----:B------:R-:W-:Y:S01]  /*cc00*/  IMAD.SHL.U32 R12, R12, 0x8, RZ ;  /* 0x000000080c0c7824 */ /* 0x000fe200078e00ff */
[----:B------:R-:W-:Y:S01]  /*cc10*/  LOP3.LUT R149, R149, 0xfffffff8, RZ, 0xc0, !PT ;  /* 0xfffffff895957812 */ /* 0x000fe200078ec0ff */
[----:B------:R-:W-:Y:S01]  /*cc20*/  IMAD.SHL.U32 R219, R18, 0x2, RZ ;  /* 0x0000000212db7824 */ /* 0x000fe200078e00ff */
[C---:B------:R-:W-:Y:S02]  /*cc30*/  IADD3 R9, R213.reuse, 0xc080, RZ ;  /* 0x0000c080d5097810 */ /* 0x040fe40007ffe0ff */
[----:B------:R-:W-:Y:S02]  /*cc40*/  IADD3 R212, R213, 0xc0a0, RZ ;  /* 0x0000c0a0d5d47810 */ /* 0x000fe40007ffe0ff */
[----:B------:R-:W-:Y:S02]  /*cc50*/  @P0 IADD3 R212, R9, -0x20, RZ ;  /* 0xffffffe009d40810 */ /* 0x000fe40007ffe0ff */
[----:B------:R-:W-:-:S02]  /*cc60*/  IADD3 R9, P0, R10, UR26, RZ ;  /* 0x0000001a0a097c10 */ /* 0x000fc4000ff1e0ff */
[----:B------:R-:W-:Y:S02]  /*cc70*/  LOP3.LUT R12, R7, 0x8, R12, 0xf8, !PT ;  /* 0x00000008070c7812 */ /* 0x000fe400078ef80c */
[----:B------:R-:W-:Y:S01]  /*cc80*/  IADD3.X R8, R11, UR5, R8, P0, !PT ;  /* 0x000000050b087c10 */ /* 0x000fe200087fe408 */
[----:B------:R-:W-:Y:S01]  /*cc90*/  IMAD.SHL.U32 R11, R4, 0x40, RZ ;  /* 0x00000040040b7824 */ /* 0x000fe200078e00ff */
[C---:B------:R-:W-:Y:S02]  /*cca0*/  LEA R10, P0, R9.reuse, c[0x0][0x1f8], 0x1 ;  /* 0x00007e00090a7a11 */ /* 0x040fe400078008ff */
[----:B------:R-:W-:Y:S02]  /*ccb0*/  SHF.R.U32.HI R7, RZ, 0x3, R7 ;  /* 0x00000003ff077819 */ /* 0x000fe40000011607 */
[----:B------:R-:W-:Y:S02]  /*ccc0*/  LEA.HI.X R9, R9, c[0x0][0x1fc], R8, 0x1, P0 ;  /* 0x00007f0009097a11 */ /* 0x000fe400000f0c08 */
[----:B------:R-:W-:Y:S01]  /*ccd0*/  LOP3.LUT P0, RZ, R2, 0x4, RZ, 0xc0, !PT ;  /* 0x0000000402ff7812 */ /* 0x000fe2000780c0ff */
[----:B------:R-:W-:Y:S01]  /*cce0*/  IMAD.SHL.U32 R2, R3, 0x20, RZ ;  /* 0x0000002003027824 */ /* 0x000fe200078e00ff */
[----:B------:R-:W-:Y:S01]  /*ccf0*/  LOP3.LUT R4, R12, R7, RZ, 0x3c, !PT ;  /* 0x000000070c047212 */ /* 0x000fe200078e3cff */
[----:B------:R1:W-:Y:S01]  /*cd00*/  SHFL.IDX PT, R8, R10, RZ, 0x181f ;  /* 0x00181fff0a087589 */ /* 0x0003e200000e0000 */
[----:B------:R-:W-:Y:S01]  /*cd10*/  LOP3.LUT R7, R11, 0xfffffe00, RZ, 0xc0, !PT ;  /* 0xfffffe000b077812 */ /* 0x000fe200078ec0ff */
[----:B------:R-:W-:Y:S01]  /*cd20*/  IMAD.MOV.U32 R12, RZ, RZ, 0x40 ;  /* 0x00000040ff0c7424 */ /* 0x000fe200078e00ff */
[----:B------:R-:W-:Y:S01]  /*cd30*/  LOP3.LUT R214, R2, 0x7ffffc00, RZ, 0xc0, !PT ;  /* 0x7ffffc0002d67812 */ /* 0x000fe200078ec0ff */
[----:B------:R-:W2:Y:S01]  /*cd40*/  SHFL.IDX PT, R9, R9, RZ, 0x181f ;  /* 0x00181fff09097589 */ /* 0x000ea200000e0000 */
[----:B------:R-:W-:-:S02]  /*cd50*/  SHF.R.S32.HI R11, RZ, 0x1f, R6 ;  /* 0x0000001fff0b7819 */ /* 0x000fc40000011406 */
[-C--:B------:R-:W-:Y:S01]  /*cd60*/  IADD3 R214, R4, R7.reuse, R214 ;  /* 0x0000000704d67210 */ /* 0x080fe20007ffe0d6 */
[----:B------:R-:W-:Y:S01]  /*cd70*/  LDSM.16.M88.4 R28, [R213+0xc080] ;  /* 0x00c08000d51c783b */ /* 0x000fe20000000200 */
[----:B------:R-:W-:Y:S02]  /*cd80*/  SEL R2, R12, 0xffffffc0, !P0 ;  /* 0xffffffc00c027807 */ /* 0x000fe40004000000 */
[----:B------:R-:W-:Y:S01]  /*cd90*/  ISETP.LT.AND P0, PT, R19, UR8, PT ;  /* 0x0000000813007c0c */ /* 0x000fe2000bf01270 */
[----:B------:R-:W-:Y:S01]  /*cda0*/  IMAD.SHL.U32 R214, R214, 0x2, RZ ;  /* 0x00000002d6d67824 */ /* 0x000fe200078e00ff */
[----:B------:R-:W-:Y:S01]  /*cdb0*/  LDSM.16.M88.4 R44, [R213+0xc880] ;  /* 0x00c88000d52c783b */ /* 0x000fe20000000200 */
[----:B------:R-:W-:Y:S01]  /*cdc0*/  LEA.HI R220, R11, R6, RZ, 0x3 ;  /* 0x000000060bdc7211 */ /* 0x000fe200078f18ff */
[----:B------:R-:W-:Y:S01]  /*cdd0*/  IMAD.IADD R208, R213, 0x1, R2 ;  /* 0x00000001d5d07824 */ /* 0x000fe200078e0202 */
[----:B------:R-:W-:Y:S01]  /*cde0*/  ISETP.GE.OR P6, PT, R150, c[0x0][0x1d4], !P0 ;  /* 0x0000750096007a0c */ /* 0x000fe200047c6670 */
[----:B------:R-:W3:Y:S01]  /*cdf0*/  LDSM.16.M88.4 R24, [R214+0x10080] ;  /* 0x01008000d618783b */ /* 0x000ee20000000200 */
[--C-:B------:R-:W-:Y:S01]  /*ce00*/  IMAD R210, R0, 0x2, R214.reuse ;  /* 0x0000000200d27824 */ /* 0x100fe200078e02d6 */
[----:B------:R-:W-:Y:S01]  /*ce10*/  LOP3.LUT R220, R220, 0xfffffff8, RZ, 0xc0, !PT ;  /* 0xfffffff8dcdc7812 */ /* 0x000fe200078ec0ff */
[C---:B------:R-:W-:Y:S01]  /*ce20*/  IMAD R209, R5.reuse, 0x2, R214 ;  /* 0x0000000205d17824 */ /* 0x040fe200078e02d6 */
[----:B------:R-:W-:Y:S01]  /*ce30*/  LDSM.16.M88.4 R20, [R212] ;  /* 0x00000000d414783b */ /* 0x000fe20000000200 */
[----:B------:R-:W-:Y:S01]  /*ce40*/  IMAD R207, R5, 0x2, R210 ;  /* 0x0000000205cf7824 */ /* 0x000fe200078e02d2 */
[----:B-1----:R-:W-:Y:S01]  /*ce50*/  SHF.R.S32.HI R10, RZ, 0x1f, R17 ;  /* 0x0000001fff0a7819 */ /* 0x002fe20000011411 */
[----:B------:R-:W-:Y:S01]  /*ce60*/  IMAD.IADD R202, R2, 0x1, R212 ;  /* 0x0000000102ca7824 */ /* 0x000fe200078e02d4 */
[----:B------:R-:W-:Y:S01]  /*ce70*/  LDSM.16.M88.4 R48, [R212+0x800] ;  /* 0x00080000d430783b */ /* 0x000fe20000000200 */
[----:B------:R-:W-:Y:S01]  /*ce80*/  LOP3.LUT R211, R4, R7, RZ, 0xfc, !PT ;  /* 0x0000000704d37212 */ /* 0x000fe200078efcff */
[----:B--2---:R-:W-:-:S02]  /*ce90*/  IMAD.WIDE R34, R150, 0x2, R8 ;  /* 0x0000000296227825 */ /* 0x004fc400078e0208 */
[----:B------:R-:W1:Y:S01]  /*cea0*/  LDSM.16.M88.4 R12, [R210+0x10080] ;  /* 0x01008000d20c783b */ /* 0x000e620000000200 */
[----:B------:R-:W-:Y:S01]  /*ceb0*/  LEA.HI R151, R10, R17, RZ, 0x3 ;  /* 0x000000110a977211 */ /* 0x000fe200078f18ff */
[--C-:B------:R-:W-:Y:S02]  /*cec0*/  IMAD.WIDE R32, R149, 0x2, R8.reuse ;  /* 0x0000000295207825 */ /* 0x100fe400078e0208 */
[----:B------:R-:W-:Y:S01]  /*ced0*/  @!PT LDS RZ, [RZ] ;  /* 0x00000000fffff984 */ /* 0x000fe20000000800 */
[----:B------:R-:W-:Y:S01]  /*cee0*/  @!PT LDS RZ, [RZ] ;  /* 0x00000000fffff984 */ /* 0x000fe20000000800 */
[----:B------:R-:W-:Y:S01]  /*cef0*/  @!PT LDS RZ, [RZ] ;  /* 0x00000000fffff984 */ /* 0x000fe20000000800 */
[----:B------:R2:W-:Y:S01]  /*cf00*/  LDGSTS.E.BYPASS.LTC128B.128 [R219+0x8080], [R34.64], !P6 ;  /* 0x0808000022db7fae */ /* 0x0005e2000f101d56 */
[----:B------:R-:W-:Y:S02]  /*cf10*/  ISETP.GE.OR P6, PT, R17, c[0x0][0x1d4], !P0 ;  /* 0x0000750011007a0c */ /* 0x000fe400047c6670 */
[----:B------:R-:W-:Y:S01]  /*cf20*/  LOP3.LUT R151, R151, 0xfffffff8, RZ, 0xc0, !PT ;  /* 0xfffffff897977812 */ /* 0x000fe200078ec0ff */
[----:B------:R-:W-:Y:S01]  /*cf30*/  IMAD.WIDE R56, R220, 0x2, R8 ;  /* 0x00000002dc387825 */ /* 0x000fe200078e0208 */
[----:B------:R-:W-:Y:S02]  /*cf40*/  SHF.R.S32.HI R2, RZ, 0x1f, R149 ;  /* 0x0000001fff027819 */ /* 0x000fe40000011495 */
[----:B------:R-:W-:Y:S01]  /*cf50*/  SHF.R.S32.HI R224, RZ, 0x1f, R151 ;  /* 0x0000001fffe07819 */ /* 0x000fe20000011497 */
[----:B------:R-:W-:Y:S01]  /*cf60*/  IMAD.WIDE R18, R151, 0x2, R8 ;  /* 0x0000000297127825 */ /* 0x000fe200078e0208 */
[----:B------:R-:W-:-:S02]  /*cf70*/  SHF.R.S32.HI R7, RZ, 0x1f, R220 ;  /* 0x0000001fff077819 */ /* 0x000fc400000114dc */
[C---:B------:R-:W-:Y:S02]  /*cf80*/  IADD3 R203, R212.reuse, 0x800, RZ ;  /* 0x00000800d4cb7810 */ /* 0x040fe40007ffe0ff */
[----:B------:R-:W-:Y:S01]  /*cf90*/  IADD3 R201, R212, 0x1000, RZ ;  /* 0x00001000d4c97810 */ /* 0x000fe20007ffe0ff */
[----:B------:R4:W-:Y:S01]  /*cfa0*/  LDGSTS.E.BYPASS.LTC128B.128 [R219+0x9080], [R18.64], !P6 ;  /* 0x0908000012db7fae */ /* 0x0009e2000f101d56 */
[----:B------:R-:W-:Y:S02]  /*cfb0*/  ISETP.GE.OR P6, PT, R16, c[0x0][0x1d4], !P0 ;  /* 0x0000750010007a0c */ /* 0x000fe400047c6670 */
[----:B------:R-:W-:Y:S02]  /*cfc0*/  ISETP.GE.OR P0, PT, R6, c[0x0][0x1d4], !P0 ;  /* 0x0000750006007a0c */ /* 0x000fe40004706670 */
[C---:B------:R-:W-:Y:S02]  /*cfd0*/  IADD3 R200, R212.reuse, 0x1800, RZ ;  /* 0x00001800d4c87810 */ /* 0x040fe40007ffe0ff */
[----:B------:R-:W-:-:S02]  /*cfe0*/  IADD3 R199, R212, 0x2000, RZ ;  /* 0x00002000d4c77810 */ /* 0x000fc40007ffe0ff */
[C---:B------:R-:W-:Y:S01]  /*cff0*/  IADD3 R198, R212.reuse, 0x2800, RZ ;  /* 0x00002800d4c67810 */ /* 0x040fe20007ffe0ff */
[----:B---3--:R-:W-:Y:S01]  /*d000*/  HMMA.16816.F32 R40, R24, R44, RZ ;  /* 0x0000002c1828723c */ /* 0x008fe200000018ff */
[C---:B------:R-:W-:Y:S02]  /*d010*/  IADD3 R197, R212.reuse, 0x3000, RZ ;  /* 0x00003000d4c57810 */ /* 0x040fe40007ffe0ff */
[----:B------:R-:W-:Y:S01]  /*d020*/  IADD3 R196, R212, 0x3800, RZ ;  /* 0x00003800d4c47810 */ /* 0x000fe20007ffe0ff */
[----:B------:R2:W-:Y:S04]  /*d030*/  LDGSTS.E.BYPASS.LTC128B.128 [R219+0xa080], [R32.64], !P6 ;  /* 0x0a08000020db7fae */ /* 0x0005e8000f101d56 */
[----:B------:R3:W-:Y:S01]  /*d040*/  LDGSTS.E.BYPASS.LTC128B.128 [R219+0xb080], [R56.64], !P0 ;  /* 0x0b08000038db7fae */ /* 0x0007e2000c101d56 */
[----:B------:R-:W-:-:S03]  /*d050*/  PLOP3.LUT P0, PT, PT, PT, UP0, 0x40, 0x0 ;  /* 0x000000000000781c */ /* 0x000fc60003f0e808 */
[----:B------:R-:W-:Y:S04]  /*d060*/  LDSM.16.M88.4 R52, [R209+0x10080] ;  /* 0x01008000d134783b */ /* 0x000fe80000000200 */
[----:B------:R-:W5:Y:S01]  /*d070*/  LDSM.16.M88.4 R8, [R208+0xc080] ;  /* 0x00c08000d008783b */ /* 0x000f620000000200 */
[C---:B----4-:R-:W-:Y:S03]  /*d080*/  HMMA.16816.F32 R16, R24.reuse, R28, RZ ;  /* 0x0000001c1810723c */ /* 0x050fe600000018ff */
[----:B------:R-:W4:Y:S04]  /*d090*/  LDSM.16.M88.4 R68, [R208+0xc880] ;  /* 0x00c88000d044783b */ /* 0x000f280000000200 */
[----:B------:R-:W-:Y:S01]  /*d0a0*/  LDSM.16.M88.4 R36, [R207+0x10080] ;  /* 0x01008000cf24783b */ /* 0x000fe20000000200 */
[C---:B------:R-:W-:Y:S03]  /*d0b0*/  HMMA.16816.F32 R28, R24.reuse, R30, RZ ;  /* 0x0000001e181c723c */ /* 0x040fe600000018ff */
[----:B------:R-:W-:Y:S04]  /*d0c0*/  LDSM.16.M88.4 R64, [R213+0xd080] ;  /* 0x00d08000d540783b */ /* 0x000fe80000000200 */
[----:B--2---:R-:W2:Y:S01]  /*d0d0*/  LDSM.16.M88.4 R32, [R202] ;  /* 0x00000000ca20783b */ /* 0x004ea20000000200 */
[----:B------:R-:W-:Y:S03]  /*d0e0*/  HMMA.16816.F32 R24, R24, R46, RZ ;  /* 0x0000002e1818723c */ /* 0x000fe600000018ff */
[----:B---3--:R-:W3:Y:S04]  /*d0f0*/  LDSM.16.M88.4 R56, [R202+0x800] ;  /* 0x00080000ca38783b */ /* 0x008ee80000000200 */
[----:B------:R-:W-:Y:S01]  /*d100*/  LDSM.16.M88.4 R44, [R212+0x1000] ;  /* 0x00100000d42c783b */ /* 0x000fe20000000200 */
[C---:B-1----:R-:W-:Y:S03]  /*d110*/  HMMA.16816.F32 R16, R12.reuse, R20, R16 ;  /* 0x000000140c10723c */ /* 0x042fe60000001810 */
[----:B------:R-:W0:Y:S05]  /*d120*/  LDGDEPBAR ;  /* 0x00000000000079af */ /* 0x000e2a0000000000 */
[C---:B------:R-:W-:Y:S01]  /*d130*/  HMMA.16816.F32 R28, R12.reuse, R22, R28 ;  /* 0x000000160c1c723c */ /* 0x040fe2000000181c */
[----:B------:R-:W1:Y:S07]  /*d140*/  LDSM.16.M88.4 R20, [R214+0x14080] ;  /* 0x01408000d614783b */ /* 0x000e6e0000000200 */
[C---:B------:R-:W-:Y:S08]  /*d150*/  HMMA.16816.F32 R40, R12.reuse, R48, R40 ;  /* 0x000000300c28723c */ /* 0x040ff00000001828 */
[----:B------:R-:W-:Y:S01]  /*d160*/  HMMA.16816.F32 R12, R12, R50, R24 ;  /* 0x000000320c0c723c */ /* 0x000fe20000001818 */
[----:B------:R-:W1:Y:S04]  /*d170*/  LDSM.16.M88.4 R48, [R213+0xd880] ;  /* 0x00d88000d530783b */ /* 0x000e680000000200 */
[----:B------:R-:W-:Y:S03]  /*d180*/  LDSM.16.M88.4 R24, [R209+0x14080] ;  /* 0x01408000d118783b */ /* 0x000fe60000000200 */
[C---:B-----5:R-:W-:Y:S08]  /*d190*/  HMMA.16816.F32 R16, R52.reuse, R8, R16 ;  /* 0x000000083410723c */ /* 0x060ff00000001810 */
[C---:B------:R-:W-:Y:S01]  /*d1a0*/  HMMA.16816.F32 R28, R52.reuse, R10, R28 ;  /* 0x0000000a341c723c */ /* 0x040fe2000000181c */
[----:B------:R-:W5:Y:S07]  /*d1b0*/  LDSM.16.M88.4 R8, [R210+0x14080] ;  /* 0x01408000d208783b */ /* 0x000f6e0000000200 */
[C---:B----4-:R-:W-:Y:S08]  /*d1c0*/  HMMA.16816.F32 R40, R52.reuse, R68, R40 ;  /* 0x000000443428723c */ /* 0x050ff00000001828 */
[----:B------:R-:W-:Y:S01]  /*d1d0*/  HMMA.16816.F32 R52, R52, R70, R12 ;  /* 0x000000463434723c */ /* 0x000fe2000000180c */
[----:B------:R-:W4:Y:S04]  /*d1e0*/  LDSM.16.M88.4 R68, [R212+0x1800] ;  /* 0x00180000d444783b */ /* 0x000f280000000200 */
[----:B------:R-:W-:Y:S03]  /*d1f0*/  LDSM.16.M88.4 R12, [R207+0x14080] ;  /* 0x01408000cf0c783b */ /* 0x000fe60000000200 */
[C---:B--2---:R-:W-:Y:S08]  /*d200*/  HMMA.16816.F32 R16, R36.reuse, R32, R16 ;  /* 0x000000202410723c */ /* 0x044ff00000001810 */
[C---:B------:R-:W-:Y:S01]  /*d210*/  HMMA.16816.F32 R28, R36.reuse, R34, R28 ;  /* 0x00000022241c723c */ /* 0x040fe2000000181c */
[----:B------:R-:W2:Y:S07]  /*d220*/  LDSM.16.M88.4 R32, [R208+0xd080] ;  /* 0x00d08000d020783b */ /* 0x000eae0000000200 */
[C---:B---3--:R-:W-:Y:S08]  /*d230*/  HMMA.16816.F32 R40, R36.reuse, R56, R40 ;  /* 0x000000382428723c */ /* 0x048ff00000001828 */
[----:B------:R-:W-:Y:S01]  /*d240*/  HMMA.16816.F32 R52, R36, R58, R52 ;  /* 0x0000003a2434723c */ /* 0x000fe20000001834 */
[----:B------:R-:W3:Y:S04]  /*d250*/  LDSM.16.M88.4 R56, [R208+0xd880] ;  /* 0x00d88000d038783b */ /* 0x000ee80000000200 */
[----:B------:R-:W-:Y:S03]  /*d260*/  LDSM.16.M88.4 R36, [R214+0x18080] ;  /* 0x01808000d624783b */ /* 0x000fe60000000200 */
[C---:B-1----:R-:W-:Y:S08]  /*d270*/  HMMA.16816.F32 R16, R20.reuse, R64, R16 ;  /* 0x000000401410723c */ /* 0x042ff00000001810 */
        /* <DEDUP_REMOVED lines=18> */
[----:B------:R-:W-:Y:S04]  /*d3a0*/  LDSM.16.M88.4 R56, [R207+0x18080] ;  /* 0x01808000cf38783b */ /* 0x000fe80000000200 */
[----:B------:R-:W-:Y:S03]  /*d3b0*/  LDSM.16.M88.4 R24, [R202+0x2000] ;  /* 0x00200000ca18783b */ /* 0x000fe60000000200 */
[C---:B-1----:R-:W-:Y:S08]  /*d3c0*/  HMMA.16816.F32 R16, R12.reuse, R64, R16 ;  /* 0x000000400c10723c */ /* 0x042ff00000001810 */
[C---:B------:R-:W-:Y:S01]  /*d3d0*/  HMMA.16816.F32 R28, R12.reuse, R66, R28 ;  /* 0x000000420c1c723c */ /* 0x040fe2000000181c */
[----:B------:R-:W-:Y:S07]  /*d3e0*/  LDSM.16.M88.4 R64, [R208+0xe080] ;  /* 0x00e08000d040783b */ /* 0x000fee0000000200 */
[C---:B------:R-:W-:Y:S08]  /*d3f0*/  HMMA.16816.F32 R40, R12.reuse, R48, R40 ;  /* 0x000000300c28723c */ /* 0x040ff00000001828 */
[----:B------:R-:W-:Y:S01]  /*d400*/  HMMA.16816.F32 R52, R12, R50, R52 ;  /* 0x000000320c34723c */ /* 0x000fe20000001834 */
[----:B------:R-:W-:Y:S04]  /*d410*/  LDSM.16.M88.4 R48, [R214+0x1c080] ;  /* 0x01c08000d630783b */ /* 0x000fe80000000200 */
[----:B------:R-:W-:Y:S03]  /*d420*/  LDSM.16.M88.4 R12, [R213+0xf080] ;  /* 0x00f08000d50c783b */ /* 0x000fe60000000200 */
[C---:B-----5:R-:W-:Y:S08]  /*d430*/  HMMA.16816.F32 R16, R36.reuse, R44, R16 ;  /* 0x0000002c2410723c */ /* 0x060ff00000001810 */
[C---:B------:R-:W-:Y:S01]  /*d440*/  HMMA.16816.F32 R28, R36.reuse, R46, R28 ;  /* 0x0000002e241c723c */ /* 0x040fe2000000181c */
[----:B------:R-:W1:Y:S07]  /*d450*/  LDSM.16.M88.4 R44, [R212+0x2800] ;  /* 0x00280000d42c783b */ /* 0x000e6e0000000200 */
[C---:B----4-:R-:W-:Y:S08]  /*d460*/  HMMA.16816.F32 R40, R36.reuse, R68, R40 ;  /* 0x000000442428723c */ /* 0x050ff00000001828 */
[----:B------:R-:W-:Y:S01]  /*d470*/  HMMA.16816.F32 R52, R36, R70, R52 ;  /* 0x000000462434723c */ /* 0x000fe20000001834 */
[----:B------:R-:W-:Y:S04]  /*d480*/  LDSM.16.M88.4 R68, [R202+0x2800] ;  /* 0x00280000ca44783b */ /* 0x000fe80000000200 */
[----:B------:R-:W-:Y:S03]  /*d490*/  LDSM.16.M88.4 R36, [R210+0x1c080] ;  /* 0x01c08000d224783b */ /* 0x000fe60000000200 */
[C---:B--2---:R-:W-:Y:S08]  /*d4a0*/  HMMA.16816.F32 R16, R20.reuse, R32, R16 ;  /* 0x000000201410723c */ /* 0x044ff00000001810 */
[C---:B------:R-:W-:Y:S01]  /*d4b0*/  HMMA.16816.F32 R28, R20.reuse, R34, R28 ;  /* 0x00000022141c723c */ /* 0x040fe2000000181c */
[----:B------:R-:W2:Y:S07]  /*d4c0*/  LDSM.16.M88.4 R32, [R208+0xe880] ;  /* 0x00e88000d020783b */ /* 0x000eae0000000200 */
[C---:B-1----:R-:W-:Y:S08]  /*d4d0*/  HMMA.16816.F32 R40, R20.reuse, R44, R40 ;  /* 0x0000002c1428723c */ /* 0x042ff00000001828 */
[----:B------:R-:W-:Y:S01]  /*d4e0*/  HMMA.16816.F32 R52, R20, R46, R52 ;  /* 0x0000002e1434723c */ /* 0x000fe20000001834 */
[----:B------:R-:W1:Y:S04]  /*d4f0*/  LDSM.16.M88.4 R44, [R213+0xf880] ;  /* 0x00f88000d52c783b */ /* 0x000e680000000200 */
[----:B------:R-:W-:Y:S03]  /*d500*/  LDSM.16.M88.4 R20, [R208+0xf080] ;  /* 0x00f08000d014783b */ /* 0x000fe60000000200 */
[C---:B------:R-:W-:Y:S08]  /*d510*/  HMMA.16816.F32 R16, R8.reuse, R64, R16 ;  /* 0x000000400810723c */ /* 0x040ff00000001810 */
[C---:B------:R-:W-:Y:S01]  /*d520*/  HMMA.16816.F32 R28, R8.reuse, R66, R28 ;  /* 0x00000042081c723c */ /* 0x040fe2000000181c */
[----:B------:R-:W3:Y:S07]  /*d530*/  LDSM.16.M88.4 R64, [R212+0x3000] ;  /* 0x00300000d440783b */ /* 0x000eee0000000200 */
[C---:B--2---:R-:W-:Y:S08]  /*d540*/  HMMA.16816.F32 R40, R8.reuse, R32, R40 ;  /* 0x000000200828723c */ /* 0x044ff00000001828 */
[----:B------:R-:W-:Y:S01]  /*d550*/  HMMA.16816.F32 R52, R8, R34, R52 ;  /* 0x000000220834723c */ /* 0x000fe20000001834 */
[----:B------:R-:W2:Y:S04]  /*d560*/  LDSM.16.M88.4 R32, [R212+0x3800] ;  /* 0x00380000d420783b */ /* 0x000ea80000000200 */
[----:B------:R-:W-:Y:S03]  /*d570*/  LDSM.16.M88.4 R8, [R202+0x3000] ;  /* 0x00300000ca08783b */ /* 0x000fe60000000200 */
[C---:B------:R-:W-:Y:S08]  /*d580*/  HMMA.16816.F32 R16, R56.reuse, R24, R16 ;  /* 0x000000183810723c */ /* 0x040ff00000001810 */
[C---:B------:R-:W-:Y:S01]  /*d590*/  HMMA.16816.F32 R28, R56.reuse, R26, R28 ;  /* 0x0000001a381c723c */ /* 0x040fe2000000181c */
[----:B------:R-:W4:Y:S07]  /*d5a0*/  LDSM.16.M88.4 R24, [R209+0x1c080] ;  /* 0x01c08000d118783b */ /* 0x000f2e0000000200 */
[C---:B------:R-:W-:Y:S08]  /*d5b0*/  HMMA.16816.F32 R40, R56.reuse, R68, R40 ;  /* 0x000000443828723c */ /* 0x040ff00000001828 */
[----:B------:R-:W-:Y:S01]  /*d5c0*/  HMMA.16816.F32 R52, R56, R70, R52 ;  /* 0x000000463834723c */ /* 0x000fe20000001834 */
[----:B------:R-:W5:Y:S07]  /*d5d0*/  LDSM.16.M88.4 R56, [R208+0xf880] ;  /* 0x00f88000d038783b */ /* 0x000f6e0000000200 */
[C---:B------:R-:W-:Y:S08]  /*d5e0*/  HMMA.16816.F32 R16, R48.reuse, R12, R16 ;  /* 0x0000000c3010723c */ /* 0x040ff00000001810 */
[C---:B------:R-:W-:Y:S01]  /*d5f0*/  HMMA.16816.F32 R28, R48.reuse, R14, R28 ;  /* 0x0000000e301c723c */ /* 0x040fe2000000181c */
[----:B------:R-:W4:Y:S07]  /*d600*/  LDSM.16.M88.4 R12, [R207+0x1c080] ;  /* 0x01c08000cf0c783b */ /* 0x000f2e0000000200 */
[C---:B-1----:R-:W-:Y:S08]  /*d610*/  HMMA.16816.F32 R40, R48.reuse, R44, R40 ;  /* 0x0000002c3028723c */ /* 0x042ff00000001828 */
[----:B------:R-:W-:Y:S08]  /*d620*/  HMMA.16816.F32 R52, R48, R46, R52 ;  /* 0x0000002e3034723c */ /* 0x000ff00000001834 */
[C---:B---3--:R-:W-:Y:S08]  /*d630*/  HMMA.16816.F32 R16, R36.reuse, R64, R16 ;  /* 0x000000402410723c */ /* 0x048ff00000001810 */
[C---:B------:R-:W-:Y:S08]  /*d640*/  HMMA.16816.F32 R28, R36.reuse, R66, R28 ;  /* 0x00000042241c723c */ /* 0x040ff0000000181c */
[C---:B--2---:R-:W-:Y:S08]  /*d650*/  HMMA.16816.F32 R40, R36.reuse, R32, R40 ;  /* 0x000000202428723c */ /* 0x044ff00000001828 */
[----:B------:R-:W-:Y:S08]  /*d660*/  HMMA.16816.F32 R52, R36, R34, R52 ;  /* 0x000000222434723c */ /* 0x000ff00000001834 */
[C---:B----4-:R-:W-:Y:S08]  /*d670*/  HMMA.16816.F32 R16, R24.reuse, R20, R16 ;  /* 0x000000141810723c */ /* 0x050ff00000001810 */
[----:B------:R-:W-:Y:S01]  /*d680*/  HMMA.16816.F32 R28, R24, R22, R28 ;  /* 0x00000016181c723c */ /* 0x000fe2000000181c */
[----:B------:R-:W1:Y:S01]  /*d690*/  LDSM.16.M88.4 R20, [R202+0x3800] ;  /* 0x00380000ca14783b */ /* 0x000e620000000200 */
[----:B------:R-:W-:-:S06]  /*d6a0*/  DEPBAR.LE SB0, 0x0 ;  /* 0x000080000000791a */ /* 0x000fcc0000000000 */
[C---:B-----5:R-:W-:Y:S08]  /*d6b0*/  HMMA.16816.F32 R40, R24.reuse, R56, R40 ;  /* 0x000000381828723c */ /* 0x060ff00000001828 */
[----:B------:R-:W-:Y:S08]  /*d6c0*/  HMMA.16816.F32 R52, R24, R58, R52 ;  /* 0x0000003a1834723c */ /* 0x000ff00000001834 */
[C---:B------:R-:W-:Y:S08]  /*d6d0*/  HMMA.16816.F32 R16, R12.reuse, R8, R16 ;  /* 0x000000080c10723c */ /* 0x040ff00000001810 */
[C---:B------:R-:W-:Y:S08]  /*d6e0*/  HMMA.16816.F32 R28, R12.reuse, R10, R28 ;  /* 0x0000000a0c1c723c */ /* 0x040ff0000000181c */
[C---:B-1----:R-:W-:Y:S08]  /*d6f0*/  HMMA.16816.F32 R40, R12.reuse, R20, R40 ;  /* 0x000000140c28723c */ /* 0x042ff00000001828 */
[----:B------:R-:W-:Y:S01]  /*d700*/  FMUL.FTZ R6, R16, c[0x0][0x320] ;  /* 0x0000c80010067a20 */ /* 0x000fe20000410000 */
[----:B------:R-:W-:Y:S01]  /*d710*/  HMMA.16816.F32 R52, R12, R22, R52 ;  /* 0x000000160c34723c */ /* 0x000fe20000001834 */
[----:B------:R-:W-:-:S02]  /*d720*/  FMUL.FTZ R8, R17, c[0x0][0x320] ;  /* 0x0000c80011087a20 */ /* 0x000fc40000410000 */
[----:B------:R-:W-:Y:S02]  /*d730*/  FMUL.FTZ R9, R18, c[0x0][0x320] ;  /* 0x0000c80012097a20 */ /* 0x000fe40000410000 */
[----:B------:R-:W-:Y:S01]  /*d740*/  FMUL.FTZ R10, R19, c[0x0][0x320] ;  /* 0x0000c800130a7a20 */ /* 0x000fe20000410000 */
[----:B------:R-:W1:Y:S01]  /*d750*/  MUFU.TANH R6, R6 ;  /* 0x0000000600067308 */ /* 0x000e620000002400 */
[----:B------:R-:W-:Y:S02]  /*d760*/  FMUL.FTZ R16, R28, c[0x0][0x320] ;  /* 0x0000c8001c107a20 */ /* 0x000fe40000410000 */
[----:B------:R-:W-:Y:S02]  /*d770*/  FMUL.FTZ R11, R29, c[0x0][0x320] ;  /* 0x0000c8001d0b7a20 */ /* 0x000fe40000410000 */
[----:B------:R-:W-:Y:S02]  /*d780*/  FMUL.FTZ R18, R30, c[0x0][0x320] ;  /* 0x0000c8001e127a20 */ /* 0x000fe40000410000 */
[----:B------:R-:W-:Y:S01]  /*d790*/  FMUL.FTZ R17, R31, c[0x0][0x320] ;  /* 0x0000c8001f117a20 */ /* 0x000fe20000410000 */
[----:B------:R-:W2:Y:S01]  /*d7a0*/  MUFU.TANH R8, R8 ;  /* 0x0000000800087308 */ /* 0x000ea20000002400 */
[----:B------:R-:W-:-:S02]  /*d7b0*/  FMUL.FTZ R15, R40, c[0x0][0x320] ;  /* 0x0000c800280f7a20 */ /* 0x000fc40000410000 */
[----:B------:R-:W-:Y:S02]  /*d7c0*/  FMUL.FTZ R13, R41, c[0x0][0x320] ;  /* 0x0000c800290d7a20 */ /* 0x000fe40000410000 */
[----:B------:R-:W-:Y:S02]  /*d7d0*/  FMUL.FTZ R12, R42, c[0x0][0x320] ;  /* 0x0000c8002a0c7a20 */ /* 0x000fe40000410000 */
[----:B------:R-:W-:Y:S01]  /*d7e0*/  FMUL.FTZ R21, R43, c[0x0][0x320] ;  /* 0x0000c8002b157a20 */ /* 0x000fe20000410000 */
[----:B------:R-:W3:Y:S02]  /*d7f0*/  MUFU.TANH R9, R9 ;  /* 0x0000000900097308 */ /* 0x000ee40000002400 */
[----:B------:R-:W-:Y:S02]  /*d800*/  FMUL.FTZ R20, R52, c[0x0][0x320] ;  /* 0x0000c80034147a20 */ /* 0x000fe40000410000 */
[----:B------:R-:W-:Y:S02]  /*d810*/  FMUL.FTZ R14, R53, c[0x0][0x320] ;  /* 0x0000c800350e7a20 */ /* 0x000fe40000410000 */
[----:B------:R-:W-:-:S02]  /*d820*/  FMUL.FTZ R23, R54, c[0x0][0x320] ;  /* 0x0000c80036177a20 */ /* 0x000fc40000410000 */
[----:B------:R-:W-:Y:S01]  /*d830*/  FMUL.FTZ R22, R55, c[0x0][0x320] ;  /* 0x0000c80037167a20 */ /* 0x000fe20000410000 */
[----:B------:R-:W4:Y:S08]  /*d840*/  MUFU.TANH R10, R10 ;  /* 0x0000000a000a7308 */ /* 0x000f300000002400 */
[----:B------:R-:W1:Y:S08]  /*d850*/  MUFU.TANH R16, R16 ;  /* 0x0000001000107308 */ /* 0x000e700000002400 */
        /* <DEDUP_REMOVED lines=10> */
[----:B------:R-:W1:Y:S01]  /*d900*/  MUFU.TANH R22, R22 ;  /* 0x0000001600167308 */ /* 0x000e620000002400 */
[----:B------:R-:W-:Y:S06]  /*d910*/  BAR.SYNC.DEFER_BLOCKING 0x0 ;  /* 0x0000000000007b1d */ /* 0x000fec0000010000 */
[----:B------:R-:W-:Y:S05]  /*d920*/  @P0 BRA `(.L_x_140) ;  /* 0x000002b000000947 */ /* 0x000fea0003800000 */
[----:B--234-:R-:W-:Y:S01]  /*d930*/  IMAD.U32 R19, RZ, RZ, UR9 ;  /* 0x00000009ff137e24 */ /* 0x01cfe2000f8e00ff */
[----:B------:R-:W-:Y:S01]  /*d940*/  ISETP.NE.AND P6, PT, R215, 0x1, PT ;  /* 0x00000001d700780c */ /* 0x000fe20003fc5270 */
[----:B------:R-:W-:-:S03]  /*d950*/  IMAD.MOV.U32 R217, RZ, RZ, RZ ;  /* 0x000000ffffd97224 */ /* 0x000fc600078e00ff */
[----:B------:R-:W-:-:S04]  /*d960*/  IADD3 R19, R216, UR15, R19 ;  /* 0x0000000fd8137c10 */ /* 0x000fc8000fffe013 */
[----:B------:R-:W-:-:S05]  /*d970*/  IADD3 R218, R19, -0x40, RZ ;  /* 0xffffffc013da7810 */ /* 0x000fca0007ffe0ff */
[----:B------:R-:W-:-:S04]  /*d980*/  @P6 IMAD.HI.U32 R19, R218, c[0x0][0x2bc], RZ ;  /* 0x0000af00da136a27 */ /* 0x000fc800078e00ff */
[----:B------:R-:W-:Y:S01]  /*d990*/  IMAD.MOV.U32 R4, RZ, RZ, R218 ;  /* 0x000000ffff047224 */ /* 0x000fe200078e00da */
[----:B------:R-:W-:-:S04]  /*d9a0*/  @P6 SHF.R.U32.HI R4, RZ, c[0x0][0x2c0], R19 ;  /* 0x0000b000ff046a19 */ /* 0x000fc80000011613 */
[----:B------:R-:W-:-:S04]  /*d9b0*/  @!P1 IADD3 R26, P0, R4, UR16, RZ ;  /* 0x00000010041a9c10 */ /* 0x000fc8000ff1e0ff */
[----:B------:R-:W-:Y:S02]  /*d9c0*/  @!P1 LEA.HI.X.SX32 R19, R4, UR7, 0x1, P0 ;  /* 0x0000000704139c11 */ /* 0x000fe400080f0eff */
[----:B------:R-:W-:-:S04]  /*d9d0*/  @!P1 LEA R24, P0, R26, c[0x0][0x2a0], 0x2 ;  /* 0x0000a8001a189a11 */ /* 0x000fc800078010ff */
[----:B------:R-:W-:-:S05]  /*d9e0*/  @!P1 LEA.HI.X R25, R26, c[0x0][0x2a4], R19, 0x2, P0 ;  /* 0x0000a9001a199a11 */ /* 0x000fca00000f1413 */
[----:B------:R-:W2:Y:S01]  /*d9f0*/  @!P1 LDG.E R217, [R24.64] ;  /* 0x0000001618d99981 */ /* 0x000ea2000c1e1900 */
[----:B------:R-:W-:-:S04]  /*da00*/  IMAD.MOV R19, RZ, RZ, -R4 ;  /* 0x000000ffff137224 */ /* 0x000fc800078e0a04 */
[----:B------:R-:W-:-:S04]  /*da10*/  IMAD R218, R19, c[0x0][0x2b8], R218 ;  /* 0x0000ae0013da7a24 */ /* 0x000fc800078e02da */
[----:B------:R-:W-:Y:S01]  /*da20*/  IMAD.WIDE.U32 R26, R218, c[0x0][0x1e0], RZ ;  /* 0x00007800da1a7a25 */ /* 0x000fe200078e00ff */
[----:B------:R-:W-:-:S05]  /*da30*/  SHF.R.S32.HI R19, RZ, 0x1f, R218 ;  /* 0x0000001fff137819 */ /* 0x000fca00000114da */
[----:B------:R-:W-:-:S04]  /*da40*/  IMAD R19, R19, c[0x0][0x1e0], RZ ;  /* 0x0000780013137a24 */ /* 0x000fc800078e02ff */
[----:B------:R-:W-:-:S04]  /*da50*/  IMAD R19, R218, c[0x0][0x1e4], R19 ;  /* 0x00007900da137a24 */ /* 0x000fc800078e0213 */
[----:B------:R-:W-:Y:S01]  /*da60*/  IMAD.IADD R27, R27, 0x1, R19 ;  /* 0x000000011b1b7824 */ /* 0x000fe200078e0213 */
[----:B--2---:R-:W-:-:S03]  /*da70*/  SHF.R.S32.HI R4, RZ, 0x1f, R217 ;  /* 0x0000001fff047819 */ /* 0x004fc600000114d9 */
[----:B------:R-:W-:-:S04]  /*da80*/  IMAD.WIDE.U32 R24, R217, c[0x0][0x1f0], R26 ;  /* 0x00007c00d9187a25 */ /* 0x000fc800078e001a */
[----:B------:R-:W-:Y:S01]  /*da90*/  IMAD R4, R4, c[0x0][0x1f0], RZ ;  /* 0x00007c0004047a24 */ /* 0x000fe200078e02ff */
[----:B------:R-:W-:-:S03]  /*daa0*/  IADD3 R19, P0, R24, UR24, RZ ;  /* 0x0000001818137c10 */ /* 0x000fc6000ff1e0ff */
[----:B------:R-:W-:-:S05]  /*dab0*/  IMAD R4, R217, c[0x0][0x1f4], R4 ;  /* 0x00007d00d9047a24 */ /* 0x000fca00078e0204 */
[----:B------:R-:W-:Y:S02]  /*dac0*/  IADD3.X R24, R25, UR6, R4, P0, !PT ;  /* 0x0000000619187c10 */ /* 0x000fe400087fe404 */
[----:B------:R-:W-:-:S04]  /*dad0*/  LEA R4, P0, R19, c[0x0][0x1c8], 0x1 ;  /* 0x0000720013047a11 */ /* 0x000fc800078008ff */
[----:B------:R-:W-:Y:S02]  /*dae0*/  LEA.HI.X R19, R19, c[0x0][0x1cc], R24, 0x1, P0 ;  /* 0x0000730013137a11 */ /* 0x000fe400000f0c18 */
[----:B------:R-:W2:Y:S04]  /*daf0*/  SHFL.IDX PT, R4, R4, RZ, 0x181f ;  /* 0x00181fff04047589 */ /* 0x000ea800000e0000 */
[----:B------:R-:W3:Y:S01]  /*db00*/  SHFL.IDX PT, R19, R19, RZ, 0x181f ;  /* 0x00181fff13137589 */ /* 0x000ee200000e0000 */
[----:B--2---:R-:W-:-:S04]  /*db10*/  LEA R28, P0, R150, R4, 0x1 ;  /* 0x00000004961c7211 */ /* 0x004fc800078008ff */
[----:B---3--:R-:W-:Y:S02]  /*db20*/  LEA.HI.X R29, R150, R19, R221, 0x1, P0 ;  /* 0x00000013961d7211 */ /* 0x008fe400000f0cdd */
[----:B------:R-:W-:-:S03]  /*db30*/  LEA R26, P0, R151, R4, 0x1 ;  /* 0x00000004971a7211 */ /* 0x000fc600078008ff */
[----:B------:R-:W-:Y:S01]  /*db40*/  @!PT LDS RZ, [RZ] ;  /* 0x00000000fffff984 */ /* 0x000fe20000000800 */
[----:B------:R2:W-:Y:S01]  /*db50*/  LDGSTS.E.BYPASS.LTC128B.128 [R219+0xc080], [R28.64], !P4 ;  /* 0x0c0800001cdb7fae */ /* 0x0005e2000e101d56 */
[----:B------:R-:W-:Y:S02]  /*db60*/  LEA.HI.X R27, R151, R19, R224, 0x1, P0 ;  /* 0x00000013971b7211 */ /* 0x000fe400000f0ce0 */
[----:B------:R-:W-:-:S03]  /*db70*/  LEA R24, P0, R149, R4, 0x1 ;  /* 0x0000000495187211 */ /* 0x000fc600078008ff */
[----:B------:R2:W-:Y:S01]  /*db80*/  LDGSTS.E.BYPASS.LTC128B.128 [R219+0xd080], [R26.64], !P5 ;  /* 0x0d0800001adb7fae */ /* 0x0005e2000e901d56 */
[----:B------:R-:W-:Y:S02]  /*db90*/  LEA.HI.X R25, R149, R19, R2, 0x1, P0 ;  /* 0x0000001395197211 */ /* 0x000fe400000f0c02 */
[----:B------:R-:W-:-:S03]  /*dba0*/  LEA R30, P0, R220, R4, 0x1 ;  /* 0x00000004dc1e7211 */ /* 0x000fc600078008ff */
[----:B------:R2:W-:Y:S01]  /*dbb0*/  LDGSTS.E.BYPASS.LTC128B.128 [R219+0xe080], [R24.64], !P3 ;  /* 0x0e08000018db7fae */ /* 0x0005e2000d901d56 */
[----:B------:R-:W-:-:S05]  /*dbc0*/  LEA.HI.X R31, R220, R19, R7, 0x1, P0 ;  /* 0x00000013dc1f7211 */ /* 0x000fca00000f0c07 */
[----:B------:R2:W-:Y:S04]  /*dbd0*/  LDGSTS.E.BYPASS.LTC128B.128 [R219+0xf080], [R30.64], !P2 ;  /* 0x0f0800001edb7fae */ /* 0x0005e8000d101d56 */
.L_x_140:
[----:B--234-:R-:W-:Y:S01]  /*dbe0*/  LOP3.LUT R3, R3, 0xffffffe0, RZ, 0xc0, !PT ;  /* 0xffffffe003037812 */ /* 0x01cfe200078ec0ff */
[----:B------:R-:W-:Y:S01]  /*dbf0*/  IMAD.U32 R25, RZ, RZ, UR8 ;  /* 0x00000008ff197e24 */ /* 0x000fe2000f8e00ff */
[----:B------:R-:W0:Y:S01]  /*dc00*/  LDGDEPBAR ;  /* 0x00000000000079af */ /* 0x000e220000000000 */
[----:B------:R-:W-:Y:S02]  /*dc10*/  IMAD.SHL.U32 R211, R211, 0x2, RZ ;  /* 0x00000002d3d37824 */ /* 0x000fe400078e00ff */
[----:B------:R-:W-:Y:S02]  /*dc20*/  IMAD.IADD R62, R62, 0x1, -R3 ;  /* 0x000000013e3e7824 */ /* 0x000fe400078e0a03 */
[--C-:B------:R-:W-:Y:S01]  /*dc30*/  IMAD R206, R0, 0x2, R211.reuse ;  /* 0x0000000200ce7824 */ /* 0x100fe200078e02d3 */
[----:B------:R-:W-:Y:S01]  /*dc40*/  LDSM.16.MT88.4 R140, [R211+0x8080] ;  /* 0x00808000d38c783b */ /* 0x000fe20000004200 */
[C---:B------:R-:W-:Y:S01]  /*dc50*/  IMAD R205, R5.reuse, 0x2, R211 ;  /* 0x0000000205cd7824 */ /* 0x040fe200078e02d3 */
[----:B------:R-:W-:Y:S01]  /*dc60*/  SHF.R.S32.HI R3, RZ, 0x1f, R62 ;  /* 0x0000001fff037819 */ /* 0x000fe2000001143e */
[----:B------:R-:W-:Y:S01]  /*dc70*/  IMAD R204, R5, 0x2, R206 ;  /* 0x0000000205cc7824 */ /* 0x000fe200078e02ce */
[----:B------:R-:W-:Y:S02]  /*dc80*/  LDSM.16.MT88.4 R132, [R206+0x8080] ;  /* 0x00808000ce84783b */ /* 0x000fe40000004200 */
[----:B------:R-:W-:-:S02]  /*dc90*/  LEA.HI R3, R3, R62, RZ, 0x2 ;  /* 0x0000003e03037211 */ /* 0x000fc400078f10ff */
[----:B------:R-:W-:Y:S02]  /*dca0*/  LDSM.16.MT88.4 R32, [R204+0x8080] ;  /* 0x00808000cc20783b */ /* 0x000fe40000004200 */
[----:B------:R-:W-:Y:S02]  /*dcb0*/  LOP3.LUT R3, R3, 0x7ffffffc, RZ, 0xc0, !PT ;  /* 0x7ffffffc03037812 */ /* 0x000fe400078ec0ff */
[----:B------:R-:W-:Y:S03]  /*dcc0*/  LDSM.16.MT88.4 R40, [R211+0x9080] ;  /* 0x00908000d328783b */ /* 0x000fe60000004200 */
[----:B------:R-:W-:Y:S01]  /*dcd0*/  IMAD.IADD R62, R62, 0x1, -R3 ;  /* 0x000000013e3e7824 */ /* 0x000fe200078e0a03 */
[----:B------:R-:W-:Y:S03]  /*dce0*/  LDSM.16.MT88.4 R48, [R206+0x9080] ;  /* 0x00908000ce30783b */ /* 0x000fe60000004200 */
[----:B------:R-:W-:Y:S01]  /*dcf0*/  IMAD R25, R62, -0x2, R25 ;  /* 0xfffffffe3e197824 */ /* 0x000fe200078e0219 */
[----:B------:R-:W-:Y:S04]  /*dd00*/  LDSM.16.MT88.4 R56, [R205+0x9080] ;  /* 0x00908000cd38783b */ /* 0x000fe80000004200 */
[----:B------:R-:W-:Y:S01]  /*dd10*/  ISETP.GT.AND P0, PT, R25, RZ, PT ;  /* 0x000000ff1900720c */ /* 0x000fe20003f04270 */
[----:B------:R-:W-:Y:S03]  /*dd20*/  LDSM.16.MT88.4 R72, [R211+0xa080] ;  /* 0x00a08000d348783b */ /* 0x000fe60000004200 */
[----:B------:R-:W-:Y:S01]  /*dd30*/  FSEL R19, R9, -INF , P0 ;  /* 0xff80000009137808 */ /* 0x000fe20000000000 */
[----:B------:R-:W-:Y:S01]  /*dd40*/  LDSM.16.MT88.4 R64, [R204+0x9080] ;  /* 0x00908000cc40783b */ /* 0x000fe20000004200 */
[----:B-1----:R-:W-:-:S02]  /*dd50*/  FSEL R3, R6, -INF , P0 ;  /* 0xff80000006037808 */ /* 0x002fc40000000000 */
[C---:B------:R-:W-:Y:S01]  /*dd60*/  ISETP.GT.AND P0, PT, R25.reuse, 0x1, PT ;  /* 0x000000011900780c */ /* 0x040fe20003f04270 */
[----:B------:R-:W-:Y:S03]  /*dd70*/  LDSM.16.MT88.4 R80, [R206+0xa080] ;  /* 0x00a08000ce50783b */ /* 0x000fe60000004200 */
[----:B------:R-:W-:Y:S01]  /*dd80*/  FSEL R228, R10, -INF , P0 ;  /* 0xff8000000ae47808 */ /* 0x000fe20000000000 */
[----:B------:R-:W-:Y:S01]  /*dd90*/  LDSM.16.MT88.4 R88, [R205+0xa080] ;  /* 0x00a08000cd58783b */ /* 0x000fe20000004200 */
[----:B------:R-:W-:Y:S02]  /*dda0*/  FSEL R24, R8, -INF , P0 ;  /* 0xff80000008187808 */ /* 0x000fe40000000000 */
[----:B------:R-:W-:Y:S01]  /*ddb0*/  ISETP.GT.AND P0, PT, R25, 0x8, PT ;  /* 0x000000081900780c */ /* 0x000fe20003f04270 */
[----:B------:R-:W-:Y:S01]  /*ddc0*/  LDSM.16.MT88.4 R96, [R204+0xa080] ;  /* 0x00a08000cc60783b */ /* 0x000fe20000004200 */
[----:B------:R-:W-:-:S02]  /*ddd0*/  FMNMX.FTZ R8, R3, R24, !PT ;  /* 0x0000001803087209 */ /* 0x000fc40007810000 */
[----:B------:R-:W-:Y:S01]  /*dde0*/  FSEL R6, R18, -INF , P0 ;  /* 0xff80000012067808 */ /* 0x000fe20000000000 */
[----:B------:R-:W-:Y:S01]  /*ddf0*/  LDSM.16.MT88.4 R104, [R211+0xb080] ;  /* 0x00b08000d368783b */ /* 0x000fe20000004200 */
[----:B------:R-:W-:Y:S02]  /*de00*/  FSEL R9, R16, -INF , P0 ;  /* 0xff80000010097808 */ /* 0x000fe40000000000 */
[----:B------:R-:W-:Y:S01]  /*de10*/  ISETP.GT.AND P0, PT, R25, 0x9, PT ;  /* 0x000000091900780c */ /* 0x000fe20003f04270 */
[----:B------:R-:W-:Y:S01]  /*de20*/  LDSM.16.MT88.4 R112, [R206+0xb080] ;  /* 0x00b08000ce70783b */ /* 0x000fe20000004200 */
[----:B------:R-:W-:Y:S02]  /*de30*/  FMNMX.FTZ R8, R9, R8, !PT ;  /* 0x0000000809087209 */ /* 0x000fe40007810000 */
[----:B------:R-:W-:Y:S01]  /*de40*/  FSEL R4, R17, -INF , P0 ;  /* 0xff80000011047808 */ /* 0x000fe20000000000 */
[----:B------:R-:W-:Y:S01]  /*de50*/  LDSM.16.MT88.4 R120, [R205+0xb080] ;  /* 0x00b08000cd78783b */ /* 0x000fe20000004200 */
[----:B------:R-:W-:-:S02]  /*de60*/  FSEL R17, R11, -INF , P0 ;  /* 0xff8000000b117808 */ /* 0x000fc40000000000 */
[----:B------:R-:W-:Y:S01]  /*de70*/  ISETP.GT.AND P0, PT, R25, 0x10, PT ;  /* 0x000000101900780c */ /* 0x000fe20003f04270 */
[----:B------:R-:W-:Y:S01]  /*de80*/  LDSM.16.MT88.4 R192, [R205+0x8880] ;  /* 0x00888000cdc0783b */ /* 0x000fe20000004200 */
[----:B------:R-:W-:Y:S02]  /*de90*/  FMNMX.FTZ R8, R17, R8, !PT ;  /* 0x0000000811087209 */ /* 0x000fe40007810000 */
        /* <DEDUP_REMOVED lines=20> */
[----:B------:R-:W-:Y:S02]  /*dfe0*/  FMNMX.FTZ R14, R7, R8, !PT ;  /* 0x00000008070e7209 */ /* 0x000fe40007810000 */
[----:B------:R-:W-:Y:S01]  /*dff0*/  FMNMX.FTZ R21, R6, R21, !PT ;  /* 0x0000001506157209 */ /* 0x000fe20007810000 */
[----:B------:R-:W-:Y:S01]  /*e000*/  LDSM.16.MT88.4 R160, [R205+0xa880] ;  /* 0x00a88000cda0783b */ /* 0x000fe20000004200 */
[----:B------:R-:W-:-:S02]  /*e010*/  FMNMX.FTZ R14, R11, R14, !PT ;  /* 0x0000000e0b0e7209 */ /* 0x000fc40007810000 */
[----:B------:R-:W-:Y:S01]  /*e020*/  FMNMX.FTZ R21, R4, R21, !PT ;  /* 0x0000001504157209 */ /* 0x000fe20007810000 */
[----:B------:R-:W-:Y:S01]  /*e030*/  LDSM.16.MT88.4 R156, [R204+0xa880] ;  /* 0x00a88000cc9c783b */ /* 0x000fe20000004200 */
[----:B------:R-:W-:Y:S02]  /*e040*/  FSEL R8, R22, -INF , P0 ;  /* 0xff80000016087808 */ /* 0x000fe40000000000 */
[----:B------:R-:W-:Y:S01]  /*e050*/  FMNMX.FTZ R21, R12, R21, !PT ;  /* 0x000000150c157209 */ /* 0x000fe20007810000 */
[----:B------:R-:W1:Y:S03]  /*e060*/  SHFL.BFLY PT, R23, R14, 0x2, 0x1f ;  /* 0x0c401f000e177f89 */ /* 0x000e6600000e0000 */
[----:B------:R-:W-:Y:S01]  /*e070*/  FMNMX.FTZ R21, R16, R21, !PT ;  /* 0x0000001510157209 */ /* 0x000fe20007810000 */
[----:B------:R-:W-:Y:S03]  /*e080*/  LDSM.16.MT88.4 R152, [R211+0xb880] ;  /* 0x00b88000d398783b */ /* 0x000fe60000004200 */
[----:B------:R-:W-:-:S04]  /*e090*/  FMNMX.FTZ R21, R10, R21, !PT ;  /* 0x000000150a157209 */ /* 0x000fc80007810000 */
[----:B------:R-:W-:-:S05]  /*e0a0*/  FMNMX.FTZ R20, R8, R21, !PT ;  /* 0x0000001508147209 */ /* 0x000fca0007810000 */
[----:B------:R-:W2:Y:S01]  /*e0b0*/  SHFL.BFLY PT, R21, R20, 0x2, 0x1f ;  /* 0x0c401f0014157f89 */ /* 0x000ea200000e0000 */
[----:B-1----:R-:W-:-:S05]  /*e0c0*/  FMNMX.FTZ R23, R14, R23, !PT ;  /* 0x000000170e177209 */ /* 0x002fca0007810000 */
[----:B------:R-:W1:Y:S01]  /*e0d0*/  SHFL.BFLY PT, R148, R23, 0x1, 0x1f ;  /* 0x0c201f0017947f89 */ /* 0x000e6200000e0000 */
[----:B--2---:R-:W-:-:S05]  /*e0e0*/  FMNMX.FTZ R21, R20, R21, !PT ;  /* 0x0000001514157209 */ /* 0x004fca0007810000 */
[----:B------:R-:W2:Y:S01]  /*e0f0*/  SHFL.BFLY PT, R18, R21, 0x1, 0x1f ;  /* 0x0c201f0015127f89 */ /* 0x000ea200000e0000 */
[----:B-1----:R-:W-:-:S04]  /*e100*/  FMNMX.FTZ R148, R23, R148, !PT ;  /* 0x0000009417947209 */ /* 0x002fc80007810000 */
[C---:B------:R-:W-:Y:S01]  /*e110*/  FSETP.NEU.FTZ.AND P0, PT, R148.reuse, -INF , PT ;  /* 0xff8000009400780b */ /* 0x040fe20003f1d000 */
[----:B------:R-:W-:-:S05]  /*e120*/  FMUL.FTZ R14, R148, c[0x0][0x2d0] ;  /* 0x0000b400940e7a20 */ /* 0x000fca0000410000 */
[----:B------:R-:W-:-:S05]  /*e130*/  FSEL R14, R14, RZ, P0 ;  /* 0x000000ff0e0e7208 */ /* 0x000fca0000000000 */
[--C-:B------:R-:W-:Y:S01]  /*e140*/  FFMA.FTZ R226, R3, c[0x0][0x2d0], -R14.reuse ;  /* 0x0000b40003e27a23 */ /* 0x100fe2000001080e */
[----:B--2---:R-:W-:Y:S01]  /*e150*/  FMNMX.FTZ R3, R18, R21, !PT ;  /* 0x0000001512037209 */ /* 0x004fe20007810000 */
[--C-:B------:R-:W-:Y:S02]  /*e160*/  FFMA.FTZ R223, R9, c[0x0][0x2d0], -R14.reuse ;  /* 0x0000b40009df7a23 */ /* 0x100fe4000001080e */
[--C-:B------:R-:W-:Y:S01]  /*e170*/  FFMA.FTZ R225, R24, c[0x0][0x2d0], -R14.reuse ;  /* 0x0000b40018e17a23 */ /* 0x100fe2000001080e */
[C---:B------:R-:W-:Y:S01]  /*e180*/  FSETP.NEU.FTZ.AND P0, PT, R3.reuse, -INF , PT ;  /* 0xff8000000300780b */ /* 0x040fe20003f1d000 */
[----:B------:R-:W-:Y:S01]  /*e190*/  FMUL.FTZ R9, R3, c[0x0][0x2d0] ;  /* 0x0000b40003097a20 */ /* 0x000fe20000410000 */
[----:B------:R-:W1:Y:S01]  /*e1a0*/  LDSM.16.MT88.4 R24, [R205+0x8080] ;  /* 0x00808000cd18783b */ /* 0x000e620000004200 */
[--C-:B------:R-:W-:Y:S01]  /*e1b0*/  FFMA.FTZ R222, R17, c[0x0][0x2d0], -R14.reuse ;  /* 0x0000b40011de7a23 */ /* 0x100fe2000001080e */
[----:B------:R-:W-:Y:S01]  /*e1c0*/  MUFU.EX2 R226, R226 ;  /* 0x000000e200e27308 */ /* 0x000fe20000000800 */
[--C-:B------:R-:W-:Y:S01]  /*e1d0*/  FFMA.FTZ R232, R7, c[0x0][0x2d0], -R14.reuse ;  /* 0x0000b40007e87a23 */ /* 0x100fe2000001080e */
[----:B------:R-:W-:Y:S01]  /*e1e0*/  FSEL R9, R9, RZ, P0 ;  /* 0x000000ff09097208 */ /* 0x000fe20000000000 */
[--C-:B------:R-:W-:Y:S01]  /*e1f0*/  FFMA.FTZ R230, R15, c[0x0][0x2d0], -R14.reuse ;  /* 0x0000b4000fe67a23 */ /* 0x100fe2000001080e */
[----:B------:R-:W-:Y:S01]  /*e200*/  PLOP3.LUT P0, PT, PT, PT, UP0, 0x40, 0x0 ;  /* 0x000000000000781c */ /* 0x000fe20003f0e808 */
[----:B------:R-:W-:-:S02]  /*e210*/  FFMA.FTZ R231, R13, c[0x0][0x2d0], -R14 ;  /* 0x0000b4000de77a23 */ /* 0x000fc4000001080e */
[--C-:B------:R-:W-:Y:S01]  /*e220*/  FFMA.FTZ R227, R19, c[0x0][0x2d0], -R9.reuse ;  /* 0x0000b40013e37a23 */ /* 0x100fe20000010809 */
[----:B------:R-:W2:Y:S01]  /*e230*/  MUFU.EX2 R225, R225 ;  /* 0x000000e100e17308 */ /* 0x000ea20000000800 */
[--C-:B------:R-:W-:Y:S02]  /*e240*/  FFMA.FTZ R228, R228, c[0x0][0x2d0], -R9.reuse ;  /* 0x0000b400e4e47a23 */ /* 0x100fe40000010809 */
[--C-:B------:R-:W-:Y:S02]  /*e250*/  FFMA.FTZ R229, R6, c[0x0][0x2d0], -R9.reuse ;  /* 0x0000b40006e57a23 */ /* 0x100fe40000010809 */
[----:B------:R-:W-:Y:S02]  /*e260*/  FFMA.FTZ R0, R4, c[0x0][0x2d0], -R9 ;  /* 0x0000b40004007a23 */ /* 0x000fe40000010809 */
[----:B------:R-:W3:Y:S01]  /*e270*/  LDSM.16.MT88.4 R4, [R204+0xb080] ;  /* 0x00b08000cc04783b */ /* 0x000ee20000004200 */
[----:B------:R-:W-:Y:S01]  /*e280*/  MUFU.EX2 R223, R223 ;  /* 0x000000df00df7308 */ /* 0x000fe20000000800 */
[----:B------:R-:W-:-:S02]  /*e290*/  FFMA.FTZ R233, R11, c[0x0][0x2d0], -R14 ;  /* 0x0000b4000be97a23 */ /* 0x000fc4000001080e */
[--C-:B------:R-:W-:Y:S02]  /*e2a0*/  FFMA.FTZ R234, R12, c[0x0][0x2d0], -R9.reuse ;  /* 0x0000b4000cea7a23 */ /* 0x100fe40000010809 */
[--C-:B------:R-:W-:Y:S01]  /*e2b0*/  FFMA.FTZ R235, R16, c[0x0][0x2d0], -R9.reuse ;  /* 0x0000b40010eb7a23 */ /* 0x100fe20000010809 */
[----:B------:R-:W4:Y:S01]  /*e2c0*/  LDSM.16.MT88.4 R12, [R211+0x8880] ;  /* 0x00888000d30c783b */ /* 0x000f220000004200 */
[--C-:B------:R-:W-:Y:S01]  /*e2d0*/  FFMA.FTZ R236, R10, c[0x0][0x2d0], -R9.reuse ;  /* 0x0000b4000aec7a23 */ /* 0x100fe20000010809 */
[----:B------:R-:W5:Y:S01]  /*e2e0*/  MUFU.EX2 R222, R222 ;  /* 0x000000de00de7308 */ /* 0x000f620000000800 */
[----:B------:R-:W-:Y:S01]  /*e2f0*/  FFMA.FTZ R237, R8, c[0x0][0x2d0], -R9 ;  /* 0x0000b40008ed7a23 */ /* 0x000fe20000010809 */
[----:B--2---:R-:W-:Y:S01]  /*e300*/  F2FP.PACK_AB R128, R225, R226 ;  /* 0x000000e2e180723e */ /* 0x004fe200000000ff */
[----:B------:R-:W2:Y:S01]  /*e310*/  LDSM.16.MT88.4 R8, [R206+0x8880] ;  /* 0x00888000ce08783b */ /* 0x000ea20000004200 */
[----:B------:R-:W-:-:S03]  /*e320*/  FADD.FTZ R226, R226, R225 ;  /* 0x000000e1e2e27221 */ /* 0x000fc60000010000 */
[----:B------:R-:W1:Y:S01]  /*e330*/  LDSM.16.MT88.4 R16, [R206+0xb880] ;  /* 0x00b88000ce10783b */ /* 0x000e620000004200 */
[----:B------:R-:W-:Y:S08]  /*e340*/  MUFU.EX2 R227, R227 ;  /* 0x000000e300e37308 */ /* 0x000ff00000000800 */
[----:B------:R-:W3:Y:S01]  /*e350*/  MUFU.EX2 R228, R228 ;  /* 0x000000e400e47308 */ /* 0x000ee20000000800 */
[----:B-----5:R-:W-:Y:S01]  /*e360*/  F2FP.PACK_AB R130, R222, R223 ;  /* 0x000000dfde82723e */ /* 0x020fe200000000ff */
[----:B------:R-:W-:-:S04]  /*e370*/  FADD.FTZ R223, R223, R226 ;  /* 0x000000e2dfdf7221 */ /* 0x000fc80000010000 */
[----:B------:R-:W-:Y:S02]  /*e380*/  FADD.FTZ R223, R222, R223 ;  /* 0x000000dfdedf7221 */ /* 0x000fe40000010000 */
[----:B------:R-:W-:Y:S08]  /*e390*/  MUFU.EX2 R229, R229 ;  /* 0x000000e500e57308 */ /* 0x000ff00000000800 */
[----:B------:R-:W5:Y:S01]  /*e3a0*/  MUFU.EX2 R0, R0 ;  /* 0x0000000000007308 */ /* 0x000f620000000800 */
[----:B---3--:R-:W-:Y:S01]  /*e3b0*/  F2FP.PACK_AB R129, R228, R227 ;  /* 0x000000e3e481723e */ /* 0x008fe200000000ff */
[----:B------:R-:W-:-:S06]  /*e3c0*/  FADD.FTZ R228, R227, R228 ;  /* 0x000000e4e3e47221 */ /* 0x000fcc0000010000 */
[----:B------:R-:W-:Y:S01]  /*e3d0*/  MUFU.EX2 R230, R230 ;  /* 0x000000e600e67308 */ /* 0x000fe20000000800 */
[----:B-----5:R-:W-:-:S07]  /*e3e0*/  F2FP.PACK_AB R131, R0, R229 ;  /* 0x000000e50083723e */ /* 0x020fce00000000ff */
[----:B------:R-:W3:Y:S01]  /*e3f0*/  MUFU.EX2 R231, R231 ;  /* 0x000000e700e77308 */ /* 0x000ee20000000800 */
[----:B------:R-:W-:-:S04]  /*e400*/  FADD.FTZ R229, R229, R228 ;  /* 0x000000e4e5e57221 */ /* 0x000fc80000010000 */
[----:B------:R-:W-:Y:S01]  /*e410*/  FADD.FTZ R229, R0, R229 ;  /* 0x000000e500e57221 */ /* 0x000fe20000010000 */
[C---:B------:R-:W-:Y:S02]  /*e420*/  HMMA.16816.F32 R144, R128.reuse, R140, RZ ;  /* 0x0000008c8090723c */ /* 0x040fe400000018ff */
[----:B------:R-:W-:Y:S06]  /*e430*/  MUFU.EX2 R232, R232 ;  /* 0x000000e800e87308 */ /* 0x000fec0000000800 */
[C---:B------:R-:W-:Y:S02]  /*e440*/  HMMA.16816.F32 R136, R128.reuse, R132, RZ ;  /* 0x000000848088723c */ /* 0x040fe400000018ff */
[----:B------:R-:W-:Y:S06]  /*e450*/  MUFU.EX2 R233, R233 ;  /* 0x000000e900e97308 */ /* 0x000fec0000000800 */
[C---:B------:R-:W-:Y:S02]  /*e460*/  HMMA.16816.F32 R140, R128.reuse, R142, RZ ;  /* 0x0000008e808c723c */ /* 0x040fe400000018ff */
[----:B------:R-:W-:Y:S06]  /*e470*/  MUFU.EX2 R234, R234 ;  /* 0x000000ea00ea7308 */ /* 0x000fec0000000800 */
[C---:B------:R-:W-:Y:S02]  /*e480*/  HMMA.16816.F32 R132, R128.reuse, R134, RZ ;  /* 0x000000868084723c */ /* 0x040fe400000018ff */
[----:B------:R-:W5:Y:S06]  /*e490*/  MUFU.EX2 R235, R235 ;  /* 0x000000eb00eb7308 */ /* 0x000f6c0000000800 */
[C---:B-1----:R-:W-:Y:S02]  /*e4a0*/  HMMA.16816.F32 R20, R128.reuse, R24, RZ ;  /* 0x000000188014723c */ /* 0x042fe400000018ff */
[----:B------:R-:W-:Y:S06]  /*e4b0*/  MUFU.EX2 R236, R236 ;  /* 0x000000ec00ec7308 */ /* 0x000fec0000000800 */
[C---:B------:R-:W-:Y:S02]  /*e4c0*/  HMMA.16816.F32 R28, R128.reuse, R32, RZ ;  /* 0x00000020801c723c */ /* 0x040fe400000018ff */
[----:B------:R-:W1:Y:S06]  /*e4d0*/  MUFU.EX2 R237, R237 ;  /* 0x000000ed00ed7308 */ /* 0x000e6c0000000800 */
[C---:B------:R-:W-:Y:S08]  /*e4e0*/  HMMA.16816.F32 R36, R128.reuse, R40, RZ ;  /* 0x000000288024723c */ /* 0x040ff000000018ff */
        /* <DEDUP_REMOVED lines=23> */
[C---:B------:R-:W-:Y:S07]  /*e660*/  HMMA.16816.F32 R124, R128.reuse, R4, RZ ;  /* 0x00000004807c723c */ /* 0x040fee00000018ff */
[----:B---3--:R-:W-:Y:S01]  /*e670*/  F2FP.PACK_AB R4, R231, R230 ;  /* 0x000000e6e704723e */ /* 0x008fe200000000ff */
[----:B------:R-:W-:Y:S01]  /*e680*/  HMMA.16816.F32 R128, R128, R6, RZ ;  /* 0x000000068080723c */ /* 0x000fe200000018ff */
[----:B-----5:R-:W-:Y:S01]  /*e690*/  F2FP.PACK_AB R5, R235, R234 ;  /* 0x000000eaeb05723e */ /* 0x020fe200000000ff */
[----:B------:R-:W-:-:S02]  /*e6a0*/  FADD.FTZ R230, R230, R223 ;  /* 0x000000dfe6e67221 */ /* 0x000fc40000010000 */
[----:B------:R-:W-:Y:S02]  /*e6b0*/  FADD.FTZ R234, R234, R229 ;  /* 0x000000e5eaea7221 */ /* 0x000fe40000010000 */
[----:B------:R-:W-:Y:S01]  /*e6c0*/  FADD.FTZ R231, R231, R230 ;  /* 0x000000e6e7e77221 */ /* 0x000fe20000010000 */
[----:B------:R-:W-:Y:S01]  /*e6d0*/  F2FP.PACK_AB R6, R233, R232 ;  /* 0x000000e8e906723e */ /* 0x000fe200000000ff */
[----:B------:R-:W-:Y:S01]  /*e6e0*/  FADD.FTZ R235, R235, R234 ;  /* 0x000000eaebeb7221 */ /* 0x000fe20000010000 */
[----:B-1----:R-:W-:Y:S01]  /*e6f0*/  F2FP.PACK_AB R7, R237, R236 ;  /* 0x000000eced07723e */ /* 0x002fe200000000ff */
[----:B------:R-:W-:Y:S02]  /*e700*/  FADD.FTZ R232, R232, R231 ;  /* 0x000000e7e8e87221 */ /* 0x000fe40000010000 */
[----:B------:R-:W-:Y:S02]  /*e710*/  FADD.FTZ R236, R236, R235 ;  /* 0x000000ebecec7221 */ /* 0x000fe40000010000 */
[----:B------:R-:W-:-:S02]  /*e720*/  FADD.FTZ R231, R233, R232 ;  /* 0x000000e8e9e77221 */ /* 0x000fc40000010000 */
[----:B----4-:R-:W-:Y:S01]  /*e730*/  HMMA.16816.F32 R144, R4, R12, R144 ;  /* 0x0000000c0490723c */ /* 0x010fe20000001890 */
[----:B------:R-:W-:-:S07]  /*e740*/  FADD.FTZ R229, R237, R236 ;  /* 0x000000ecede57221 */ /* 0x000fce0000010000 */
[C---:B------:R-:W-:Y:S01]  /*e750*/  HMMA.16816.F32 R140, R4.reuse, R14, R140 ;  /* 0x0000000e048c723c */ /* 0x040fe2000000188c */
[----:B------:R-:W1:Y:S07]  /*e760*/  LDSM.16.MT88.4 R12, [R205+0xb880] ;  /* 0x00b88000cd0c783b */ /* 0x000e6e0000004200 */
[C---:B--2---:R-:W-:Y:S08]  /*e770*/  HMMA.16816.F32 R136, R4.reuse, R8, R136 ;  /* 0x000000080488723c */ /* 0x044ff00000001888 */
[C---:B------:R-:W-:Y:S01]  /*e780*/  HMMA.16816.F32 R132, R4.reuse, R10, R132 ;  /* 0x0000000a0484723c */ /* 0x040fe20000001884 */
[----:B------:R-:W2:Y:S07]  /*e790*/  LDSM.16.MT88.4 R8, [R204+0xb880] ;  /* 0x00b88000cc08783b */ /* 0x000eae0000004200 */
[C---:B------:R-:W-:Y:S08]  /*e7a0*/  HMMA.16816.F32 R20, R4.reuse, R192, R20 ;  /* 0x000000c00414723c */ /* 0x040ff00000001814 */
        /* <DEDUP_REMOVED lines=23> */
[C---:B-1----:R-:W-:Y:S08]  /*e920*/  HMMA.16816.F32 R116, R4.reuse, R12, R116 ;  /* 0x0000000c0474723c */ /* 0x042ff00000001874 */
[C---:B------:R-:W-:Y:S08]  /*e930*/  HMMA.16816.F32 R120, R4.reuse, R14, R120 ;  /* 0x0000000e0478723c */ /* 0x040ff00000001878 */
[C---:B--2---:R-:W-:Y:S08]  /*e940*/  HMMA.16816.F32 R124, R4.reuse, R8, R124 ;  /* 0x00000008047c723c */ /* 0x044ff0000000187c */
[----:B------:R-:W-:Y:S01]  /*e950*/  HMMA.16816.F32 R128, R4, R10, R128 ;  /* 0x0000000a0480723c */ /* 0x000fe20000001880 */
[----:B------:R-:W-:Y:S07]  /*e960*/  @P0 BRA `(.L_x_141) ;  /* 0x0000231000000947 */ /* 0x000fee0003800000 */
[C---:B------:R-:W-:Y:S01]  /*e970*/  SHF.L.U64.HI R222, R150.reuse, 0x1, R221 ;  /* 0x0000000196de7819 */ /* 0x040fe200000102dd */
[----:B------:R-:W-:Y:S01]  /*e980*/  IMAD.SHL.U32 R223, R150, 0x2, RZ ;  /* 0x0000000296df7824 */ /* 0x000fe200078e00ff */
[----:B------:R-:W-:Y:S01]  /*e990*/  SHF.L.U64.HI R226, R149, 0x1, R2 ;  /* 0x0000000195e27819 */ /* 0x000fe20000010202 */
[----:B------:R-:W-:Y:S01]  /*e9a0*/  IMAD.SHL.U32 R225, R151, 0x2, RZ ;  /* 0x0000000297e17824 */ /* 0x000fe200078e00ff */
[----:B------:R-:W-:Y:S01]  /*e9b0*/  SHF.L.U32 R227, R149, 0x1, RZ ;  /* 0x0000000195e37819 */ /* 0x000fe200000006ff */
[----:B------:R-:W-:Y:S01]  /*e9c0*/  IMAD.MOV.U32 R0, RZ, RZ, R3 ;  /* 0x000000ffff007224 */ /* 0x000fe200078e0003 */
[----:B------:R-:W-:Y:S01]  /*e9d0*/  SHF.L.U64.HI R224, R151, 0x1, R224 ;  /* 0x0000000197e07819 */ /* 0x000fe200000102e0 */
[----:B------:R-:W-:Y:S01]  /*e9e0*/  ULDC UR8, c[0x0][0x210] ;  /* 0x0000840000087ab9 */ /* 0x000fe20000000800 */
[----:B------:R-:W-:Y:S01]  /*e9f0*/  MOV R149, R148 ;  /* 0x0000009400957202 */ /* 0x000fe20000000f00 */
[----:B------:R-:W-:Y:S01]  /*ea00*/  ULDC UR4, c[0x0][0x1e8] ;  /* 0x00007a0000047ab9 */ /* 0x000fe20000000800 */
[----:B------:R-:W-:Y:S01]  /*ea10*/  SHF.R.S32.HI R221, RZ, 0x1f, R220 ;  /* 0x0000001fffdd7819 */ /* 0x000fe200000114dc */
[----:B------:R-:W-:-:S02]  /*ea20*/  ULEA.HI.SX32 UR10, UR10, 0xfffffffe, 0x1b ;  /* 0xfffffffe0a0a7891 */ /* 0x000fc4000f8fda3f */
[----:B------:R-:W-:Y:S02]  /*ea30*/  UIMAD UR8, UR13, UR8, URZ ;  /* 0x000000080d0872a4 */ /* 0x000fe4000f8e023f */
[----:B------:R-:W-:Y:S02]  /*ea40*/  UIMAD UR4, UR13, UR4, URZ ;  /* 0x000000040d0472a4 */ /* 0x000fe4000f8e023f */
[----:B------:R-:W-:Y:S01]  /*ea50*/  ULDC.64 UR18, c[0x0][0x118] ;  /* 0x0000460000127ab9 */ /* 0x000fe20000000a00 */
[----:B------:R-:W-:Y:S05]  /*ea60*/  BRA `(.L_x_142) ;  /* 0x000002c000007947 */ /* 0x000fea0003800000 */
.L_x_144:
[----:B------:R-:W-:Y:S01]  /*ea70*/  IMAD.MOV.U32 R217, RZ, RZ, RZ ;  /* 0x000000ffffd97224 */ /* 0x000fe200078e00ff */
[----:B------:R-:W-:Y:S01]  /*ea80*/  ISETP.NE.AND P6, PT, R215, 0x1, PT ;  /* 0x00000001d700780c */ /* 0x000fe20003fc5270 */
[----:B------:R-:W-:Y:S06]  /*ea90*/  ULEA UR9, UR10, UR15, 0x5 ;  /* 0x0000000f0a097291 */ /* 0x000fec000f8e283f */
[----:B------:R-:W-:Y:S05]  /*eaa0*/  IMAD.U32 R3, RZ, RZ, UR9 ;  /* 0x00000009ff037e24 */ /* 0x000fea000f8e00ff */
[----:B------:R-:W-:Y:S05]  /*eab0*/  IADD3 R218, R3, -0x20, R216 ;  /* 0xffffffe003da7810 */ /* 0x000fea0007ffe0d8 */
[----:B------:R-:W-:Y:S04]  /*eac0*/  @P6 IMAD.HI.U32 R3, R218, c[0x0][0x2bc], RZ ;  /* 0x0000af00da036a27 */ /* 0x000fe800078e00ff */
[----:B------:R-:W-:Y:S01]  /*ead0*/  IMAD.MOV.U32 R2, RZ, RZ, R218 ;  /* 0x000000ffff027224 */ /* 0x000fe200078e00da */
[----:B------:R-:W-:Y:S04]  /*eae0*/  @P6 SHF.R.U32.HI R2, RZ, c[0x0][0x2c0], R3 ;  /* 0x0000b000ff026a19 */ /* 0x000fe80000011603 */
[C---:B------:R-:W-:Y:S04]  /*eaf0*/  @!P1 IADD3 R6, P0, R2.reuse, UR16, RZ ;  /* 0x0000001002069c10 */ /* 0x040fe8000ff1e0ff */
[----:B------:R-:W-:Y:S02]  /*eb00*/  @!P1 LEA.HI.X.SX32 R3, R2, UR7, 0x1, P0 ;  /* 0x0000000702039c11 */ /* 0x000fe400080f0eff */
[C---:B------:R-:W-:Y:S04]  /*eb10*/  @!P1 LEA R4, P0, R6.reuse, c[0x0][0x2a0], 0x2 ;  /* 0x0000a80006049a11 */ /* 0x040fe800078010ff */
[----:B------:R-:W-:Y:S01]  /*eb20*/  @!P1 LEA.HI.X R5, R6, c[0x0][0x2a4], R3, 0x2, P0 ;  /* 0x0000a90006059a11 */ /* 0x000fe200000f1403 */
[----:B------:R-:W-:Y:S04]  /*eb30*/  IMAD.MOV R3, RZ, RZ, -R2 ;  /* 0x000000ffff037224 */ /* 0x000fe800078e0a02 */
[----:B------:R1:W2:Y:S01]  /*eb40*/  @!P1 LDG.E R217, [R4.64] ;  /* 0x0000001204d99981 */ /* 0x0002a2000c1e1900 */
[----:B------:R-:W-:Y:S05]  /*eb50*/  IMAD R218, R3, c[0x0][0x2b8], R218 ;  /* 0x0000ae0003da7a24 */ /* 0x000fea00078e02da */
[----:B------:R-:W-:Y:S05]  /*eb60*/  SHF.R.S32.HI R3, RZ, 0x1f, R218 ;  /* 0x0000001fff037819 */ /* 0x000fea00000114da */
[----:B------:R-:W-:Y:S04]  /*eb70*/  IMAD R3, R3, c[0x0][0x1e0], RZ ;  /* 0x0000780003037a24 */ /* 0x000fe800078e02ff */
[C---:B------:R-:W-:Y:S02]  /*eb80*/  IMAD R3, R218.reuse, c[0x0][0x1e4], R3 ;  /* 0x00007900da037a24 */ /* 0x040fe400078e0203 */
[----:B-1----:R-:W-:Y:S04]  /*eb90*/  IMAD.WIDE.U32 R4, R218, c[0x0][0x1e0], RZ ;  /* 0x00007800da047a25 */ /* 0x002fe800078e00ff */
[----:B------:R-:W-:Y:S01]  /*eba0*/  IMAD.IADD R5, R5, 0x1, R3 ;  /* 0x0000000105057824 */ /* 0x000fe200078e0203 */
[----:B--2---:R-:W-:Y:S03]  /*ebb0*/  SHF.R.S32.HI R2, RZ, 0x1f, R217 ;  /* 0x0000001fff027819 */ /* 0x004fe600000114d9 */
[C---:B------:R-:W-:Y:S04]  /*ebc0*/  IMAD.WIDE.U32 R4, R217.reuse, c[0x0][0x1f0], R4 ;  /* 0x00007c00d9047a25 */ /* 0x040fe800078e0004 */
[----:B------:R-:W-:Y:S01]  /*ebd0*/  IMAD R2, R2, c[0x0][0x1f0], RZ ;  /* 0x00007c0002027a24 */ /* 0x000fe200078e02ff */
[----:B------:R-:W-:Y:S03]  /*ebe0*/  IADD3 R3, P0, R4, UR4, RZ ;  /* 0x0000000404037c10 */ /* 0x000fe6000ff1e0ff */
[----:B------:R-:W-:Y:S05]  /*ebf0*/  IMAD R2, R217, c[0x0][0x1f4], R2 ;  /* 0x00007d00d9027a24 */ /* 0x000fea00078e0202 */
[----:B------:R-:W-:Y:S02]  /*ec00*/  IADD3.X R2, R5, UR6, R2, P0, !PT ;  /* 0x0000000605027c10 */ /* 0x000fe400087fe402 */
[C---:B------:R-:W-:Y:S04]  /*ec10*/  LEA R11, P0, R3.reuse, c[0x0][0x1c8], 0x1 ;  /* 0x00007200030b7a11 */ /* 0x040fe800078008ff */
[----:B------:R-:W-:Y:S02]  /*ec20*/  LEA.HI.X R10, R3, c[0x0][0x1cc], R2, 0x1, P0 ;  /* 0x00007300030a7a11 */ /* 0x000fe400000f0c02 */
[----:B------:R-:W1:Y:S04]  /*ec30*/  SHFL.IDX PT, R2, R11, RZ, 0x181f ;  /* 0x00181fff0b027589 */ /* 0x000e6800000e0000 */
[----:B------:R-:W2:Y:S01]  /*ec40*/  SHFL.IDX PT, R3, R10, RZ, 0x181f ;  /* 0x00181fff0a037589 */ /* 0x000ea200000e0000 */
[C---:B-1----:R-:W-:Y:S05]  /*ec50*/  IADD3 R8, P0, R2.reuse, R223, RZ ;  /* 0x000000df02087210 */ /* 0x042fea0007f1e0ff */
[C---:B--2---:R-:W-:Y:S01]  /*ec60*/  IMAD.X R9, R3.reuse, 0x1, R222, P0 ;  /* 0x0000000103097824 */ /* 0x044fe200000e06de */
[C---:B------:R-:W-:Y:S04]  /*ec70*/  IADD3 R6, P0, R2.reuse, R225, RZ ;  /* 0x000000e102067210 */ /* 0x040fe80007f1e0ff */
[----:B------:R-:W-:Y:S01]  /*ec80*/  @!PT LDS RZ, [RZ] ;  /* 0x00000000fffff984 */ /* 0x000fe20000000800 */
[----:B------:R1:W-:Y:S01]  /*ec90*/  LDGSTS.E.BYPASS.LTC128B.128 [R219+0xc080], [R8.64], !P4 ;  /* 0x0c08000008db7fae */ /* 0x0003e2000e101d52 */
[C---:B------:R-:W-:Y:S01]  /*eca0*/  IMAD.X R7, R3.reuse, 0x1, R224, P0 ;  /* 0x0000000103077824 */ /* 0x040fe200000e06e0 */
[----:B------:R-:W-:Y:S04]  /*ecb0*/  IADD3 R4, P0, R2, R227, RZ ;  /* 0x000000e302047210 */ /* 0x000fe80007f1e0ff */
[----:B------:R1:W-:Y:S01]  /*ecc0*/  LDGSTS.E.BYPASS.LTC128B.128 [R219+0xd080], [R6.64], !P5 ;  /* 0x0d08000006db7fae */ /* 0x0003e2000e901d52 */
[----:B------:R-:W-:Y:S01]  /*ecd0*/  IMAD.X R5, R3, 0x1, R226, P0 ;  /* 0x0000000103057824 */ /* 0x000fe200000e06e2 */
[C---:B------:R-:W-:Y:S04]  /*ece0*/  LEA R2, P0, R220.reuse, R2, 0x1 ;  /* 0x00000002dc027211 */ /* 0x040fe800078008ff */
[----:B------:R1:W-:Y:S01]  /*ecf0*/  LDGSTS.E.BYPASS.LTC128B.128 [R219+0xe080], [R4.64], !P3 ;  /* 0x0e08000004db7fae */ /* 0x0003e2000d901d52 */
[----:B------:R-:W-:Y:S05]  /*ed00*/  LEA.HI.X R3, R220, R3, R221, 0x1, P0 ;  /* 0x00000003dc037211 */ /* 0x000fea00000f0cdd */
[----:B------:R1:W-:Y:S01]  /*ed10*/  LDGSTS.E.BYPASS.LTC128B.128 [R219+0xf080], [R2.64], !P2 ;  /* 0x0f08000002db7fae */ /* 0x0003e2000d101d52 */
[----:B------:R-:W-:-:S05]  /*ed20*/  BRA `(.L_x_143) ;  /* 0x00000b7000007947 */ /* 0x000fca0003800000 */
.L_x_142:
[----:B------:R-:W-:Y:S04]  /*ed30*/  DEPBAR.LE SB0, 0x0 ;  /* 0x000080000000791a */ /* 0x000fe80000000000 */
[----:B------:R-:W-:Y:S01]  /*ed40*/  BAR.SYNC.DEFER_BLOCKING 0x0 ;  /* 0x0000000000007b1d */ /* 0x000fe20000010000 */
[----:B------:R-:W-:Y:S01]  /*ed50*/  SHF.R.S32.HI R3, RZ, 0x1f, R218 ;  /* 0x0000001fff037819 */ /* 0x000fe200000114da */
[----:B------:R-:W-:Y:S01]  /*ed60*/  IMAD.WIDE.U32 R150, R218, c[0x0][0x208], RZ ;  /* 0x00008200da967a25 */ /* 0x000fe200078e00ff */
[----:B------:R-:W-:Y:S01]  /*ed70*/  SHF.R.S32.HI R2, RZ, 0x1f, R217 ;  /* 0x0000001fff027819 */ /* 0x000fe200000114d9 */
[----:B------:R-:W-:Y:S02]  /*ed80*/  UISETP.GE.AND UP0, UPT, UR10, 0x1, UPT ;  /* 0x000000010a00788c */ /* 0x000fe4000bf06270 */
[----:B------:R-:W-:Y:S02]  /*ed90*/  IMAD R3, R3, c[0x0][0x208], RZ ;  /* 0x0000820003037a24 */ /* 0x000fe400078e02ff */
[----:B------:R-:W-:Y:S02]  /*eda0*/  IMAD R2, R2, c[0x0][0x218], RZ ;  /* 0x0000860002027a24 */ /* 0x000fe400078e02ff */
[----:B------:R-:W-:Y:S02]  /*edb0*/  IMAD R3, R218, c[0x0][0x20c], R3 ;  /* 0x00008300da037a24 */ /* 0x000fe400078e0203 */
[----:B------:R-:W-:Y:S03]  /*edc0*/  IMAD R2, R217, c[0x0][0x21c], R2 ;  /* 0x00008700d9027a24 */ /* 0x000fe600078e0202 */
[----:B------:R-:W-:Y:S05]  /*edd0*/  IADD3 R151, R151, R3, RZ ;  /* 0x0000000397977210 */ /* 0x000fea0007ffe0ff */
[----:B------:R-:W-:Y:S01]  /*ede0*/  IMAD.WIDE.U32 R150, R217, c[0x0][0x218], R150 ;  /* 0x00008600d9967a25 */ /* 0x000fe200078e0096 */
[----:B------:R-:W-:Y:S04]  /*edf0*/  LDSM.16.M88.4 R152, [R214+0x10080] ;  /* 0x01008000d698783b */ /* 0x000fe80000000200 */
[----:B------:R-:W-:Y:S01]  /*ee00*/  IADD3 R3, P0, R150, UR8, RZ ;  /* 0x0000000896037c10 */ /* 0x000fe2000ff1e0ff */
[----:B------:R-:W1:Y:S03]  /*ee10*/  LDSM.16.M88.4 R156, [R213+0xc080] ;  /* 0x00c08000d59c783b */ /* 0x000e660000000200 */
[----:B------:R-:W-:Y:S02]  /*ee20*/  IADD3.X R2, R151, UR5, R2, P0, !PT ;  /* 0x0000000597027c10 */ /* 0x000fe400087fe402 */
[C---:B------:R-:W-:Y:S01]  /*ee30*/  LEA R188, P0, R3.reuse, c[0x0][0x1f8], 0x1 ;  /* 0x00007e0003bc7a11 */ /* 0x040fe200078008ff */
[----:B------:R-:W-:Y:S03]  /*ee40*/  LDSM.16.M88.4 R160, [R213+0xc880] ;  /* 0x00c88000d5a0783b */ /* 0x000fe60000000200 */
[----:B------:R-:W-:Y:S02]  /*ee50*/  LEA.HI.X R148, R3, c[0x0][0x1fc], R2, 0x1, P0 ;  /* 0x00007f0003947a11 */ /* 0x000fe400000f0c02 */
[----:B------:R-:W2:Y:S05]  /*ee60*/  SHFL.IDX PT, R2, R188, RZ, 0x181f ;  /* 0x00181fffbc027589 */ /* 0x000eaa00000e0000 */
[----:B------:R-:W3:Y:S05]  /*ee70*/  SHFL.IDX PT, R3, R148, RZ, 0x181f ;  /* 0x00181fff94037589 */ /* 0x000eea00000e0000 */
[----:B------:R-:W-:Y:S05]  /*ee80*/  LDSM.16.M88.4 R164, [R210+0x10080] ;  /* 0x01008000d2a4783b */ /* 0x000fea0000000200 */
[----:B------:R-:W4:Y:S05]  /*ee90*/  LDSM.16.M88.4 R168, [R212] ;  /* 0x00000000d4a8783b */ /* 0x000f2a0000000200 */
[----:B------:R-:W5:Y:S01]  /*eea0*/  LDSM.16.M88.4 R172, [R203] ;  /* 0x00000000cbac783b */ /* 0x000f620000000200 */
[C---:B-1----:R-:W-:Y:S03]  /*eeb0*/  HMMA.16816.F32 R4, R152.reuse, R156, RZ ;  /* 0x0000009c9804723c */ /* 0x042fe600000018ff */
[C---:B--2---:R-:W-:Y:S04]  /*eec0*/  IADD3 R186, P0, R2.reuse, R223, RZ ;  /* 0x000000df02ba7210 */ /* 0x044fe80007f1e0ff */
[C---:B---3--:R-:W-:Y:S01]  /*eed0*/  IADD3.X R187, R3.reuse, R222, RZ, P0, !PT ;  /* 0x000000de03bb7210 */ /* 0x048fe200007fe4ff */
[C---:B------:R-:W-:Y:S01]  /*eee0*/  HMMA.16816.F32 R8, R152.reuse, R158, RZ ;  /* 0x0000009e9808723c */ /* 0x040fe200000018ff */
[C---:B------:R-:W-:Y:S03]  /*eef0*/  IADD3 R184, P0, R2.reuse, R225, RZ ;  /* 0x000000e102b87210 */ /* 0x040fe60007f1e0ff */
[----:B------:R-:W-:Y:S01]  /*ef00*/  @!PT LDS RZ, [RZ] ;  /* 0x00000000fffff984 */ /* 0x000fe20000000800 */
[----:B------:R-:W-:Y:S01]  /*ef10*/  @!PT LDS RZ, [RZ] ;  /* 0x00000000fffff984 */ /* 0x000fe20000000800 */
[----:B------:R-:W-:Y:S01]  /*ef20*/  @!PT LDS RZ, [RZ] ;  /* 0x00000000fffff984 */ /* 0x000fe20000000800 */
[----:B------:R1:W-:Y:S01]  /*ef30*/  LDGSTS.E.BYPASS.LTC128B.128 [R219+0x8080], [R186.64], !P4 ;  /* 0x08080000badb7fae */ /* 0x0003e2000e101d52 */
[C---:B------:R-:W-:Y:S02]  /*ef40*/  IADD3.X R185, R3.reuse, R224, RZ, P0, !PT ;  /* 0x000000e003b97210 */ /* 0x040fe400007fe4ff */
[----:B------:R-:W-:Y:S01]  /*ef50*/  IADD3 R150, P0, R2, R227, RZ ;  /* 0x000000e302967210 */ /* 0x000fe20007f1e0ff */
[C---:B------:R-:W-:Y:S02]  /*ef60*/  HMMA.16816.F32 R12, R152.reuse, R160, RZ ;  /* 0x000000a0980c723c */ /* 0x040fe400000018ff */
[----:B------:R2:W-:Y:S02]  /*ef70*/  LDGSTS.E.BYPASS.LTC128B.128 [R219+0x9080], [R184.64], !P5 ;  /* 0x09080000b8db7fae */ /* 0x0005e4000e901d52 */
[----:B------:R-:W-:Y:S02]  /*ef80*/  IADD3.X R151, R3, R226, RZ, P0, !PT ;  /* 0x000000e203977210 */ /* 0x000fe400007fe4ff */
[C---:B------:R-:W-:Y:S02]  /*ef90*/  LEA R2, P0, R220.reuse, R2, 0x1 ;  /* 0x00000002dc027211 */ /* 0x040fe400078008ff */
[----:B------:R-:W-:Y:S01]  /*efa0*/  HMMA.16816.F32 R16, R152, R162, RZ ;  /* 0x000000a29810723c */ /* 0x000fe200000018ff */
[----:B------:R3:W-:Y:S03]  /*efb0*/  LDGSTS.E.BYPASS.LTC128B.128 [R219+0xa080], [R150.64], !P3 ;  /* 0x0a08000096db7fae */ /* 0x0007e6000d901d52 */
[----:B------:R-:W-:Y:S02]  /*efc0*/  LEA.HI.X R3, R220, R3, R221, 0x1, P0 ;  /* 0x00000003dc037211 */ /* 0x000fe400000f0cdd */
[----:B------:R-:W-:Y:S02]  /*efd0*/  PLOP3.LUT P0, PT, PT, PT, UP0, 0x80, 0x0 ;  /* 0x000000000000781c */ /* 0x000fe40003f0f008 */
[C---:B----4-:R-:W-:Y:S01]  /*efe0*/  HMMA.16816.F32 R4, R164.reuse, R168, R4 ;  /* 0x000000a8a404723c */ /* 0x050fe20000001804 */
[----:B------:R4:W-:Y:S05]  /*eff0*/  LDGSTS.E.BYPASS.LTC128B.128 [R219+0xb080], [R2.64], !P2 ;  /* 0x0b08000002db7fae */ /* 0x0009ea000d101d52 */
[----:B------:R-:W-:Y:S02]  /*f000*/  LDSM.16.M88.4 R176, [R209+0x10080] ;  /* 0x01008000d1b0783b */ /* 0x000fe40000000200 */
[C---:B------:R-:W-:Y:S03]  /*f010*/  HMMA.16816.F32 R8, R164.reuse, R170, R8 ;  /* 0x000000aaa408723c */ /* 0x040fe60000001808 */
[----:B------:R-:W1:Y:S05]  /*f020*/  LDSM.16.M88.4 R180, [R208+0xc080] ;  /* 0x00c08000d0b4783b */ /* 0x000e6a0000000200 */
[C---:B-----5:R-:W-:Y:S01]  /*f030*/  HMMA.16816.F32 R12, R164.reuse, R172, R12 ;  /* 0x000000aca40c723c */ /* 0x060fe2000000180c */
[----:B------:R-:W5:Y:S05]  /*f040*/  LDSM.16.M88.4 R152, [R208+0xc880] ;  /* 0x00c88000d098783b */ /* 0x000f6a0000000200 */
[----:B------:R-:W0:Y:S02]  /*f050*/  LDGDEPBAR ;  /* 0x00000000000079af */ /* 0x000e240000000000 */
[----:B------:R-:W-:Y:S03]  /*f060*/  HMMA.16816.F32 R16, R164, R174, R16 ;  /* 0x000000aea410723c */ /* 0x000fe60000001810 */
[----:B------:R-:W-:Y:S05]  /*f070*/  LDSM.16.M88.4 R156, [R207+0x10080] ;  /* 0x01008000cf9c783b */ /* 0x000fea0000000200 */
[----:B------:R-:W2:Y:S05]  /*f080*/  LDSM.16.M88.4 R160, [R202] ;  /* 0x00000000caa0783b */ /* 0x000eaa0000000200 */
[----:B------:R-:W2:Y:S05]  /*f090*/  LDSM.16.M88.4 R164, [R202+0x800] ;  /* 0x00080000caa4783b */ /* 0x000eaa0000000200 */
[----:B------:R-:W-:Y:S05]  /*f0a0*/  LDSM.16.M88.4 R168, [R214+0x14080] ;  /* 0x01408000d6a8783b */ /* 0x000fea0000000200 */
[----:B------:R-:W3:Y:S01]  /*f0b0*/  LDSM.16.M88.4 R172, [R213+0xd080] ;  /* 0x00d08000d5ac783b */ /* 0x000ee20000000200 */
[C---:B-1----:R-:W-:Y:S08]  /*f0c0*/  HMMA.16816.F32 R4, R176.reuse, R180, R4 ;  /* 0x000000b4b004723c */ /* 0x042ff00000001804 */
[C---:B------:R-:W-:Y:S01]  /*f0d0*/  HMMA.16816.F32 R8, R176.reuse, R182, R8 ;  /* 0x000000b6b008723c */ /* 0x040fe20000001808 */
[----:B------:R-:W-:Y:S07]  /*f0e0*/  LDSM.16.M88.4 R180, [R201] ;  /* 0x00000000c9b4783b */ /* 0x000fee0000000200 */
[C---:B-----5:R-:W-:Y:S08]  /*f0f0*/  HMMA.16816.F32 R12, R176.reuse, R152, R12 ;  /* 0x00000098b00c723c */ /* 0x060ff0000000180c */
[----:B------:R-:W-:Y:S01]  /*f100*/  HMMA.16816.F32 R16, R176, R154, R16 ;  /* 0x0000009ab010723c */ /* 0x000fe20000001810 */
[----:B------:R-:W1:Y:S05]  /*f110*/  LDSM.16.M88.4 R152, [R213+0xd880] ;  /* 0x00d88000d598783b */ /* 0x000e6a0000000200 */
[----:B------:R-:W5:Y:S02]  /*f120*/  LDSM.16.M88.4 R176, [R210+0x14080] ;  /* 0x01408000d2b0783b */ /* 0x000f640000000200 */
[C---:B--2---:R-:W-:Y:S08]  /*f130*/  HMMA.16816.F32 R4, R156.reuse, R160, R4 ;  /* 0x000000a09c04723c */ /* 0x044ff00000001804 */
[C---:B------:R-:W-:Y:S01]  /*f140*/  HMMA.16816.F32 R8, R156.reuse, R162, R8 ;  /* 0x000000a29c08723c */ /* 0x040fe20000001808 */
[----:B------:R-:W-:Y:S07]  /*f150*/  LDSM.16.M88.4 R160, [R209+0x14080] ;  /* 0x01408000d1a0783b */ /* 0x000fee0000000200 */
[C---:B------:R-:W-:Y:S08]  /*f160*/  HMMA.16816.F32 R12, R156.reuse, R164, R12 ;  /* 0x000000a49c0c723c */ /* 0x040ff0000000180c */
[----:B------:R-:W-:Y:S01]  /*f170*/  HMMA.16816.F32 R16, R156, R166, R16 ;  /* 0x000000a69c10723c */ /* 0x000fe20000001810 */
[----:B------:R-:W2:Y:S05]  /*f180*/  LDSM.16.M88.4 R156, [R200] ;  /* 0x00000000c89c783b */ /* 0x000eaa0000000200 */
[----:B------:R-:W2:Y:S02]  /*f190*/  LDSM.16.M88.4 R164, [R208+0xd080] ;  /* 0x00d08000d0a4783b */ /* 0x000ea40000000200 */
[C---:B---3--:R-:W-:Y:S08]  /*f1a0*/  HMMA.16816.F32 R4, R168.reuse, R172, R4 ;  /* 0x000000aca804723c */ /* 0x048ff00000001804 */
[C---:B------:R-:W-:Y:S01]  /*f1b0*/  HMMA.16816.F32 R8, R168.reuse, R174, R8 ;  /* 0x000000aea808723c */ /* 0x040fe20000001808 */
[----:B------:R-:W-:Y:S07]  /*f1c0*/  LDSM.16.M88.4 R172, [R202+0x1000] ;  /* 0x00100000caac783b */ /* 0x000fee0000000200 */
[C---:B-1----:R-:W-:Y:S08]  /*f1d0*/  HMMA.16816.F32 R12, R168.reuse, R152, R12 ;  /* 0x00000098a80c723c */ /* 0x042ff0000000180c */
[----:B------:R-:W-:Y:S01]  /*f1e0*/  HMMA.16816.F32 R16, R168, R154, R16 ;  /* 0x0000009aa810723c */ /* 0x000fe20000001810 */
[----:B------:R-:W1:Y:S05]  /*f1f0*/  LDSM.16.M88.4 R152, [R208+0xd880] ;  /* 0x00d88000d098783b */ /* 0x000e6a0000000200 */
[----:B------:R-:W3:Y:S02]  /*f200*/  LDSM.16.M88.4 R168, [R207+0x14080] ;  /* 0x01408000cfa8783b */ /* 0x000ee40000000200 */
[C---:B-----5:R-:W-:Y:S08]  /*f210*/  HMMA.16816.F32 R4, R176.reuse, R180, R4 ;  /* 0x000000b4b004723c */ /* 0x060ff00000001804 */
[C---:B------:R-:W-:Y:S01]  /*f220*/  HMMA.16816.F32 R8, R176.reuse, R182, R8 ;  /* 0x000000b6b008723c */ /* 0x040fe20000001808 */
[----:B------:R-:W-:Y:S07]  /*f230*/  LDSM.16.M88.4 R180, [R213+0xe080] ;  /* 0x00e08000d5b4783b */ /* 0x000fee0000000200 */
[C---:B--2---:R-:W-:Y:S08]  /*f240*/  HMMA.16816.F32 R12, R176.reuse, R156, R12 ;  /* 0x0000009cb00c723c */ /* 0x044ff0000000180c */
[----:B------:R-:W-:Y:S01]  /*f250*/  HMMA.16816.F32 R16, R176, R158, R16 ;  /* 0x0000009eb010723c */ /* 0x000fe20000001810 */
[----:B------:R-:W2:Y:S05]  /*f260*/  LDSM.16.M88.4 R156, [R202+0x1800] ;  /* 0x00180000ca9c783b */ /* 0x000eaa0000000200 */
[----:B------:R-:W5:Y:S02]  /*f270*/  LDSM.16.M88.4 R176, [R214+0x18080] ;  /* 0x01808000d6b0783b */ /* 0x000f640000000200 */
[C---:B------:R-:W-:Y:S08]  /*f280*/  HMMA.16816.F32 R4, R160.reuse, R164, R4 ;  /* 0x000000a4a004723c */ /* 0x040ff00000001804 */
[C---:B------:R-:W-:Y:S01]  /*f290*/  HMMA.16816.F32 R8, R160.reuse, R166, R8 ;  /* 0x000000a6a008723c */ /* 0x040fe20000001808 */
[----:B------:R-:W-:Y:S07]  /*f2a0*/  LDSM.16.M88.4 R164, [R199] ;  /* 0x00000000c7a4783b */ /* 0x000fee0000000200 */
[C---:B-1----:R-:W-:Y:S08]  /*f2b0*/  HMMA.16816.F32 R12, R160.reuse, R152, R12 ;  /* 0x00000098a00c723c */ /* 0x042ff0000000180c */
[----:B------:R-:W-:Y:S01]  /*f2c0*/  HMMA.16816.F32 R16, R160, R154, R16 ;  /* 0x0000009aa010723c */ /* 0x000fe20000001810 */
[----:B------:R-:W1:Y:S05]  /*f2d0*/  LDSM.16.M88.4 R152, [R213+0xe880] ;  /* 0x00e88000d598783b */ /* 0x000e6a0000000200 */
[----:B------:R-:W1:Y:S02]  /*f2e0*/  LDSM.16.M88.4 R160, [R210+0x18080] ;  /* 0x01808000d2a0783b */ /* 0x000e640000000200 */
[C---:B---3--:R-:W-:Y:S08]  /*f2f0*/  HMMA.16816.F32 R4, R168.reuse, R172, R4 ;  /* 0x000000aca804723c */ /* 0x048ff00000001804 */
[C---:B------:R-:W-:Y:S01]  /*f300*/  HMMA.16816.F32 R8, R168.reuse, R174, R8 ;  /* 0x000000aea808723c */ /* 0x040fe20000001808 */
[----:B------:R-:W-:Y:S07]  /*f310*/  LDSM.16.M88.4 R172, [R208+0xe080] ;  /* 0x00e08000d0ac783b */ /* 0x000fee0000000200 */
[C---:B--2---:R-:W-:Y:S08]  /*f320*/  HMMA.16816.F32 R12, R168.reuse, R156, R12 ;  /* 0x0000009ca80c723c */ /* 0x044ff0000000180c */
[----:B------:R-:W-:Y:S01]  /*f330*/  HMMA.16816.F32 R16, R168, R158, R16 ;  /* 0x0000009ea810723c */ /* 0x000fe20000001810 */
[----:B------:R-:W2:Y:S05]  /*f340*/  LDSM.16.M88.4 R156, [R198] ;  /* 0x00000000c69c783b */ /* 0x000eaa0000000200 */
[----:B------:R-:W3:Y:S02]  /*f350*/  LDSM.16.M88.4 R168, [R209+0x18080] ;  /* 0x01808000d1a8783b */ /* 0x000ee40000000200 */
[C---:B-----5:R-:W-:Y:S08]  /*f360*/  HMMA.16816.F32 R4, R176.reuse, R180, R4 ;  /* 0x000000b4b004723c */ /* 0x060ff00000001804 */
[C---:B------:R-:W-:Y:S01]  /*f370*/  HMMA.16816.F32 R8, R176.reuse, R182, R8 ;  /* 0x000000b6b008723c */ /* 0x040fe20000001808 */
[----:B------:R-:W-:Y:S07]  /*f380*/  LDSM.16.M88.4 R180, [R202+0x2000] ;  /* 0x00200000cab4783b */ /* 0x000fee0000000200 */
[C---:B-1----:R-:W-:Y:S08]  /*f390*/  HMMA.16816.F32 R12, R176.reuse, R152, R12 ;  /* 0x00000098b00c723c */ /* 0x042ff0000000180c */
[----:B------:R-:W-:Y:S01]  /*f3a0*/  HMMA.16816.F32 R16, R176, R154, R16 ;  /* 0x0000009ab010723c */ /* 0x000fe20000001810 */
[----:B------:R-:W1:Y:S05]  /*f3b0*/  LDSM.16.M88.4 R152, [R208+0xe880] ;  /* 0x00e88000d098783b */ /* 0x000e6a0000000200 */
[----:B------:R-:W5:Y:S02]  /*f3c0*/  LDSM.16.M88.4 R176, [R207+0x18080] ;  /* 0x01808000cfb0783b */ /* 0x000f640000000200 */
[C---:B------:R-:W-:Y:S08]  /*f3d0*/  HMMA.16816.F32 R4, R160.reuse, R164, R4 ;  /* 0x000000a4a004723c */ /* 0x040ff00000001804 */
[C---:B------:R-:W-:Y:S01]  /*f3e0*/  HMMA.16816.F32 R8, R160.reuse, R166, R8 ;  /* 0x000000a6a008723c */ /* 0x040fe20000001808 */
[----:B------:R-:W-:Y:S07]  /*f3f0*/  LDSM.16.M88.4 R164, [R213+0xf080] ;  /* 0x00f08000d5a4783b */ /* 0x000fee0000000200 */
[C---:B--2---:R-:W-:Y:S08]  /*f400*/  HMMA.16816.F32 R12, R160.reuse, R156, R12 ;  /* 0x0000009ca00c723c */ /* 0x044ff0000000180c */
[----:B------:R-:W-:Y:S01]  /*f410*/  HMMA.16816.F32 R16, R160, R158, R16 ;  /* 0x0000009ea010723c */ /* 0x000fe20000001810 */
[----:B------:R-:W2:Y:S05]  /*f420*/  LDSM.16.M88.4 R156, [R202+0x2800] ;  /* 0x00280000ca9c783b */ /* 0x000eaa0000000200 */
[----:B------:R-:W2:Y:S02]  /*f430*/  LDSM.16.M88.4 R160, [R214+0x1c080] ;  /* 0x01c08000d6a0783b */ /* 0x000ea40000000200 */
[C---:B---3--:R-:W-:Y:S08]  /*f440*/  HMMA.16816.F32 R4, R168.reuse, R172, R4 ;  /* 0x000000aca804723c */ /* 0x048ff00000001804 */
[C---:B------:R-:W-:Y:S01]  /*f450*/  HMMA.16816.F32 R8, R168.reuse, R174, R8 ;  /* 0x000000aea808723c */ /* 0x040fe20000001808 */
[----:B------:R-:W-:Y:S07]  /*f460*/  LDSM.16.M88.4 R172, [R197] ;  /* 0x00000000c5ac783b */ /* 0x000fee0000000200 */
        /* <DEDUP_REMOVED lines=9> */
[----:B------:R-:W2:Y:S05]  /*f500*/  LDSM.16.M88.4 R156, [R196] ;  /* 0x00000000c49c783b */ /* 0x000eaa0000000200 */
[----:B------:R-:W5:Y:S02]  /*f510*/  LDSM.16.M88.4 R176, [R209+0x1c080] ;  /* 0x01c08000d1b0783b */ /* 0x000f640000000200 */
[C---:B------:R-:W-:Y:S08]  /*f520*/  HMMA.16816.F32 R4, R160.reuse, R164, R4 ;  /* 0x000000a4a004723c */ /* 0x040ff00000001804 */
[C---:B------:R-:W-:Y:S01]  /*f530*/  HMMA.16816.F32 R8, R160.reuse, R166, R8 ;  /* 0x000000a6a008723c */ /* 0x040fe20000001808 */
[----:B------:R-:W-:Y:S07]  /*f540*/  LDSM.16.M88.4 R164, [R202+0x3000] ;  /* 0x00300000caa4783b */ /* 0x000fee0000000200 */
[C---:B-1----:R-:W-:Y:S08]  /*f550*/  HMMA.16816.F32 R12, R160.reuse, R152, R12 ;  /* 0x00000098a00c723c */ /* 0x042ff0000000180c */
[----:B------:R-:W-:Y:S01]  /*f560*/  HMMA.16816.F32 R16, R160, R154, R16 ;  /* 0x0000009aa010723c */ /* 0x000fe20000001810 */
[----:B------:R-:W1:Y:S05]  /*f570*/  LDSM.16.M88.4 R152, [R208+0xf880] ;  /* 0x00f88000d098783b */ /* 0x000e6a0000000200 */
[----:B------:R-:W1:Y:S02]  /*f580*/  LDSM.16.M88.4 R160, [R207+0x1c080] ;  /* 0x01c08000cfa0783b */ /* 0x000e640000000200 */
[C---:B---3--:R-:W-:Y:S08]  /*f590*/  HMMA.16816.F32 R4, R168.reuse, R172, R4 ;  /* 0x000000aca804723c */ /* 0x048ff00000001804 */
[C---:B------:R-:W-:Y:S08]  /*f5a0*/  HMMA.16816.F32 R8, R168.reuse, R174, R8 ;  /* 0x000000aea808723c */ /* 0x040ff00000001808 */
[C---:B--2---:R-:W-:Y:S08]  /*f5b0*/  HMMA.16816.F32 R12, R168.reuse, R156, R12 ;  /* 0x0000009ca80c723c */ /* 0x044ff0000000180c */
[----:B------:R-:W-:Y:S08]  /*f5c0*/  HMMA.16816.F32 R16, R168, R158, R16 ;  /* 0x0000009ea810723c */ /* 0x000ff00000001810 */
[C---:B-----5:R-:W-:Y:S08]  /*f5d0*/  HMMA.16816.F32 R4, R176.reuse, R180, R4 ;  /* 0x000000b4b004723c */ /* 0x060ff00000001804 */
[C---:B------:R-:W-:Y:S08]  /*f5e0*/  HMMA.16816.F32 R8, R176.reuse, R182, R8 ;  /* 0x000000b6b008723c */ /* 0x040ff00000001808 */
[C---:B-1----:R-:W-:Y:S08]  /*f5f0*/  HMMA.16816.F32 R12, R176.reuse, R152, R12 ;  /* 0x00000098b00c723c */ /* 0x042ff0000000180c */
[----:B------:R-:W-:Y:S01]  /*f600*/  HMMA.16816.F32 R16, R176, R154, R16 ;  /* 0x0000009ab010723c */ /* 0x000fe20000001810 */
[----:B------:R-:W1:Y:S01]  /*f610*/  LDSM.16.M88.4 R152, [R202+0x3800] ;  /* 0x00380000ca98783b */ /* 0x000e620000000200 */
[----:B------:R-:W-:Y:S04]  /*f620*/  DEPBAR.LE SB0, 0x0 ;  /* 0x000080000000791a */ /* 0x000fe80000000000 */
[----:B------:R-:W-:Y:S02]  /*f630*/  BAR.SYNC.DEFER_BLOCKING 0x0 ;  /* 0x0000000000007b1d */ /* 0x000fe40000010000 */
[C---:B------:R-:W-:Y:S08]  /*f640*/  HMMA.16816.F32 R4, R160.reuse, R164, R4 ;  /* 0x000000a4a004723c */ /* 0x040ff00000001804 */
[C---:B------:R-:W-:Y:S11]  /*f650*/  HMMA.16816.F32 R8, R160.reuse, R166, R8 ;  /* 0x000000a6a008723c */ /* 0x040ff60000001808 */
[----:B------:R-:W-:Y:S05]  /*f660*/  @!UPT UIADD3 URZ, URZ, URZ, URZ ;  /* 0x0000003f3f3ff290 */ /* 0x000fea000fffe03f */
[----:B------:R-:W-:Y:S02]  /*f670*/  FMUL.FTZ R190, R4, c[0x0][0x320] ;  /* 0x0000c80004be7a20 */ /* 0x000fe40000410000 */
[----:B------:R-:W-:Y:S02]  /*f680*/  FMUL.FTZ R192, R5, c[0x0][0x320] ;  /* 0x0000c80005c07a20 */ /* 0x000fe40000410000 */
[----:B------:R-:W-:Y:S02]  /*f690*/  FMUL.FTZ R193, R6, c[0x0][0x320] ;  /* 0x0000c80006c17a20 */ /* 0x000fe40000410000 */
[----:B------:R-:W2:Y:S01]  /*f6a0*/  MUFU.TANH R190, R190 ;  /* 0x000000be00be7308 */ /* 0x000ea20000002400 */
[----:B------:R-:W-:Y:S01]  /*f6b0*/  FMUL.FTZ R191, R7, c[0x0][0x320] ;  /* 0x0000c80007bf7a20 */ /* 0x000fe20000410000 */
[C---:B-1----:R-:W-:Y:S03]  /*f6c0*/  HMMA.16816.F32 R12, R160.reuse, R152, R12 ;  /* 0x00000098a00c723c */ /* 0x042fe6000000180c */
[----:B------:R-:W-:Y:S02]  /*f6d0*/  FMUL.FTZ R228, R8, c[0x0][0x320] ;  /* 0x0000c80008e47a20 */ /* 0x000fe40000410000 */
[----:B------:R-:W-:Y:S03]  /*f6e0*/  FMUL.FTZ R194, R9, c[0x0][0x320] ;  /* 0x0000c80009c27a20 */ /* 0x000fe60000410000 */
[----:B------:R-:W1:Y:S01]  /*f6f0*/  MUFU.TANH R192, R192 ;  /* 0x000000c000c07308 */ /* 0x000e620000002400 */
[----:B------:R-:W-:Y:S03]  /*f700*/  HMMA.16816.F32 R16, R160, R154, R16 ;  /* 0x0000009aa010723c */ /* 0x000fe60000001810 */
[----:B------:R-:W-:Y:S02]  /*f710*/  FMUL.FTZ R233, R10, c[0x0][0x320] ;  /* 0x0000c8000ae97a20 */ /* 0x000fe40000410000 */
[----:B------:R-:W-:Y:S04]  /*f720*/  FMUL.FTZ R195, R11, c[0x0][0x320] ;  /* 0x0000c8000bc37a20 */ /* 0x000fe80000410000 */
[----:B------:R-:W3:Y:S06]  /*f730*/  MUFU.TANH R193, R193 ;  /* 0x000000c100c17308 */ /* 0x000eec0000002400 */
[----:B------:R-:W-:Y:S02]  /*f740*/  FMUL.FTZ R188, R12, c[0x0][0x320] ;  /* 0x0000c8000cbc7a20 */ /* 0x000fe40000410000 */
[----:B------:R-:W-:Y:S02]  /*f750*/  FMUL.FTZ R186, R13, c[0x0][0x320] ;  /* 0x0000c8000dba7a20 */ /* 0x000fe40000410000 */
[----:B------:R-:W1:Y:S01]  /*f760*/  MUFU.TANH R191, R191 ;  /* 0x000000bf00bf7308 */ /* 0x000e620000002400 */
[----:B------:R-:W-:Y:S02]  /*f770*/  FMUL.FTZ R189, R14, c[0x0][0x320] ;  /* 0x0000c8000ebd7a20 */ /* 0x000fe40000410000 */
[----:B------:R-:W-:Y:S02]  /*f780*/  FMUL.FTZ R187, R15, c[0x0][0x320] ;  /* 0x0000c8000fbb7a20 */ /* 0x000fe40000410000 */
[----:B------:R-:W-:Y:S02]  /*f790*/  FMUL.FTZ R185, R16, c[0x0][0x320] ;  /* 0x0000c80010b97a20 */ /* 0x000fe40000410000 */
[----:B------:R-:W-:Y:S02]  /*f7a0*/  FMUL.FTZ R184, R17, c[0x0][0x320] ;  /* 0x0000c80011b87a20 */ /* 0x000fe40000410000 */
[----:B------:R-:W-:Y:S01]  /*f7b0*/  FMUL.FTZ R151, R18, c[0x0][0x320] ;  /* 0x0000c80012977a20 */ /* 0x000fe20000410000 */
[----:B------:R-:W1:Y:S01]  /*f7c0*/  MUFU.TANH R228, R228 ;  /* 0x000000e400e47308 */ /* 0x000e620000002400 */
[----:B------:R-:W-:Y:S09]  /*f7d0*/  FMUL.FTZ R19, R19, c[0x0][0x320] ;  /* 0x0000c80013137a20 */ /* 0x000ff20000410000 */
        /* <DEDUP_REMOVED lines=12> */
.L_x_143:
[----:B-1----:R-:W-:Y:S01]  /*f8a0*/  FMNMX.FTZ R3, R190, R149, !PT ;  /* 0x00000095be037209 */ /* 0x002fe20007810000 */
[----:B------:R-:W-:Y:S01]  /*f8b0*/  LDSM.16.MT88.4 R12, [R211+0x8080] ;  /* 0x00808000d30c783b */ /* 0x000fe20000004200 */
[----:B------:R-:W-:Y:S02]  /*f8c0*/  FMNMX.FTZ R2, R193, R0, !PT ;  /* 0x00000000c1027209 */ /* 0x000fe40007810000 */
[----:B------:R-:W-:Y:S02]  /*f8d0*/  FMNMX.FTZ R3, R192, R3, !PT ;  /* 0x00000003c0037209 */ /* 0x000fe40007810000 */
[----:B------:R-:W-:Y:S02]  /*f8e0*/  FMNMX.FTZ R2, R191, R2, !PT ;  /* 0x00000002bf027209 */ /* 0x000fe40007810000 */
[----:B------:R-:W-:Y:S01]  /*f8f0*/  FMNMX.FTZ R3, R228, R3, !PT ;  /* 0x00000003e4037209 */ /* 0x000fe20007810000 */
        /* <DEDUP_REMOVED lines=11> */
[----:B------:R-:W-:Y:S01]  /*f9b0*/  ISETP.LT.AND P0, PT, RZ, UR10, PT ;  /* 0x0000000aff007c0c */ /* 0x000fe2000bf01270 */
[----:B------:R-:W-:Y:S01]  /*f9c0*/  UIADD3 UR10, UR10, -0x1, URZ ;  /* 0xffffffff0a0a7890 */ /* 0x000fe2000fffe03f */
[----:B------:R-:W-:Y:S02]  /*f9d0*/  FMNMX.FTZ R5, R184, R3, !PT ;  /* 0x00000003b8057209 */ /* 0x000fe40007810000 */
[----:B------:R-:W-:Y:S03]  /*f9e0*/  FMNMX.FTZ R3, R151, R2, !PT ;  /* 0x0000000297037209 */ /* 0x000fe60007810000 */
[----:B------:R-:W1:Y:S01]  /*f9f0*/  SHFL.BFLY PT, R6, R5, 0x2, 0x1f ;  /* 0x0c401f0005067f89 */ /* 0x000e6200000e0000 */
[----:B------:R-:W-:Y:S07]  /*fa00*/  FMNMX.FTZ R7, R150, R3, !PT ;  /* 0x0000000396077209 */ /* 0x000fee0007810000 */
[----:B------:R-:W2:Y:S08]  /*fa10*/  SHFL.BFLY PT, R2, R7, 0x2, 0x1f ;  /* 0x0c401f0007027f89 */ /* 0x000eb000000e0000 */
[----:B------:R-:W-:Y:S08]  /*fa20*/  LDSM.16.MT88.4 R168, [R206+0x9880] ;  /* 0x00988000cea8783b */ /* 0x000ff00000004200 */
[----:B------:R-:W-:Y:S08]  /*fa30*/  LDSM.16.MT88.4 R172, [R204+0x9880] ;  /* 0x00988000ccac783b */ /* 0x000ff00000004200 */
[----:B------:R-:W-:Y:S08]  /*fa40*/  LDSM.16.MT88.4 R176, [R211+0xa880] ;  /* 0x00a88000d3b0783b */ /* 0x000ff00000004200 */
[----:B------:R-:W-:Y:S08]  /*fa50*/  LDSM.16.MT88.4 R180, [R206+0xa880] ;  /* 0x00a88000ceb4783b */ /* 0x000ff00000004200 */
[----:B------:R-:W0:Y:S01]  /*fa60*/  LDGDEPBAR ;  /* 0x00000000000079af */ /* 0x000e220000000000 */
[----:B-1----:R-:W-:Y:S02]  /*fa70*/  FMNMX.FTZ R9, R5, R6, !PT ;  /* 0x0000000605097209 */ /* 0x002fe40007810000 */
[----:B--2---:R-:W-:Y:S05]  /*fa80*/  FMNMX.FTZ R4, R7, R2, !PT ;  /* 0x0000000207047209 */ /* 0x004fea0007810000 */
[----:B------:R-:W1:Y:S08]  /*fa90*/  SHFL.BFLY PT, R148, R9, 0x1, 0x1f ;  /* 0x0c201f0009947f89 */ /* 0x000e7000000e0000 */
[----:B------:R-:W2:Y:S01]  /*faa0*/  SHFL.BFLY PT, R3, R4, 0x1, 0x1f ;  /* 0x0c201f0004037f89 */ /* 0x000ea200000e0000 */
[----:B-1----:R-:W-:Y:S05]  /*fab0*/  FMNMX.FTZ R148, R9, R148, !PT ;  /* 0x0000009409947209 */ /* 0x002fea0007810000 */
[C---:B------:R-:W-:Y:S02]  /*fac0*/  FMUL.FTZ R161, R148.reuse, c[0x0][0x2d0] ;  /* 0x0000b40094a17a20 */ /* 0x040fe40000410000 */
[----:B------:R-:W-:Y:S01]  /*fad0*/  FADD.FTZ R2, -R148, R149 ;  /* 0x0000009594027221 */ /* 0x000fe20000010100 */
[----:B--2---:R-:W-:Y:S01]  /*fae0*/  FMNMX.FTZ R3, R3, R4, !PT ;  /* 0x0000000403037209 */ /* 0x004fe20007810000 */
[--C-:B------:R-:W-:Y:S01]  /*faf0*/  FFMA.FTZ R239, R190, c[0x0][0x2d0], -R161.reuse ;  /* 0x0000b400beef7a23 */ /* 0x100fe200000108a1 */
[----:B------:R-:W-:Y:S01]  /*fb00*/  MOV R149, R148 ;  /* 0x0000009400957202 */ /* 0x000fe20000000f00 */
[--C-:B------:R-:W-:Y:S02]  /*fb10*/  FFMA.FTZ R234, R192, c[0x0][0x2d0], -R161.reuse ;  /* 0x0000b400c0ea7a23 */ /* 0x100fe400000108a1 */
[C---:B------:R-:W-:Y:S02]  /*fb20*/  FMUL.FTZ R160, R3.reuse, c[0x0][0x2d0] ;  /* 0x0000b40003a07a20 */ /* 0x040fe40000410000 */
[----:B------:R-:W-:Y:S01]  /*fb30*/  FADD.FTZ R5, -R3, R0 ;  /* 0x0000000003057221 */ /* 0x000fe20000010100 */
[----:B------:R-:W-:Y:S01]  /*fb40*/  MUFU.EX2 R239, R239 ;  /* 0x000000ef00ef7308 */ /* 0x000fe20000000800 */
[--C-:B------:R-:W-:Y:S02]  /*fb50*/  FFMA.FTZ R232, R194, c[0x0][0x2d0], -R161.reuse ;  /* 0x0000b400c2e87a23 */ /* 0x100fe400000108a1 */
[--C-:B------:R-:W-:Y:S02]  /*fb60*/  FFMA.FTZ R235, R193, c[0x0][0x2d0], -R160.reuse ;  /* 0x0000b400c1eb7a23 */ /* 0x100fe400000108a0 */
[--C-:B------:R-:W-:Y:S02]  /*fb70*/  FFMA.FTZ R230, R191, c[0x0][0x2d0], -R160.reuse ;  /* 0x0000b400bfe67a23 */ /* 0x100fe400000108a0 */
[--C-:B------:R-:W-:Y:S02]  /*fb80*/  FFMA.FTZ R237, R228, c[0x0][0x2d0], -R161.reuse ;  /* 0x0000b400e4ed7a23 */ /* 0x100fe400000108a1 */
[--C-:B------:R-:W-:Y:S01]  /*fb90*/  FFMA.FTZ R228, R195, c[0x0][0x2d0], -R160.reuse ;  /* 0x0000b400c3e47a23 */ /* 0x100fe200000108a0 */
[----:B------:R-:W-:Y:S01]  /*fba0*/  MUFU.EX2 R234, R234 ;  /* 0x000000ea00ea7308 */ /* 0x000fe20000000800 */
[--C-:B------:R-:W-:Y:S01]  /*fbb0*/  FFMA.FTZ R233, R233, c[0x0][0x2d0], -R160.reuse ;  /* 0x0000b400e9e97a23 */ /* 0x100fe200000108a0 */
[----:B------:R-:W-:Y:S01]  /*fbc0*/  LDSM.16.MT88.4 R192, [R206+0xb880] ;  /* 0x00b88000cec0783b */ /* 0x000fe20000004200 */
[----:B------:R-:W-:Y:S02]  /*fbd0*/  FMUL.FTZ R0, R5, c[0x0][0x2d0] ;  /* 0x0000b40005007a20 */ /* 0x000fe40000410000 */
[----:B------:R-:W-:Y:S02]  /*fbe0*/  FMUL.FTZ R6, R2, c[0x0][0x2d0] ;  /* 0x0000b40002067a20 */ /* 0x000fe40000410000 */
[--C-:B------:R-:W-:Y:S02]  /*fbf0*/  FFMA.FTZ R236, R188, c[0x0][0x2d0], -R161.reuse ;  /* 0x0000b400bcec7a23 */ /* 0x100fe400000108a1 */
[--C-:B------:R-:W-:Y:S01]  /*fc00*/  FFMA.FTZ R241, R186, c[0x0][0x2d0], -R161.reuse ;  /* 0x0000b400baf17a23 */ /* 0x100fe200000108a1 */
[----:B------:R-:W1:Y:S01]  /*fc10*/  MUFU.EX2 R2, R6 ;  /* 0x0000000600027308 */ /* 0x000e620000000800 */
[--C-:B------:R-:W-:Y:S02]  /*fc20*/  FFMA.FTZ R238, R189, c[0x0][0x2d0], -R160.reuse ;  /* 0x0000b400bdee7a23 */ /* 0x100fe400000108a0 */
[----:B------:R-:W-:Y:S01]  /*fc30*/  LDSM.16.MT88.4 R188, [R211+0xb880] ;  /* 0x00b88000d3bc783b */ /* 0x000fe20000004200 */
[--C-:B------:R-:W-:Y:S02]  /*fc40*/  FFMA.FTZ R243, R187, c[0x0][0x2d0], -R160.reuse ;  /* 0x0000b400bbf37a23 */ /* 0x100fe400000108a0 */
[--C-:B------:R-:W-:Y:S02]  /*fc50*/  FFMA.FTZ R240, R185, c[0x0][0x2d0], -R161.reuse ;  /* 0x0000b400b9f07a23 */ /* 0x100fe400000108a1 */
[----:B------:R-:W-:Y:S02]  /*fc60*/  FFMA.FTZ R161, R184, c[0x0][0x2d0], -R161 ;  /* 0x0000b400b8a17a23 */ /* 0x000fe400000108a1 */
[----:B------:R-:W2:Y:S01]  /*fc70*/  MUFU.EX2 R0, R0 ;  /* 0x0000000000007308 */ /* 0x000ea20000000800 */
[----:B------:R-:W-:Y:S01]  /*fc80*/  LDSM.16.MT88.4 R184, [R204+0xa880] ;  /* 0x00a88000ccb8783b */ /* 0x000fe20000004200 */
[--C-:B------:R-:W-:Y:S02]  /*fc90*/  FFMA.FTZ R151, R151, c[0x0][0x2d0], -R160.reuse ;  /* 0x0000b40097977a23 */ /* 0x100fe400000108a0 */
[----:B------:R-:W-:Y:S06]  /*fca0*/  FFMA.FTZ R160, R150, c[0x0][0x2d0], -R160 ;  /* 0x0000b40096a07a23 */ /* 0x000fec00000108a0 */
[----:B------:R-:W-:Y:S01]  /*fcb0*/  MUFU.EX2 R237, R237 ;  /* 0x000000ed00ed7308 */ /* 0x000fe20000000800 */
[----:B-1----:R-:W-:Y:S01]  /*fcc0*/  FMUL.FTZ R4, R2, R144 ;  /* 0x0000009002047220 */ /* 0x002fe20000410000 */
[----:B------:R-:W-:Y:S01]  /*fcd0*/  F2FP.PACK_AB R144, R234, R239 ;  /* 0x000000efea90723e */ /* 0x000fe200000000ff */
[C---:B------:R-:W-:Y:S02]  /*fce0*/  FMUL.FTZ R5, R2.reuse, R145 ;  /* 0x0000009102057220 */ /* 0x040fe40000410000 */
[C---:B------:R-:W-:Y:S05]  /*fcf0*/  FMUL.FTZ R8, R2.reuse, R140 ;  /* 0x0000008c02087220 */ /* 0x040fea0000410000 */
[----:B------:R-:W1:Y:S01]  /*fd00*/  MUFU.EX2 R232, R232 ;  /* 0x000000e800e87308 */ /* 0x000e620000000800 */
[C---:B------:R-:W-:Y:S02]  /*fd10*/  FMUL.FTZ R9, R2.reuse, R141 ;  /* 0x0000008d02097220 */ /* 0x040fe40000410000 */
[----:B------:R-:W-:Y:S02]  /*fd20*/  FMUL.FTZ R16, R2, R132 ;  /* 0x0000008402107220 */ /* 0x000fe40000410000 */
[C---:B--2---:R-:W-:Y:S02]  /*fd30*/  FMUL.FTZ R6, R0.reuse, R146 ;  /* 0x0000009200067220 */ /* 0x044fe40000410000 */
[C---:B------:R-:W-:Y:S02]  /*fd40*/  FMUL.FTZ R7, R0.reuse, R147 ;  /* 0x0000009300077220 */ /* 0x040fe40000410000 */
[C---:B------:R-:W-:Y:S01]  /*fd50*/  FMUL.FTZ R10, R0.reuse, R142 ;  /* 0x0000008e000a7220 */ /* 0x040fe20000410000 */
[----:B------:R-:W-:Y:S01]  /*fd60*/  MUFU.EX2 R235, R235 ;  /* 0x000000eb00eb7308 */ /* 0x000fe20000000800 */
[----:B------:R-:W-:Y:S02]  /*fd70*/  FMUL.FTZ R11, R0, R143 ;  /* 0x0000008f000b7220 */ /* 0x000fe40000410000 */
[----:B------:R-:W-:Y:S01]  /*fd80*/  LDSM.16.MT88.4 R140, [R206+0x9080] ;  /* 0x00908000ce8c783b */ /* 0x000fe20000004200 */
[----:B------:R-:W-:Y:S02]  /*fd90*/  FMUL.FTZ R17, R2, R133 ;  /* 0x0000008502117220 */ /* 0x000fe40000410000 */
[C---:B------:R-:W-:Y:S02]  /*fda0*/  FMUL.FTZ R18, R0.reuse, R134 ;  /* 0x0000008600127220 */ /* 0x040fe40000410000 */
[----:B------:R-:W-:Y:S02]  /*fdb0*/  FMUL.FTZ R19, R0, R135 ;  /* 0x0000008700137220 */ /* 0x000fe40000410000 */
[----:B------:R-:W2:Y:S01]  /*fdc0*/  MUFU.EX2 R230, R230 ;  /* 0x000000e600e67308 */ /* 0x000ea20000000800 */
[----:B------:R-:W-:Y:S01]  /*fdd0*/  LDSM.16.MT88.4 R132, [R211+0x9080] ;  /* 0x00908000d384783b */ /* 0x000fe20000004200 */
[----:B------:R-:W-:Y:S01]  /*fde0*/  FMUL.FTZ R20, R2, R20 ;  /* 0x0000001402147220 */ /* 0x000fe20000410000 */
[----:B-1----:R-:W-:Y:S01]  /*fdf0*/  F2FP.PACK_AB R146, R232, R237 ;  /* 0x000000ede892723e */ /* 0x002fe200000000ff */
[----:B------:R-:W-:Y:S02]  /*fe00*/  FMUL.FTZ R21, R2, R21 ;  /* 0x0000001502157220 */ /* 0x000fe40000410000 */
[C---:B------:R-:W-:Y:S02]  /*fe10*/  FMUL.FTZ R22, R0.reuse, R22 ;  /* 0x0000001600167220 */ /* 0x040fe40000410000 */
[----:B------:R-:W-:Y:S02]  /*fe20*/  FMUL.FTZ R23, R0, R23 ;  /* 0x0000001700177220 */ /* 0x000fe40000410000 */
[----:B------:R-:W-:Y:S01]  /*fe30*/  MUFU.EX2 R233, R233 ;  /* 0x000000e900e97308 */ /* 0x000fe20000000800 */
[C---:B------:R-:W-:Y:S02]  /*fe40*/  FMUL.FTZ R24, R2.reuse, R24 ;  /* 0x0000001802187220 */ /* 0x040fe40000410000 */
[----:B------:R-:W-:Y:S02]  /*fe50*/  FMUL.FTZ R25, R2, R25 ;  /* 0x0000001902197220 */ /* 0x000fe40000410000 */
[C---:B------:R-:W-:Y:S02]  /*fe60*/  FMUL.FTZ R26, R0.reuse, R26 ;  /* 0x0000001a001a7220 */ /* 0x040fe40000410000 */
[----:B------:R-:W-:Y:S02]  /*fe70*/  FMUL.FTZ R27, R0, R27 ;  /* 0x0000001b001b7220 */ /* 0x000fe40000410000 */
[C---:B------:R-:W-:Y:S01]  /*fe80*/  FMUL.FTZ R28, R2.reuse, R28 ;  /* 0x0000001c021c7220 */ /* 0x040fe20000410000 */
[----:B------:R-:W1:Y:S01]  /*fe90*/  MUFU.EX2 R228, R228 ;  /* 0x000000e400e47308 */ /* 0x000e620000000800 */
[----:B------:R-:W-:Y:S02]  /*fea0*/  FMUL.FTZ R29, R2, R29 ;  /* 0x0000001d021d7220 */ /* 0x000fe40000410000 */
[----:B------:R-:W-:Y:S01]  /*feb0*/  FMUL.FTZ R30, R0, R30 ;  /* 0x0000001e001e7220 */ /* 0x000fe20000410000 */
[----:B--2---:R-:W-:Y:S01]  /*fec0*/  F2FP.PACK_AB R145, R230, R235 ;  /* 0x000000ebe691723e */ /* 0x004fe200000000ff */
[----:B------:R-:W-:Y:S02]  /*fed0*/  FMUL.FTZ R31, R0, R31 ;  /* 0x0000001f001f7220 */ /* 0x000fe40000410000 */
[C---:B------:R-:W-:Y:S02]  /*fee0*/  FMUL.FTZ R32, R2.reuse, R32 ;  /* 0x0000002002207220 */ /* 0x040fe40000410000 */
[----:B------:R-:W-:Y:S01]  /*fef0*/  FMUL.FTZ R33, R2, R33 ;  /* 0x0000002102217220 */ /* 0x000fe20000410000 */
[----:B------:R-:W-:Y:S01]  /*ff00*/  MUFU.EX2 R245, R161 ;  /* 0x000000a100f57308 */ /* 0x000fe20000000800 */
[C---:B------:R-:W-:Y:S02]  /*ff10*/  FMUL.FTZ R34, R0.reuse, R34 ;  /* 0x0000002200227220 */ /* 0x040fe40000410000 */
[----:B------:R-:W-:Y:S02]  /*ff20*/  FMUL.FTZ R35, R0, R35 ;  /* 0x0000002300237220 */ /* 0x000fe40000410000 */
[C---:B------:R-:W-:Y:S02]  /*ff30*/  FMUL.FTZ R36, R2.reuse, R36 ;  /* 0x0000002402247220 */ /* 0x040fe40000410000 */
[----:B------:R-:W-:Y:S02]  /*ff40*/  FMUL.FTZ R37, R2, R37 ;  /* 0x0000002502257220 */ /* 0x000fe40000410000 */
[C---:B------:R-:W-:Y:S01]  /*ff50*/  FMUL.FTZ R38, R0.reuse, R38 ;  /* 0x0000002600267220 */ /* 0x040fe20000410000 */
[----:B------:R2:W-:Y:S01]  /*ff60*/  MUFU.EX2 R150, R160 ;  /* 0x000000a000967308 */ /* 0x0005e20000000800 */
[----:B------:R-:W-:Y:S02]  /*ff70*/  FMUL.FTZ R39, R0, R39 ;  /* 0x0000002700277220 */ /* 0x000fe40000410000 */
[----:B------:R-:W-:Y:S01]  /*ff80*/  FMUL.FTZ R40, R2, R40 ;  /* 0x0000002802287220 */ /* 0x000fe20000410000 */
[----:B-1----:R-:W-:Y:S01]  /*ff90*/  F2FP.PACK_AB R147, R228, R233 ;  /* 0x000000e9e493723e */ /* 0x002fe200000000ff */
[----:B------:R-:W-:Y:S02]  /*ffa0*/  FMUL.FTZ R41, R2, R41 ;  /* 0x0000002902297220 */ /* 0x000fe40000410000 */
[C---:B------:R-:W-:Y:S02]  /*ffb0*/  FMUL.FTZ R42, R0.reuse, R42 ;  /* 0x0000002a002a7220 */ /* 0x040fe40000410000 */
[----:B------:R-:W-:Y:S01]  /*ffc0*/  FMUL.FTZ R43, R0, R43 ;  /* 0x0000002b002b7220 */ /* 0x000fe20000410000 */
[----:B------:R-:W-:Y:S01]  /*ffd0*/  MUFU.EX2 R236, R236 ;  /* 0x000000ec00ec7308 */ /* 0x000fe20000000800 */
[C---:B------:R-:W-:Y:S05]  /*ffe0*/  HMMA.16816.F32 R4, R144.reuse, R12, R4 ;  /* 0x0000000c9004723c */ /* 0x040fea0000001804 */
[C---:B------:R-:W-:Y:S02]  /*fff0*/  FMUL.FTZ R44, R2.reuse, R44 ;  /* 0x0000002c022c7220 */ /* 0x040fe40000410000 */
[C---:B------:R-:W-:Y:S01]  /*10000*/  FMUL.FTZ R12, R2.reuse, R136 ;  /* 0x00000088020c7220 */ /* 0x040fe20000410000 */
[C---:B------:R-:W-:Y:S01]  /*10010*/  HMMA.16816.F32 R8, R144.reuse, R14, R8 ;  /* 0x0000000e9008723c */ /* 0x040fe20000001808 */
[----:B------:R-:W1:Y:S03]  /*10020*/  MUFU.EX2 R241, R241 ;  /* 0x000000f100f17308 */ /* 0x000e660000000800 */
[C---:B------:R-:W-:Y:S01]  /*10030*/  FMUL.FTZ R13, R2.reuse, R137 ;  /* 0x00000089020d7220 */ /* 0x040fe20000410000 */
[----:B--2---:R-:W-:Y:S01]  /*10040*/  LDSM.16.MT88.4 R160, [R205+0x8880] ;  /* 0x00888000cda0783b */ /* 0x004fe20000004200 */
[----:B------:R-:W-:Y:S02]  /*10050*/  FMUL.FTZ R45, R2, R45 ;  /* 0x0000002d022d7220 */ /* 0x000fe40000410000 */
[C---:B------:R-:W-:Y:S03]  /*10060*/  FMUL.FTZ R14, R0.reuse, R138 ;  /* 0x0000008a000e7220 */ /* 0x040fe60000410000 */
[----:B------:R-:W-:Y:S01]  /*10070*/  MUFU.EX2 R238, R238 ;  /* 0x000000ee00ee7308 */ /* 0x000fe20000000800 */
[C---:B------:R-:W-:Y:S02]  /*10080*/  FMUL.FTZ R15, R0.reuse, R139 ;  /* 0x0000008b000f7220 */ /* 0x040fe40000410000 */
[----:B------:R-:W2:Y:S01]  /*10090*/  LDSM.16.MT88.4 R136, [R204+0x8080] ;  /* 0x00808000cc88783b */ /* 0x000ea20000004200 */
[C---:B------:R-:W-:Y:S02]  /*100a0*/  FMUL.FTZ R46, R0.reuse, R46 ;  /* 0x0000002e002e7220 */ /* 0x040fe40000410000 */
[----:B------:R-:W-:Y:S02]  /*100b0*/  FMUL.FTZ R47, R0, R47 ;  /* 0x0000002f002f7220 */ /* 0x000fe40000410000 */
[C---:B------:R-:W-:Y:S02]  /*100c0*/  HMMA.16816.F32 R12, R144.reuse, R152, R12 ;  /* 0x00000098900c723c */ /* 0x040fe4000000180c */
[----:B------:R-:W3:Y:S01]  /*100d0*/  MUFU.EX2 R243, R243 ;  /* 0x000000f300f37308 */ /* 0x000ee20000000800 */
[C---:B------:R-:W-:Y:S02]  /*100e0*/  FMUL.FTZ R48, R2.reuse, R48 ;  /* 0x0000003002307220 */ /* 0x040fe40000410000 */
[----:B------:R-:W-:Y:S02]  /*100f0*/  FMUL.FTZ R49, R2, R49 ;  /* 0x0000003102317220 */ /* 0x000fe40000410000 */
[C---:B------:R-:W-:Y:S01]  /*10100*/  FMUL.FTZ R50, R0.reuse, R50 ;  /* 0x0000003200327220 */ /* 0x040fe20000410000 */
[C---:B------:R-:W-:Y:S04]  /*10110*/  HMMA.16816.F32 R16, R144.reuse, R154, R16 ;  /* 0x0000009a9010723c */ /* 0x040fe80000001810 */
[----:B------:R-:W-:Y:S01]  /*10120*/  FMUL.FTZ R51, R0, R51 ;  /* 0x0000003300337220 */ /* 0x000fe20000410000 */
[----:B-1----:R-:W-:Y:S01]  /*10130*/  F2FP.PACK_AB R152, R241, R236 ;  /* 0x000000ecf198723e */ /* 0x002fe200000000ff */
[C---:B------:R-:W-:Y:S01]  /*10140*/  FMUL.FTZ R52, R2.reuse, R52 ;  /* 0x0000003402347220 */ /* 0x040fe20000410000 */
[----:B------:R-:W1:Y:S01]  /*10150*/  MUFU.EX2 R240, R240 ;  /* 0x000000f000f07308 */ /* 0x000e620000000800 */
[C---:B------:R-:W-:Y:S04]  /*10160*/  HMMA.16816.F32 R20, R144.reuse, R156, R20 ;  /* 0x0000009c9014723c */ /* 0x040fe80000001814 */
[----:B------:R-:W-:Y:S02]  /*10170*/  FMUL.FTZ R53, R2, R53 ;  /* 0x0000003502357220 */ /* 0x000fe40000410000 */
[C---:B------:R-:W-:Y:S02]  /*10180*/  FMUL.FTZ R54, R0.reuse, R54 ;  /* 0x0000003600367220 */ /* 0x040fe40000410000 */
[C---:B------:R-:W-:Y:S01]  /*10190*/  HMMA.16816.F32 R24, R144.reuse, R158, R24 ;  /* 0x0000009e9018723c */ /* 0x040fe20000001818 */
[----:B------:R-:W-:Y:S01]  /*101a0*/  LDSM.16.MT88.4 R156, [R206+0x8880] ;  /* 0x00888000ce9c783b */ /* 0x000fe20000004200 */
[----:B------:R-:W4:Y:S02]  /*101b0*/  MUFU.EX2 R151, R151 ;  /* 0x0000009700977308 */ /* 0x000f240000000800 */
[----:B------:R-:W-:Y:S01]  /*101c0*/  FMUL.FTZ R55, R0, R55 ;  /* 0x0000003700377220 */ /* 0x000fe20000410000 */
[----:B---3--:R-:W-:Y:S01]  /*101d0*/  F2FP.PACK_AB R153, R243, R238 ;  /* 0x000000eef399723e */ /* 0x008fe200000000ff */
[C---:B------:R-:W-:Y:S02]  /*101e0*/  FMUL.FTZ R56, R2.reuse, R56 ;  /* 0x0000003802387220 */ /* 0x040fe40000410000 */
[----:B------:R-:W-:Y:S01]  /*101f0*/  FMUL.FTZ R57, R2, R57 ;  /* 0x0000003902397220 */ /* 0x000fe20000410000 */
[C---:B--2---:R-:W-:Y:S03]  /*10200*/  HMMA.16816.F32 R28, R144.reuse, R136, R28 ;  /* 0x00000088901c723c */ /* 0x044fe6000000181c */
[C---:B------:R-:W-:Y:S01]  /*10210*/  FMUL.FTZ R58, R0.reuse, R58 ;  /* 0x0000003a003a7220 */ /* 0x040fe20000410000 */
[----:B-1----:R-:W-:Y:S01]  /*10220*/  F2FP.PACK_AB R154, R245, R240 ;  /* 0x000000f0f59a723e */ /* 0x002fe200000000ff */
[----:B------:R-:W-:Y:S02]  /*10230*/  FMUL.FTZ R59, R0, R59 ;  /* 0x0000003b003b7220 */ /* 0x000fe40000410000 */
[C---:B------:R-:W-:Y:S01]  /*10240*/  FMUL.FTZ R60, R2.reuse, R60 ;  /* 0x0000003c023c7220 */ /* 0x040fe20000410000 */
[C---:B------:R-:W-:Y:S01]  /*10250*/  HMMA.16816.F32 R32, R144.reuse, R138, R32 ;  /* 0x0000008a9020723c */ /* 0x040fe20000001820 */
[----:B------:R-:W1:Y:S03]  /*10260*/  LDSM.16.MT88.4 R136, [R205+0x9080] ;  /* 0x00908000cd88783b */ /* 0x000e660000004200 */
[----:B------:R-:W-:Y:S02]  /*10270*/  FMUL.FTZ R61, R2, R61 ;  /* 0x0000003d023d7220 */ /* 0x000fe40000410000 */
[----:B------:R-:W-:Y:S01]  /*10280*/  FMUL.FTZ R62, R0, R62 ;  /* 0x0000003e003e7220 */ /* 0x000fe20000410000 */
[----:B----4-:R-:W-:Y:S01]  /*10290*/  F2FP.PACK_AB R155, R150, R151 ;  /* 0x00000097969b723e */ /* 0x010fe200000000ff */
[C---:B------:R-:W-:Y:S04]  /*102a0*/  HMMA.16816.F32 R36, R144.reuse, R132, R36 ;  /* 0x000000849024723c */ /* 0x040fe80000001824 */
[----:B------:R-:W-:Y:S02]  /*102b0*/  FMUL.FTZ R63, R0, R63 ;  /* 0x0000003f003f7220 */ /* 0x000fe40000410000 */
[C---:B------:R-:W-:Y:S02]  /*102c0*/  FMUL.FTZ R64, R2.reuse, R64 ;  /* 0x0000004002407220 */ /* 0x040fe40000410000 */
[C---:B------:R-:W-:Y:S01]  /*102d0*/  HMMA.16816.F32 R40, R144.reuse, R134, R40 ;  /* 0x000000869028723c */ /* 0x040fe20000001828 */
[----:B------:R-:W2:Y:S03]  /*102e0*/  LDSM.16.MT88.4 R132, [R204+0x9080] ;  /* 0x00908000cc84783b */ /* 0x000ea60000004200 */
[----:B------:R-:W-:Y:S02]  /*102f0*/  FMUL.FTZ R65, R2, R65 ;  /* 0x0000004102417220 */ /* 0x000fe40000410000 */
[C---:B------:R-:W-:Y:S02]  /*10300*/  FMUL.FTZ R66, R0.reuse, R66 ;  /* 0x0000004200427220 */ /* 0x040fe40000410000 */
[C---:B------:R-:W-:Y:S04]  /*10310*/  HMMA.16816.F32 R44, R144.reuse, R140, R44 ;  /* 0x0000008c902c723c */ /* 0x040fe8000000182c */
[----:B------:R-:W-:Y:S02]  /*10320*/  FMUL.FTZ R67, R0, R67 ;  /* 0x0000004300437220 */ /* 0x000fe40000410000 */
[C---:B------:R-:W-:Y:S02]  /*10330*/  FMUL.FTZ R68, R2.reuse, R68 ;  /* 0x0000004402447220 */ /* 0x040fe40000410000 */
[C---:B------:R-:W-:Y:S01]  /*10340*/  HMMA.16816.F32 R48, R144.reuse, R142, R48 ;  /* 0x0000008e9030723c */ /* 0x040fe20000001830 */
[----:B------:R-:W3:Y:S03]  /*10350*/  LDSM.16.MT88.4 R140, [R211+0xa080] ;  /* 0x00a08000d38c783b */ /* 0x000ee60000004200 */
[----:B------:R-:W-:Y:S02]  /*10360*/  FMUL.FTZ R69, R2, R69 ;  /* 0x0000004502457220 */ /* 0x000fe40000410000 */
[C---:B------:R-:W-:Y:S02]  /*10370*/  FMUL.FTZ R70, R0.reuse, R70 ;  /* 0x0000004600467220 */ /* 0x040fe40000410000 */
[----:B------:R-:W-:Y:S01]  /*10380*/  FMUL.FTZ R71, R0, R71 ;  /* 0x0000004700477220 */ /* 0x000fe20000410000 */
[C---:B-1----:R-:W-:Y:S03]  /*10390*/  HMMA.16816.F32 R52, R144.reuse, R136, R52 ;  /* 0x000000889034723c */ /* 0x042fe60000001834 */
[C---:B------:R-:W-:Y:S02]  /*103a0*/  FMUL.FTZ R72, R2.reuse, R72 ;  /* 0x0000004802487220 */ /* 0x040fe40000410000 */
[----:B------:R-:W-:Y:S02]  /*103b0*/  FMUL.FTZ R73, R2, R73 ;  /* 0x0000004902497220 */ /* 0x000fe40000410000 */
[C---:B------:R-:W-:Y:S01]  /*103c0*/  FMUL.FTZ R74, R0.reuse, R74 ;  /* 0x0000004a004a7220 */ /* 0x040fe20000410000 */
[C---:B------:R-:W-:Y:S01]  /*103d0*/  HMMA.16816.F32 R56, R144.reuse, R138, R56 ;  /* 0x0000008a9038723c */ /* 0x040fe20000001838 */
[----:B------:R-:W1:Y:S03]  /*103e0*/  LDSM.16.MT88.4 R136, [R206+0xa080] ;  /* 0x00a08000ce88783b */ /* 0x000e660000004200 */
[----:B------:R-:W-:Y:S02]  /*103f0*/  FMUL.FTZ R75, R0, R75 ;  /* 0x0000004b004b7220 */ /* 0x000fe40000410000 */
[C---:B------:R-:W-:Y:S02]  /*10400*/  FMUL.FTZ R76, R2.reuse, R76 ;  /* 0x0000004c024c7220 */ /* 0x040fe40000410000 */
[C---:B--2---:R-:W-:Y:S04]  /*10410*/  HMMA.16816.F32 R60, R144.reuse, R132, R60 ;  /* 0x00000084903c723c */ /* 0x044fe8000000183c */
[----:B------:R-:W-:Y:S02]  /*10420*/  FMUL.FTZ R77, R2, R77 ;  /* 0x0000004d024d7220 */ /* 0x000fe40000410000 */
[C---:B------:R-:W-:Y:S02]  /*10430*/  FMUL.FTZ R78, R0.reuse, R78 ;  /* 0x0000004e004e7220 */ /* 0x040fe40000410000 */
[C---:B------:R-:W-:Y:S01]  /*10440*/  HMMA.16816.F32 R64, R144.reuse, R134, R64 ;  /* 0x000000869040723c */ /* 0x040fe20000001840 */
[----:B------:R-:W2:Y:S03]  /*10450*/  LDSM.16.MT88.4 R132, [R205+0xa080] ;  /* 0x00a08000cd84783b */ /* 0x000ea60000004200 */
[----:B------:R-:W-:Y:S02]  /*10460*/  FMUL.FTZ R79, R0, R79 ;  /* 0x0000004f004f7220 */ /* 0x000fe40000410000 */
[C---:B------:R-:W-:Y:S02]  /*10470*/  FMUL.FTZ R80, R2.reuse, R80 ;  /* 0x0000005002507220 */ /* 0x040fe40000410000 */
[C---:B---3--:R-:W-:Y:S04]  /*10480*/  HMMA.16816.F32 R68, R144.reuse, R140, R68 ;  /* 0x0000008c9044723c */ /* 0x048fe80000001844 */
        /* <DEDUP_REMOVED lines=18> */
[----:B------:R-:W-:Y:S03]  /*105b0*/  FMUL.FTZ R93, R2, R93 ;  /* 0x0000005d025d7220 */ /* 0x000fe60000410000 */
[C---:B------:R-:W-:Y:S01]  /*105c0*/  HMMA.16816.F32 R88, R144.reuse, R134, R88 ;  /* 0x000000869058723c */ /* 0x040fe20000001858 */
[----:B------:R-:W2:Y:S02]  /*105d0*/  LDSM.16.MT88.4 R132, [R206+0xb080] ;  /* 0x00b08000ce84783b */ /* 0x000ea40000004200 */
[C---:B------:R-:W-:Y:S02]  /*105e0*/  FMUL.FTZ R94, R0.reuse, R94 ;  /* 0x0000005e005e7220 */ /* 0x040fe40000410000 */
[----:B------:R-:W-:Y:S02]  /*105f0*/  FMUL.FTZ R95, R0, R95 ;  /* 0x0000005f005f7220 */ /* 0x000fe40000410000 */
[C---:B------:R-:W-:Y:S02]  /*10600*/  FMUL.FTZ R96, R2.reuse, R96 ;  /* 0x0000006002607220 */ /* 0x040fe40000410000 */
[----:B------:R-:W-:Y:S03]  /*10610*/  FMUL.FTZ R97, R2, R97 ;  /* 0x0000006102617220 */ /* 0x000fe60000410000 */
[C---:B---3--:R-:W-:Y:S03]  /*10620*/  HMMA.16816.F32 R92, R144.reuse, R140, R92 ;  /* 0x0000008c905c723c */ /* 0x048fe6000000185c */
[C---:B------:R-:W-:Y:S02]  /*10630*/  FMUL.FTZ R98, R0.reuse, R98 ;  /* 0x0000006200627220 */ /* 0x040fe40000410000 */
[----:B------:R-:W-:Y:S02]  /*10640*/  FMUL.FTZ R99, R0, R99 ;  /* 0x0000006300637220 */ /* 0x000fe40000410000 */
[C---:B------:R-:W-:Y:S02]  /*10650*/  FMUL.FTZ R100, R2.reuse, R100 ;  /* 0x0000006402647220 */ /* 0x040fe40000410000 */
[----:B------:R-:W-:Y:S03]  /*10660*/  FMUL.FTZ R101, R2, R101 ;  /* 0x0000006502657220 */ /* 0x000fe60000410000 */
[C---:B------:R-:W-:Y:S01]  /*10670*/  HMMA.16816.F32 R96, R144.reuse, R142, R96 ;  /* 0x0000008e9060723c */ /* 0x040fe20000001860 */
[----:B------:R-:W3:Y:S02]  /*10680*/  LDSM.16.MT88.4 R140, [R205+0xb080] ;  /* 0x00b08000cd8c783b */ /* 0x000ee40000004200 */
[C---:B------:R-:W-:Y:S02]  /*10690*/  FMUL.FTZ R102, R0.reuse, R102 ;  /* 0x0000006600667220 */ /* 0x040fe40000410000 */
[----:B------:R-:W-:Y:S02]  /*106a0*/  FMUL.FTZ R103, R0, R103 ;  /* 0x0000006700677220 */ /* 0x000fe40000410000 */
[C---:B------:R-:W-:Y:S02]  /*106b0*/  FMUL.FTZ R104, R2.reuse, R104 ;  /* 0x0000006802687220 */ /* 0x040fe40000410000 */
[----:B------:R-:W-:Y:S03]  /*106c0*/  FMUL.FTZ R105, R2, R105 ;  /* 0x0000006902697220 */ /* 0x000fe60000410000 */
[C---:B-1----:R-:W-:Y:S03]  /*106d0*/  HMMA.16816.F32 R100, R144.reuse, R136, R100 ;  /* 0x000000889064723c */ /* 0x042fe60000001864 */
[C---:B------:R-:W-:Y:S02]  /*106e0*/  FMUL.FTZ R106, R0.reuse, R106 ;  /* 0x0000006a006a7220 */ /* 0x040fe40000410000 */
[----:B------:R-:W-:Y:S02]  /*106f0*/  FMUL.FTZ R107, R0, R107 ;  /* 0x0000006b006b7220 */ /* 0x000fe40000410000 */
[C---:B------:R-:W-:Y:S02]  /*10700*/  FMUL.FTZ R108, R2.reuse, R108 ;  /* 0x0000006c026c7220 */ /* 0x040fe40000410000 */
[----:B------:R-:W-:Y:S03]  /*10710*/  FMUL.FTZ R109, R2, R109 ;  /* 0x0000006d026d7220 */ /* 0x000fe60000410000 */
[C---:B------:R-:W-:Y:S01]  /*10720*/  HMMA.16816.F32 R104, R144.reuse, R138, R104 ;  /* 0x0000008a9068723c */ /* 0x040fe20000001868 */
[----:B------:R-:W1:Y:S02]  /*10730*/  LDSM.16.MT88.4 R136, [R204+0xb080] ;  /* 0x00b08000cc88783b */ /* 0x000e640000004200 */
[C---:B------:R-:W-:Y:S02]  /*10740*/  FMUL.FTZ R110, R0.reuse, R110 ;  /* 0x0000006e006e7220 */ /* 0x040fe40000410000 */
[----:B------:R-:W-:Y:S02]  /*10750*/  FMUL.FTZ R111, R0, R111 ;  /* 0x0000006f006f7220 */ /* 0x000fe40000410000 */
[C---:B------:R-:W-:Y:S02]  /*10760*/  FMUL.FTZ R112, R2.reuse, R112 ;  /* 0x0000007002707220 */ /* 0x040fe40000410000 */
[----:B------:R-:W-:Y:S03]  /*10770*/  FMUL.FTZ R113, R2, R113 ;  /* 0x0000007102717220 */ /* 0x000fe60000410000 */
[C---:B--2---:R-:W-:Y:S03]  /*10780*/  HMMA.16816.F32 R108, R144.reuse, R132, R108 ;  /* 0x00000084906c723c */ /* 0x044fe6000000186c */
[C---:B------:R-:W-:Y:S02]  /*10790*/  FMUL.FTZ R114, R0.reuse, R114 ;  /* 0x0000007200727220 */ /* 0x040fe40000410000 */
        /* <DEDUP_REMOVED lines=14> */
[C---:B------:R-:W-:Y:S03]  /*10880*/  HMMA.16816.F32 R120, R144.reuse, R142, R120 ;  /* 0x0000008e9078723c */ /* 0x040fe60000001878 */
[C---:B------:R-:W-:Y:S02]  /*10890*/  FMUL.FTZ R126, R0.reuse, R126 ;  /* 0x0000007e007e7220 */ /* 0x040fe40000410000 */
[----:B------:R-:W-:Y:S02]  /*108a0*/  FMUL.FTZ R127, R0, R127 ;  /* 0x0000007f007f7220 */ /* 0x000fe40000410000 */
[C---:B------:R-:W-:Y:S02]  /*108b0*/  FMUL.FTZ R128, R2.reuse, R128 ;  /* 0x0000008002807220 */ /* 0x040fe40000410000 */
[----:B------:R-:W-:Y:S03]  /*108c0*/  FMUL.FTZ R129, R2, R129 ;  /* 0x0000008102817220 */ /* 0x000fe60000410000 */
[C---:B-1----:R-:W-:Y:S03]  /*108d0*/  HMMA.16816.F32 R124, R144.reuse, R136, R124 ;  /* 0x00000088907c723c */ /* 0x042fe6000000187c */
[C---:B------:R-:W-:Y:S02]  /*108e0*/  FMUL.FTZ R130, R0.reuse, R130 ;  /* 0x0000008200827220 */ /* 0x040fe40000410000 */
[----:B------:R-:W-:Y:S02]  /*108f0*/  FMUL.FTZ R131, R0, R131 ;  /* 0x0000008300837220 */ /* 0x000fe40000410000 */
[----:B------:R-:W-:Y:S02]  /*10900*/  FFMA.FTZ R239, R2, R231, R239 ;  /* 0x000000e702ef7223 */ /* 0x000fe400000100ef */
[----:B------:R-:W-:Y:S03]  /*10910*/  FFMA.FTZ R235, R0, R229, R235 ;  /* 0x000000e500eb7223 */ /* 0x000fe600000100eb */
[----:B------:R-:W-:Y:S03]  /*10920*/  HMMA.16816.F32 R128, R144, R138, R128 ;  /* 0x0000008a9080723c */ /* 0x000fe60000001880 */
[----:B------:R-:W-:Y:S01]  /*10930*/  MOV R0, R3 ;  /* 0x0000000300007202 */ /* 0x000fe20000000f00 */
[----:B------:R-:W-:Y:S02]  /*10940*/  FADD.FTZ R234, R234, R239 ;  /* 0x000000efeaea7221 */ /* 0x000fe40000010000 */
[----:B------:R-:W-:Y:S02]  /*10950*/  FADD.FTZ R230, R230, R235 ;  /* 0x000000ebe6e67221 */ /* 0x000fe40000010000 */
[C---:B--2---:R-:W-:Y:S01]  /*10960*/  HMMA.16816.F32 R144, R152.reuse, R132, R4 ;  /* 0x000000849890723c */ /* 0x044fe20000001804 */
[----:B------:R-:W1:Y:S07]  /*10970*/  LDSM.16.MT88.4 R4, [R204+0x8880] ;  /* 0x00888000cc04783b */ /* 0x000e6e0000004200 */
[C---:B------:R-:W-:Y:S01]  /*10980*/  HMMA.16816.F32 R140, R152.reuse, R134, R8 ;  /* 0x00000086988c723c */ /* 0x040fe20000001808 */
[----:B------:R-:W2:Y:S07]  /*10990*/  LDSM.16.MT88.4 R8, [R205+0x9880] ;  /* 0x00988000cd08783b */ /* 0x000eae0000004200 */
[C---:B------:R-:W-:Y:S01]  /*109a0*/  HMMA.16816.F32 R136, R152.reuse, R156, R12 ;  /* 0x0000009c9888723c */ /* 0x040fe2000000180c */
[----:B------:R-:W3:Y:S07]  /*109b0*/  LDSM.16.MT88.4 R12, [R205+0xa880] ;  /* 0x00a88000cd0c783b */ /* 0x000eee0000004200 */
[C---:B------:R-:W-:Y:S01]  /*109c0*/  HMMA.16816.F32 R132, R152.reuse, R158, R16 ;  /* 0x0000009e9884723c */ /* 0x040fe20000001810 */
[----:B------:R-:W4:Y:S07]  /*109d0*/  LDSM.16.MT88.4 R16, [R205+0xb880] ;  /* 0x00b88000cd10783b */ /* 0x000f2e0000004200 */
[C---:B------:R-:W-:Y:S01]  /*109e0*/  HMMA.16816.F32 R20, R152.reuse, R160, R20 ;  /* 0x000000a09814723c */ /* 0x040fe20000001814 */
[----:B------:R-:W5:Y:S07]  /*109f0*/  LDSM.16.MT88.4 R156, [R204+0xb880] ;  /* 0x00b88000cc9c783b */ /* 0x000f6e0000004200 */
[C---:B------:R-:W-:Y:S08]  /*10a00*/  HMMA.16816.F32 R24, R152.reuse, R162, R24 ;  /* 0x000000a29818723c */ /* 0x040ff00000001818 */
[C---:B-1----:R-:W-:Y:S07]  /*10a10*/  HMMA.16816.F32 R28, R152.reuse, R4, R28 ;  /* 0x00000004981c723c */ /* 0x042fee000000181c */
[----:B------:R-:W-:Y:S01]  /*10a20*/  FADD.FTZ R5, R237, R234 ;  /* 0x000000eaed057221 */ /* 0x000fe20000010000 */
[C---:B------:R-:W-:Y:S04]  /*10a30*/  HMMA.16816.F32 R32, R152.reuse, R6, R32 ;  /* 0x000000069820723c */ /* 0x040fe80000001820 */
[----:B------:R-:W-:Y:S03]  /*10a40*/  FADD.FTZ R5, R232, R5 ;  /* 0x00000005e8057221 */ /* 0x000fe60000010000 */
[----:B------:R-:W-:Y:S01]  /*10a50*/  FADD.FTZ R7, R233, R230 ;  /* 0x000000e6e9077221 */ /* 0x000fe20000010000 */
[C---:B------:R-:W-:Y:S04]  /*10a60*/  HMMA.16816.F32 R36, R152.reuse, R164, R36 ;  /* 0x000000a49824723c */ /* 0x040fe80000001824 */
[----:B------:R-:W-:Y:S02]  /*10a70*/  FADD.FTZ R7, R228, R7 ;  /* 0x00000007e4077221 */ /* 0x000fe40000010000 */
[----:B------:R-:W-:Y:S02]  /*10a80*/  FADD.FTZ R236, R236, R5 ;  /* 0x00000005ecec7221 */ /* 0x000fe40000010000 */
        /* <DEDUP_REMOVED lines=9> */
[C---:B--2---:R-:W-:Y:S04]  /*10b20*/  HMMA.16816.F32 R52, R152.reuse, R8, R52 ;  /* 0x000000089834723c */ /* 0x044fe80000001834 */
[----:B------:R-:W-:Y:S04]  /*10b30*/  FADD.FTZ R229, R150, R151 ;  /* 0x0000009796e57221 */ /* 0x000fe80000010000 */
[C---:B------:R-:W-:Y:S08]  /*10b40*/  HMMA.16816.F32 R56, R152.reuse, R10, R56 ;  /* 0x0000000a9838723c */ /* 0x040ff00000001838 */
[C---:B------:R-:W-:Y:S08]  /*10b50*/  HMMA.16816.F32 R60, R152.reuse, R172, R60 ;  /* 0x000000ac983c723c */ /* 0x040ff0000000183c */
[C---:B------:R-:W-:Y:S08]  /*10b60*/  HMMA.16816.F32 R64, R152.reuse, R174, R64 ;  /* 0x000000ae9840723c */ /* 0x040ff00000001840 */
[C---:B------:R-:W-:Y:S08]  /*10b70*/  HMMA.16816.F32 R68, R152.reuse, R176, R68 ;  /* 0x000000b09844723c */ /* 0x040ff00000001844 */
[C---:B------:R-:W-:Y:S08]  /*10b80*/  HMMA.16816.F32 R72, R152.reuse, R178, R72 ;  /* 0x000000b29848723c */ /* 0x040ff00000001848 */
[C---:B------:R-:W-:Y:S08]  /*10b90*/  HMMA.16816.F32 R76, R152.reuse, R180, R76 ;  /* 0x000000b4984c723c */ /* 0x040ff0000000184c */
[C---:B------:R-:W-:Y:S08]  /*10ba0*/  HMMA.16816.F32 R80, R152.reuse, R182, R80 ;  /* 0x000000b69850723c */ /* 0x040ff00000001850 */
[C---:B---3--:R-:W-:Y:S08]  /*10bb0*/  HMMA.16816.F32 R84, R152.reuse, R12, R84 ;  /* 0x0000000c9854723c */ /* 0x048ff00000001854 */
[C---:B------:R-:W-:Y:S08]  /*10bc0*/  HMMA.16816.F32 R88, R152.reuse, R14, R88 ;  /* 0x0000000e9858723c */ /* 0x040ff00000001858 */
[C---:B------:R-:W-:Y:S08]  /*10bd0*/  HMMA.16816.F32 R92, R152.reuse, R184, R92 ;  /* 0x000000b8985c723c */ /* 0x040ff0000000185c */
[C---:B------:R-:W-:Y:S08]  /*10be0*/  HMMA.16816.F32 R96, R152.reuse, R186, R96 ;  /* 0x000000ba9860723c */ /* 0x040ff00000001860 */
[C---:B------:R-:W-:Y:S08]  /*10bf0*/  HMMA.16816.F32 R100, R152.reuse, R188, R100 ;  /* 0x000000bc9864723c */ /* 0x040ff00000001864 */
[C---:B------:R-:W-:Y:S08]  /*10c00*/  HMMA.16816.F32 R104, R152.reuse, R190, R104 ;  /* 0x000000be9868723c */ /* 0x040ff00000001868 */
[C---:B------:R-:W-:Y:S08]  /*10c10*/  HMMA.16816.F32 R108, R152.reuse, R192, R108 ;  /* 0x000000c0986c723c */ /* 0x040ff0000000186c */
[C---:B------:R-:W-:Y:S08]  /*10c20*/  HMMA.16816.F32 R112, R152.reuse, R194, R112 ;  /* 0x000000c29870723c */ /* 0x040ff00000001870 */
[C---:B----4-:R-:W-:Y:S08]  /*10c30*/  HMMA.16816.F32 R116, R152.reuse, R16, R116 ;  /* 0x000000109874723c */ /* 0x050ff00000001874 */
[C---:B------:R-:W-:Y:S08]  /*10c40*/  HMMA.16816.F32 R120, R152.reuse, R18, R120 ;  /* 0x000000129878723c */ /* 0x040ff00000001878 */
[C---:B-----5:R-:W-:Y:S08]  /*10c50*/  HMMA.16816.F32 R124, R152.reuse, R156, R124 ;  /* 0x0000009c987c723c */ /* 0x060ff0000000187c */
[----:B------:R-:W-:Y:S01]  /*10c60*/  HMMA.16816.F32 R128, R152, R158, R128 ;  /* 0x0000009e9880723c */ /* 0x000fe20000001880 */
[----:B------:R-:W-:-:S07]  /*10c70*/  @P0 BRA `(.L_x_142) ;  /* 0xffffe0b000000947 */ /* 0x000fce000383ffff */
.L_x_141:
[----:B------:R-:W1:Y:S01]  /*10c80*/  SHFL.BFLY PT, R6, R231, 0x2, 0x1f ;  /* 0x0c401f00e7067f89 */ /* 0x000e6200000e0000 */
[----:B------:R-:W-:-:S02]  /*10c90*/  MOV R4, RZ ;  /* 0x000000ff00047202 */ /* 0x000fc40000000f00 */
[----:B------:R-:W-:Y:S01]  /*10ca0*/  MOV R2, RZ ;  /* 0x000000ff00027202 */ /* 0x000fe20000000f00 */
[----:B------:R-:W2:Y:S01]  /*10cb0*/  SHFL.BFLY PT, R0, R229, 0x2, 0x1f ;  /* 0x0c401f00e5007f89 */ /* 0x000ea200000e0000 */
[----:B------:R-:W-:Y:S02]  /*10cc0*/  MOV R8, 0xff800000 ;  /* 0xff80000000087802 */ /* 0x000fe40000000f00 */
[----:B------:R-:W-:Y:S01]  /*10cd0*/  PLOP3.LUT P2, PT, PT, PT, PT, 0x8, 0x0 ;  /* 0x000000000000781c */ /* 0x000fe20003f4e170 */
[----:B-1----:R-:W-:Y:S02]  /*10ce0*/  FADD.FTZ R6, R6, R231 ;  /* 0x000000e706067221 */ /* 0x002fe40000010000 */
[----:B--2---:R-:W-:-:S03]  /*10cf0*/  FADD.FTZ R7, R0, R229 ;  /* 0x000000e500077221 */ /* 0x004fc60000010000 */
[----:B------:R-:W1:Y:S04]  /*10d00*/  SHFL.BFLY PT, R5, R6, 0x1, 0x1f ;  /* 0x0c201f0006057f89 */ /* 0x000e6800000e0000 */
[----:B------:R-:W2:Y:S01]  /*10d10*/  SHFL.BFLY PT, R0, R7, 0x1, 0x1f ;  /* 0x0c201f0007007f89 */ /* 0x000ea200000e0000 */
[----:B-1----:R-:W-:Y:S01]  /*10d20*/  FADD.FTZ R5, R6, R5 ;  /* 0x0000000506057221 */ /* 0x002fe20000010000 */
[----:B------:R-:W-:Y:S01]  /*10d30*/  MOV R6, 0xff800000 ;  /* 0xff80000000067802 */ /* 0x000fe20000000f00 */
[----:B--2---:R-:W-:-:S03]  /*10d40*/  FADD.FTZ R0, R0, R7 ;  /* 0x0000000700007221 */ /* 0x004fc60000010000 */
[----:B------:R-:W-:Y:S02]  /*10d50*/  FSETP.NE.FTZ.AND P1, PT, R5, RZ, PT ;  /* 0x000000ff0500720b */ /* 0x000fe40003f35000 */
[----:B------:R-:W-:-:S11]  /*10d60*/  FSETP.NE.FTZ.AND P0, PT, R0, RZ, PT ;  /* 0x000000ff0000720b */ /* 0x000fd60003f15000 */
[----:B------:R-:W1:Y:S01]  /*10d70*/  @P1 MUFU.RCP R4, R5 ;  /* 0x0000000500041308 */ /* 0x000e620000001000 */
[----:B------:R-:W-:Y:S02]  /*10d80*/  @P1 MOV R10, 0x3f317218 ;  /* 0x3f317218000a1802 */ /* 0x000fe40000000f00 */
[----:B------:R-:W-:-:S03]  /*10d90*/  @P0 MOV R9, 0x3f317218 ;  /* 0x3f31721800090802 */ /* 0x000fc60000000f00 */
[----:B------:R-:W-:Y:S02]  /*10da0*/  @P1 FMUL.FTZ R10, R10, c[0x0][0x2d0] ;  /* 0x0000b4000a0a1a20 */ /* 0x000fe40000410000 */
[----:B------:R-:W-:Y:S01]  /*10db0*/  @P0 MUFU.RCP R2, R0 ;  /* 0x0000000000020308 */ /* 0x000fe20000001000 */
[----:B------:R-:W-:-:S07]  /*10dc0*/  @P0 FMUL.FTZ R9, R9, c[0x0][0x2d0] ;  /* 0x0000b40009090a20 */ /* 0x000fce0000410000 */
[----:B------:R-:W2:Y:S01]  /*10dd0*/  @P1 MUFU.LG2 R5, R5 ;  /* 0x0000000500051308 */ /* 0x000ea20000000c00 */
[C---:B-1----:R-:W-:Y:S02]  /*10de0*/  FMUL.FTZ R144, R4.reuse, R144 ;  /* 0x0000009004907220 */ /* 0x042fe40000410000 */
[C---:B------:R-:W-:Y:S02]  /*10df0*/  FMUL.FTZ R145, R4.reuse, R145 ;  /* 0x0000009104917220 */ /* 0x040fe40000410000 */
[C---:B------:R-:W-:Y:S02]  /*10e00*/  FMUL.FTZ R140, R4.reuse, R140 ;  /* 0x0000008c048c7220 */ /* 0x040fe40000410000 */
[C---:B------:R-:W-:Y:S01]  /*10e10*/  FMUL.FTZ R141, R4.reuse, R141 ;  /* 0x0000008d048d7220 */ /* 0x040fe20000410000 */
[----:B------:R-:W1:Y:S01]  /*10e20*/  @P0 MUFU.LG2 R0, R0 ;  /* 0x0000000000000308 */ /* 0x000e620000000c00 */
[C---:B------:R-:W-:Y:S02]  /*10e30*/  FMUL.FTZ R136, R4.reuse, R136 ;  /* 0x0000008804887220 */ /* 0x040fe40000410000 */
[----:B------:R-:W-:-:S02]  /*10e40*/  FMUL.FTZ R137, R4, R137 ;  /* 0x0000008904897220 */ /* 0x000fc40000410000 */
[C---:B------:R-:W-:Y:S02]  /*10e50*/  FMUL.FTZ R132, R4.reuse, R132 ;  /* 0x0000008404847220 */ /* 0x040fe40000410000 */
[C---:B------:R-:W-:Y:S02]  /*10e60*/  FMUL.FTZ R133, R4.reuse, R133 ;  /* 0x0000008504857220 */ /* 0x040fe40000410000 */
[----:B--2---:R-:W-:Y:S02]  /*10e70*/  @P1 FMUL.FTZ R5, R5, 0.69314718246459960938 ;  /* 0x3f31721805051820 */ /* 0x004fe40000410000 */
[C---:B------:R-:W-:Y:S02]  /*10e80*/  FMUL.FTZ R20, R4.reuse, R20 ;  /* 0x0000001404147220 */ /* 0x040fe40000410000 */
[C---:B------:R-:W-:Y:S02]  /*10e90*/  FMUL.FTZ R21, R4.reuse, R21 ;  /* 0x0000001504157220 */ /* 0x040fe40000410000 */
[----:B------:R-:W-:-:S02]  /*10ea0*/  FMUL.FTZ R24, R4, R24 ;  /* 0x0000001804187220 */ /* 0x000fc40000410000 */
[----:B-1----:R-:W-:Y:S02]  /*10eb0*/  @P0 FMUL.FTZ R0, R0, 0.69314718246459960938 ;  /* 0x3f31721800000820 */ /* 0x002fe40000410000 */
        /* <DEDUP_REMOVED lines=116> */
[----:B------:R-:W-:Y:S02]  /*11600*/  FMUL.FTZ R131, R2, R131 ;  /* 0x0000008302837220 */ /* 0x000fe40000410000 */
[----:B------:R-:W-:Y:S02]  /*11610*/  @P1 FFMA.FTZ R6, R10, R148, R5 ;  /* 0x000000940a061223 */ /* 0x000fe40000010005 */
[----:B------:R-:W-:-:S02]  /*11620*/  @P0 FFMA.FTZ R8, R9, R3, R0 ;  /* 0x0000000309080223 */ /* 0x000fc40000010000 */
.L_x_81:
[----:B------:R-:W-:Y:S02]  /*11630*/  USHF.R.S32.HI UR8, URZ, 0x1f, UR13 ;  /* 0x0000001f3f087899 */ /* 0x000fe4000801140d */
[----:B------:R-:W-:Y:S01]  /*11640*/  ULDC.64 UR10, c[0x0][0x118] ;  /* 0x00004600000a7ab9 */ /* 0x000fe20000000a00 */
        /* <DEDUP_REMOVED lines=22> */
[----:B------:R-:W-:Y:S02]  /*117b0*/  LEA.HI R2, R3, R0, RZ, 0x2 ;  /* 0x0000000003027211 */ /* 0x000fe400078f10ff */
[----:B------:R-:W-:Y:S02]  /*117c0*/  F2FP.PACK_AB R28, R29, R28 ;  /* 0x0000001c1d1c723e */ /* 0x000fe400000000ff */
[----:B------:R-:W-:-:S02]  /*117d0*/  SHF.R.S32.HI R10, RZ, 0x2, R2 ;  /* 0x00000002ff0a7819 */ /* 0x000fc40000011402 */
[----:B------:R-:W-:Y:S02]  /*117e0*/  SHF.R.S32.HI R5, RZ, 0x1f, R2 ;  /* 0x0000001fff057819 */ /* 0x000fe40000011402 */
[----:B------:R-:W-:Y:S02]  /*117f0*/  LOP3.LUT R7, R2, 0xfffffffc, RZ, 0xc0, !PT ;  /* 0xfffffffc02077812 */ /* 0x000fe400078ec0ff */
[----:B------:R-:W-:Y:S02]  /*11800*/  LEA.HI R5, R5, R10, RZ, 0x3 ;  /* 0x0000000a05057211 */ /* 0x000fe400078f18ff */
[----:B------:R-:W-:Y:S01]  /*11810*/  F2FP.PACK_AB R30, R31, R30 ;  /* 0x0000001e1f1e723e */ /* 0x000fe200000000ff */
[----:B------:R-:W-:Y:S01]  /*11820*/  IMAD.IADD R7, R0, 0x1, -R7 ;  /* 0x0000000100077824 */ /* 0x000fe200078e0a07 */
[----:B------:R-:W-:Y:S02]  /*11830*/  LOP3.LUT R5, R5, 0xfffffff8, RZ, 0xc0, !PT ;  /* 0xfffffff805057812 */ /* 0x000fe400078ec0ff */
[----:B------:R-:W-:-:S02]  /*11840*/  F2FP.PACK_AB R32, R33, R32 ;  /* 0x000000202120723e */ /* 0x000fc400000000ff */
[----:B------:R-:W-:Y:S01]  /*11850*/  F2FP.PACK_AB R34, R35, R34 ;  /* 0x000000222322723e */ /* 0x000fe200000000ff */
[----:B------:R-:W-:Y:S01]  /*11860*/  IMAD.IADD R10, R10, 0x1, -R5 ;  /* 0x000000010a0a7824 */ /* 0x000fe200078e0a05 */
[----:B------:R-:W-:Y:S02]  /*11870*/  LEA.HI R5, R3, R0, RZ, 0x5 ;  /* 0x0000000003057211 */ /* 0x000fe400078f28ff */
[----:B------:R-:W-:Y:S01]  /*11880*/  F2FP.PACK_AB R36, R37, R36 ;  /* 0x000000242524723e */ /* 0x000fe200000000ff */
[C---:B------:R-:W-:Y:S01]  /*11890*/  IMAD.SHL.U32 R9, R10.reuse, 0x40, RZ ;  /* 0x000000400a097824 */ /* 0x040fe200078e00ff */
[----:B------:R-:W-:Y:S02]  /*118a0*/  SHF.R.S32.HI R2, RZ, 0x5, R5 ;  /* 0x00000005ff027819 */ /* 0x000fe40000011405 */
[----:B------:R-:W-:Y:S02]  /*118b0*/  LOP3.LUT R12, R10, 0x1, RZ, 0xc0, !PT ;  /* 0x000000010a0c7812 */ /* 0x000fe400078ec0ff */
        /* <DEDUP_REMOVED lines=13> */
[C---:B----4-:R-:W-:Y:S01]  /*11990*/  IMAD.IADD R13, R11.reuse, 0x1, R10 ;  /* 0x000000010b0d7824 */ /* 0x050fe200078e020a */
[C---:B------:R-:W-:Y:S02]  /*119a0*/  IADD3 R12, R11.reuse, 0x80, RZ ;  /* 0x000000800b0c7810 */ /* 0x040fe40007ffe0ff */
[----:B------:R-:W-:Y:S02]  /*119b0*/  IADD3 R9, R11, 0x70, RZ ;  /* 0x000000700b097810 */ /* 0x000fe40007ffe0ff */
[----:B------:R-:W-:Y:S01]  /*119c0*/  @P0 IADD3 R9, R12, 0x10, RZ ;  /* 0x000000100c090810 */ /* 0x000fe20007ffe0ff */
[----:B------:R-:W-:Y:S01]  /*119d0*/  IMAD.MOV.U32 R12, RZ, RZ, 0x40 ;  /* 0x00000040ff0c7424 */ /* 0x000fe200078e00ff */
[----:B------:R-:W-:Y:S02]  /*119e0*/  F2FP.PACK_AB R44, R45, R44 ;  /* 0x0000002c2d2c723e */ /* 0x000fe400000000ff */
[----:B------:R-:W-:Y:S01]  /*119f0*/  F2FP.PACK_AB R46, R47, R46 ;  /* 0x0000002e2f2e723e */ /* 0x000fe200000000ff */
[----:B------:R-:W-:Y:S01]  /*11a00*/  IMAD.IADD R15, R10, 0x1, R9 ;  /* 0x000000010a0f7824 */ /* 0x000fe200078e0209 */
[----:B------:R-:W-:Y:S01]  /*11a10*/  SEL R12, R12, 0xffffffc0, !P2 ;  /* 0xffffffc00c0c7807 */ /* 0x000fe20005000000 */
[----:B------:R-:W-:Y:S01]  /*11a20*/  IMAD.U32 R10, RZ, RZ, UR4 ;  /* 0x00000004ff0a7e24 */ /* 0x000fe2000f8e00ff */
[----:B------:R-:W-:-:S02]  /*11a30*/  F2FP.PACK_AB R48, R49, R48 ;  /* 0x000000303130723e */ /* 0x000fc400000000ff */
[----:B------:R-:W-:Y:S01]  /*11a40*/  F2FP.PACK_AB R50, R51, R50 ;  /* 0x000000323332723e */ /* 0x000fe200000000ff */
[--C-:B------:R-:W-:Y:S01]  /*11a50*/  IMAD.IADD R17, R11, 0x1, R12.reuse ;  /* 0x000000010b117824 */ /* 0x100fe200078e020c */
[----:B------:R-:W-:Y:S01]  /*11a60*/  F2FP.PACK_AB R52, R53, R52 ;  /* 0x000000343534723e */ /* 0x000fe200000000ff */
[C---:B------:R-:W-:Y:S01]  /*11a70*/  IMAD.IADD R19, R12.reuse, 0x1, R9 ;  /* 0x000000010c137824 */ /* 0x040fe200078e0209 */
[----:B------:R-:W-:Y:S01]  /*11a80*/  F2FP.PACK_AB R54, R55, R54 ;  /* 0x000000363736723e */ /* 0x000fe200000000ff */
[----:B------:R-:W-:Y:S01]  /*11a90*/  IMAD.IADD R21, R12, 0x1, R13 ;  /* 0x000000010c157824 */ /* 0x000fe200078e020d */
[----:B------:R-:W-:Y:S01]  /*11aa0*/  STS [R11+0x80], R144 ;  /* 0x000080900b007388 */ /* 0x000fe20000000800 */
[----:B------:R-:W-:Y:S01]  /*11ab0*/  IMAD.IADD R23, R15, 0x1, R12 ;  /* 0x000000010f177824 */ /* 0x000fe200078e020c */
[----:B------:R-:W-:Y:S02]  /*11ac0*/  F2FP.PACK_AB R56, R57, R56 ;  /* 0x000000383938723e */ /* 0x000fe400000000ff */
[----:B------:R-:W-:Y:S01]  /*11ad0*/  STS [R11+0x480], R146 ;  /* 0x000480920b007388 */ /* 0x000fe20000000800 */
[----:B------:R-:W-:-:S02]  /*11ae0*/  F2FP.PACK_AB R58, R59, R58 ;  /* 0x0000003a3b3a723e */ /* 0x000fc400000000ff */
[----:B------:R-:W-:Y:S01]  /*11af0*/  F2FP.PACK_AB R60, R61, R60 ;  /* 0x0000003c3d3c723e */ /* 0x000fe200000000ff */
[----:B------:R-:W-:Y:S01]  /*11b00*/  STS [R9], R140 ;  /* 0x0000008c09007388 */ /* 0x000fe20000000800 */
[----:B------:R-:W-:Y:S02]  /*11b10*/  F2FP.PACK_AB R64, R65, R64 ;  /* 0x000000404140723e */ /* 0x000fe400000000ff */
[----:B------:R-:W-:Y:S01]  /*11b20*/  F2FP.PACK_AB R66, R67, R66 ;  /* 0x000000424342723e */ /* 0x000fe200000000ff */
[----:B------:R-:W-:Y:S01]  /*11b30*/  STS [R9+0x400], R142 ;  /* 0x0004008e09007388 */ /* 0x000fe20000000800 */
[----:B------:R-:W-:Y:S02]  /*11b40*/  F2FP.PACK_AB R68, R69, R68 ;  /* 0x000000444544723e */ /* 0x000fe400000000ff */
[----:B------:R-:W-:Y:S01]  /*11b50*/  F2FP.PACK_AB R70, R71, R70 ;  /* 0x000000464746723e */ /* 0x000fe200000000ff */
[----:B------:R-:W-:Y:S01]  /*11b60*/  STS [R13+0x80], R136 ;  /* 0x000080880d007388 */ /* 0x000fe20000000800 */
[----:B------:R-:W-:-:S02]  /*11b70*/  F2FP.PACK_AB R72, R73, R72 ;  /* 0x000000484948723e */ /* 0x000fc400000000ff */
[----:B------:R-:W-:Y:S01]  /*11b80*/  F2FP.PACK_AB R74, R75, R74 ;  /* 0x0000004a4b4a723e */ /* 0x000fe200000000ff */
[----:B------:R-:W-:Y:S01]  /*11b90*/  STS [R13+0x480], R138 ;  /* 0x0004808a0d007388 */ /* 0x000fe20000000800 */
[----:B------:R-:W-:Y:S02]  /*11ba0*/  F2FP.PACK_AB R76, R77, R76 ;  /* 0x0000004c4d4c723e */ /* 0x000fe400000000ff */
[----:B------:R-:W-:Y:S01]  /*11bb0*/  F2FP.PACK_AB R78, R79, R78 ;  /* 0x0000004e4f4e723e */ /* 0x000fe200000000ff */
[----:B------:R-:W-:Y:S01]  /*11bc0*/  STS [R15], R132 ;  /* 0x000000840f007388 */ /* 0x000fe20000000800 */
        /* <DEDUP_REMOVED lines=71> */
[----:B------:R3:W-:Y:S04]  /*12040*/  STS [R9+0xc400], R106 ;  /* 0x00c4006a09007388 */ /* 0x0007e80000000800 */
[----:B------:R-:W-:Y:S04]  /*12050*/  STS [R13+0xc080], R108 ;  /* 0x00c0806c0d007388 */ /* 0x000fe80000000800 */
[----:B------:R4:W-:Y:S04]  /*12060*/  STS [R13+0xc480], R110 ;  /* 0x00c4806e0d007388 */ /* 0x0009e80000000800 */
[----:B------:R2:W-:Y:S04]  /*12070*/  STS [R15+0xc000], R112 ;  /* 0x00c000700f007388 */ /* 0x0005e80000000800 */
[----:B------:R2:W-:Y:S01]  /*12080*/  STS [R15+0xc400], R114 ;  /* 0x00c400720f007388 */ /* 0x0005e20000000800 */
[----:B-1----:R-:W-:Y:S01]  /*12090*/  IMAD.U32 R11, RZ, RZ, UR5 ;  /* 0x00000005ff0b7e24 */ /* 0x002fe2000f8e00ff */
[----:B------:R-:W-:-:S02]  /*120a0*/  ULDC.64 UR4, c[0x0][0x508] ;  /* 0x0001420000047ab9 */ /* 0x000fc40000000a00 */
[----:B------:R2:W-:Y:S04]  /*120b0*/  STS [R17+0xc080], R116 ;  /* 0x00c0807411007388 */ /* 0x0005e80000000800 */
[----:B------:R2:W-:Y:S04]  /*120c0*/  STS [R17+0xc480], R118 ;  /* 0x00c4807611007388 */ /* 0x0005e80000000800 */
[----:B------:R2:W-:Y:S04]  /*120d0*/  STS [R19+0xc000], R120 ;  /* 0x00c0007813007388 */ /* 0x0005e80000000800 */
[----:B------:R2:W-:Y:S04]  /*120e0*/  STS [R19+0xc400], R122 ;  /* 0x00c4007a13007388 */ /* 0x0005e80000000800 */
[----:B------:R2:W-:Y:S04]  /*120f0*/  STS [R21+0xc080], R124 ;  /* 0x00c0807c15007388 */ /* 0x0005e80000000800 */
[----:B------:R2:W-:Y:S04]  /*12100*/  STS [R21+0xc480], R126 ;  /* 0x00c4807e15007388 */ /* 0x0005e80000000800 */
[----:B------:R2:W-:Y:S04]  /*12110*/  STS [R23+0xc000], R128 ;  /* 0x00c0008017007388 */ /* 0x0005e80000000800 */
[----:B------:R2:W-:Y:S04]  /*12120*/  STS [R23+0xc400], R130 ;  /* 0x00c4008217007388 */ /* 0x0005e80000000800 */
[----:B------:R-:W-:Y:S01]  /*12130*/  BAR.SYNC.DEFER_BLOCKING 0x1, 0x100 ;  /* 0x0044000000007b1d */ /* 0x000fe20000010000 */
[----:B------:R-:W-:-:S04]  /*12140*/  UISETP.NE.U32.AND UP0, UPT, URZ, UR4, UPT ;  /* 0x000000043f00728c */ /* 0x000fc8000bf05070 */
[----:B------:R-:W-:Y:S01]  /*12150*/  UISETP.NE.AND.EX UP0, UPT, URZ, UR5, UPT, UP0 ;  /* 0x000000053f00728c */ /* 0x000fe2000bf05300 */
[----:B---3--:R-:W3:Y:S02]  /*12160*/  @P0 LDG.E R9, [R10.64] ;  /* 0x0000000a0a090981 */ /* 0x008ee4000c1e1900 */
[----:B------:R-:W-:-:S03]  /*12170*/  ULDC.64 UR4, c[0x0][0x508] ;  /* 0x0001420000047ab9 */ /* 0x000fc60000000a00 */
[----:B------:R-:W-:-:S05]  /*12180*/  PLOP3.LUT P1, PT, PT, PT, UP0, 0x80, 0x0 ;  /* 0x000000000000781c */ /* 0x000fca0003f2f008 */
[----:B------:R-:W-:Y:S01]  /*12190*/  @UP0 UIMAD.WIDE UR4, UR20, UR6, UR4 ;  /* 0x00000006140402a5 */ /* 0x000fe2000f8e0204 */
[----:B------:R-:W-:-:S05]  /*121a0*/  IMAD.MOV.U32 R4, RZ, RZ, c[0x0][0x388] ;  /* 0x0000e200ff047624 */ /* 0x000fca00078e00ff */
[----:B------:R-:W-:Y:S02]  /*121b0*/  IMAD.U32 R12, RZ, RZ, UR4 ;  /* 0x00000004ff0c7e24 */ /* 0x000fe4000f8e00ff */
[----:B----4-:R-:W-:-:S05]  /*121c0*/  IMAD.U32 R13, RZ, RZ, UR5 ;  /* 0x00000005ff0d7e24 */ /* 0x010fca000f8e00ff */
[----:B------:R2:W5:Y:S01]  /*121d0*/  @P1 LDG.E R4, [R12.64] ;  /* 0x0000000a0c041981 */ /* 0x000562000c1e1900 */
[----:B------:R-:W-:Y:S02]  /*121e0*/  UMOV UR22, URZ ;  /* 0x0000003f00167c82 */ /* 0x000fe40008000000 */
[----:B------:R-:W-:Y:S01]  /*121f0*/  UMOV UR23, URZ ;  /* 0x0000003f00177c82 */ /* 0x000fe20008000000 */
[----:B---3--:R-:W1:Y:S02]  /*12200*/  @P0 R2UR UR5, R9 ;  /* 0x00000000090503c2 */ /* 0x008e6400000e0000 */
[----:B-1----:R-:W-:Y:S02]  /*12210*/  @UP1 USHF.R.S32.HI UR4, URZ, 0x1f, UR5 ;  /* 0x0000001f3f041899 */ /* 0x002fe40008011405 */
[----:B------:R-:W-:-:S05]  /*12220*/  @UP1 UMOV UR22, UR5 ;  /* 0x0000000500161c82 */ /* 0x000fca0008000000 */
[----:B------:R-:W-:Y:S01]  /*12230*/  @UP1 UMOV UR23, UR4 ;  /* 0x0000000400171c82 */ /* 0x000fe20008000000 */
[----:B------:R-:W-:Y:S05]  /*12240*/  @P1 BRA `(.L_x_146) ;  /* 0x0000004000001947 */ /* 0x000fea0003800000 */
[----:B--2---:R-:W-:Y:S05]  /*12250*/  @!P0 BRA `(.L_x_146) ;  /* 0x0000003000008947 */ /* 0x004fea0003800000 */
[----:B-----5:R-:W2:Y:S04]  /*12260*/  LDG.E R4, [R10.64] ;  /* 0x0000000a0a047981 */ /* 0x020ea8000c1e1900 */
[----:B------:R-:W2:Y:S02]  /*12270*/  LDG.E R9, [R10.64+0x4] ;  /* 0x0000040a0a097981 */ /* 0x000ea4000c1e1900 */
[----:B--2---:R-:W-:Y:S02]  /*12280*/  IADD3 R4, -R4, R9, RZ ;  /* 0x0000000904047210 */ /* 0x004fe40007ffe1ff */
.L_x_146:
[----:B--2---:R-:W-:Y:S01]  /*12290*/  SHF.R.S32.HI R11, RZ, 0x1f, R2 ;  /* 0x0000001fff0b7819 */ /* 0x004fe20000011402 */
[----:B------:R-:W1:Y:S01]  /*122a0*/  S2R R73, SR_CTAID.X ;  /* 0x0000000000497919 */ /* 0x000e620000002500 */
[----:B------:R-:W-:Y:S01]  /*122b0*/  LOP3.LUT R5, R5, 0xffffffe0, RZ, 0xc0, !PT ;  /* 0xffffffe005057812 */ /* 0x000fe200078ec0ff */
[----:B------:R-:W-:Y:S01]  /*122c0*/  IMAD.MOV.U32 R9, RZ, RZ, c[0x0][0x4e8] ;  /* 0x00013a00ff097624 */ /* 0x000fe200078e00ff */
[----:B------:R-:W-:Y:S01]  /*122d0*/  LEA.HI R11, R11, R2, RZ, 0x3 ;  /* 0x000000020b0b7211 */ /* 0x000fe200078f18ff */
[----:B------:R-:W-:Y:S01]  /*122e0*/  ULDC.64 UR6, c[0x0][0x490] ;  /* 0x0001240000067ab9 */ /* 0x000fe20000000a00 */
[-C--:B------:R-:W-:Y:S01]  /*122f0*/  LEA.HI R16, R3, R0.reuse, RZ, 0x3 ;  /* 0x0000000003107211 */ /* 0x080fe200078f18ff */
[----:B------:R-:W-:Y:S01]  /*12300*/  IMAD.IADD R5, R0, 0x1, -R5 ;  /* 0x0000000100057824 */ /* 0x000fe200078e0a05 */
[----:B------:R-:W-:Y:S01]  /*12310*/  LOP3.LUT R11, R11, 0xffffff8, RZ, 0xc0, !PT ;  /* 0x0ffffff80b0b7812 */ /* 0x000fe200078ec0ff */
[----:B------:R-:W-:Y:S01]  /*12320*/  USHF.R.S32.HI UR12, URZ, 0x1f, UR20 ;  /* 0x0000001f3f0c7899 */ /* 0x000fe20008011414 */
[----:B------:R-:W-:Y:S01]  /*12330*/  ISETP.NE.AND P1, PT, R9, 0x1, PT ;  /* 0x000000010900780c */ /* 0x000fe20003f25270 */
[----:B------:R-:W-:Y:S01]  /*12340*/  UIMAD UR9, UR8, UR6, URZ ;  /* 0x00000006080972a4 */ /* 0x000fe2000f8e023f */
[----:B------:R-:W-:Y:S01]  /*12350*/  LEA.HI R9, R7, R7, RZ, 0x1 ;  /* 0x0000000707097211 */ /* 0x000fe200078f08ff */
[----:B------:R-:W-:Y:S01]  /*12360*/  IMAD.IADD R11, R2, 0x1, -R11 ;  /* 0x00000001020b7824 */ /* 0x000fe200078e0a0b */
[----:B------:R-:W-:Y:S01]  /*12370*/  SHF.R.S32.HI R2, RZ, 0x1f, R5 ;  /* 0x0000001fff027819 */ /* 0x000fe20000011405 */
[----:B------:R-:W-:Y:S01]  /*12380*/  UMOV UR14, UR22 ;  /* 0x00000016000e7c82 */ /* 0x000fe20008000000 */
[----:B------:R-:W-:Y:S01]  /*12390*/  LOP3.LUT R10, R9, 0x1ffffffe, RZ, 0xc0, !PT ;  /* 0x1ffffffe090a7812 */ /* 0x000fe200078ec0ff */
[----:B------:R-:W-:Y:S01]  /*123a0*/  UMOV UR15, UR23 ;  /* 0x00000017000f7c82 */ /* 0x000fe20008000000 */
[----:B------:R-:W-:Y:S01]  /*123b0*/  LEA.HI R2, R2, R5, RZ, 0x2 ;  /* 0x0000000502027211 */ /* 0x000fe200078f10ff */
[----:B------:R-:W-:Y:S01]  /*123c0*/  USEL UR12, UR12, URZ, !UP1 ;  /* 0x0000003f0c0c7287 */ /* 0x000fe2000c800000 */
[----:B------:R-:W-:Y:S01]  /*123d0*/  LOP3.LUT P2, RZ, R5, 0x3, RZ, 0xc0, !PT ;  /* 0x0000000305ff7812 */ /* 0x000fe2000784c0ff */
[----:B------:R-:W-:Y:S01]  /*123e0*/  IMAD.IADD R7, R7, 0x1, -R10 ;  /* 0x0000000107077824 */ /* 0x000fe200078e0a0a */
[----:B------:R-:W-:Y:S01]  /*123f0*/  SHF.R.S32.HI R2, RZ, 0x2, R2 ;  /* 0x00000002ff027819 */ /* 0x000fe20000011402 */
[----:B------:R-:W-:Y:S01]  /*12400*/  UIMAD.WIDE.U32 UR14, UR13, UR6, UR14 ;  /* 0x000000060d0e72a5 */ /* 0x000fe2000f8e000e */
[----:B------:R-:W-:Y:S01]  /*12410*/  LEA.HI R3, R3, R0, RZ, 0x6 ;  /* 0x0000000003037211 */ /* 0x000fe200078f30ff */
[----:B------:R-:W-:Y:S01]  /*12420*/  UIMAD UR9, UR13, UR7, UR9 ;  /* 0x000000070d0972a4 */ /* 0x000fe2000f8e0209 */
[----:B------:R-:W-:Y:S01]  /*12430*/  BSSY B0, `(.L_x_147) ;  /* 0x0000083000007945 */ /* 0x000fe20003800000 */
[----:B------:R-:W-:Y:S01]  /*12440*/  IMAD R2, R11, 0x10, R2 ;  /* 0x000000100b027824 */ /* 0x000fe200078e0202 */
[----:B------:R-:W-:-:S02]  /*12450*/  ULDC.64 UR6, c[0x0][0x498] ;  /* 0x0001260000067ab9 */ /* 0x000fc40000000a00 */
[----:B------:R-:W-:Y:S01]  /*12460*/  USEL UR20, UR20, URZ, !UP1 ;  /* 0x0000003f14147287 */ /* 0x000fe2000c800000 */
[----:B------:R-:W-:Y:S01]  /*12470*/  IMAD R10, R7, 0x8, R2 ;  /* 0x00000008070a7824 */ /* 0x000fe200078e0202 */
[----:B------:R-:W-:Y:S02]  /*12480*/  UIMAD UR17, UR12, UR6, URZ ;  /* 0x000000060c1172a4 */ /* 0x000fe4000f8e023f */
[----:B------:R-:W-:Y:S02]  /*12490*/  UIADD3 UR15, UR15, UR9, URZ ;  /* 0x000000090f0f7290 */ /* 0x000fe4000fffe03f */
[----:B-1----:R-:W-:Y:S01]  /*124a0*/  LEA R7, R73, R10, 0x7 ;  /* 0x0000000a49077211 */ /* 0x002fe200078e38ff */
[----:B------:R-:W-:Y:S02]  /*124b0*/  UIMAD UR7, UR20, UR7, UR17 ;  /* 0x00000007140772a4 */ /* 0x000fe4000f8e0211 */
[----:B------:R-:W-:Y:S02]  /*124c0*/  UIMAD.WIDE.U32 UR14, UR20, UR6, UR14 ;  /* 0x00000006140e72a5 */ /* 0x000fe4000f8e000e */
[----:B------:R-:W-:Y:S01]  /*124d0*/  @P1 IMAD.HI.U32 R5, R7, c[0x0][0x4ec], RZ ;  /* 0x00013b0007051a27 */ /* 0x000fe200078e00ff */
[----:B------:R-:W-:-:S02]  /*124e0*/  ULDC.64 UR4, c[0x0][0x3a0] ;  /* 0x0000e80000047ab9 */ /* 0x000fc40000000a00 */
[----:B------:R-:W-:Y:S01]  /*124f0*/  UIMAD UR16, UR23, UR4, URZ ;  /* 0x00000004171072a4 */ /* 0x000fe2000f8e023f */
[----:B------:R-:W-:Y:S01]  /*12500*/  IMAD.MOV.U32 R12, RZ, RZ, R7 ;  /* 0x000000ffff0c7224 */ /* 0x000fe200078e0007 */
[----:B------:R-:W-:Y:S01]  /*12510*/  @P1 SHF.R.U32.HI R12, RZ, c[0x0][0x4f0], R5 ;  /* 0x00013c00ff0c1a19 */ /* 0x000fe20000011605 */
[----:B------:R-:W-:Y:S01]  /*12520*/  UIMAD.WIDE.U32 UR18, UR22, UR4, URZ ;  /* 0x00000004161272a5 */ /* 0x000fe2000f8e003f */
[----:B------:R-:W-:Y:S01]  /*12530*/  LOP3.LUT R5, R16, 0xfffffff8, RZ, 0xc0, !PT ;  /* 0xfffffff810057812 */ /* 0x000fe200078ec0ff */
[----:B------:R-:W-:Y:S01]  /*12540*/  UIMAD UR16, UR22, UR5, UR16 ;  /* 0x00000005161072a4 */ /* 0x000fe2000f8e0210 */
[----:B------:R-:W-:Y:S01]  /*12550*/  SHF.R.S32.HI R16, RZ, 0x3, R16 ;  /* 0x00000003ff107819 */ /* 0x000fe20000011410 */
[--C-:B------:R-:W-:Y:S01]  /*12560*/  IMAD.MOV R10, RZ, RZ, -R12.reuse ;  /* 0x000000ffff0a7224 */ /* 0x100fe200078e0a0c */
[----:B------:R-:W-:Y:S01]  /*12570*/  ULDC.64 UR4, c[0x0][0x3e8] ;  /* 0x0000fa0000047ab9 */ /* 0x000fe20000000a00 */
[----:B------:R-:W-:Y:S01]  /*12580*/  IMAD.IADD R5, R0, 0x1, -R5 ;  /* 0x0000000100057824 */ /* 0x000fe200078e0a05 */
[----:B------:R-:W-:Y:S01]  /*12590*/  UIMAD UR8, UR8, UR4, URZ ;  /* 0x00000004080872a4 */ /* 0x000fe2000f8e023f */
[----:B------:R-:W-:Y:S01]  /*125a0*/  IMAD R10, R10, c[0x0][0x4e8], R7 ;  /* 0x00013a000a0a7a24 */ /* 0x000fe200078e0207 */
[----:B------:R-:W-:Y:S01]  /*125b0*/  SHF.R.S32.HI R7, RZ, 0x1f, R12 ;  /* 0x0000001fff077819 */ /* 0x000fe2000001140c */
[----:B------:R-:W-:Y:S01]  /*125c0*/  IMAD.U32 R0, RZ, RZ, UR7 ;  /* 0x00000007ff007e24 */ /* 0x000fe2000f8e00ff */
[----:B------:R-:W-:Y:S01]  /*125d0*/  IADD3 R12, P0, R12, UR14, RZ ;  /* 0x0000000e0c0c7c10 */ /* 0x000fe2000ff1e0ff */
[----:B------:R-:W-:Y:S01]  /*125e0*/  IMAD.SHL.U32 R17, R16, 0x40, RZ ;  /* 0x0000004010117824 */ /* 0x000fe200078e00ff */
[----:B------:R-:W-:Y:S01]  /*125f0*/  SHF.R.S32.HI R15, RZ, 0x1f, R10 ;  /* 0x0000001fff0f7819 */ /* 0x000fe2000001140a */
[----:B------:R-:W-:Y:S01]  /*12600*/  UIADD3 UR19, UR19, UR16, URZ ;  /* 0x0000001013137290 */ /* 0x000fe2000fffe03f */
[----:B------:R-:W-:Y:S01]  /*12610*/  IADD3.X R13, R7, UR15, R0, P0, !PT ;  /* 0x0000000f070d7c10 */ /* 0x000fe200087fe400 */
[----:B------:R-:W-:Y:S01]  /*12620*/  UIMAD UR5, UR13, UR5, UR8 ;  /* 0x000000050d0572a4 */ /* 0x000fe2000f8e0208 */
[----:B------:R-:W-:Y:S01]  /*12630*/  LEA R0, R5, R16, 0x5 ;  /* 0x0000001005007211 */ /* 0x000fe200078e28ff */
[----:B------:R-:W-:Y:S01]  /*12640*/  IMAD R15, R15, c[0x0][0x488], RZ ;  /* 0x000122000f0f7a24 */ /* 0x000fe200078e02ff */
[----:B------:R-:W-:Y:S01]  /*12650*/  LOP3.LUT R17, R17, 0x1c0, RZ, 0xc0, !PT ;  /* 0x000001c011117812 */ /* 0x000fe200078ec0ff */
[----:B------:R-:W-:Y:S01]  /*12660*/  IMAD.WIDE.U32 R12, R10, c[0x0][0x488], R12 ;  /* 0x000122000a0c7a25 */ /* 0x000fe200078e000c */
[----:B------:R-:W-:-:S02]  /*12670*/  UIMAD.WIDE.U32 UR18, UR13, UR4, UR18 ;  /* 0x000000040d1272a5 */ /* 0x000fc4000f8e0012 */
[----:B------:R-:W-:Y:S01]  /*12680*/  ULDC.64 UR6, c[0x0][0x3f0] ;  /* 0x0000fc0000067ab9 */ /* 0x000fe20000000a00 */
[----:B------:R-:W-:Y:S01]  /*12690*/  IMAD R9, R73, 0x80, R0 ;  /* 0x0000008049097824 */ /* 0x000fe200078e0200 */
[----:B------:R-:W-:Y:S01]  /*126a0*/  UIMAD UR12, UR12, UR6, URZ ;  /* 0x000000060c0c72a4 */ /* 0x000fe2000f8e023f */
[----:B------:R-:W-:Y:S01]  /*126b0*/  IMAD.SHL.U32 R0, R5, 0x8, RZ ;  /* 0x0000000805007824 */ /* 0x000fe200078e00ff */
[----:B------:R-:W-:Y:S01]  /*126c0*/  SHF.R.U32.HI R5, RZ, 0x3, R17 ;  /* 0x00000003ff057819 */ /* 0x000fe20000011611 */
[----:B------:R-:W-:Y:S01]  /*126d0*/  IMAD R15, R10, c[0x0][0x48c], R15 ;  /* 0x000123000a0f7a24 */ /* 0x000fe200078e020f */
[----:B------:R-:W-:Y:S01]  /*126e0*/  UIADD3 UR19, UR19, UR5, URZ ;  /* 0x0000000513137290 */ /* 0x000fe2000fffe03f */
[----:B------:R-:W-:Y:S01]  /*126f0*/  @P1 IMAD.HI.U32 R11, R9, c[0x0][0x4ec], RZ ;  /* 0x00013b00090b1a27 */ /* 0x000fe200078e00ff */
[----:B------:R-:W-:Y:S01]  /*12700*/  LOP3.LUT R10, R17, 0x38, R0, 0xf8, !PT ;  /* 0x00000038110a7812 */ /* 0x000fe200078ef800 */
[----:B------:R-:W-:Y:S01]  /*12710*/  UIMAD UR7, UR20, UR7, UR12 ;  /* 0x00000007140772a4 */ /* 0x000fe2000f8e020c */
[----:B------:R-:W-:Y:S01]  /*12720*/  LEA R17, P0, R12, c[0x0][0x450], 0x2 ;  /* 0x000114000c117a11 */ /* 0x000fe200078010ff */
[----:B------:R-:W-:Y:S01]  /*12730*/  IMAD.IADD R14, R13, 0x1, R15 ;  /* 0x000000010d0e7824 */ /* 0x000fe200078e020f */
[----:B------:R-:W-:Y:S01]  /*12740*/  LOP3.LUT R5, R10, R5, RZ, 0x3c, !PT ;  /* 0x000000050a057212 */ /* 0x000fe200078e3cff */
[----:B------:R-:W-:Y:S01]  /*12750*/  IMAD.MOV.U32 R7, RZ, RZ, R9 ;  /* 0x000000ffff077224 */ /* 0x000fe200078e0009 */
[----:B------:R-:W-:Y:S01]  /*12760*/  @P1 SHF.R.U32.HI R7, RZ, c[0x0][0x4f0], R11 ;  /* 0x00013c00ff071a19 */ /* 0x000fe2000001160b */
[----:B------:R-:W-:Y:S01]  /*12770*/  UIMAD.WIDE.U32 UR18, UR20, UR6, UR18 ;  /* 0x00000006141272a5 */ /* 0x000fe2000f8e0012 */
[----:B------:R-:W-:Y:S01]  /*12780*/  LEA.HI.X R14, R12, c[0x0][0x454], R14, 0x2, P0 ;  /* 0x000115000c0e7a11 */ /* 0x000fe200000f140e */
[----:B------:R-:W-:Y:S01]  /*12790*/  SHFL.IDX PT, R10, R17, 0x1, 0x1c1f ;  /* 0x003c1f00110a7f89 */ /* 0x000fe200000e0000 */
[--C-:B------:R-:W-:Y:S01]  /*127a0*/  SHF.R.S32.HI R15, RZ, 0x1f, R7.reuse ;  /* 0x0000001fff0f7819 */ /* 0x100fe20000011407 */
[----:B------:R-:W-:Y:S01]  /*127b0*/  IMAD.MOV R18, RZ, RZ, -R7 ;  /* 0x000000ffff127224 */ /* 0x000fe200078e0a07 */
[----:B------:R-:W-:Y:S01]  /*127c0*/  UIADD3 UR7, UR19, UR7, URZ ;  /* 0x0000000713077290 */ /* 0x000fe2000fffe03f */
[----:B------:R-:W-:Y:S01]  /*127d0*/  SHFL.IDX PT, R12, R17, RZ, 0x1c1f ;  /* 0x001c1fff110c7589 */ /* 0x000fe200000e0000 */
[----:B------:R-:W-:Y:S01]  /*127e0*/  MOV R20, UR18 ;  /* 0x0000001200147c02 */ /* 0x000fe20008000f00 */
[----:B------:R-:W-:-:S02]  /*127f0*/  IMAD R18, R18, c[0x0][0x4e8], R9 ;  /* 0x00013a0012127a24 */ /* 0x000fc400078e0209 */
[----:B------:R-:W1:Y:S01]  /*12800*/  SHFL.IDX PT, R13, R14, RZ, 0x1c1f ;  /* 0x001c1fff0e0d7589 */ /* 0x000e6200000e0000 */
[----:B------:R-:W-:Y:S02]  /*12810*/  IMAD R9, R73, 0x80, R2 ;  /* 0x0000008049097824 */ /* 0x000fe400078e0202 */
[----:B-----5:R-:W-:Y:S01]  /*12820*/  IMAD R2, R4, c[0x0][0x4e8], RZ ;  /* 0x00013a0004027a24 */ /* 0x020fe200078e02ff */
[----:B------:R2:W3:Y:S01]  /*12830*/  SHFL.IDX PT, R11, R14, 0x1, 0x1c1f ;  /* 0x003c1f000e0b7f89 */ /* 0x0004e200000e0000 */
[----:B------:R-:W-:Y:S01]  /*12840*/  IMAD R22, R15, c[0x0][0x3e0], RZ ;  /* 0x0000f8000f167a24 */ /* 0x000fe200078e02ff */
[C---:B------:R-:W-:Y:S01]  /*12850*/  IADD3 R15, R9.reuse, 0x8, RZ ;  /* 0x00000008090f7810 */ /* 0x040fe20007ffe0ff */
[----:B------:R-:W-:Y:S01]  /*12860*/  IMAD.U32 R21, RZ, RZ, UR19 ;  /* 0x00000013ff157e24 */ /* 0x000fe2000f8e00ff */
[-C--:B------:R-:W-:Y:S01]  /*12870*/  ISETP.GE.OR P1, PT, R9, R2.reuse, P2 ;  /* 0x000000020900720c */ /* 0x080fe20001726670 */
[----:B------:R-:W-:Y:S01]  /*12880*/  IMAD.U32 R21, RZ, RZ, UR7 ;  /* 0x00000007ff157e24 */ /* 0x000fe2000f8e00ff */
[----:B------:R-:W-:Y:S01]  /*12890*/  ISETP.GE.OR P0, PT, R15, R2, P2 ;  /* 0x000000020f00720c */ /* 0x000fe20001706670 */
[C---:B------:R-:W-:Y:S01]  /*128a0*/  IMAD R22, R7.reuse, c[0x0][0x3e4], R22 ;  /* 0x0000f90007167a24 */ /* 0x040fe200078e0216 */
[----:B------:R-:W-:Y:S01]  /*128b0*/  SHF.R.S32.HI R4, RZ, 0x1f, R18 ;  /* 0x0000001fff047819 */ /* 0x000fe20000011412 */
[----:B------:R-:W-:-:S04]  /*128c0*/  IMAD.WIDE.U32 R20, R7, c[0x0][0x3e0], R20 ;  /* 0x0000f80007147a25 */ /* 0x000fc800078e0014 */
[----:B------:R-:W-:Y:S01]  /*128d0*/  IMAD R73, R73, 0x80, R16 ;  /* 0x0000008049497824 */ /* 0x000fe200078e0210 */
[----:B------:R-:W-:-:S05]  /*128e0*/  IADD3 R21, R21, R22, RZ ;  /* 0x0000001615157210 */ /* 0x000fca0007ffe0ff */
[----:B------:R-:W-:Y:S01]  /*128f0*/  IMAD.WIDE.U32 R74, R18, c[0x0][0x3d8], R20 ;  /* 0x0000f600124a7a25 */ /* 0x000fe200078e0014 */
[----:B-1----:R1:W-:Y:S03]  /*12900*/  @!P1 ST.E [R12.64], R6 ;  /* 0x000000060c009985 */ /* 0x0023e6000c10190a */
[----:B--2---:R-:W-:Y:S01]  /*12910*/  IMAD.SHL.U32 R14, R3, 0x8, RZ ;  /* 0x00000008030e7824 */ /* 0x004fe200078e00ff */
[----:B---3--:R1:W-:Y:S01]  /*12920*/  @!P0 ST.E [R10.64], R8 ;  /* 0x000000080a008985 */ /* 0x0083e2000c10190a */
[----:B------:R-:W-:-:S03]  /*12930*/  IMAD R3, R4, c[0x0][0x3d8], RZ ;  /* 0x0000f60004037a24 */ /* 0x000fc600078e02ff */
[----:B------:R-:W-:Y:S01]  /*12940*/  LOP3.LUT R5, R5, 0x7ffffe00, R14, 0xf8, !PT ;  /* 0x7ffffe0005057812 */ /* 0x000fe200078ef80e */
[----:B------:R-:W-:-:S04]  /*12950*/  IMAD R3, R18, c[0x0][0x3dc], R3 ;  /* 0x0000f70012037a24 */ /* 0x000fc800078e0203 */
[----:B------:R-:W-:Y:S02]  /*12960*/  IMAD.SHL.U32 R76, R5, 0x2, RZ ;  /* 0x00000002054c7824 */ /* 0x000fe400078e00ff */
[----:B------:R-:W-:Y:S01]  /*12970*/  IMAD.IADD R3, R75, 0x1, R3 ;  /* 0x000000014b037824 */ /* 0x000fe200078e0203 */
[C---:B------:R-:W-:Y:S02]  /*12980*/  LEA R75, P0, R74.reuse, c[0x0][0x380], 0x1 ;  /* 0x0000e0004a4b7a11 */ /* 0x040fe400078008ff */
[----:B------:R1:W2:Y:S02]  /*12990*/  LDS.128 R60, [R76+0x1080] ;  /* 0x001080004c3c7984 */ /* 0x0002a40000000c00 */
[----:B------:R-:W-:Y:S02]  /*129a0*/  LEA.HI.X R74, R74, c[0x0][0x384], R3, 0x1, P0 ;  /* 0x0000e1004a4a7a11 */ /* 0x000fe400000f0c03 */
[----:B------:R1:W3:Y:S01]  /*129b0*/  LDS.128 R56, [R76+0x2080] ;  /* 0x002080004c387984 */ /* 0x0002e20000000c00 */
[----:B------:R-:W-:-:S03]  /*129c0*/  ISETP.GE.AND P0, PT, R73, R2, PT ;  /* 0x000000024900720c */ /* 0x000fc60003f06270 */
        /* <DEDUP_REMOVED lines=22> */
[----:B------:R5:W1:Y:S01]  /*12b30*/  LDS.128 R16, [R76+0xc080] ;  /* 0x00c080004c107984 */ /* 0x000a620000000c00 */
[----:B------:R-:W-:-:S07]  /*12b40*/  ISETP.GE.AND P3, PT, R0, c[0x0][0x3c8], PT ;  /* 0x0000f20000007a0c */ /* 0x000fce0003f66270 */
[----:B------:R-:W-:Y:S02]  /*12b50*/  @!P2 SHF.R.S32.HI R71, RZ, 0x1f, R72 ;  /* 0x0000001fff47a819 */ /* 0x000fe40000011448 */
[----:B------:R-:W-:Y:S02]  /*12b60*/  @!P1 SHF.R.S32.HI R69, RZ, 0x1f, R70 ;  /* 0x0000001fff459819 */ /* 0x000fe40000011446 */
[----:B------:R-:W-:Y:S02]  /*12b70*/  @!P0 SHF.R.S32.HI R3, RZ, 0x1f, R68 ;  /* 0x0000001fff038819 */ /* 0x000fe40000011444 */
[----:B------:R-:W-:Y:S02]  /*12b80*/  @!P2 LEA.HI R71, R71, R72, RZ, 0x3 ;  /* 0x000000484747a211 */ /* 0x000fe400078f18ff */
[----:B------:R-:W-:Y:S02]  /*12b90*/  @!P1 LEA.HI R69, R69, R70, RZ, 0x3 ;  /* 0x0000004645459211 */ /* 0x000fe400078f18ff */
[----:B------:R-:W-:-:S02]  /*12ba0*/  @!P0 LEA.HI R3, R3, R68, RZ, 0x3 ;  /* 0x0000004403038211 */ /* 0x000fc400078f18ff */
[----:B------:R-:W-:Y:S02]  /*12bb0*/  @!P2 LOP3.LUT R71, R71, 0xfffffff8, RZ, 0xc0, !PT ;  /* 0xfffffff84747a812 */ /* 0x000fe400078ec0ff */
[----:B------:R-:W-:Y:S01]  /*12bc0*/  @!P1 LOP3.LUT R69, R69, 0xfffffff8, RZ, 0xc0, !PT ;  /* 0xfffffff845459812 */ /* 0x000fe200078ec0ff */
[----:B-1---5:R-:W-:Y:S01]  /*12bd0*/  @!P3 IMAD.WIDE R76, R0, 0x2, R78 ;  /* 0x00000002004cb825 */ /* 0x022fe200078e024e */
[----:B------:R-:W-:-:S03]  /*12be0*/  @!P0 LOP3.LUT R3, R3, 0xfffffff8, RZ, 0xc0, !PT ;  /* 0xfffffff803038812 */ /* 0x000fc600078ec0ff */
[--C-:B------:R-:W-:Y:S01]  /*12bf0*/  @!P2 IMAD.WIDE R70, R71, 0x2, R78.reuse ;  /* 0x000000024746a825 */ /* 0x100fe200078e024e */
[----:B--2---:R1:W-:Y:S03]  /*12c00*/  @!P3 ST.E.128 [R76.64], R64 ;  /* 0x000000404c00b985 */ /* 0x0043e6000c101d0a */
[--C-:B------:R-:W-:Y:S01]  /*12c10*/  @!P1 IMAD.WIDE R68, R69, 0x2, R78.reuse ;  /* 0x0000000245449825 */ /* 0x100fe200078e024e */
[----:B---3--:R1:W-:Y:S03]  /*12c20*/  @!P2 ST.E.128 [R70.64], R48 ;  /* 0x000000304600a985 */ /* 0x0083e6000c101d0a */
[----:B------:R-:W-:Y:S01]  /*12c30*/  @!P0 IMAD.WIDE R78, R3, 0x2, R78 ;  /* 0x00000002034e8825 */ /* 0x000fe200078e024e */
[----:B----4-:R1:W-:Y:S04]  /*12c40*/  @!P1 ST.E.128 [R68.64], R32 ;  /* 0x0000002044009985 */ /* 0x0103e8000c101d0a */
[----:B------:R1:W-:Y:S02]  /*12c50*/  @!P0 ST.E.128 [R78.64], R16 ;  /* 0x000000104e008985 */ /* 0x0003e4000c101d0a */
.L_x_148:
[----:B--234-:R-:W-:Y:S05]  /*12c60*/  BSYNC B0 ;  /* 0x0000000000007941 */ /* 0x01cfea0003800000 */
.L_x_147:
[----:B------:R-:W-:Y:S01]  /*12c70*/  IADD3 R3, R73, 0x20, RZ ;  /* 0x0000002049037810 */ /* 0x000fe20007ffe0ff */
[----:B-1----:R1:W2:Y:S01]  /*12c80*/  SHFL.IDX PT, R35, R74, 0x1, 0x181f ;  /* 0x00381f004a237f89 */ /* 0x0022a200000e0000 */
        /* <DEDUP_REMOVED lines=28> */
.L_x_150:
[----:B------:R-:W-:Y:S05]  /*12e50*/  BSYNC B0 ;  /* 0x0000000000007941 */ /* 0x000fea0003800000 */
.L_x_149:
[----:B------:R-:W-:Y:S01]  /*12e60*/  IADD3 R3, R73, 0x40, RZ ;  /* 0x0000004049037810 */ /* 0x000fe20007ffe0ff */
[----:B--2---:R2:W4:Y:S01]  /*12e70*/  SHFL.IDX PT, R19, R74, 0x2, 0x181f ;  /* 0x00581f004a137f89 */ /* 0x00452200000e0000 */
[----:B------:R-:W-:Y:S02]  /*12e80*/  BSSY B0, `(.L_x_151) ;  /* 0x000001c000007945 */ /* 0x000fe40003800000 */
[----:B------:R-:W-:Y:S01]  /*12e90*/  ISETP.GE.AND P0, PT, R3, R2, PT ;  /* 0x000000020300720c */ /* 0x000fe20003f06270 */
[----:B------:R2:W1:-:S12]  /*12ea0*/  SHFL.IDX PT, R18, R75, 0x2, 0x181f ;  /* 0x00581f004b127f89 */ /* 0x00045800000e0000 */
        /* <DEDUP_REMOVED lines=25> */
.L_x_152:
[----:B------:R-:W-:Y:S05]  /*13040*/  BSYNC B0 ;  /* 0x0000000000007941 */ /* 0x000fea0003800000 */
.L_x_151:
[----:B------:R-:W-:Y:S01]  /*13050*/  IADD3 R73, R73, 0x60, RZ ;  /* 0x0000006049497810 */ /* 0x000fe20007ffe0ff */
[----:B-1----:R1:W2:Y:S03]  /*13060*/  SHFL.IDX PT, R11, R74, 0x3, 0x181f ;  /* 0x00781f004a0b7f89 */ /* 0x0022a600000e0000 */
[----:B------:R-:W-:Y:S01]  /*13070*/  ISETP.GE.AND P0, PT, R73, R2, PT ;  /* 0x000000024900720c */ /* 0x000fe20003f06270 */
[----:B------:R1:W4:-:S12]  /*13080*/  SHFL.IDX PT, R10, R75, 0x3, 0x181f ;  /* 0x00781f004b0a7f89 */ /* 0x00031800000e0000 */
[----:B------:R-:W-:Y:S05]  /*13090*/  @P0 EXIT ;  /* 0x000000000000094d */ /* 0x000fea0003800000 */
[C---:B------:R-:W-:Y:S02]  /*130a0*/  IADD3 R9, R0.reuse, 0x40, RZ ;  /* 0x0000004000097810 */ /* 0x040fe40007ffe0ff */
[C---:B------:R-:W-:Y:S02]  /*130b0*/  IADD3 R3, R0.reuse, 0x80, RZ ;  /* 0x0000008000037810 */ /* 0x040fe40007ffe0ff */
[----:B------:R-:W-:Y:S02]  /*130c0*/  ISETP.GE.AND P1, PT, R9, c[0x0][0x3c8], PT ;  /* 0x0000f20009007a0c */ /* 0x000fe40003f26270 */
[----:B------:R-:W-:Y:S02]  /*130d0*/  ISETP.GE.AND P0, PT, R3, c[0x0][0x3c8], PT ;  /* 0x0000f20003007a0c */ /* 0x000fe40003f06270 */
[C---:B------:R-:W-:Y:S02]  /*130e0*/  ISETP.GE.AND P2, PT, R0.reuse, c[0x0][0x3c8], PT ;  /* 0x0000f20000007a0c */ /* 0x040fe40003f46270 */
[----:B------:R-:W-:-:S07]  /*130f0*/  IADD3 R15, R0, 0xc0, RZ ;  /* 0x000000c0000f7810 */ /* 0x000fce0007ffe0ff */
[----:B------:R-:W-:Y:S02]  /*13100*/  @!P1 SHF.R.S32.HI R8, RZ, 0x1f, R9 ;  /* 0x0000001fff089819 */ /* 0x000fe40000011409 */
[----:B------:R-:W-:Y:S02]  /*13110*/  @!P0 SHF.R.S32.HI R2, RZ, 0x1f, R3 ;  /* 0x0000001fff028819 */ /* 0x000fe40000011403 */
[----:B------:R-:W-:Y:S01]  /*13120*/  @!P1 LEA.HI R8, R8, R9, RZ, 0x3 ;  /* 0x0000000908089211 */ /* 0x000fe200078f18ff */
[--C-:B--2-4-:R-:W-:Y:S01]  /*13130*/  @!P2 IMAD.WIDE R12, R0, 0x2, R10.reuse ;  /* 0x00000002000ca825 */ /* 0x114fe200078e020a */
[----:B------:R-:W-:Y:S02]  /*13140*/  @!P0 LEA.HI R2, R2, R3, RZ, 0x3 ;  /* 0x0000000302028211 */ /* 0x000fe400078f18ff */
[----:B------:R-:W-:Y:S02]  /*13150*/  @!P1 LOP3.LUT R8, R8, 0xfffffff8, RZ, 0xc0, !PT ;  /* 0xfffffff808089812 */ /* 0x000fe400078ec0ff */
[----:B------:R-:W-:Y:S01]  /*13160*/  @!P0 LOP3.LUT R2, R2, 0xfffffff8, RZ, 0xc0, !PT ;  /* 0xfffffff802028812 */ /* 0x000fe200078ec0ff */
[----:B------:R2:W-:Y:S02]  /*13170*/  @!P2 ST.E.128 [R12.64], R52 ;  /* 0x000000340c00a985 */ /* 0x0005e4000c101d0a */
[----:B------:R-:W-:-:S04]  /*13180*/  @!P1 IMAD.WIDE R8, R8, 0x2, R10 ;  /* 0x0000000208089825 */ /* 0x000fc800078e020a */
[----:B------:R-:W-:Y:S01]  /*13190*/  @!P0 IMAD.WIDE R2, R2, 0x2, R10 ;  /* 0x0000000202028825 */ /* 0x000fe200078e020a */
[----:B------:R2:W-:Y:S04]  /*131a0*/  @!P1 ST.E.128 [R8.64], R36 ;  /* 0x0000002408009985 */ /* 0x0005e8000c101d0a */
[----:B------:R2:W-:Y:S01]  /*131b0*/  @!P0 ST.E.128 [R2.64], R20 ;  /* 0x0000001402008985 */ /* 0x0005e2000c101d0a */
[----:B------:R-:W-:-:S13]  /*131c0*/  ISETP.GE.AND P0, PT, R15, c[0x0][0x3c8], PT ;  /* 0x0000f2000f007a0c */ /* 0x000fda0003f06270 */
[----:B------:R-:W-:Y:S05]  /*131d0*/  @P0 EXIT ;  /* 0x000000000000094d */ /* 0x000fea0003800000 */
[----:B------:R-:W-:-:S04]  /*131e0*/  SHF.R.S32.HI R0, RZ, 0x1f, R15 ;  /* 0x0000001fff007819 */ /* 0x000fc8000001140f */
[----:B------:R-:W-:-:S04]  /*131f0*/  LEA.HI R0, R0, R15, RZ, 0x3 ;  /* 0x0000000f00007211 */ /* 0x000fc800078f18ff */
[----:B--2---:R-:W-:-:S05]  /*13200*/  LOP3.LUT R3, R0, 0xfffffff8, RZ, 0xc0, !PT ;  /* 0xfffffff800037812 */ /* 0x004fca00078ec0ff */
[----:B------:R-:W-:-:S05]  /*13210*/  IMAD.WIDE R10, R3, 0x2, R10 ;  /* 0x00000002030a7825 */ /* 0x000fca00078e020a */
[----:B------:R-:W-:Y:S01]  /*13220*/  ST.E.128 [R10.64], R4 ;  /* 0x000000040a007985 */ /* 0x000fe2000c101d0a */
[----:B------:R-:W-:Y:S05]  /*13230*/  EXIT ;  /* 0x000000000000794d */ /* 0x000fea0003800000 */
.L_x_145:
        /* <DEDUP_REMOVED lines=10> */
[----:B------:R-:W3:Y:S01]  /*132e0*/  @P0 LDG.E R0, [R6.64] ;  /* 0x0000000a06000981 */ /* 0x000ee2000c1e1900 */
        /* <DEDUP_REMOVED lines=11> */
[----:B---3--:R-:W3:Y:S02]  /*133a0*/  @P0 R2UR UR5, R0 ;  /* 0x00000000000503c2 */ /* 0x008ee400000e0000 */
[----:B---3--:R-:W-:Y:S02]  /*133b0*/  @UP1 USHF.R.S32.HI UR4, URZ, 0x1f, UR5 ;  /* 0x0000001f3f041899 */ /* 0x008fe40008011405 */
[----:B------:R-:W-:-:S05]  /*133c0*/  @UP1 UMOV UR14, UR5 ;  /* 0x00000005000e1c82 */ /* 0x000fca0008000000 */
[----:B------:R-:W-:Y:S01]  /*133d0*/  @UP1 UMOV UR15, UR4 ;  /* 0x00000004000f1c82 */ /* 0x000fe20008000000 */
[----:B------:R-:W-:Y:S05]  /*133e0*/  @P1 BRA `(.L_x_153) ;  /* 0x0000004000001947 */ /* 0x000fea0003800000 */
[----:B-1----:R-:W-:Y:S05]  /*133f0*/  @!P0 BRA `(.L_x_153) ;  /* 0x0000003000008947 */ /* 0x002fea0003800000 */
[----:B-----5:R-:W3:Y:S04]  /*13400*/  LDG.E R5, [R6.64] ;  /* 0x0000000a06057981 */ /* 0x020ee8000c1e1900 */
[----:B------:R-:W3:Y:S02]  /*13410*/  LDG.E R0, [R6.64+0x4] ;  /* 0x0000040a06007981 */ /* 0x000ee4000c1e1900 */
[----:B---3--:R-:W-:Y:S02]  /*13420*/  IADD3 R5, -R5, R0, RZ ;  /* 0x0000000005057210 */ /* 0x008fe40007ffe1ff */
.L_x_153:
        /* <DEDUP_REMOVED lines=37> */
[----:B------:R-:W-:Y:S01]  /*13680*/  IMAD R0, R4, c[0x0][0x48c], R3 ;  /* 0x0001230004007a24 */ /* 0x000fe200078e0203 */
[----:B------:R-:W-:-:S04]  /*13690*/  LEA R2, P0, R6, c[0x0][0x450], 0x2 ;  /* 0x0001140006027a11 */ /* 0x000fc800078010ff */
[----:B------:R-:W-:Y:S01]  /*136a0*/  IADD3 R3, R7, R0, RZ ;  /* 0x0000000007037210 */ /* 0x000fe20007ffe0ff */
[----:B------:R-:W-:-:S03]  /*136b0*/  IMAD.MOV.U32 R7, RZ, RZ, -0x800000 ;  /* 0xff800000ff077424 */ /* 0x000fc600078e00ff */
[----:B------:R-:W-:-:S05]  /*136c0*/  LEA.HI.X R3, R6, c[0x0][0x454], R3, 0x2, P0 ;  /* 0x0001150006037a11 */ /* 0x000fca00000f1403 */
[----:B------:R1:W-:Y:S02]  /*136d0*/  STG.E [R2.64], R7 ;  /* 0x0000000702007986 */ /* 0x0003e4000c10190a */
.L_x_155:
[----:B------:R-:W-:Y:S05]  /*136e0*/  BSYNC B0 ;  /* 0x0000000000007941 */ /* 0x000fea0003800000 */
.L_x_154:
[----:B-1----:R-:W1:Y:S01]  /*136f0*/  S2R R3, SR_CTAID.X ;  /* 0x0000000000037919 */ /* 0x002e620000002500 */
[----:B------:R-:W-:Y:S01]  /*13700*/  SHF.R.S32.HI R4, RZ, 0x1f, R9 ;  /* 0x0000001fff047819 */ /* 0x000fe20000011409 */
        /* <DEDUP_REMOVED lines=15> */
[C---:B------:R-:W-:Y:S01]  /*13800*/  LEA R2, R9.reuse, R4, 0x5 ;  /* 0x0000000409027211 */ /* 0x040fe200078e28ff */
[----:B------:R-:W-:Y:S01]  /*13810*/  UIMAD.WIDE.U32 UR16, UR13, UR4, UR16 ;  /* 0x000000040d1072a5 */ /* 0x000fe2000f8e0010 */
[----:B------:R-:W-:Y:S01]  /*13820*/  SHF.L.U32 R9, R9, 0x3, RZ ;  /* 0x0000000309097819 */ /* 0x000fe200000006ff */
[----:B------:R-:W-:Y:S02]  /*13830*/  UIMAD UR7, UR13, UR5, UR7 ;  /* 0x000000050d0772a4 */ /* 0x000fe4000f8e0207 */
[C---:B-1----:R-:W-:Y:S01]  /*13840*/  IMAD R2, R3.reuse, 0x80, R2 ;  /* 0x0000008003027824 */ /* 0x042fe200078e0202 */
[----:B------:R-:W-:Y:S01]  /*13850*/  ULDC.64 UR4, c[0x0][0x3f0] ;  /* 0x0000fc0000047ab9 */ /* 0x000fe20000000a00 */
[----:B------:R-:W-:Y:S01]  /*13860*/  IMAD R4, R3, 0x80, R4 ;  /* 0x0000008003047824 */ /* 0x000fe200078e0204 */
[----:B------:R-:W-:Y:S01]  /*13870*/  UIMAD UR6, UR6, UR4, URZ ;  /* 0x00000004060672a4 */ /* 0x000fe2000f8e023f */
[----:B------:R-:W-:Y:S01]  /*13880*/  @P0 IMAD.HI.U32 R0, R2, c[0x0][0x4ec], RZ ;  /* 0x00013b0002000a27 */ /* 0x000fe200078e00ff */
[----:B------:R-:W-:Y:S01]  /*13890*/  UIADD3 UR17, UR7, UR17, URZ ;  /* 0x0000001107117290 */ /* 0x000fe2000fffe03f */
[----:B------:R-:W-:Y:S01]  /*138a0*/  IADD3 R8, R9, 0x40, RZ ;  /* 0x0000004009087810 */ /* 0x000fe20007ffe0ff */
[----:B------:R-:W-:Y:S01]  /*138b0*/  UIMAD UR5, UR20, UR5, UR6 ;  /* 0x00000005140572a4 */ /* 0x000fe2000f8e0206 */
[----:B------:R-:W-:Y:S01]  /*138c0*/  IMAD.MOV.U32 R7, RZ, RZ, R2 ;  /* 0x000000ffff077224 */ /* 0x000fe200078e0002 */
[----:B------:R-:W-:Y:S01]  /*138d0*/  @P0 SHF.R.U32.HI R7, RZ, c[0x0][0x4f0], R0 ;  /* 0x00013c00ff070a19 */ /* 0x000fe20000011600 */
[----:B------:R-:W-:-:S03]  /*138e0*/  UIMAD.WIDE.U32 UR16, UR20, UR4, UR16 ;  /* 0x00000004141072a5 */ /* 0x000fc6000f8e0010 */
[----:B------:R-:W-:Y:S01]  /*138f0*/  IADD3 R11, -R7, RZ, RZ ;  /* 0x000000ff070b7210 */ /* 0x000fe20007ffe1ff */
[----:B------:R-:W-:Y:S01]  /*13900*/  UIADD3 UR5, UR17, UR5, URZ ;  /* 0x0000000511057290 */ /* 0x000fe2000fffe03f */
[----:B------:R-:W-:Y:S01]  /*13910*/  SHF.R.S32.HI R0, RZ, 0x1f, R7 ;  /* 0x0000001fff007819 */ /* 0x000fe20000011407 */
[----:B------:R-:W-:Y:S02]  /*13920*/  IMAD.U32 R10, RZ, RZ, UR16 ;  /* 0x00000010ff0a7e24 */ /* 0x000fe4000f8e00ff */
[----:B------:R-:W-:Y:S02]  /*13930*/  IMAD R6, R11, c[0x0][0x4e8], R2 ;  /* 0x00013a000b067a24 */ /* 0x000fe400078e0202 */
[----:B------:R-:W-:Y:S01]  /*13940*/  IMAD.U32 R11, RZ, RZ, UR17 ;  /* 0x00000011ff0b7e24 */ /* 0x000fe2000f8e00ff */
[----:B------:R-:W-:Y:S01]  /*13950*/  MOV R11, UR5 ;  /* 0x00000005000b7c02 */ /* 0x000fe20008000f00 */
[----:B------:R-:W-:Y:S01]  /*13960*/  IMAD R0, R0, c[0x0][0x3e0], RZ ;  /* 0x0000f80000007a24 */ /* 0x000fe200078e02ff */
[----:B------:R-:W-:-:S03]  /*13970*/  SHF.R.S32.HI R2, RZ, 0x1f, R6 ;  /* 0x0000001fff027819 */ /* 0x000fc60000011406 */
[C---:B------:R-:W-:Y:S02]  /*13980*/  IMAD R0, R7.reuse, c[0x0][0x3e4], R0 ;  /* 0x0000f90007007a24 */ /* 0x040fe400078e0200 */
[----:B------:R-:W-:-:S04]  /*13990*/  IMAD.WIDE.U32 R10, R7, c[0x0][0x3e0], R10 ;  /* 0x0000f800070a7a25 */ /* 0x000fc800078e000a */
[----:B------:R-:W-:Y:S02]  /*139a0*/  IMAD R7, R2, c[0x0][0x3d8], RZ ;  /* 0x0000f60002077a24 */ /* 0x000fe400078e02ff */
[----:B------:R-:W-:Y:S02]  /*139b0*/  IMAD.IADD R11, R11, 0x1, R0 ;  /* 0x000000010b0b7824 */ /* 0x000fe400078e0200 */
[C---:B------:R-:W-:Y:S02]  /*139c0*/  IMAD R7, R6.reuse, c[0x0][0x3dc], R7 ;  /* 0x0000f70006077a24 */ /* 0x040fe400078e0207 */
[----:B------:R-:W-:Y:S01]  /*139d0*/  IMAD.WIDE.U32 R10, R6, c[0x0][0x3d8], R10 ;  /* 0x0000f600060a7a25 */ /* 0x000fe200078e000a */
[----:B------:R-:W-:-:S04]  /*139e0*/  IADD3 R6, R9, 0xc0, RZ ;  /* 0x000000c009067810 */ /* 0x000fc80007ffe0ff */
[----:B------:R-:W-:Y:S02]  /*139f0*/  IADD3 R7, R11, R7, RZ ;  /* 0x000000070b077210 */ /* 0x000fe40007ffe0ff */
[----:B------:R-:W-:-:S04]  /*13a00*/  LEA R11, P0, R10, c[0x0][0x380], 0x1 ;  /* 0x0000e0000a0b7a11 */ /* 0x000fc800078008ff */
[----:B------:R-:W-:Y:S01]  /*13a10*/  LEA.HI.X R10, R10, c[0x0][0x384], R7, 0x1, P0 ;  /* 0x0000e1000a0a7a11 */ /* 0x000fe200000f0c07 */
[----:B------:R1:W3:Y:S01]  /*13a20*/  SHFL.IDX PT, R12, R11, RZ, 0x181f ;  /* 0x00181fff0b0c7589 */ /* 0x0002e200000e0000 */
[----:B------:R-:W-:Y:S02]  /*13a30*/  ISETP.GE.AND P0, PT, R4, R5, PT ;  /* 0x000000050400720c */ /* 0x000fe40003f06270 */
[----:B------:R-:W-:Y:S01]  /*13a40*/  IADD3 R7, R9, 0x80, RZ ;  /* 0x0000008009077810 */ /* 0x000fe20007ffe0ff */
[----:B----4-:R1:W4:Y:S10]  /*13a50*/  SHFL.IDX PT, R13, R10, RZ, 0x181f ;  /* 0x00181fff0a0d7589 */ /* 0x01033400000e0000 */
[----:B------:R-:W-:Y:S05]  /*13a60*/  @P0 BRA `(.L_x_157) ;  /* 0x0000015000000947 */ /* 0x000fea0003800000 */
[----:B------:R-:W-:Y:S02]  /*13a70*/  ISETP.GE.AND P2, PT, R8, c[0x0][0x3c8], PT ;  /* 0x0000f20008007a0c */ /* 0x000fe40003f46270 */
[----:B------:R-:W-:-:S02]  /*13a80*/  ISETP.GE.AND P1, PT, R7, c[0x0][0x3c8], PT ;  /* 0x0000f20007007a0c */ /* 0x000fc40003f26270 */
[----:B------:R-:W-:Y:S02]  /*13a90*/  ISETP.GE.AND P0, PT, R6, c[0x0][0x3c8], PT ;  /* 0x0000f20006007a0c */ /* 0x000fe40003f06270 */
        /* <DEDUP_REMOVED lines=12> */
[----:B------:R3:W-:Y:S03]  /*13b60*/  @!P3 ST.E.128 [R14.64], RZ ;  /* 0x000000ff0e00b985 */ /* 0x0007e6000c101d0a */
[--C-:B------:R-:W-:Y:S01]  /*13b70*/  @!P1 IMAD.WIDE R2, R2, 0x2, R12.reuse ;  /* 0x0000000202029825 */ /* 0x100fe200078e020c */
[----:B------:R3:W-:Y:S03]  /*13b80*/  @!P2 ST.E.128 [R16.64], RZ ;  /* 0x000000ff1000a985 */ /* 0x0007e6000c101d0a */
[----:B------:R-:W-:Y:S01]  /*13b90*/  @!P0 IMAD.WIDE R12, R0, 0x2, R12 ;  /* 0x00000002000c8825 */ /* 0x000fe200078e020c */
[----:B------:R3:W-:Y:S04]  /*13ba0*/  @!P1 ST.E.128 [R2.64], RZ ;  /* 0x000000ff02009985 */ /* 0x0007e8000c101d0a */
[----:B------:R3:W-:Y:S02]  /*13bb0*/  @!P0 ST.E.128 [R12.64], RZ ;  /* 0x000000ff0c008985 */ /* 0x0007e4000c101d0a */
.L_x_157:
[----:B------:R-:W-:Y:S05]  /*13bc0*/  BSYNC B0 ;  /* 0x0000000000007941 */ /* 0x000fea0003800000 */
.L_x_156:
[----:B------:R-:W-:Y:S01]  /*13bd0*/  IADD3 R0, R4, 0x20, RZ ;  /* 0x0000002004007810 */ /* 0x000fe20007ffe0ff */
[----:B---34-:R3:W4:Y:S01]  /*13be0*/  SHFL.IDX PT, R13, R10, 0x1, 0x181f ;  /* 0x00381f000a0d7f89 */ /* 0x01872200000e0000 */
[----:B------:R-:W-:Y:S02]  /*13bf0*/  BSSY B0, `(.L_x_158) ;  /* 0x0000019000007945 */ /* 0x000fe40003800000 */
[----:B------:R-:W-:Y:S01]  /*13c00*/  ISETP.GE.AND P0, PT, R0, R5, PT ;  /* 0x000000050000720c */ /* 0x000fe20003f06270 */
[----:B------:R3:W1:-:S12]  /*13c10*/  SHFL.IDX PT, R12, R11, 0x1, 0x181f ;  /* 0x00381f000b0c7f89 */ /* 0x00065800000e0000 */
        /* <DEDUP_REMOVED lines=11> */
[----:B-1--4-:R-:W-:Y:S01]  /*13cd0*/  @!P3 IMAD.WIDE R14, R9, 0x2, R12 ;  /* 0x00000002090eb825 */ /* 0x012fe200078e020c */
        /* <DEDUP_REMOVED lines=10> */
.L_x_159:
[----:B------:R-:W-:Y:S05]  /*13d80*/  BSYNC B0 ;  /* 0x0000000000007941 */ /* 0x000fea0003800000 */
.L_x_158:
[----:B------:R-:W-:Y:S01]  /*13d90*/  IADD3 R0, R4, 0x40, RZ ;  /* 0x0000004004007810 */ /* 0x000fe20007ffe0ff */
[----:B-1--4-:R1:W4:Y:S01]  /*13da0*/  SHFL.IDX PT, R13, R10, 0x2, 0x181f ;  /* 0x00581f000a0d7f89 */ /* 0x01232200000e0000 */
[----:B------:R-:W-:Y:S02]  /*13db0*/  BSSY B0, `(.L_x_160) ;  /* 0x0000019000007945 */ /* 0x000fe40003800000 */
[----:B------:R-:W-:Y:S01]  /*13dc0*/  ISETP.GE.AND P0, PT, R0, R5, PT ;  /* 0x000000050000720c */ /* 0x000fe20003f06270 */
[----:B------:R1:W3:-:S12]  /*13dd0*/  SHFL.IDX PT, R12, R11, 0x2, 0x181f ;  /* 0x00581f000b0c7f89 */ /* 0x0002d800000e0000 */
        /* <DEDUP_REMOVED lines=22> */
.L_x_161:
[----:B------:R-:W-:Y:S05]  /*13f40*/  BSYNC B0 ;  /* 0x0000000000007941 */ /* 0x000fea0003800000 */
.L_x_160:
[----:B------:R-:W-:Y:S01]  /*13f50*/  IADD3 R4, R4, 0x60, RZ ;  /* 0x0000006004047810 */ /* 0x000fe20007ffe0ff */
[----:B---3--:R3:W1:Y:S03]  /*13f60*/  SHFL.IDX PT, R3, R10, 0x3, 0x181f ;  /* 0x00781f000a037f89 */ /* 0x00866600000e0000 */
[----:B------:R-:W-:Y:S01]  /*13f70*/  ISETP.GE.AND P0, PT, R4, R5, PT ;  /* 0x000000050400720c */ /* 0x000fe20003f06270 */
[----:B------:R3:W4:-:S12]  /*13f80*/  SHFL.IDX PT, R2, R11, 0x3, 0x181f ;  /* 0x00781f000b027f89 */ /* 0x00071800000e0000 */
[----:B------:R-:W-:Y:S05]  /*13f90*/  @P0 EXIT ;  /* 0x000000000000094d */ /* 0x000fea0003800000 */
        /* <DEDUP_REMOVED lines=10> */
[----:B------:R1:W-:Y:S02]  /*14040*/  @!P2 ST.E.128 [R8.64], RZ ;  /* 0x000000ff0800a985 */ /* 0x0003e4000c101d0a */
[----:B------:R-:W-:-:S04]  /*14050*/  @!P1 IMAD.WIDE R4, R5, 0x2, R2 ;  /* 0x0000000205049825 */ /* 0x000fc800078e0202 */
[----:B---3--:R-:W-:Y:S01]  /*14060*/  @!P0 IMAD.WIDE R10, R7, 0x2, R2 ;  /* 0x00000002070a8825 */ /* 0x008fe200078e0202 */
[----:B------:R1:W-:Y:S04]  /*14070*/  @!P1 ST.E.128 [R4.64], RZ ;  /* 0x000000ff04009985 */ /* 0x0003e8000c101d0a */
[----:B------:R1:W-:Y:S01]  /*14080*/  @!P0 ST.E.128 [R10.64], RZ ;  /* 0x000000ff0a008985 */ /* 0x0003e2000c101d0a */
[----:B------:R-:W-:-:S13]  /*14090*/  ISETP.GE.AND P0, PT, R6, c[0x0][0x3c8], PT ;  /* 0x0000f20006007a0c */ /* 0x000fda0003f06270 */
[----:B------:R-:W-:Y:S05]  /*140a0*/  @P0 EXIT ;  /* 0x000000000000094d */ /* 0x000fea0003800000 */
[----:B-1----:R-:W-:-:S04]  /*140b0*/  SHF.R.S32.HI R5, RZ, 0x1f, R6 ;  /* 0x0000001fff057819 */ /* 0x002fc80000011406 */
[----:B------:R-:W-:-:S04]  /*140c0*/  LEA.HI R5, R5, R6, RZ, 0x3 ;  /* 0x0000000605057211 */ /* 0x000fc800078f18ff */
[----:B------:R-:W-:-:S05]  /*140d0*/  LOP3.LUT R5, R5, 0xfffffff8, RZ, 0xc0, !PT ;  /* 0xfffffff805057812 */ /* 0x000fca00078ec0ff */
[----:B------:R-:W-:-:S05]  /*140e0*/  IMAD.WIDE R2, R5, 0x2, R2 ;  /* 0x0000000205027825 */ /* 0x000fca00078e0202 */
[----:B------:R-:W-:Y:S01]  /*140f0*/  ST.E.128 [R2.64], RZ ;  /* 0x000000ff02007985 */ /* 0x000fe2000c101d0a */
[----:B------:R-:W-:Y:S05]  /*14100*/  EXIT ;  /* 0x000000000000794d */ /* 0x000fea0003800000 */
.L_x_162:
        /* <DEDUP_REMOVED lines=15> */
.L_x_1768:


//--------------------- .text._ZN7cutlass13device_kernelIN5flash19enable_sm80_to_sm89INS1_16FlashAttnFwdSm80INS1_25CollectiveMainloopFwdSm80ILi8ELi1ELb1EN4cute5tupleIJNS5_1CILi128EEENS7_ILi48EEENS7_ILi256EEEEEELi256ENS_6half_tEfNS_4arch4Sm80ELb0ELb1ELb1ELb0ELb1ELb0ELb1ELb0EEENS1_21CollectiveEpilogueFwdINS6_IJS8_SA_S9_EEENS6_IJNS7_ILi1EEESI_SI_EEESC_SE_Li256ELb0ELb1ELb0ELb0EEENS1_19SingleTileSchedulerILb0ELb0ELb1ELi128EEEEEEEEEvNT_6ParamsE --------------------------
	.section	.text._ZN7cutlass13device_kernelIN5flash19enable_sm80_to_sm89INS1_16FlashAttnFwdSm80INS1_25CollectiveMainloopFwdSm80ILi8ELi1ELb1EN4cute5tupleIJNS5_1CILi128EEENS7_ILi48EEENS7_ILi256EEEEEELi256ENS_6half_tEfNS_4arch4Sm80ELb0ELb1ELb1ELb0ELb1ELb0ELb1ELb0EEENS1_21CollectiveEpilogueFwdINS6_IJS8_SA_S9_EEENS6_IJNS7_ILi1EEESI_SI_EEESC_SE_Li256ELb0ELb1ELb0ELb0EEENS1_19SingleTileSchedulerILb0ELb0ELb1ELi128EEEEEEEEEvNT_6ParamsE,"ax",@progbits
	.sectioninfo	@"SHI_REGISTERS=255"
	.align	128
.text._ZN7cutlass13device_kernelIN5flash19enable_sm80_to_sm89INS1_16FlashAttnFwdSm80INS1_25CollectiveMainloopFwdSm80ILi8ELi1ELb1EN4cute5tupleIJNS5_1CILi128EEENS7_ILi48EEENS7_ILi256EEEEEELi256ENS_6half_tEfNS_4arch4Sm80ELb0ELb1ELb1ELb0ELb1ELb0ELb1ELb0EEENS1_21CollectiveEpilogueFwdINS6_IJS8_SA_S9_EEENS6_IJNS7_ILi1EEESI_SI_EEESC_SE_Li256ELb0ELb1ELb0ELb0EEENS1_19SingleTileSchedulerILb0ELb0ELb1ELi128EEEEEEEEEvNT_6ParamsE:
        .type           _ZN7cutlass13device_kernelIN5flash19enable_sm80_to_sm89INS1_16FlashAttnFwdSm80INS1_25CollectiveMainloopFwdSm80ILi8ELi1ELb1EN4cute5tupleIJNS5_1CILi128EEENS7_ILi48EEENS7_ILi256EEEEEELi256ENS_6half_tEfNS_4arch4Sm80ELb0ELb1ELb1ELb0ELb1ELb0ELb1ELb0EEENS1_21CollectiveEpilogueFwdINS6_IJS8_SA_S9_EEENS6_IJNS7_ILi1EEESI_SI_EEESC_SE_Li256ELb0ELb1ELb0ELb0EEENS1_19SingleTileSchedulerILb0ELb0ELb1ELi128EEEEEEEEEvNT_6ParamsE,@function
        .size           _ZN7cutlass13device_kernelIN5flash19enable_sm80_to_sm89INS1_16FlashAttnFwdSm80INS1_25CollectiveMainloopFwdSm80ILi8ELi1ELb1EN4cute5tupleIJNS5_1CILi128EEENS7_ILi48EEENS7_ILi256EEEEEELi256ENS_6half_tEfNS_4arch4Sm80ELb0ELb1ELb1ELb0ELb1ELb0ELb1ELb0EEENS1_21CollectiveEpilogueFwdINS6_IJS8_SA_S9_EEENS6_IJNS7_ILi1EEESI_SI_EEESC_SE_Li256ELb0ELb1ELb0ELb0EEENS1_19SingleTileSchedulerILb0ELb0ELb1ELi128EEEEEEEEEvNT_6ParamsE,(.L_x_1769 - _ZN7cutlass13device_kernelIN5flash19enable_sm80_to_sm89INS1_16FlashAttnFwdSm80INS1_25CollectiveMainloopFwdSm80ILi8ELi1ELb1EN4cute5tupleIJNS5_1CILi128EEENS7_ILi48EEENS7_ILi256EEEEEELi256ENS_6half_tEfNS_4arch4Sm80ELb0ELb1ELb1ELb0ELb1ELb0ELb1ELb0EEENS1_21CollectiveEpilogueFwdINS6_IJS8_SA_S9_EEENS6_IJNS7_ILi1EEESI_SI_EEESC_SE_Li256ELb0ELb1ELb0ELb0EEENS1_19SingleTileSchedulerILb0ELb0ELb1ELi128EEEEEEEEEvNT_6ParamsE)
        .other          _ZN7cutlass13device_kernelIN5flash19enable_sm80_to_sm89INS1_16FlashAttnFwdSm80INS1_25CollectiveMainloopFwdSm80ILi8ELi1ELb1EN4cute5tupleIJNS5_1CILi128EEENS7_ILi48EEENS7_ILi256EEEEEELi256ENS_6half_tEfNS_4arch4Sm80ELb0ELb1ELb1ELb0ELb1ELb0ELb1ELb0EEENS1_21CollectiveEpilogueFwdINS6_IJS8_SA_S9_EEENS6_IJNS7_ILi1EEESI_SI_EEESC_SE_Li256ELb0ELb1ELb0ELb0EEENS1_19SingleTileSchedulerILb0ELb0ELb1ELi128EEEEEEEEEvNT_6ParamsE,@"STO_CUDA_ENTRY STV_DEFAULT"
_ZN7cutlass13device_kernelIN5flash19enable_sm80_to_sm89INS1_16FlashAttnFwdSm80INS1_25CollectiveMainloopFwdSm80ILi8ELi1ELb1EN4cute5tupleIJNS5_1CILi128EEENS7_ILi48EEENS7_ILi256EEEEEELi256ENS_6half_tEfNS_4arch4Sm80ELb0ELb1ELb1ELb0ELb1ELb0ELb1ELb0EEENS1_21CollectiveEpilogueFwdINS6_IJS8_SA_S9_EEENS6_IJNS7_ILi1EEESI_SI_EEESC_SE_Li256ELb0ELb1ELb0ELb0EEENS1_19SingleTileSchedulerILb0ELb0ELb1ELi128EEEEEEEEEvNT_6ParamsE:
        /* <DEDUP_REMOVED lines=9> */
[----:B------:R-:W-:-:S04]  /*0090*/  ULDC.64 UR18, c[0x0][0x118] ;  /* 0x0000460000127ab9 */ /* 0x000fc80000000a00 */
[----:B------:R-:W-:-:S05]  /*00a0*/  PLOP3.LUT P0, PT, PT, PT, UP0, 0x80, 0x0 ;  /* 0x000000000000781c */ /* 0x000fca0003f0f008 */
[----:B------:R-:W-:Y:S02]  /*00b0*/  @UP0 UMOV UR4, 0x4 ;  /* 0x0000000400040882 */ /* 0x000fe40000000000 */
[----:B------:R-:W-:-:S06]  /*00c0*/  @UP0 UIMAD.WIDE UR4, UR15, UR4, UR6 ;  /* 0x000000040f0402a5 */ /* 0x000fcc000f8e0206 */
[----:B------:R-:W-:Y:S02]  /*00d0*/  IMAD.U32 R2, RZ, RZ, UR4 ;  /* 0x00000004ff027e24 */ /* 0x000fe4000f8e00ff */
[----:B------:R-:W-:Y:S01]  /*00e0*/  IMAD.U32 R3, RZ, RZ, UR5 ;  /* 0x00000005ff037e24 */ /* 0x000fe2000f8e00ff */
[----:B------:R-:W1:Y:S01]  /*00f0*/  S2UR UR27, SR_CTAID.X ;  /* 0x00000000001b79c3 */ /* 0x000e620000002500 */
[----:B------:R-:W-:Y:S02]  /*0100*/  ULDC UR8, c[0x0][0x2c4] ;  /* 0x0000b10000087ab9 */ /* 0x000fe40000000800 */
[----:B------:R-:W-:Y:S01]  /*0110*/  ULDC.64 UR4, c[0x0][0x2c8] ;  /* 0x0000b20000047ab9 */ /* 0x000fe20000000a00 */
[----:B------:R-:W2:Y:S01]  /*0120*/  @P0 LDG.E R2, [R2.64] ;  /* 0x0000001202020981 */ /* 0x000ea2000c1e1900 */
[----:B------:R-:W-:Y:S02]  /*0130*/  UISETP.NE.AND UP1, UPT, UR8, 0x1, UPT ;  /* 0x000000010800788c */ /* 0x000fe4000bf25270 */
[----:B------:R-:W-:Y:S01]  /*0140*/  ULDC UR10, c[0x0][0x1d0] ;  /* 0x00007400000a7ab9 */ /* 0x000fe20000000800 */
[----:B------:R-:W3:Y:S01]  /*0150*/  S2UR UR11, SR_CTAID.Y ;  /* 0x00000000000b79c3 */ /* 0x000ee20000002600 */
[----:B------:R-:W4:Y:S01]  /*0160*/  S2R R129, SR_TID.X ;  /* 0x0000000000817919 */ /* 0x000f220000002100 */
[----:B------:R-:W-:-:S02]  /*0170*/  ULDC UR9, c[0x0][0x168] ;  /* 0x00005a0000097ab9 */ /* 0x000fc40000000800 */
[----:B------:R-:W-:Y:S02]  /*0180*/  UP2UR UR14, UPR, URZ, 0x2 ;  /* 0x000000023f0e7883 */ /* 0x000fe40008000000 */
[----:B-1----:R-:W-:-:S04]  /*0190*/  USHF.L.U32 UR27, UR27, 0x7, URZ ;  /* 0x000000071b1b7899 */ /* 0x002fc8000800063f */
[----:B------:R-:W-:Y:S02]  /*01a0*/  @UP1 UIADD3 UR12, UR27, 0x7f, URZ ;  /* 0x0000007f1b0c1890 */ /* 0x000fe4000fffe03f */
[----:B------:R-:W-:Y:S02]  /*01b0*/  UIADD3 UR6, UR27, 0x7f, URZ ;  /* 0x0000007f1b067890 */ /* 0x000fe4000fffe03f */
[----:B------:R-:W-:-:S03]  /*01c0*/  UIMAD.WIDE.U32 UR12, UR12, UR4, URZ ;  /* 0x000000040c0c72a5 */ /* 0x000fc6000f8e003f */
[----:B------:R-:W-:Y:S02]  /*01d0*/  ULDC UR4, c[0x0][0x2ac] ;  /* 0x0000ab0000047ab9 */ /* 0x000fe40000000800 */
[----:B------:R-:W-:Y:S02]  /*01e0*/  UIMAD UR10, UR4, UR10, URZ ;  /* 0x0000000a040a72a4 */ /* 0x000fe4000f8e023f */
[----:B------:R-:W-:Y:S02]  /*01f0*/  @UP1 UMOV UR7, UR13 ;  /* 0x0000000d00071c82 */ /* 0x000fe40008000000 */
[----:B------:R-:W-:Y:S02]  /*0200*/  @UP1 USHF.R.U32.HI UR6, URZ, UR5, UR7 ;  /* 0x000000053f061299 */ /* 0x000fe40008011607 */
[----:B------:R-:W-:Y:S02]  /*0210*/  UMOV UR12, URZ ;  /* 0x0000003f000c7c82 */ /* 0x000fe40008000000 */
[----:B------:R-:W-:-:S02]  /*0220*/  UMOV UR7, 0x1 ;  /* 0x0000000100077882 */ /* 0x000fc40000000000 */
[----:B------:R-:W-:Y:S02]  /*0230*/  ULDC.64 UR4, c[0x0][0x328] ;  /* 0x0000ca0000047ab9 */ /* 0x000fe40000000a00 */
[----:B------:R-:W-:Y:S02]  /*0240*/  UISETP.LE.AND UP0, UPT, UR7, UR5, UPT ;  /* 0x000000050700728c */ /* 0x000fe4000bf03270 */
[----:B------:R-:W-:Y:S02]  /*0250*/  UIADD3 UR9, UR10, -UR9, UR7 ;  /* 0x800000090a097290 */ /* 0x000fe4000fffe007 */
[----:B------:R-:W-:Y:S02]  /*0260*/  UP2UR UR13, UPR, URZ, 0x1 ;  /* 0x000000013f0d7883 */ /* 0x000fe40008000000 */
[----:B------:R-:W-:Y:S02]  /*0270*/  UIADD3 UR5, UR9, UR6, URZ ;  /* 0x0000000609057290 */ /* 0x000fe4000fffe03f */
[----:B---3--:R-:W-:-:S02]  /*0280*/  USHF.R.S32.HI UR9, URZ, 0x1f, UR11 ;  /* 0x0000001f3f097899 */ /* 0x008fc4000801140b */
[----:B------:R-:W-:Y:S01]  /*0290*/  UIADD3 UR6, UR5, UR4, URZ ;  /* 0x0000000405067290 */ /* 0x000fe2000fffe03f */
[----:B--2---:R1:W2:Y:S01]  /*02a0*/  @P0 R2UR UR12, R2 ;  /* 0x00000000020c03c2 */ /* 0x0042a200000e0000 */
[----:B------:R-:W-:-:S13]  /*02b0*/  PLOP3.LUT P0, PT, PT, PT, UP0, 0x40, 0x0 ;  /* 0x000000000000781c */ /* 0x000fda0003f0e808 */
[----:B------:R-:W-:Y:S05]  /*02c0*/  @P0 BRA `(.L_x_163) ;  /* 0x0000016000000947 */ /* 0x000fea0003800000 */
[----:B----4-:R-:W-:Y:S01]  /*02d0*/  ISETP.LT.AND P0, PT, RZ, UR5, PT ;  /* 0x00000005ff007c0c */ /* 0x010fe2000bf01270 */
[----:B------:R-:W-:-:S12]  /*02e0*/  UIADD3 UR16, UR5, -0x1, URZ ;  /* 0xffffffff05107890 */ /* 0x000fd8000fffe03f */
[----:B------:R-:W-:Y:S05]  /*02f0*/  @P0 BRA `(.L_x_164) ;  /* 0x0000009000000947 */ /* 0x000fea0003800000 */
[----:B------:R-:W-:Y:S02]  /*0300*/  ULDC UR4, c[0x0][0x32c] ;  /* 0x0000cb0000047ab9 */ /* 0x000fe40000000800 */
[----:B------:R-:W-:Y:S02]  /*0310*/  UISETP.NE.AND UP0, UPT, UR7, UR4, UPT ;  /* 0x000000040700728c */ /* 0x000fe4000bf05270 */
[----:B------:R-:W-:-:S03]  /*0320*/  UIADD3 UR16, -UR5, URZ, URZ ;  /* 0x0000003f05107290 */ /* 0x000fc6000fffe13f */
[----:B------:R-:W-:Y:S02]  /*0330*/  ULDC.64 UR4, c[0x0][0x330] ;  /* 0x0000cc0000047ab9 */ /* 0x000fe40000000a00 */
[----:B------:R-:W-:-:S07]  /*0340*/  UIMAD.WIDE.U32 UR20, UR16, UR4, URZ ;  /* 0x00000004101472a5 */ /* 0x000fce000f8e003f */
[----:B------:R-:W-:Y:S02]  /*0350*/  @UP0 UMOV UR7, UR21 ;  /* 0x0000001500070c82 */ /* 0x000fe40008000000 */
[----:B------:R-:W-:-:S04]  /*0360*/  @UP0 USHF.R.U32.HI UR16, URZ, UR5, UR7 ;  /* 0x000000053f100299 */ /* 0x000fc80008011607 */
[----:B------:R-:W-:Y:S01]  /*0370*/  ULOP3.LUT UR16, URZ, UR16, URZ, 0x33, !UPT ;  /* 0x000000103f107292 */ /* 0x000fe2000f8e333f */
[----:B------:R-:W-:Y:S05]  /*0380*/  BRA `(.L_x_165) ;  /* 0x0000006000007947 */ /* 0x000fea0003800000 */
.L_x_164:
[----:B------:R-:W-:Y:S02]  /*0390*/  ULDC UR4, c[0x0][0x32c] ;  /* 0x0000cb0000047ab9 */ /* 0x000fe40000000800 */
[----:B------:R-:W-:-:S03]  /*03a0*/  UISETP.NE.AND UP0, UPT, UR7, UR4, UPT ;  /* 0x000000040700728c */ /* 0x000fc6000bf05270 */
[----:B------:R-:W-:Y:S02]  /*03b0*/  ULDC.64 UR4, c[0x0][0x330] ;  /* 0x0000cc0000047ab9 */ /* 0x000fe40000000a00 */
[----:B------:R-:W-:-:S07]  /*03c0*/  UIMAD.WIDE.U32 UR20, UR16, UR4, URZ ;  /* 0x00000004101472a5 */ /* 0x000fce000f8e003f */
[----:B------:R-:W-:Y:S02]  /*03d0*/  @UP0 UMOV UR7, UR21 ;  /* 0x0000001500070c82 */ /* 0x000fe40008000000 */
[----:B------:R-:W-:Y:S02]  /*03e0*/  @UP0 USHF.R.U32.HI UR16, URZ, UR5, UR7 ;  /* 0x000000053f100299 */ /* 0x000fe40008011607 */
.L_x_165:
[----:B------:R-:W-:Y:S02]  /*03f0*/  ULDC UR4, c[0x0][0x32c] ;  /* 0x0000cb0000047ab9 */ /* 0x000fe40000000800 */
[----:B------:R-:W-:-:S04]  /*0400*/  UIMAD UR4, UR16, UR4, UR4 ;  /* 0x00000004100472a4 */ /* 0x000fc8000f8e0204 */
[----:B------:R-:W-:-:S04]  /*0410*/  UISETP.LT.AND UP0, UPT, UR6, UR4, UPT ;  /* 0x000000040600728c */ /* 0x000fc8000bf01270 */
[----:B------:R-:W-:Y:S02]  /*0420*/  USEL UR6, UR6, UR4, UP0 ;  /* 0x0000000406067287 */ /* 0x000fe40008000000 */
.L_x_163:
[----:B----4-:R-:W-:Y:S02]  /*0430*/  UISETP.NE.AND UP0, UPT, UR8, 0x1, UPT ;  /* 0x000000010800788c */ /* 0x010fe4000bf05270 */
[----:B------:R-:W-:Y:S02]  /*0440*/  UIADD3 UR7, UR10, 0x2f, URZ ;  /* 0x0000002f0a077890 */ /* 0x000fe4000fffe03f */
[----:B------:R-:W-:Y:S02]  /*0450*/  ULDC.64 UR4, c[0x0][0x2c8] ;  /* 0x0000b20000047ab9 */ /* 0x000fe40000000a00 */
[----:B------:R-:W-:Y:S02]  /*0460*/  UIMAD.WIDE.U32 UR16, UR27, UR4, URZ ;  /* 0x000000041b1072a5 */ /* 0x000fe4000f8e003f */
[----:B------:R-:W-:Y:S02]  /*0470*/  UIMAD.WIDE UR20, UR7, 0x2aaaaaab, URZ ;  /* 0x2aaaaaab071478a5 */ /* 0x000fe4000f8e023f */
[----:B------:R-:W-:-:S02]  /*0480*/  UIADD3 UR6, UR6, 0x2f, URZ ;  /* 0x0000002f06067890 */ /* 0x000fc4000fffe03f */
[----:B------:R-:W-:Y:S02]  /*0490*/  UISETP.NE.AND UP1, UPT, UR13, URZ, UPT ;  /* 0x0000003f0d00728c */ /* 0x000fe4000bf25270 */
[----:B------:R-:W-:Y:S02]  /*04a0*/  UMOV UR4, UR27 ;  /* 0x0000001b00047c82 */ /* 0x000fe40008000000 */
[----:B------:R-:W-:Y:S02]  /*04b0*/  UIMAD.WIDE UR6, UR6, 0x2aaaaaab, URZ ;  /* 0x2aaaaaab060678a5 */ /* 0x000fe4000f8e023f */
[----:B------:R-:W-:Y:S01]  /*04c0*/  @UP0 USHF.R.U32.HI UR4, URZ, UR5, UR17 ;  /* 0x000000053f040299 */ /* 0x000fe20008011611 */
[----:B------:R-:W-:Y:S01]  /*04d0*/  PLOP3.LUT P0, PT, PT, PT, UP1, 0x40, 0x0 ;  /* 0x000000000000781c */ /* 0x000fe20003f0e818 */
[----:B------:R-:W-:Y:S02]  /*04e0*/  USHF.R.U32.HI UR6, URZ, 0x1f, UR7 ;  /* 0x0000001f3f067899 */ /* 0x000fe40008011607 */
[----:B------:R-:W-:-:S02]  /*04f0*/  UMOV UR17, UR21 ;  /* 0x0000001500117c82 */ /* 0x000fc40008000000 */
[----:B------:R-:W-:Y:S02]  /*0500*/  USHF.R.U32.HI UR16, URZ, 0x1f, UR17 ;  /* 0x0000001f3f107899 */ /* 0x000fe40008011611 */
[----:B------:R-:W-:Y:S02]  /*0510*/  ULDC UR26, c[0x0][0x168] ;  /* 0x00005a00001a7ab9 */ /* 0x000fe40000000800 */
[----:B------:R-:W-:Y:S02]  /*0520*/  UIADD3 UR26, UR10, -UR26, URZ ;  /* 0x8000001a0a1a7290 */ /* 0x000fe4000fffe03f */
[----:B------:R-:W-:Y:S02]  /*0530*/  ULEA.HI.SX32 UR16, UR17, UR16, 0x1d ;  /* 0x0000001011107291 */ /* 0x000fe4000f8fea3f */
[----:B------:R-:W-:Y:S02]  /*0540*/  ULEA.HI.SX32 UR7, UR7, UR6, 0x1d ;  /* 0x0000000607077291 */ /* 0x000fe4000f8fea3f */
[----:B------:R-:W-:-:S02]  /*0550*/  UIADD3 UR4, UR26, UR4, URZ ;  /* 0x000000041a047290 */ /* 0x000fc4000fffe03f */
[----:B------:R-:W-:Y:S02]  /*0560*/  UISETP.LT.AND UP0, UPT, UR16, UR7, UPT ;  /* 0x000000071000728c */ /* 0x000fe4000bf01270 */
[----:B------:R-:W-:Y:S02]  /*0570*/  ULDC UR5, c[0x0][0x324] ;  /* 0x0000c90000057ab9 */ /* 0x000fe40000000800 */
[----:B------:R-:W-:Y:S02]  /*0580*/  UIADD3 UR6, UR4, -UR5, URZ ;  /* 0x8000000504067290 */ /* 0x000fe4000fffe03f */
[----:B------:R-:W-:Y:S01]  /*0590*/  USEL UR23, UR16, UR7, UP0 ;  /* 0x0000000710177287 */ /* 0x000fe20008000000 */
[----:B------:R-:W-:Y:S05]  /*05a0*/  @P0 BRA `(.L_x_166) ;  /* 0x0000015000000947 */ /* 0x000fea0003800000 */
[----:B------:R-:W-:Y:S02]  /*05b0*/  UMOV UR7, UR4 ;  /* 0x0000000400077c82 */ /* 0x000fe40008000000 */
[----:B------:R-:W-:-:S06]  /*05c0*/  UISETP.GT.AND UP0, UPT, UR7, -0x1, UPT ;  /* 0xffffffff0700788c */ /* 0x000fcc000bf04270 */
[----:B------:R-:W-:-:S13]  /*05d0*/  PLOP3.LUT P0, PT, PT, PT, UP0, 0x80, 0x0 ;  /* 0x000000000000781c */ /* 0x000fda0003f0f008 */
[----:B------:R-:W-:Y:S05]  /*05e0*/  @P0 BRA `(.L_x_167) ;  /* 0x0000008000000947 */ /* 0x000fea0003800000 */
[----:B------:R-:W-:Y:S02]  /*05f0*/  ULDC UR4, c[0x0][0x32c] ;  /* 0x0000cb0000047ab9 */ /* 0x000fe40000000800 */
[----:B------:R-:W-:Y:S02]  /*0600*/  UISETP.NE.AND UP0, UPT, UR4, 0x1, UPT ;  /* 0x000000010400788c */ /* 0x000fe4000bf05270 */
[----:B------:R-:W-:Y:S02]  /*0610*/  ULOP3.LUT UR7, URZ, UR7, URZ, 0x33, !UPT ;  /* 0x000000073f077292 */ /* 0x000fe4000f8e333f */
[----:B------:R-:W-:Y:S02]  /*0620*/  ULDC.64 UR4, c[0x0][0x330] ;  /* 0x0000cc0000047ab9 */ /* 0x000fe40000000a00 */
[----:B------:R-:W-:-:S05]  /*0630*/  UIMAD.WIDE.U32 UR16, UR7, UR4, URZ ;  /* 0x00000004071072a5 */ /* 0x000fca000f8e003f */
[----:B------:R-:W-:-:S04]  /*0640*/  @UP0 USHF.R.U32.HI UR7, URZ, UR5, UR17 ;  /* 0x000000053f070299 */ /* 0x000fc80008011611 */
[----:B------:R-:W-:Y:S01]  /*0650*/  ULOP3.LUT UR7, URZ, UR7, URZ, 0x33, !UPT ;  /* 0x000000073f077292 */ /* 0x000fe2000f8e333f */
[----:B------:R-:W-:Y:S05]  /*0660*/  BRA `(.L_x_168) ;  /* 0x0000005000007947 */ /* 0x000fea0003800000 */
.L_x_167:
[----:B------:R-:W-:Y:S02]  /*0670*/  ULDC UR4, c[0x0][0x32c] ;  /* 0x0000cb0000047ab9 */ /* 0x000fe40000000800 */
[----:B------:R-:W-:-:S03]  /*0680*/  UISETP.NE.AND UP0, UPT, UR4, 0x1, UPT ;  /* 0x000000010400788c */ /* 0x000fc6000bf05270 */
[----:B------:R-:W-:Y:S02]  /*0690*/  ULDC.64 UR4, c[0x0][0x330] ;  /* 0x0000cc0000047ab9 */ /* 0x000fe40000000a00 */
[----:B------:R-:W-:-:S06]  /*06a0*/  UIMAD.WIDE.U32 UR16, UR7, UR4, URZ ;  /* 0x00000004071072a5 */ /* 0x000fcc000f8e003f */
[----:B------:R-:W-:Y:S02]  /*06b0*/  @UP0 USHF.R.U32.HI UR7, URZ, UR5, UR17 ;  /* 0x000000053f070299 */ /* 0x000fe40008011611 */
.L_x_168:
[----:B------:R-:W-:Y:S02]  /*06c0*/  ULDC UR4, c[0x0][0x32c] ;  /* 0x0000cb0000047ab9 */ /* 0x000fe40000000800 */
[----:B------:R-:W-:-:S04]  /*06d0*/  UIMAD UR4, UR7, UR4, URZ ;  /* 0x00000004070472a4 */ /* 0x000fc8000f8e023f */
[----:B------:R-:W-:-:S04]  /*06e0*/  UISETP.LT.AND UP0, UPT, UR6, UR4, UPT ;  /* 0x000000040600728c */ /* 0x000fc8000bf01270 */
[----:B------:R-:W-:-:S04]  /*06f0*/  USEL UR6, UR6, UR4, !UP0 ;  /* 0x0000000406067287 */ /* 0x000fc8000c000000 */
.L_x_166:
[----:B------:R-:W-:Y:S01]  /*0700*/  UIMAD.WIDE UR4, UR6, 0x2aaaaaab, URZ ;  /* 0x2aaaaaab060478a5 */ /* 0x000fe2000f8e023f */
[----:B------:R-:W-:Y:S01]  /*0710*/  PLOP3.LUT P2, PT, PT, PT, PT, 0x80, 0x0 ;  /* 0x000000000000781c */ /* 0x000fe20003f4f070 */
[----:B------:R-:W-:Y:S01]  /*0720*/  IMAD.MOV.U32 R5, RZ, RZ, RZ ;  /* 0x000000ffff057224 */ /* 0x000fe200078e00ff */
[----:B------:R-:W-:Y:S01]  /*0730*/  CS2R R6, SRZ ;  /* 0x0000000000067805 */ /* 0x000fe2000001ff00 */
[----:B------:R-:W-:Y:S01]  /*0740*/  USHF.R.U32.HI UR4, URZ, 0x1f, UR5 ;  /* 0x0000001f3f047899 */ /* 0x000fe20008011605 */
[----:B------:R-:W-:Y:S01]  /*0750*/  IMAD.MOV.U32 R130, RZ, RZ, RZ ;  /* 0x000000ffff827224 */ /* 0x000fe200078e00ff */
[----:B------:R-:W-:Y:S01]  /*0760*/  MOV R128, RZ ;  /* 0x000000ff00807202 */ /* 0x000fe20000000f00 */
[----:B------:R-:W-:Y:S01]  /*0770*/  CS2R R126, SRZ ;  /* 0x00000000007e7805 */ /* 0x000fe2000001ff00 */
[----:B------:R-:W-:Y:S01]  /*0780*/  ULEA.HI.SX32 UR4, UR5, UR4, 0x1d ;  /* 0x0000000405047291 */ /* 0x000fe2000f8fea3f */
[----:B------:R-:W-:Y:S01]  /*0790*/  CS2R R124, SRZ ;  /* 0x00000000007c7805 */ /* 0x000fe2000001ff00 */
[----:B------:R-:W-:Y:S01]  /*07a0*/  CS2R R122, SRZ ;  /* 0x00000000007a7805 */ /* 0x000fe2000001ff00 */
[----:B------:R-:W-:Y:S01]  /*07b0*/  CS2R R120, SRZ ;  /* 0x0000000000787805 */ /* 0x000fe2000001ff00 */
[----:B------:R-:W-:Y:S01]  /*07c0*/  UISETP.LT.AND UP0, UPT, URZ, UR4, UPT ;  /* 0x000000043f00728c */ /* 0x000fe2000bf01270 */
[----:B------:R-:W-:Y:S01]  /*07d0*/  CS2R R118, SRZ ;  /* 0x0000000000767805 */ /* 0x000fe2000001ff00 */
[----:B------:R-:W-:Y:S01]  /*07e0*/  CS2R R116, SRZ ;  /* 0x0000000000747805 */ /* 0x000fe2000001ff00 */
[----:B------:R-:W-:Y:S01]  /*07f0*/  CS2R R114, SRZ ;  /* 0x0000000000727805 */ /* 0x000fe2000001ff00 */
[----:B------:R-:W-:Y:S01]  /*0800*/  USEL UR7, URZ, UR4, !UP0 ;  /* 0x000000043f077287 */ /* 0x000fe2000c000000 */
[----:B------:R-:W-:Y:S01]  /*0810*/  CS2R R112, SRZ ;  /* 0x0000000000707805 */ /* 0x000fe2000001ff00 */
[----:B------:R-:W-:Y:S01]  /*0820*/  CS2R R110, SRZ ;  /* 0x00000000006e7805 */ /* 0x000fe2000001ff00 */
[----:B------:R-:W-:Y:S01]  /*0830*/  CS2R R108, SRZ ;  /* 0x00000000006c7805 */ /* 0x000fe2000001ff00 */
[----:B------:R-:W-:Y:S01]  /*0840*/  UISETP.GT.AND UP0, UPT, UR23, UR7, UPT ;  /* 0x000000071700728c */ /* 0x000fe2000bf04270 */
[----:B------:R-:W-:Y:S01]  /*0850*/  CS2R R106, SRZ ;  /* 0x00000000006a7805 */ /* 0x000fe2000001ff00 */
        /* <DEDUP_REMOVED lines=57> */
[----:B------:R-:W-:Y:S02]  /*0bf0*/  UISETP.NE.AND.EX UP0, UPT, URZ, UR5, UPT, UP0 ;  /* 0x000000053f00728c */ /* 0x000fe4000bf05300 */
[----:B------:R-:W-:-:S04]  /*0c00*/  UISETP.NE.AND UP1, UPT, UR14, URZ, UPT ;  /* 0x0000003f0e00728c */ /* 0x000fc8000bf25270 */
[----:B------:R-:W-:-:S05]  /*0c10*/  PLOP3.LUT P0, PT, PT, PT, UP0, 0x80, 0x0 ;  /* 0x000000000000781c */ /* 0x000fca0003f0f008 */
[----:B------:R-:W-:Y:S02]  /*0c20*/  @UP0 UMOV UR4, 0x4 ;  /* 0x0000000400040882 */ /* 0x000fe40000000000 */
[----:B------:R-:W-:-:S06]  /*0c30*/  @UP0 UIMAD.WIDE UR4, UR15, UR4, UR16 ;  /* 0x000000040f0402a5 */ /* 0x000fcc000f8e0210 */
[----:B-1----:R-:W-:Y:S02]  /*0c40*/  IMAD.U32 R2, RZ, RZ, UR4 ;  /* 0x00000004ff027e24 */ /* 0x002fe4000f8e00ff */
[----:B------:R-:W-:Y:S01]  /*0c50*/  IMAD.U32 R3, RZ, RZ, UR5 ;  /* 0x00000005ff037e24 */ /* 0x000fe2000f8e00ff */
[----:B------:R-:W-:Y:S02]  /*0c60*/  UMOV UR29, 0x30 ;  /* 0x00000030001d7882 */ /* 0x000fe40000000000 */
[----:B------:R-:W-:Y:S02]  /*0c70*/  UIMAD UR22, UR23, UR29, -0x30 ;  /* 0xffffffd0171674a4 */ /* 0x000fe4000f8e021d */
[----:B------:R-:W-:Y:S01]  /*0c80*/  UIMAD UR29, UR23, -0x30, UR29 ;  /* 0xffffffd0171d78a4 */ /* 0x000fe2000f8e021d */
[----:B------:R1:W3:Y:S01]  /*0c90*/  @P0 LDG.E R0, [R2.64] ;  /* 0x0000001202000981 */ /* 0x0002e2000c1e1900 */
[----:B------:R-:W-:Y:S01]  /*0ca0*/  IMAD.MOV.U32 R4, RZ, RZ, c[0x0][0x2b8] ;  /* 0x0000ae00ff047624 */ /* 0x000fe200078e00ff */
[----:B------:R-:W-:Y:S01]  /*0cb0*/  ULDC.64 UR4, c[0x0][0x2b0] ;  /* 0x0000ac0000047ab9 */ /* 0x000fe20000000a00 */
[----:B------:R-:W-:Y:S01]  /*0cc0*/  IMAD.MOV.U32 R31, RZ, RZ, RZ ;  /* 0x000000ffff1f7224 */ /* 0x000fe200078e00ff */
[----:B------:R-:W-:Y:S02]  /*0cd0*/  BAR.SYNC.DEFER_BLOCKING 0x0 ;  /* 0x0000000000007b1d */ /* 0x000fe40000010000 */
[----:B------:R-:W-:-:S02]  /*0ce0*/  ISETP.NE.AND P1, PT, R4, 0x1, PT ;  /* 0x000000010400780c */ /* 0x000fc40003f25270 */
[----:B-1----:R-:W-:Y:S01]  /*0cf0*/  SHF.R.S32.HI R2, RZ, 0x1f, R129 ;  /* 0x0000001fff027819 */ /* 0x002fe20000011481 */
[----:B------:R-:W-:Y:S01]  /*0d00*/  USHF.R.S32.HI UR21, URZ, 0x1f, UR15 ;  /* 0x0000001f3f157899 */ /* 0x000fe2000801140f */
[----:B---3--:R1:W3:Y:S02]  /*0d10*/  @P0 R2UR UR20, R0 ;  /* 0x00000000001403c2 */ /* 0x0082e400000e0000 */
[----:B---3--:R-:W-:Y:S02]  /*0d20*/  @!UP0 UMOV UR20, UR15 ;  /* 0x0000000f00148c82 */ /* 0x008fe40008000000 */
[----:B------:R-:W-:Y:S02]  /*0d30*/  USHF.R.S32.HI UR6, URZ, 0x1f, UR20 ;  /* 0x0000001f3f067899 */ /* 0x000fe40008011414 */
[----:B------:R-:W-:Y:S02]  /*0d40*/  UIMAD.WIDE.U32 UR16, UR20, UR4, URZ ;  /* 0x00000004141072a5 */ /* 0x000fe4000f8e003f */
[----:B------:R-:W-:-:S04]  /*0d50*/  UIMAD UR6, UR6, UR4, URZ ;  /* 0x00000004060672a4 */ /* 0x000fc8000f8e023f */
[----:B------:R-:W-:-:S03]  /*0d60*/  UIMAD UR6, UR20, UR5, UR6 ;  /* 0x00000005140672a4 */ /* 0x000fc6000f8e0206 */
[----:B------:R-:W-:Y:S02]  /*0d70*/  ULDC.64 UR4, c[0x0][0x1b8] ;  /* 0x00006e0000047ab9 */ /* 0x000fe40000000a00 */
[----:B------:R-:W-:Y:S01]  /*0d80*/  UIADD3 UR6, UR17, UR6, URZ ;  /* 0x0000000611067290 */ /* 0x000fe2000fffe03f */
[----:B-1----:R-:W-:-:S04]  /*0d90*/  LEA.HI R0, R2, R129, RZ, 0x3 ;  /* 0x0000008102007211 */ /* 0x002fc800078f18ff */
[----:B------:R-:W-:Y:S02]  /*0da0*/  LOP3.LUT R10, R0, 0xfffffff8, RZ, 0xc0, !PT ;  /* 0xfffffff8000a7812 */ /* 0x000fe400078ec0ff */
[----:B------:R-:W-:-:S03]  /*0db0*/  SHF.R.S32.HI R30, RZ, 0x3, R0 ;  /* 0x00000003ff1e7819 */ /* 0x000fc60000011400 */
[----:B------:R-:W-:-:S04]  /*0dc0*/  IMAD.IADD R10, R129, 0x1, -R10 ;  /* 0x00000001810a7824 */ /* 0x000fc800078e0a0a */
[----:B------:R-:W-:-:S05]  /*0dd0*/  IMAD R32, R10, 0x20, R30 ;  /* 0x000000200a207824 */ /* 0x000fca00078e021e */
[----:B------:R-:W-:Y:S01]  /*0de0*/  IADD3 R0, R32, UR22, RZ ;  /* 0x0000001620007c10 */ /* 0x000fe2000fffe0ff */
[----:B------:R-:W-:Y:S02]  /*0df0*/  UIMAD UR20, UR9, UR4, URZ ;  /* 0x00000004091472a4 */ /* 0x000fe4000f8e023f */
[----:B------:R-:W-:Y:S01]  /*0e00*/  UIMAD.WIDE.U32 UR24, UR11, UR4, URZ ;  /* 0x000000040b1872a5 */ /* 0x000fe2000f8e003f */
[----:B------:R-:W-:Y:S01]  /*0e10*/  ISETP.GE.AND P0, PT, R0, UR10, PT ;  /* 0x0000000a00007c0c */ /* 0x000fe2000bf06270 */
[----:B------:R-:W-:Y:S01]  /*0e20*/  IMAD.SHL.U32 R16, R30, 0x40, RZ ;  /* 0x000000401e107824 */ /* 0x000fe200078e00ff */
[----:B--2---:R-:W-:Y:S01]  /*0e30*/  IADD3 R0, R0, UR12, RZ ;  /* 0x0000000c00007c10 */ /* 0x004fe2000fffe0ff */
[----:B------:R-:W-:Y:S01]  /*0e40*/  IMAD.SHL.U32 R40, R10, 0x8, RZ ;  /* 0x000000080a287824 */ /* 0x000fe200078e00ff */
[----:B------:R-:W-:Y:S01]  /*0e50*/  ISETP.GT.OR P0, PT, R32, 0x2f, P0 ;  /* 0x0000002f2000780c */ /* 0x000fe20000704670 */
[----:B------:R-:W-:Y:S01]  /*0e60*/  UIADD3 UR28, UR29, UR10, URZ ;  /* 0x0000000a1d1c7290 */ /* 0x000fe2000fffe03f */
[----:B------:R-:W-:Y:S01]  /*0e70*/  STL [R1+0x20], R32 ;  /* 0x0000202001007387 */ /* 0x000fe20000100800 */
        /* <DEDUP_REMOVED lines=8> */
[----:B------:R-:W-:Y:S01]  /*0f00*/  PLOP3.LUT P1, PT, PT, PT, UP1, 0x80, 0x0 ;  /* 0x000000000000781c */ /* 0x000fe20003f2f018 */
[----:B------:R-:W-:Y:S01]  /*0f10*/  UIMAD UR20, UR11, UR5, UR20 ;  /* 0x000000050b1472a4 */ /* 0x000fe2000f8e0214 */
[----:B------:R-:W-:Y:S01]  /*0f20*/  PLOP3.LUT P0, PT, PT, PT, UP1, 0x80, 0x0 ;  /* 0x000000000000781c */ /* 0x000fe20003f0f018 */
[----:B------:R-:W-:Y:S01]  /*0f30*/  IMAD.MOV R5, RZ, RZ, -R5 ;  /* 0x000000ffff057224 */ /* 0x000fe200078e0a05 */
[----:B------:R-:W-:Y:S01]  /*0f40*/  IADD3 R3, R32, UR27, RZ ;  /* 0x0000001b20037c10 */ /* 0x000fe2000fffe0ff */
[----:B------:R-:W-:Y:S01]  /*0f50*/  ULDC.64 UR4, c[0x0][0x1c0] ;  /* 0x0000700000047ab9 */ /* 0x000fe20000000a00 */
[----:B------:R-:W-:Y:S01]  /*0f60*/  LOP3.LUT R16, R16, 0x1c0, RZ, 0xc0, !PT ;  /* 0x000001c010107812 */ /* 0x000fe200078ec0ff */
[----:B------:R-:W-:Y:S01]  /*0f70*/  UIADD3 UR25, UR25, UR20, URZ ;  /* 0x0000001419197290 */ /* 0x000fe2000fffe03f */
[C---:B------:R-:W-:Y:S01]  /*0f80*/  IADD3 R14, R40.reuse, 0x80, RZ ;  /* 0x00000080280e7810 */ /* 0x040fe20007ffe0ff */
[----:B------:R-:W-:Y:S01]  /*0f90*/  UIMAD UR21, UR21, UR4, URZ ;  /* 0x00000004151572a4 */ /* 0x000fe2000f8e023f */
[C---:B------:R-:W-:Y:S01]  /*0fa0*/  IADD3 R13, R40.reuse, 0xc0, RZ ;  /* 0x000000c0280d7810 */ /* 0x040fe20007ffe0ff */
[----:B------:R-:W-:Y:S01]  /*0fb0*/  UIMAD.WIDE.U32 UR24, UR15, UR4, UR24 ;  /* 0x000000040f1872a5 */ /* 0x000fe2000f8e0018 */
[----:B------:R-:W-:Y:S01]  /*0fc0*/  SHF.R.S32.HI R11, RZ, 0x1f, R14 ;  /* 0x0000001fff0b7819 */ /* 0x000fe2000001140e */
[----:B------:R-:W-:Y:S01]  /*0fd0*/  @P1 IMAD.HI.U32 R4, R3, c[0x0][0x2c8], RZ ;  /* 0x0000b20003041a27 */ /* 0x000fe200078e00ff */
[----:B------:R-:W-:Y:S01]  /*0fe0*/  UIMAD UR5, UR15, UR5, UR21 ;  /* 0x000000050f0572a4 */ /* 0x000fe2000f8e0215 */
[----:B------:R-:W-:Y:S01]  /*0ff0*/  ISETP.GE.AND P3, PT, R40, c[0x0][0x198], PT ;  /* 0x0000660028007a0c */ /* 0x000fe20003f66270 */
[----:B------:R-:W-:Y:S01]  /*1000*/  UISETP.LT.AND UP0, UPT, UR28, 0x30, UPT ;  /* 0x000000301c00788c */ /* 0x000fe2000bf01270 */
[----:B------:R-:W-:Y:S01]  /*1010*/  IMAD.U32 R9, RZ, RZ, UR25 ;  /* 0x00000019ff097e24 */ /* 0x000fe2000f8e00ff */
[----:B------:R-:W-:Y:S01]  /*1020*/  UIADD3 UR5, UR25, UR5, URZ ;  /* 0x0000000519057290 */ /* 0x000fe2000fffe03f */
[----:B------:R-:W-:Y:S01]  /*1030*/  IMAD.U32 R8, RZ, RZ, UR24 ;  /* 0x00000018ff087e24 */ /* 0x000fe2000f8e00ff */
[----:B------:R-:W-:Y:S01]  /*1040*/  ULDC UR15, c[0x0][0x168] ;  /* 0x00005a00000f7ab9 */ /* 0x000fe20000000800 */
[----:B------:R-:W-:Y:S01]  /*1050*/  LEA.HI R11, R11, R14, RZ, 0x3 ;  /* 0x0000000e0b0b7211 */ /* 0x000fe200078f18ff */
[----:B------:R-:W-:Y:S01]  /*1060*/  UIMAD UR15, UR8, UR15, URZ ;  /* 0x0000000f080f72a4 */ /* 0x000fe2000f8e023f */
[----:B------:R-:W-:Y:S01]  /*1070*/  ISETP.GE.AND P5, PT, R14, c[0x0][0x198], PT ;  /* 0x000066000e007a0c */ /* 0x000fe20003fa6270 */
[----:B-1----:R-:W-:Y:S01]  /*1080*/  IMAD.MOV.U32 R7, RZ, RZ, R3 ;  /* 0x000000ffff077224 */ /* 0x002fe200078e0003 */
[----:B------:R-:W-:Y:S01]  /*1090*/  @P0 SHF.R.U32.HI R7, RZ, c[0x0][0x2cc], R4 ;  /* 0x0000b300ff070a19 */ /* 0x000fe20000011604 */
[----:B------:R-:W-:Y:S01]  /*10a0*/  IMAD.U32 R9, RZ, RZ, UR5 ;  /* 0x00000005ff097e24 */ /* 0x000fe2000f8e00ff */
[----:B------:R-:W-:Y:S01]  /*10b0*/  ISETP.GE.AND P6, PT, R13, c[0x0][0x198], PT ;  /* 0x000066000d007a0c */ /* 0x000fe20003fc6270 */
[----:B------:R-:W-:Y:S01]  /*10c0*/  IMAD R36, R5, c[0x0][0x2b8], R0 ;  /* 0x0000ae0005247a24 */ /* 0x000fe200078e0200 */
[--C-:B------:R-:W-:Y:S01]  /*10d0*/  SHF.R.S32.HI R6, RZ, 0x1f, R7.reuse ;  /* 0x0000001fff067819 */ /* 0x100fe20000011407 */
[----:B------:R-:W-:Y:S01]  /*10e0*/  IMAD.MOV R4, RZ, RZ, -R7 ;  /* 0x000000ffff047224 */ /* 0x000fe200078e0a07 */
[----:B------:R-:W-:Y:S01]  /*10f0*/  LOP3.LUT R34, R11, 0xfffffff8, RZ, 0xc0, !PT ;  /* 0xfffffff80b227812 */ /* 0x000fe200078ec0ff */
[C---:B------:R-:W-:Y:S01]  /*1100*/  IMAD.WIDE.U32 R8, R7.reuse, c[0x0][0x1b0], R8 ;  /* 0x00006c0007087a25 */ /* 0x040fe200078e0008 */
[----:B------:R-:W-:Y:S01]  /*1110*/  ULDC.64 UR4, c[0x0][0x1e8] ;  /* 0x00007a0000047ab9 */ /* 0x000fe20000000a00 */
[----:B------:R-:W-:Y:S01]  /*1120*/  SHF.R.S32.HI R12, RZ, 0x1f, R40 ;  /* 0x0000001fff0c7819 */ /* 0x000fe20000011428 */
[----:B------:R-:W-:Y:S01]  /*1130*/  UIMAD UR8, UR9, UR4, URZ ;  /* 0x00000004090872a4 */ /* 0x000fe2000f8e023f */
[----:B------:R-:W-:Y:S01]  /*1140*/  IMAD R4, R4, c[0x0][0x2c4], R3 ;  /* 0x0000b10004047a24 */ /* 0x000fe200078e0203 */
[----:B------:R-:W-:Y:S01]  /*1150*/  UIMAD.WIDE.U32 UR20, UR11, UR4, URZ ;  /* 0x000000040b1472a5 */ /* 0x000fe2000f8e003f */
[----:B------:R-:W-:Y:S01]  /*1160*/  IMAD R6, R6, c[0x0][0x1b0], RZ ;  /* 0x00006c0006067a24 */ /* 0x000fe200078e02ff */
[----:B------:R-:W-:Y:S01]  /*1170*/  UIMAD UR8, UR11, UR5, UR8 ;  /* 0x000000050b0872a4 */ /* 0x000fe2000f8e0208 */
[----:B------:R-:W-:Y:S01]  /*1180*/  BSSY B0, `(.L_x_170) ;  /* 0x0000123000007945 */ /* 0x000fe20003800000 */
[----:B------:R-:W-:Y:S01]  /*1190*/  SHF.R.S32.HI R3, RZ, 0x1f, R4 ;  /* 0x0000001fff037819 */ /* 0x000fe20000011404 */
[----:B------:R-:W-:Y:S01]  /*11a0*/  IMAD R6, R7, c[0x0][0x1b4], R6 ;  /* 0x00006d0007067a24 */ /* 0x000fe200078e0206 */
[----:B------:R-:W-:-:S02]  /*11b0*/  UIADD3 UR8, UR21, UR8, URZ ;  /* 0x0000000815087290 */ /* 0x000fc4000fffe03f */
[----:B------:R-:W-:Y:S01]  /*11c0*/  USEL UR4, UR28, 0x30, UP0 ;  /* 0x000000301c047887 */ /* 0x000fe20008000000 */
[----:B------:R-:W-:Y:S01]  /*11d0*/  IMAD.IADD R7, R9, 0x1, R6 ;  /* 0x0000000109077824 */ /* 0x000fe200078e0206 */
[----:B------:R-:W-:Y:S01]  /*11e0*/  IADD3 R9, R40, 0x40, RZ ;  /* 0x0000004028097810 */ /* 0x000fe20007ffe0ff */
[----:B------:R-:W-:Y:S02]  /*11f0*/  IMAD R3, R3, c[0x0][0x1a8], RZ ;  /* 0x00006a0003037a24 */ /* 0x000fe400078e02ff */
[----:B------:R-:W-:Y:S01]  /*1200*/  IMAD.MOV.U32 R6, RZ, RZ, R8 ;  /* 0x000000ffff067224 */ /* 0x000fe200078e0008 */
[----:B------:R-:W-:Y:S01]  /*1210*/  LEA.HI R8, R2, R129, RZ, 0x6 ;  /* 0x0000008102087211 */ /* 0x000fe200078f30ff */
[C---:B------:R-:W-:Y:S01]  /*1220*/  IMAD R3, R4.reuse, c[0x0][0x1ac], R3 ;  /* 0x00006b0004037a24 */ /* 0x040fe200078e0203 */
[----:B------:R-:W-:Y:S01]  /*1230*/  SHF.R.S32.HI R15, RZ, 0x1f, R9 ;  /* 0x0000001fff0f7819 */ /* 0x000fe20000011409 */
[----:B------:R-:W-:Y:S01]  /*1240*/  IMAD.WIDE.U32 R6, R4, c[0x0][0x1a8], R6 ;  /* 0x00006a0004067a25 */ /* 0x000fe200078e0006 */
[----:B------:R-:W-:-:S02]  /*1250*/  SHF.R.U32.HI R4, RZ, 0x3, R16 ;  /* 0x00000003ff047819 */ /* 0x000fc40000011610 */
[----:B------:R-:W-:Y:S01]  /*1260*/  LOP3.LUT R16, R16, 0x38, R40, 0xf8, !PT ;  /* 0x0000003810107812 */ /* 0x000fe200078ef828 */
[----:B------:R-:W-:Y:S01]  /*1270*/  IMAD.IADD R3, R7, 0x1, R3 ;  /* 0x0000000107037824 */ /* 0x000fe200078e0203 */
[----:B------:R-:W-:Y:S01]  /*1280*/  LEA R20, P0, R6, c[0x0][0x160], 0x1 ;  /* 0x0000580006147a11 */ /* 0x000fe200078008ff */
[----:B------:R-:W-:Y:S01]  /*1290*/  IMAD.SHL.U32 R8, R8, 0x8, RZ ;  /* 0x0000000808087824 */ /* 0x000fe200078e00ff */
[----:B------:R-:W-:Y:S02]  /*12a0*/  LOP3.LUT R16, R16, R4, RZ, 0x3c, !PT ;  /* 0x0000000410107212 */ /* 0x000fe400078e3cff */
[----:B------:R-:W-:Y:S01]  /*12b0*/  LEA.HI.X R3, R6, c[0x0][0x164], R3, 0x1, P0 ;  /* 0x0000590006037a11 */ /* 0x000fe200000f0c03 */
[----:B------:R-:W-:Y:S01]  /*12c0*/  SHFL.IDX PT, R22, R20, 0x1, 0x181f ;  /* 0x00381f0014167f89 */ /* 0x000fe200000e0000 */
[----:B------:R-:W-:Y:S02]  /*12d0*/  IADD3 R4, R30, UR27, RZ ;  /* 0x0000001b1e047c10 */ /* 0x000fe4000fffe0ff */
[----:B------:R-:W-:Y:S01]  /*12e0*/  LOP3.LUT R16, R16, 0xfffffe00, R8, 0xf8, !PT ;  /* 0xfffffe0010107812 */ /* 0x000fe200078ef808 */
[----:B------:R-:W-:Y:S01]  /*12f0*/  SHFL.IDX PT, R6, R20, RZ, 0x181f ;  /* 0x00181fff14067589 */ /* 0x000fe200000e0000 */
[----:B------:R-:W-:-:S02]  /*1300*/  ISETP.GE.AND P0, PT, R4, UR15, PT ;  /* 0x0000000f04007c0c */ /* 0x000fc4000bf06270 */
[----:B------:R-:W-:Y:S01]  /*1310*/  SHF.R.S32.HI R8, RZ, 0x1f, R13 ;  /* 0x0000001fff087819 */ /* 0x000fe2000001140d */
[----:B------:R-:W1:Y:S01]  /*1320*/  SHFL.IDX PT, R7, R3, RZ, 0x181f ;  /* 0x00181fff03077589 */ /* 0x000e6200000e0000 */
[----:B------:R-:W-:Y:S01]  /*1330*/  LEA.HI R15, R15, R9, RZ, 0x3 ;  /* 0x000000090f0f7211 */ /* 0x000fe200078f18ff */
[----:B------:R-:W-:Y:S01]  /*1340*/  IMAD.SHL.U32 R41, R16, 0x2, RZ ;  /* 0x0000000210297824 */ /* 0x000fe200078e00ff */
[----:B------:R-:W-:Y:S01]  /*1350*/  ISETP.GE.AND P4, PT, R9, c[0x0][0x198], PT ;  /* 0x0000660009007a0c */ /* 0x000fe20003f86270 */
[----:B------:R-:W3:Y:S01]  /*1360*/  SHFL.IDX PT, R23, R3, 0x1, 0x181f ;  /* 0x00381f0003177f89 */ /* 0x000ee200000e0000 */
[----:B------:R-:W-:Y:S02]  /*1370*/  LEA.HI R8, R8, R13, RZ, 0x3 ;  /* 0x0000000d08087211 */ /* 0x000fe400078f18ff */
[----:B------:R-:W-:Y:S01]  /*1380*/  LOP3.LUT R35, R15, 0xfffffff8, RZ, 0xc0, !PT ;  /* 0xfffffff80f237812 */ /* 0x000fe200078ec0ff */
[----:B------:R-:W-:Y:S01]  /*1390*/  SHFL.IDX PT, R21, R3, 0x3, 0x181f ;  /* 0x00781f0003157f89 */ /* 0x000fe200000e0000 */
[----:B------:R-:W-:-:S02]  /*13a0*/  LOP3.LUT R33, R8, 0xfffffff8, RZ, 0xc0, !PT ;  /* 0xfffffff808217812 */ /* 0x000fc400078ec0ff */
[----:B------:R-:W-:-:S04]  /*13b0*/  IADD3 R0, R4, 0x20, RZ ;  /* 0x0000002004007810 */ /* 0x000fc80007ffe0ff */
[----:B------:R-:W-:Y:S02]  /*13c0*/  ISETP.GE.AND P1, PT, R0, UR15, PT ;  /* 0x0000000f00007c0c */ /* 0x000fe4000bf26270 */
[C---:B------:R-:W-:Y:S02]  /*13d0*/  IADD3 R0, R4.reuse, 0x40, RZ ;  /* 0x0000004004007810 */ /* 0x040fe40007ffe0ff */
[----:B------:R-:W-:-:S04]  /*13e0*/  IADD3 R4, R4, 0x60, RZ ;  /* 0x0000006004047810 */ /* 0x000fc80007ffe0ff */
[----:B------:R-:W-:Y:S01]  /*13f0*/  ISETP.GE.AND P2, PT, R4, UR15, PT ;  /* 0x0000000f04007c0c */ /* 0x000fe2000bf46270 */
[----:B-1----:R-:W-:-:S04]  /*1400*/  @!P0 IMAD.WIDE R16, R40, 0x2, R6 ;  /* 0x0000000228108825 */ /* 0x002fc800078e0206 */
[--C-:B------:R-:W-:Y:S01]  /*1410*/  @!P0 IMAD.WIDE R18, R35, 0x2, R6.reuse ;  /* 0x0000000223128825 */ /* 0x100fe200078e0206 */
[----:B------:R1:W-:Y:S03]  /*1420*/  @!P0 LDGSTS.E.BYPASS.LTC128B.128 [R41+0x4080], [R16.64], !P3 ;  /* 0x0408000010298fae */ /* 0x0003e6000d901d52 */
[--C-:B------:R-:W-:Y:S01]  /*1430*/  @!P0 IMAD.WIDE R24, R34, 0x2, R6.reuse ;  /* 0x0000000222188825 */ /* 0x100fe200078e0206 */
[----:B------:R4:W-:Y:S03]  /*1440*/  @!P0 LDGSTS.E.BYPASS.LTC128B.128 [R41+0x8080], [R18.64], !P4 ;  /* 0x0808000012298fae */ /* 0x0009e6000e101d52 */
[----:B------:R-:W-:Y:S01]  /*1450*/  @!P0 IMAD.WIDE R6, R33, 0x2, R6 ;  /* 0x0000000221068825 */ /* 0x000fe200078e0206 */
[----:B------:R5:W-:Y:S03]  /*1460*/  @!P0 LDGSTS.E.BYPASS.LTC128B.128 [R41+0xc080], [R24.64], !P5 ;  /* 0x0c08000018298fae */ /* 0x000be6000e901d52 */
[----:B---3--:R-:W-:Y:S01]  /*1470*/  @!P1 IMAD.WIDE R26, R40, 0x2, R22 ;  /* 0x00000002281a9825 */ /* 0x008fe200078e0216 */
[----:B------:R3:W-:Y:S01]  /*1480*/  @!P0 LDGSTS.E.BYPASS.LTC128B.128 [R41+0x10080], [R6.64], !P6 ;  /* 0x1008000006298fae */ /* 0x0007e2000f101d52 */
[----:B------:R-:W-:-:S02]  /*1490*/  ISETP.GE.AND P0, PT, R0, UR15, PT ;  /* 0x0000000f00007c0c */ /* 0x000fc4000bf06270 */
[----:B------:R-:W-:Y:S01]  /*14a0*/  @!P1 IMAD.WIDE R28, R34, 0x2, R22 ;  /* 0x00000002221c9825 */ /* 0x000fe200078e0216 */
[----:B------:R3:W-:Y:S01]  /*14b0*/  @!P1 LDGSTS.E.BYPASS.LTC128B.128 [R41+0x5080], [R26.64], !P3 ;  /* 0x050800001a299fae */ /* 0x0007e2000d901d52 */
[----:B-1----:R-:W-:Y:S02]  /*14c0*/  SHF.R.S32.HI R16, RZ, 0x1f, R36 ;  /* 0x0000001fff107819 */ /* 0x002fe40000011424 */
[----:B----4-:R-:W-:-:S04]  /*14d0*/  IMAD.WIDE.U32 R18, R36, c[0x0][0x1e0], RZ ;  /* 0x0000780024127a25 */ /* 0x010fc800078e00ff */
[----:B-----5:R-:W-:-:S04]  /*14e0*/  @!P1 IMAD.WIDE R24, R35, 0x2, R22 ;  /* 0x0000000223189825 */ /* 0x020fc800078e0216 */
[----:B---3--:R-:W-:Y:S01]  /*14f0*/  IMAD R6, R16, c[0x0][0x1e0], RZ ;  /* 0x0000780010067a24 */ /* 0x008fe200078e02ff */
[----:B------:R1:W-:Y:S01]  /*1500*/  @!P1 LDGSTS.E.BYPASS.LTC128B.128 [R41+0x9080], [R24.64], !P4 ;  /* 0x0908000018299fae */ /* 0x0003e2000e101d52 */
[----:B------:R-:W-:-:S03]  /*1510*/  @!P1 IMAD.WIDE R22, R33, 0x2, R22 ;  /* 0x0000000221169825 */ /* 0x000fc600078e0216 */
[----:B------:R3:W-:Y:S01]  /*1520*/  @!P1 LDGSTS.E.BYPASS.LTC128B.128 [R41+0xd080], [R28.64], !P5 ;  /* 0x0d0800001c299fae */ /* 0x0007e2000e901d52 */
[----:B------:R-:W-:Y:S02]  /*1530*/  IMAD R6, R36, c[0x0][0x1e4], R6 ;  /* 0x0000790024067a24 */ /* 0x000fe400078e0206 */
[----:B------:R-:W-:Y:S01]  /*1540*/  IMAD R16, R16, c[0x0][0x208], RZ ;  /* 0x0000820010107a24 */ /* 0x000fe200078e02ff */
[----:B------:R4:W-:Y:S01]  /*1550*/  @!P1 LDGSTS.E.BYPASS.LTC128B.128 [R41+0x11080], [R22.64], !P6 ;  /* 0x1108000016299fae */ /* 0x0009e2000f101d52 */
[----:B------:R-:W-:Y:S02]  /*1560*/  IMAD.IADD R7, R19, 0x1, R6 ;  /* 0x0000000113077824 */ /* 0x000fe400078e0206 */
[----:B------:R-:W-:Y:S01]  /*1570*/  IMAD.MOV.U32 R6, RZ, RZ, R18 ;  /* 0x000000ffff067224 */ /* 0x000fe200078e0012 */
[----:B------:R-:W-:Y:S01]  /*1580*/  SHFL.IDX PT, R19, R3, 0x2, 0x181f ;  /* 0x00581f0003137f89 */ /* 0x000fe200000e0000 */
[----:B------:R-:W-:-:S03]  /*1590*/  IMAD R16, R36, c[0x0][0x20c], R16 ;  /* 0x0000830024107a24 */ /* 0x000fc600078e0210 */
[----:B------:R-:W4:Y:S04]  /*15a0*/  SHFL.IDX PT, R18, R20, 0x2, 0x181f ;  /* 0x00581f0014127f89 */ /* 0x000f2800000e0000 */
[----:B------:R-:W1:Y:S01]  /*15b0*/  SHFL.IDX PT, R20, R20, 0x3, 0x181f ;  /* 0x00781f0014147f89 */ /* 0x000e6200000e0000 */
[----:B----4-:R-:W-:-:S04]  /*15c0*/  @!P0 IMAD.WIDE R22, R35, 0x2, R18 ;  /* 0x0000000223168825 */ /* 0x010fc800078e0212 */
[----:B------:R-:W-:-:S04]  /*15d0*/  @!P0 IMAD.WIDE R26, R33, 0x2, R18 ;  /* 0x00000002211a8825 */ /* 0x000fc800078e0212 */
[----:B-1----:R-:W-:Y:S01]  /*15e0*/  @!P2 IMAD.WIDE R24, R40, 0x2, R20 ;  /* 0x000000022818a825 */ /* 0x002fe200078e0214 */
[----:B--2---:R-:W-:-:S03]  /*15f0*/  SHF.R.S32.HI R0, RZ, 0x1f, R31 ;  /* 0x0000001fff007819 */ /* 0x004fc6000001141f */
[C---:B------:R-:W-:Y:S01]  /*1600*/  IMAD.WIDE.U32 R6, R31.reuse, c[0x0][0x1f0], R6 ;  /* 0x00007c001f067a25 */ /* 0x040fe200078e0006 */
[----:B------:R-:W-:Y:S03]  /*1610*/  STL [R1+0x8], R31 ;  /* 0x0000081f01007387 */ /* 0x000fe60000100800 */
[C---:B------:R-:W-:Y:S01]  /*1620*/  IMAD R5, R0.reuse, c[0x0][0x1f0], RZ ;  /* 0x00007c0000057a24 */ /* 0x040fe200078e02ff */
[----:B------:R-:W-:Y:S01]  /*1630*/  STL [R1+0x24], R40 ;  /* 0x0000242801007387 */ /* 0x000fe20000100800 */
[----:B------:R-:W-:Y:S02]  /*1640*/  IMAD R11, R0, c[0x0][0x218], RZ ;  /* 0x00008600000b7a24 */ /* 0x000fe400078e02ff */
[C---:B------:R-:W-:Y:S01]  /*1650*/  IMAD R3, R31.reuse, c[0x0][0x1f4], R5 ;  /* 0x00007d001f037a24 */ /* 0x040fe200078e0205 */
[----:B------:R-:W-:Y:S01]  /*1660*/  IADD3 R5, P1, R6, UR20, RZ ;  /* 0x0000001406057c10 */ /* 0x000fe2000ff3e0ff */
[----:B------:R-:W-:Y:S01]  /*1670*/  IMAD R11, R31, c[0x0][0x21c], R11 ;  /* 0x000087001f0b7a24 */ /* 0x000fe200078e020b */
[----:B------:R-:W-:Y:S01]  /*1680*/  STL [R1+0x1c], R41 ;  /* 0x00001c2901007387 */ /* 0x000fe20000100800 */
[----:B------:R-:W-:Y:S01]  /*1690*/  IMAD.SHL.U32 R0, R30, 0x8, RZ ;  /* 0x000000081e007824 */ /* 0x000fe200078e00ff */
[----:B------:R-:W-:-:S02]  /*16a0*/  IADD3.X R3, R7, UR8, R3, P1, !PT ;  /* 0x0000000807037c10 */ /* 0x000fc40008ffe403 */
[C---:B------:R-:W-:Y:S01]  /*16b0*/  LEA R6, P1, R5.reuse, c[0x0][0x1c8], 0x1 ;  /* 0x0000720005067a11 */ /* 0x040fe200078208ff */
[----:B------:R-:W-:Y:S03]  /*16c0*/  STL [R1+0x18], R35 ;  /* 0x0000182301007387 */ /* 0x000fe60000100800 */
[----:B------:R-:W-:Y:S01]  /*16d0*/  LEA.HI.X R3, R5, c[0x0][0x1cc], R3, 0x1, P1 ;  /* 0x0000730005037a11 */ /* 0x000fe200008f0c03 */
[--C-:B------:R-:W-:Y:S01]  /*16e0*/  @!P0 IMAD.WIDE R4, R40, 0x2, R18.reuse ;  /* 0x0000000228048825 */ /* 0x100fe200078e0212 */
[----:B------:R-:W-:Y:S04]  /*16f0*/  STL [R1+0x14], R34 ;  /* 0x0000142201007387 */ /* 0x000fe80000100800 */
[----:B------:R1:W-:Y:S04]  /*1700*/  @!P0 LDGSTS.E.BYPASS.LTC128B.128 [R41+0x6080], [R4.64], !P3 ;  /* 0x0608000004298fae */ /* 0x0003e8000d901d52 */
[----:B------:R2:W-:Y:S04]  /*1710*/  @!P0 LDGSTS.E.BYPASS.LTC128B.128 [R41+0xa080], [R22.64], !P4 ;  /* 0x0a08000016298fae */ /* 0x0005e8000e101d52 */
[----:B------:R-:W-:Y:S04]  /*1720*/  SHFL.IDX PT, R7, R3, 0x1, 0x181f ;  /* 0x00381f0003077f89 */ /* 0x000fe800000e0000 */
[----:B------:R-:W-:Y:S04]  /*1730*/  STL [R1+0x10], R33 ;  /* 0x0000102101007387 */ /* 0x000fe80000100800 */
[----:B------:R-:W-:Y:S01]  /*1740*/  STL [R1+0xc], R36 ;  /* 0x00000c2401007387 */ /* 0x000fe20000100800 */
[----:B-1----:R-:W-:-:S03]  /*1750*/  @!P0 IMAD.WIDE R4, R34, 0x2, R18 ;  /* 0x0000000222048825 */ /* 0x002fc600078e0212 */
[----:B------:R-:W-:Y:S01]  /*1760*/  SHFL.IDX PT, R18, R6, RZ, 0x181f ;  /* 0x00181fff06127589 */ /* 0x000fe200000e0000 */
[----:B--2---:R-:W-:-:S03]  /*1770*/  IMAD.WIDE.U32 R22, R36, c[0x0][0x208], RZ ;  /* 0x0000820024167a25 */ /* 0x004fc600078e00ff */
[----:B------:R-:W1:Y:S01]  /*1780*/  SHFL.IDX PT, R19, R3, RZ, 0x181f ;  /* 0x00181fff03137589 */ /* 0x000e6200000e0000 */
[----:B------:R-:W-:-:S03]  /*1790*/  IMAD.IADD R17, R23, 0x1, R16 ;  /* 0x0000000117117824 */ /* 0x000fc600078e0210 */
[----:B------:R2:W-:Y:S01]  /*17a0*/  @!P0 LDGSTS.E.BYPASS.LTC128B.128 [R41+0xe080], [R4.64], !P5 ;  /* 0x0e08000004298fae */ /* 0x0005e2000e901d52 */
[----:B------:R-:W-:-:S03]  /*17b0*/  IMAD.MOV.U32 R16, RZ, RZ, R22 ;  /* 0x000000ffff107224 */ /* 0x000fc600078e0016 */
[----:B------:R4:W-:Y:S01]  /*17c0*/  @!P0 LDGSTS.E.BYPASS.LTC128B.128 [R41+0x12080], [R26.64], !P6 ;  /* 0x120800001a298fae */ /* 0x0009e2000f101d52 */
[----:B------:R-:W-:Y:S01]  /*17d0*/  ISETP.GE.AND P6, PT, R9, c[0x0][0x1d4], PT ;  /* 0x0000750009007a0c */ /* 0x000fe20003fc6270 */
[----:B------:R-:W-:Y:S02]  /*17e0*/  IMAD.WIDE.U32 R16, R31, c[0x0][0x218], R16 ;  /* 0x000086001f107a25 */ /* 0x000fe400078e0010 */
[----:B------:R5:W-:Y:S01]  /*17f0*/  @!P2 LDGSTS.E.BYPASS.LTC128B.128 [R41+0x7080], [R24.64], !P3 ;  /* 0x070800001829afae */ /* 0x000be2000d901d52 */
[----:B------:R-:W-:-:S03]  /*1800*/  ISETP.GE.AND P3, PT, R40, c[0x0][0x1d4], PT ;  /* 0x0000750028007a0c */ /* 0x000fc60003f66270 */
[----:B------:R-:W1:Y:S01]  /*1810*/  SHFL.IDX PT, R6, R6, 0x1, 0x181f ;  /* 0x00381f0006067f89 */ /* 0x000e6200000e0000 */
[----:B--2---:R-:W-:Y:S01]  /*1820*/  IADD3 R4, -R30, UR4, RZ ;  /* 0x000000041e047c10 */ /* 0x004fe2000fffe1ff */
[----:B------:R-:W-:Y:S02]  /*1830*/  ULDC.64 UR4, c[0x0][0x210] ;  /* 0x0000840000047ab9 */ /* 0x000fe40000000a00 */
[----:B------:R-:W-:Y:S01]  /*1840*/  UIMAD.WIDE.U32 UR24, UR11, UR4, URZ ;  /* 0x000000040b1872a5 */ /* 0x000fe2000f8e003f */
[--C-:B----4-:R-:W-:Y:S01]  /*1850*/  @!P2 IMAD.WIDE R26, R35, 0x2, R20.reuse ;  /* 0x00000002231aa825 */ /* 0x110fe200078e0214 */
[C---:B------:R-:W-:Y:S01]  /*1860*/  ISETP.GE.AND P1, PT, R4.reuse, 0x1, PT ;  /* 0x000000010400780c */ /* 0x040fe20003f26270 */
[----:B------:R-:W-:Y:S01]  /*1870*/  UIMAD UR4, UR9, UR4, URZ ;  /* 0x00000004090472a4 */ /* 0x000fe2000f8e023f */
[----:B------:R-:W-:Y:S01]  /*1880*/  ISETP.GT.AND P0, PT, R4, 0x20, PT ;  /* 0x000000200400780c */ /* 0x000fe20003f04270 */
[--C-:B-----5:R-:W-:Y:S01]  /*1890*/  @!P2 IMAD.WIDE R24, R34, 0x2, R20.reuse ;  /* 0x000000022218a825 */ /* 0x120fe200078e0214 */
[----:B------:R2:W-:Y:S01]  /*18a0*/  @!P2 LDGSTS.E.BYPASS.LTC128B.128 [R41+0xb080], [R26.64], !P4 ;  /* 0x0b0800001a29afae */ /* 0x0005e2000e101d52 */
[----:B------:R-:W-:Y:S01]  /*18b0*/  ISETP.GE.AND P4, PT, R13, c[0x0][0x198], PT ;  /* 0x000066000d007a0c */ /* 0x000fe20003f86270 */
[----:B------:R-:W-:Y:S01]  /*18c0*/  UIMAD UR4, UR11, UR5, UR4 ;  /* 0x000000050b0472a4 */ /* 0x000fe2000f8e0204 */
[----:B------:R-:W-:Y:S01]  /*18d0*/  @!P2 IMAD.WIDE R20, R33, 0x2, R20 ;  /* 0x000000022114a825 */ /* 0x000fe200078e0214 */
[----:B------:R4:W-:Y:S01]  /*18e0*/  @!P2 LDGSTS.E.BYPASS.LTC128B.128 [R41+0xf080], [R24.64], !P5 ;  /* 0x0f0800001829afae */ /* 0x0009e2000e901d52 */
[----:B------:R-:W-:Y:S01]  /*18f0*/  ISETP.GE.AND P5, PT, R14, c[0x0][0x1d4], PT ;  /* 0x000075000e007a0c */ /* 0x000fe20003fa6270 */
[----:B------:R-:W-:-:S02]  /*1900*/  UIADD3 UR15, UR25, UR4, URZ ;  /* 0x00000004190f7290 */ /* 0x000fc4000fffe03f */
[----:B------:R-:W-:Y:S01]  /*1910*/  UIADD3 UR4, UR23, -0x1, URZ ;  /* 0xffffffff17047890 */ /* 0x000fe2000fffe03f */
[----:B-1----:R-:W-:-:S05]  /*1920*/  @P1 IMAD.WIDE R4, R35, 0x2, R18 ;  /* 0x0000000223041825 */ /* 0x002fca00078e0212 */
[----:B------:R1:W-:Y:S01]  /*1930*/  @!P2 LDGSTS.E.BYPASS.LTC128B.128 [R41+0x13080], [R20.64], !P4 ;  /* 0x130800001429afae */ /* 0x0003e2000e101d52 */
[----:B------:R-:W-:-:S03]  /*1940*/  ISETP.GE.AND P4, PT, R13, c[0x0][0x1d4], PT ;  /* 0x000075000d007a0c */ /* 0x000fc60003f86270 */
[----:B------:R-:W0:Y:S01]  /*1950*/  LDGDEPBAR ;  /* 0x00000000000079af */ /* 0x000e220000000000 */
[----:B-1----:R-:W-:-:S05]  /*1960*/  @P1 IMAD.WIDE R20, R40, 0x2, R18 ;  /* 0x0000000228141825 */ /* 0x002fca00078e0212 */
[----:B------:R1:W-:Y:S04]  /*1970*/  @P1 LDGSTS.E.BYPASS.LTC128B.128 [R41+0x14080], [R20.64], !P3 ;  /* 0x1408000014291fae */ /* 0x0003e8000d901d52 */
[----:B------:R5:W-:Y:S01]  /*1980*/  @P1 LDGSTS.E.BYPASS.LTC128B.128 [R41+0x15880], [R4.64], !P6 ;  /* 0x1588000004291fae */ /* 0x000be2000f101d52 */
[----:B-1----:R-:W-:-:S04]  /*1990*/  @P1 IMAD.WIDE R20, R34, 0x2, R18 ;  /* 0x0000000222141825 */ /* 0x002fc800078e0212 */
[----:B------:R-:W-:Y:S01]  /*19a0*/  @P1 IMAD.WIDE R18, R33, 0x2, R18 ;  /* 0x0000000221121825 */ /* 0x000fe200078e0212 */
[----:B-----5:R-:W-:Y:S01]  /*19b0*/  LEA.HI R5, R2, R129, RZ, 0x4 ;  /* 0x0000008102057211 */ /* 0x020fe200078f20ff */
[----:B------:R1:W-:Y:S04]  /*19c0*/  @P1 LDGSTS.E.BYPASS.LTC128B.128 [R41+0x17080], [R20.64], !P5 ;  /* 0x1708000014291fae */ /* 0x0003e8000e901d52 */
[----:B------:R5:W-:Y:S01]  /*19d0*/  @P1 LDGSTS.E.BYPASS.LTC128B.128 [R41+0x18880], [R18.64], !P4 ;  /* 0x1888000012291fae */ /* 0x000be2000e101d52 */
[----:B------:R-:W-:-:S04]  /*19e0*/  IADD3 R15, P1, R16, UR24, RZ ;  /* 0x00000018100f7c10 */ /* 0x000fc8000ff3e0ff */
[----:B------:R-:W-:Y:S01]  /*19f0*/  IADD3.X R11, R17, UR15, R11, P1, !PT ;  /* 0x0000000f110b7c10 */ /* 0x000fe20008ffe40b */
[----:B------:R-:W-:Y:S01]  /*1a00*/  @P0 IMAD.WIDE R16, R40, 0x2, R6 ;  /* 0x0000000228100825 */ /* 0x000fe200078e0206 */
[----:B------:R-:W-:-:S04]  /*1a10*/  LEA R8, P1, R15, c[0x0][0x1f8], 0x1 ;  /* 0x00007e000f087a11 */ /* 0x000fc800078208ff */
[----:B------:R2:W-:Y:S01]  /*1a20*/  @P0 LDGSTS.E.BYPASS.LTC128B.128 [R41+0x15080], [R16.64], !P3 ;  /* 0x1508000010290fae */ /* 0x0005e2000d901d52 */
[----:B------:R-:W-:Y:S02]  /*1a30*/  LEA.HI.X R11, R15, c[0x0][0x1fc], R11, 0x1, P1 ;  /* 0x00007f000f0b7a11 */ /* 0x000fe400008f0c0b */
[----:B-1----:R-:W-:Y:S02]  /*1a40*/  SHF.R.S32.HI R20, RZ, 0x4, R5 ;  /* 0x00000004ff147819 */ /* 0x002fe40000011405 */
[C---:B-----5:R-:W-:Y:S01]  /*1a50*/  LOP3.LUT R18, R5.reuse, 0xfffffff0, RZ, 0xc0, !PT ;  /* 0xfffffff005127812 */ /* 0x060fe200078ec0ff */
[----:B------:R-:W-:Y:S01]  /*1a60*/  IMAD.SHL.U32 R19, R10, 0x40, RZ ;  /* 0x000000400a137824 */ /* 0x000fe200078e00ff */
[----:B------:R-:W-:-:S03]  /*1a70*/  LEA.HI R5, R5, R20, RZ, 0x1 ;  /* 0x0000001405057211 */ /* 0x000fc600078f08ff */
[----:B------:R-:W-:Y:S01]  /*1a80*/  IMAD.IADD R18, R129, 0x1, -R18 ;  /* 0x0000000181127824 */ /* 0x000fe200078e0a12 */
[----:B------:R-:W-:Y:S02]  /*1a90*/  LOP3.LUT R19, R19, 0x1c0, RZ, 0xc0, !PT ;  /* 0x000001c013137812 */ /* 0x000fe400078ec0ff */
[----:B------:R-:W-:Y:S02]  /*1aa0*/  LOP3.LUT R5, R5, 0xfffffffe, RZ, 0xc0, !PT ;  /* 0xfffffffe05057812 */ /* 0x000fe400078ec0ff */
[----:B------:R-:W-:Y:S01]  /*1ab0*/  SHF.R.S32.HI R4, RZ, 0x1f, R18 ;  /* 0x0000001fff047819 */ /* 0x000fe20000011412 */
[----:B--2---:R-:W-:Y:S01]  /*1ac0*/  @P0 IMAD.WIDE R16, R34, 0x2, R6 ;  /* 0x0000000222100825 */ /* 0x004fe200078e0206 */
[----:B------:R-:W-:Y:S02]  /*1ad0*/  LOP3.LUT R0, R19, 0x8, R0, 0xf8, !PT ;  /* 0x0000000813007812 */ /* 0x000fe400078ef800 */
[----:B------:R-:W-:Y:S01]  /*1ae0*/  LEA.HI R4, R4, R18, RZ, 0x3 ;  /* 0x0000001204047211 */ /* 0x000fe200078f18ff */
[----:B------:R-:W-:Y:S01]  /*1af0*/  IMAD.IADD R5, R20, 0x1, -R5 ;  /* 0x0000000114057824 */ /* 0x000fe200078e0a05 */
[----:B------:R-:W-:-:S02]  /*1b00*/  SHF.R.U32.HI R19, RZ, 0x3, R19 ;  /* 0x00000003ff137819 */ /* 0x000fc40000011613 */
[C---:B------:R-:W-:Y:S01]  /*1b10*/  LOP3.LUT R3, R4.reuse, 0xfffffff8, RZ, 0xc0, !PT ;  /* 0xfffffff804037812 */ /* 0x040fe200078ec0ff */
[----:B------:R-:W-:Y:S01]  /*1b20*/  IMAD.SHL.U32 R4, R4, 0x40, RZ ;  /* 0x0000004004047824 */ /* 0x000fe200078e00ff */
[----:B------:R-:W-:-:S03]  /*1b30*/  LOP3.LUT R0, R0, R19, RZ, 0x3c, !PT ;  /* 0x0000001300007212 */ /* 0x000fc600078e3cff */
[----:B------:R-:W-:Y:S02]  /*1b40*/  IMAD.IADD R3, R18, 0x1, -R3 ;  /* 0x0000000112037824 */ /* 0x000fe400078e0a03 */
[----:B------:R-:W-:-:S04]  /*1b50*/  @P0 IMAD.WIDE R18, R35, 0x2, R6 ;  /* 0x0000000223120825 */ /* 0x000fc800078e0206 */
[----:B------:R-:W-:Y:S01]  /*1b60*/  @P0 IMAD.WIDE R6, R33, 0x2, R6 ;  /* 0x0000000221060825 */ /* 0x000fe200078e0206 */
[----:B------:R1:W-:Y:S03]  /*1b70*/  @P0 LDGSTS.E.BYPASS.LTC128B.128 [R41+0x16880], [R18.64], !P6 ;  /* 0x1688000012290fae */ /* 0x0003e6000f101d52 */
[----:B------:R-:W-:Y:S01]  /*1b80*/  IMAD.SHL.U32 R15, R3, 0x40, RZ ;  /* 0x00000040030f7824 */ /* 0x000fe200078e00ff */
[----:B------:R2:W-:Y:S01]  /*1b90*/  @P0 LDGSTS.E.BYPASS.LTC128B.128 [R41+0x18080], [R16.64], !P5 ;  /* 0x1808000010290fae */ /* 0x0005e2000e901d52 */
[C---:B------:R-:W-:Y:S02]  /*1ba0*/  IMAD R0, R5.reuse, 0x200, R0 ;  /* 0x0000020005007824 */ /* 0x040fe400078e0200 */
[----:B------:R-:W-:Y:S01]  /*1bb0*/  IMAD.SHL.U32 R5, R5, 0x8, RZ ;  /* 0x0000000805057824 */ /* 0x000fe200078e00ff */
[----:B------:R5:W-:Y:S01]  /*1bc0*/  @P0 LDGSTS.E.BYPASS.LTC128B.128 [R41+0x19880], [R6.64], !P4 ;  /* 0x1988000006290fae */ /* 0x000be2000e101d52 */
[----:B------:R-:W-:Y:S01]  /*1bd0*/  LOP3.LUT R15, R15, 0x1c0, RZ, 0xc0, !PT ;  /* 0x000001c00f0f7812 */ /* 0x000fe200078ec0ff */
[----:B------:R-:W-:Y:S01]  /*1be0*/  IMAD.SHL.U32 R21, R0, 0x2, RZ ;  /* 0x0000000200157824 */ /* 0x000fe200078e00ff */
[----:B------:R-:W-:Y:S01]  /*1bf0*/  LOP3.LUT P0, RZ, R10, 0x2, RZ, 0xc0, !PT ;  /* 0x000000020aff7812 */ /* 0x000fe2000780c0ff */
[----:B------:R-:W0:Y:S01]  /*1c00*/  LDGDEPBAR ;  /* 0x00000000000079af */ /* 0x000e220000000000 */
[----:B------:R-:W-:-:S02]  /*1c10*/  LOP3.LUT R5, R15, 0x8, R5, 0xf8, !PT ;  /* 0x000000080f057812 */ /* 0x000fc400078ef805 */
[----:B------:R-:W-:Y:S01]  /*1c20*/  SHF.R.U32.HI R15, RZ, 0x3, R15 ;  /* 0x00000003ff0f7819 */ /* 0x000fe2000001160f */
[----:B------:R-:W-:Y:S01]  /*1c30*/  STL [R1+0x4], R21 ;  /* 0x0000041501007387 */ /* 0x000fe20000100800 */
[----:B------:R-:W-:Y:S01]  /*1c40*/  R2P PR, R3, 0x6 ;  /* 0x0000000603007804 */ /* 0x000fe20000000000 */
[----:B------:R-:W-:Y:S01]  /*1c50*/  IMAD.MOV.U32 R3, RZ, RZ, 0x20 ;  /* 0x00000020ff037424 */ /* 0x000fe200078e00ff */
[----:B------:R-:W-:Y:S02]  /*1c60*/  LOP3.LUT R5, R5, R15, RZ, 0x3c, !PT ;  /* 0x0000000f05057212 */ /* 0x000fe400078e3cff */
[----:B------:R-:W-:Y:S02]  /*1c70*/  IADD3 R0, R21, 0x14080, RZ ;  /* 0x0001408015007810 */ /* 0x000fe40007ffe0ff */
[----:B------:R-:W-:Y:S01]  /*1c80*/  LOP3.LUT R5, R5, 0xfffffe00, R4, 0xf8, !PT ;  /* 0xfffffe0005057812 */ /* 0x000fe200078ef804 */
[----:B------:R-:W-:Y:S01]  /*1c90*/  IMAD.MOV.U32 R4, RZ, RZ, 0x10 ;  /* 0x00000010ff047424 */ /* 0x000fe200078e00ff */
[----:B------:R-:W-:Y:S01]  /*1ca0*/  SEL R3, R3, 0xffffffe0, !P2 ;  /* 0xffffffe003037807 */ /* 0x000fe20005000000 */
[----:B-1----:R-:W-:Y:S01]  /*1cb0*/  SHFL.IDX PT, R18, R8, RZ, 0x181f ;  /* 0x00181fff08127589 */ /* 0x002fe200000e0000 */
[----:B----4-:R-:W-:-:S02]  /*1cc0*/  IADD3 R24, R21, 0x140a0, RZ ;  /* 0x000140a015187810 */ /* 0x010fc40007ffe0ff */
[----:B------:R-:W-:Y:S01]  /*1cd0*/  SEL R4, R4, 0xfffffff0, !P1 ;  /* 0xfffffff004047807 */ /* 0x000fe20004800000 */
[----:B------:R-:W2:Y:S01]  /*1ce0*/  SHFL.IDX PT, R19, R11, RZ, 0x181f ;  /* 0x00181fff0b137589 */ /* 0x000ea200000e0000 */
[----:B------:R-:W-:Y:S02]  /*1cf0*/  @P0 IADD3 R24, R0, -0x20, RZ ;  /* 0xffffffe000180810 */ /* 0x000fe40007ffe0ff */
[----:B------:R-:W-:Y:S02]  /*1d00*/  IADD3 R0, -R30, UR28, RZ ;  /* 0x0000001c1e007c10 */ /* 0x000fe4000fffe1ff */
[----:B-----5:R-:W-:Y:S01]  /*1d10*/  LEA.HI R7, R2, R129, RZ, 0x5 ;  /* 0x0000008102077211 */ /* 0x020fe200078f28ff */
[----:B------:R-:W-:-:S04]  /*1d20*/  DEPBAR.LE SB0, 0x1 ;  /* 0x000080400000791a */ /* 0x000fc80000000000 */
[----:B------:R-:W-:Y:S01]  /*1d30*/  SHF.R.S32.HI R6, RZ, 0x5, R7 ;  /* 0x00000005ff067819 */ /* 0x000fe20000011407 */
[----:B------:R-:W-:Y:S01]  /*1d40*/  STL [R1], R24 ;  /* 0x0000001801007387 */ /* 0x000fe20000100800 */
[----:B------:R-:W-:Y:S02]  /*1d50*/  ISETP.GE.AND P3, PT, R40, c[0x0][0x1d4], PT ;  /* 0x0000750028007a0c */ /* 0x000fe40003f66270 */
[----:B------:R-:W-:Y:S01]  /*1d60*/  ISETP.GE.AND P1, PT, R9, c[0x0][0x1d4], PT ;  /* 0x0000750009007a0c */ /* 0x000fe20003f26270 */
[----:B------:R-:W-:Y:S01]  /*1d70*/  IMAD R220, R6, 0x400, R5 ;  /* 0x0000040006dc7824 */ /* 0x000fe200078e0205 */
[----:B------:R-:W-:Y:S01]  /*1d80*/  BAR.SYNC.DEFER_BLOCKING 0x0 ;  /* 0x0000000000007b1d */ /* 0x000fe20000010000 */
[----:B------:R-:W-:Y:S02]  /*1d90*/  ISETP.LT.OR P0, PT, R0, 0x1, P3 ;  /* 0x000000010000780c */ /* 0x000fe40001f01670 */
[----:B------:R-:W-:Y:S02]  /*1da0*/  ISETP.GE.AND P2, PT, R14, c[0x0][0x1d4], PT ;  /* 0x000075000e007a0c */ /* 0x000fe40003f46270 */
[C---:B------:R-:W-:Y:S01]  /*1db0*/  LEA R228, R220.reuse, 0x4080, 0x1 ;  /* 0x00004080dce47811 */ /* 0x040fe200078e08ff */
[----:B------:R-:W-:Y:S01]  /*1dc0*/  IMAD.SHL.U32 R220, R220, 0x2, RZ ;  /* 0x00000002dcdc7824 */ /* 0x000fe200078e00ff */
[----:B------:R-:W-:Y:S01]  /*1dd0*/  SHF.R.S32.HI R14, RZ, 0x1f, R35 ;  /* 0x0000001fff0e7819 */ /* 0x000fe20000011423 */
[----:B--2---:R-:W-:Y:S01]  /*1de0*/  IMAD.WIDE R16, R40, 0x2, R18 ;  /* 0x0000000228107825 */ /* 0x004fe200078e0212 */
[----:B------:R1:W-:Y:S01]  /*1df0*/  STL [R1+0x3c], R12 ;  /* 0x00003c0c01007387 */ /* 0x0003e20000100800 */
[----:B------:R-:W-:-:S02]  /*1e00*/  IADD3 R247, R24, 0x800, RZ ;  /* 0x0000080018f77810 */ /* 0x000fc40007ffe0ff */
[--C-:B------:R-:W-:Y:S01]  /*1e10*/  IMAD R224, R4, 0x2, R228.reuse ;  /* 0x0000000204e07824 */ /* 0x100fe200078e02e4 */
[----:B------:R2:W-:Y:S01]  /*1e20*/  STL [R1+0x30], R14 ;  /* 0x0000300e01007387 */ /* 0x0005e20000100800 */
[C---:B------:R-:W-:Y:S01]  /*1e30*/  IMAD R228, R3.reuse, 0x2, R228 ;  /* 0x0000000203e47824 */ /* 0x040fe200078e02e4 */
[----:B------:R-:W-:Y:S01]  /*1e40*/  IADD3 R246, R24, 0x1000, RZ ;  /* 0x0000100018f67810 */ /* 0x000fe20007ffe0ff */
[----:B------:R-:W-:Y:S01]  /*1e50*/  IMAD R232, R3, 0x2, R224 ;  /* 0x0000000203e87824 */ /* 0x000fe200078e02e0 */
[----:B------:R-:W-:Y:S01]  /*1e60*/  ISETP.GT.AND P3, PT, R32, 0x2f, PT ;  /* 0x0000002f2000780c */ /* 0x000fe20003f64270 */
[----:B------:R2:W4:Y:S04]  /*1e70*/  LDSM.16.M88.4 R160, [R220+0x4080] ;  /* 0x00408000dca0783b */ /* 0x0005280000000200 */
[----:B------:R2:W2:Y:S04]  /*1e80*/  LDSM.16.M88.4 R188, [R220+0x8080] ;  /* 0x00808000dcbc783b */ /* 0x0004a80000000200 */
[----:B------:R2:W2:Y:S01]  /*1e90*/  LDSM.16.M88.4 R204, [R220+0xc080] ;  /* 0x00c08000dccc783b */ /* 0x0004a20000000200 */
[----:B-1----:R-:W-:-:S03]  /*1ea0*/  SHF.R.S32.HI R12, RZ, 0x1f, R33 ;  /* 0x0000001fff0c7819 */ /* 0x002fc60000011421 */
[----:B------:R1:W1:Y:S04]  /*1eb0*/  LDSM.16.M88.4 R164, [R224] ;  /* 0x00000000e0a4783b */ /* 0x0002680000000200 */
[----:B------:R1:W1:Y:S04]  /*1ec0*/  LDSM.16.M88.4 R192, [R224+0x4000] ;  /* 0x00400000e0c0783b */ /* 0x0002680000000200 */
[----:B------:R1:W1:Y:S04]  /*1ed0*/  LDSM.16.M88.4 R208, [R224+0x8000] ;  /* 0x00800000e0d0783b */ /* 0x0002680000000200 */
[----:B------:R1:W1:Y:S04]  /*1ee0*/  LDSM.16.M88.4 R180, [R228] ;  /* 0x00000000e4b4783b */ /* 0x0002680000000200 */
[----:B------:R1:W1:Y:S04]  /*1ef0*/  LDSM.16.M88.4 R196, [R228+0x4000] ;  /* 0x00400000e4c4783b */ /* 0x0002680000000200 */
[----:B------:R1:W1:Y:S04]  /*1f00*/  LDSM.16.M88.4 R212, [R228+0x8000] ;  /* 0x00800000e4d4783b */ /* 0x0002680000000200 */
[----:B------:R1:W1:Y:S04]  /*1f10*/  LDSM.16.M88.4 R184, [R232] ;  /* 0x00000000e8b8783b */ /* 0x0002680000000200 */
[----:B------:R1:W1:Y:S04]  /*1f20*/  LDSM.16.M88.4 R200, [R232+0x4000] ;  /* 0x00400000e8c8783b */ /* 0x0002680000000200 */
[----:B------:R1:W1:Y:S04]  /*1f30*/  LDSM.16.M88.4 R216, [R232+0x8000] ;  /* 0x00800000e8d8783b */ /* 0x0002680000000200 */
[----:B------:R-:W1:Y:S04]  /*1f40*/  LDSM.16.M88.4 R220, [R220+0x10080] ;  /* 0x01008000dcdc783b */ /* 0x000e680000000200 */
[----:B------:R-:W1:Y:S04]  /*1f50*/  LDSM.16.M88.4 R224, [R224+0xc000] ;  /* 0x00c00000e0e0783b */ /* 0x000e680000000200 */
[----:B------:R-:W1:Y:S04]  /*1f60*/  LDSM.16.M88.4 R228, [R228+0xc000] ;  /* 0x00c00000e4e4783b */ /* 0x000e680000000200 */
[----:B------:R-:W1:Y:S04]  /*1f70*/  LDSM.16.M88.4 R232, [R232+0xc000] ;  /* 0x00c00000e8e8783b */ /* 0x000e680000000200 */
[----:B------:R-:W-:Y:S06]  /*1f80*/  BAR.SYNC.DEFER_BLOCKING 0x0 ;  /* 0x0000000000007b1d */ /* 0x000fec0000010000 */
[----:B------:R-:W-:-:S04]  /*1f90*/  DEPBAR.LE SB0, 0x0 ;  /* 0x000080000000791a */ /* 0x000fc80000000000 */
[----:B------:R-:W-:Y:S06]  /*1fa0*/  BAR.SYNC.DEFER_BLOCKING 0x0 ;  /* 0x0000000000007b1d */ /* 0x000fec0000010000 */
[----:B------:R1:W1:Y:S04]  /*1fb0*/  LDSM.16.M88.4 R44, [R21+0x14080] ;  /* 0x01408000152c783b */ /* 0x0002680000000200 */
[----:B------:R1:W1:Y:S04]  /*1fc0*/  LDSM.16.M88.4 R36, [R21+0x14880] ;  /* 0x014880001524783b */ /* 0x0002680000000200 */
[----:B---3--:R3:W1:Y:S04]  /*1fd0*/  LDSM.16.M88.4 R28, [R21+0x15080] ;  /* 0x01508000151c783b */ /* 0x0086680000000200 */
[----:B------:R3:W1:Y:S04]  /*1fe0*/  LDSM.16.M88.4 R56, [R24] ;  /* 0x000000001838783b */ /* 0x0006680000000200 */
[----:B------:R3:W1:Y:S04]  /*1ff0*/  LDSM.16.M88.4 R20, [R24+0x800] ;  /* 0x000800001814783b */ /* 0x0006680000000200 */
[----:B------:R3:W1:Y:S04]  /*2000*/  LDSM.16.M88.4 R48, [R24+0x1000] ;  /* 0x001000001830783b */ /* 0x0006680000000200 */
[----:B------:R-:W-:Y:S01]  /*2010*/  @!PT LDS RZ, [RZ] ;  /* 0x00000000fffff984 */ /* 0x000fe20000000800 */
[----:B------:R-:W-:Y:S01]  /*2020*/  @!PT LDS RZ, [RZ] ;  /* 0x00000000fffff984 */ /* 0x000fe20000000800 */
[----:B------:R-:W-:Y:S01]  /*2030*/  @!PT LDS RZ, [RZ] ;  /* 0x00000000fffff984 */ /* 0x000fe20000000800 */
[----:B------:R5:W-:Y:S01]  /*2040*/  LDGSTS.E.BYPASS.LTC128B.128 [R41+0x4080], [R16.64], !P0 ;  /* 0x0408000010297fae */ /* 0x000be2000c101d52 */
[----:B------:R-:W-:-:S02]  /*2050*/  ISETP.LT.OR P0, PT, R0, 0x1, P1 ;  /* 0x000000010000780c */ /* 0x000fc40000f01670 */
[----:B------:R-:W-:Y:S02]  /*2060*/  ISETP.GE.AND P1, PT, R13, c[0x0][0x1d4], PT ;  /* 0x000075000d007a0c */ /* 0x000fe40003f26270 */
[----:B------:R-:W-:-:S05]  /*2070*/  SHF.R.S32.HI R13, RZ, 0x1f, R34 ;  /* 0x0000001fff0d7819 */ /* 0x000fca0000011422 */
[----:B------:R3:W-:Y:S04]  /*2080*/  STL [R1+0x2c], R13 ;  /* 0x00002c0d01007387 */ /* 0x0007e80000100800 */
[----:B------:R3:W-:Y:S01]  /*2090*/  STL [R1+0x28], R12 ;  /* 0x0000280c01007387 */ /* 0x0007e20000100800 */
[----:B-----5:R-:W-:-:S05]  /*20a0*/  IMAD.WIDE R16, R35, 0x2, R18 ;  /* 0x0000000223107825 */ /* 0x020fca00078e0212 */
[----:B------:R5:W-:Y:S01]  /*20b0*/  LDGSTS.E.BYPASS.LTC128B.128 [R41+0x5880], [R16.64], !P0 ;  /* 0x0588000010297fae */ /* 0x000be2000c101d52 */
[----:B------:R-:W-:Y:S01]  /*20c0*/  ISETP.LT.OR P0, PT, R0, 0x1, P2 ;  /* 0x000000010000780c */ /* 0x000fe20001701670 */
[----:B-----5:R-:W-:-:S04]  /*20d0*/  IMAD.WIDE R16, R34, 0x2, R18 ;  /* 0x0000000222107825 */ /* 0x020fc800078e0212 */
[----:B------:R-:W-:-:S08]  /*20e0*/  IMAD.WIDE R18, R33, 0x2, R18 ;  /* 0x0000000221127825 */ /* 0x000fd000078e0212 */
[----:B------:R3:W-:Y:S01]  /*20f0*/  LDGSTS.E.BYPASS.LTC128B.128 [R41+0x7080], [R16.64], !P0 ;  /* 0x0708000010297fae */ /* 0x0007e2000c101d52 */
[----:B------:R-:W-:-:S13]  /*2100*/  ISETP.LT.OR P0, PT, R0, 0x1, P1 ;  /* 0x000000010000780c */ /* 0x000fda0000f01670 */
[----:B------:R3:W-:Y:S01]  /*2110*/  LDGSTS.E.BYPASS.LTC128B.128 [R41+0x8880], [R18.64], !P0 ;  /* 0x0888000012297fae */ /* 0x0007e2000c101d52 */
[----:B------:R-:W-:-:S13]  /*2120*/  ISETP.GT.AND P0, PT, R129, 0x7f, PT ;  /* 0x0000007f8100780c */ /* 0x000fda0003f04270 */
[----:B------:R-:W-:Y:S05]  /*2130*/  @P0 BRA `(.L_x_171) ;  /* 0x0000027000000947 */ /* 0x000fea0003800000 */
[----:B-12-4-:R-:W-:Y:S05]  /*2140*/  BRA.DIV ~URZ, `(.L_x_172) ;  /* 0x000119927f007947 */ /* 0x016fea000b800000 */
[----:B------:R-:W1:Y:S04]  /*2150*/  SHFL.IDX PT, R11, R11, 0x1, 0x181f ;  /* 0x00381f000b0b7f89 */ /* 0x000e6800000e0000 */
[----:B------:R-:W2:Y:S02]  /*2160*/  SHFL.IDX PT, R8, R8, 0x1, 0x181f ;  /* 0x00381f0008087f89 */ /* 0x000ea400000e0000 */
.L_x_237:
[----:B---3--:R-:W3:Y:S04]  /*2170*/  LDL R16, [R1+0x14] ;  /* 0x0000140001107983 */ /* 0x008ee80000100800 */
[----:B------:R-:W4:Y:S04]  /*2180*/  LDL R17, [R1+0x2c] ;  /* 0x00002c0001117983 */ /* 0x000f280000100800 */
[----:B------:R-:W5:Y:S04]  /*2190*/  LDL R18, [R1+0x1c] ;  /* 0x00001c0001127983 */ /* 0x000f680000100800 */
[----:B--2---:R-:W2:Y:S04]  /*21a0*/  LDL R19, [R1+0x10] ;  /* 0x0000100001137983 */ /* 0x004ea80000100800 */
[----:B------:R-:W2:Y:S01]  /*21b0*/  LDL R24, [R1+0x28] ;  /* 0x0000280001187983 */ /* 0x000ea20000100800 */
[----:B------:R-:W-:-:S02]  /*21c0*/  SHF.R.S32.HI R12, RZ, 0x1f, R9 ;  /* 0x0000001fff0c7819 */ /* 0x000fc40000011409 */
[----:B------:R-:W-:Y:S02]  /*21d0*/  SHF.R.S32.HI R13, RZ, 0x1f, R9 ;  /* 0x0000001fff0d7819 */ /* 0x000fe40000011409 */
[-C--:B------:R-:W-:Y:S02]  /*21e0*/  LEA.HI R12, R12, R9.reuse, RZ, 0x3 ;  /* 0x000000090c0c7211 */ /* 0x080fe400078f18ff */
[----:B------:R-:W-:Y:S02]  /*21f0*/  LEA.HI R13, R13, R9, RZ, 0x3 ;  /* 0x000000090d0d7211 */ /* 0x000fe400078f18ff */
[----:B------:R-:W-:Y:S02]  /*2200*/  LOP3.LUT R12, R12, 0xfffffff8, RZ, 0xc0, !PT ;  /* 0xfffffff80c0c7812 */ /* 0x000fe400078ec0ff */
[----:B------:R-:W-:Y:S02]  /*2210*/  LOP3.LUT R13, R13, 0xfffffff8, RZ, 0xc0, !PT ;  /* 0xfffffff80d0d7812 */ /* 0x000fe400078ec0ff */
[----:B------:R-:W-:-:S02]  /*2220*/  LEA R14, P0, R12, R8, 0x1 ;  /* 0x000000080c0e7211 */ /* 0x000fc400078008ff */
[----:B------:R-:W-:Y:S01]  /*2230*/  SHF.R.S32.HI R13, RZ, 0x1f, R13 ;  /* 0x0000001fff0d7819 */ /* 0x000fe2000001140d */
[C---:B------:R-:W-:Y:S02]  /*2240*/  IMAD.SHL.U32 R25, R10.reuse, 0x8, RZ ;  /* 0x000000080a197824 */ /* 0x040fe400078e00ff */
[----:B------:R-:W-:Y:S01]  /*2250*/  IMAD.SHL.U32 R26, R10, 0x8, RZ ;  /* 0x000000080a1a7824 */ /* 0x000fe200078e00ff */
[----:B-1----:R-:W-:-:S04]  /*2260*/  LEA.HI.X R15, R12, R11, R13, 0x1, P0 ;  /* 0x0000000b0c0f7211 */ /* 0x002fc800000f0c0d */
[----:B------:R-:W-:Y:S02]  /*2270*/  SHF.R.S32.HI R26, RZ, 0x1f, R26 ;  /* 0x0000001fff1a7819 */ /* 0x000fe4000001141a */
[----:B---3--:R-:W-:-:S04]  /*2280*/  LEA R12, P0, R16, R8, 0x1 ;  /* 0x00000008100c7211 */ /* 0x008fc800078008ff */
[----:B----4-:R-:W-:Y:S02]  /*2290*/  LEA.HI.X R13, R16, R11, R17, 0x1, P0 ;  /* 0x0000000b100d7211 */ /* 0x010fe400000f0c11 */
[----:B------:R-:W-:-:S04]  /*22a0*/  LEA R16, P0, R25, R8, 0x1 ;  /* 0x0000000819107211 */ /* 0x000fc800078008ff */
[C---:B------:R-:W-:Y:S02]  /*22b0*/  LEA.HI.X R17, R25.reuse, R11, R26, 0x1, P0 ;  /* 0x0000000b19117211 */ /* 0x040fe400000f0c1a */
[----:B------:R-:W-:-:S04]  /*22c0*/  ISETP.GE.AND P0, PT, R25, c[0x0][0x1d4], PT ;  /* 0x0000750019007a0c */ /* 0x000fc80003f06270 */
[----:B------:R-:W-:-:S13]  /*22d0*/  ISETP.LT.OR P0, PT, R0, 0x21, P0 ;  /* 0x000000210000780c */ /* 0x000fda0000701670 */
[----:B------:R-:W-:Y:S01]  /*22e0*/  @!PT LDS RZ, [RZ] ;  /* 0x00000000fffff984 */ /* 0x000fe20000000800 */
[----:B------:R-:W-:Y:S01]  /*22f0*/  @!PT LDS RZ, [RZ] ;  /* 0x00000000fffff984 */ /* 0x000fe20000000800 */
[----:B------:R-:W-:Y:S01]  /*2300*/  @!PT LDS RZ, [RZ] ;  /* 0x00000000fffff984 */ /* 0x000fe20000000800 */
[----:B-----5:R2:W-:Y:S02]  /*2310*/  LDGSTS.E.BYPASS.LTC128B.128 [R18+0x5080], [R16.64], !P0 ;  /* 0x0508000010127fae */ /* 0x0205e4000c101d52 */
[----:B--2---:R-:W-:-:S04]  /*2320*/  LEA R16, P0, R19, R8, 0x1 ;  /* 0x0000000813107211 */ /* 0x004fc800078008ff */
[----:B------:R-:W-:Y:S02]  /*2330*/  LEA.HI.X R17, R19, R11, R24, 0x1, P0 ;  /* 0x0000000b13117211 */ /* 0x000fe400000f0c18 */
[----:B------:R-:W-:-:S04]  /*2340*/  ISETP.GE.AND P0, PT, R9, c[0x0][0x1d4], PT ;  /* 0x0000750009007a0c */ /* 0x000fc80003f06270 */
[----:B------:R-:W-:-:S13]  /*2350*/  ISETP.LT.OR P0, PT, R0, 0x21, P0 ;  /* 0x000000210000780c */ /* 0x000fda0000701670 */
[----:B------:R1:W-:Y:S01]  /*2360*/  LDGSTS.E.BYPASS.LTC128B.128 [R18+0x6880], [R14.64], !P0 ;  /* 0x068800000e127fae */ /* 0x0003e2000c101d52 */
[----:B------:R-:W-:-:S13]  /*2370*/  ISETP.LT.OR P0, PT, R0, 0x21, P2 ;  /* 0x000000210000780c */ /* 0x000fda0001701670 */
[----:B------:R1:W-:Y:S01]  /*2380*/  LDGSTS.E.BYPASS.LTC128B.128 [R18+0x8080], [R12.64], !P0 ;  /* 0x080800000c127fae */ /* 0x0003e2000c101d52 */
[----:B------:R-:W-:-:S13]  /*2390*/  ISETP.LT.OR P0, PT, R0, 0x21, P1 ;  /* 0x000000210000780c */ /* 0x000fda0000f01670 */
[----:B------:R1:W-:Y:S02]  /*23a0*/  LDGSTS.E.BYPASS.LTC128B.128 [R18+0x9880], [R16.64], !P0 ;  /* 0x0988000010127fae */ /* 0x0003e4000c101d52 */
.L_x_171:
[----:B-12-4-:R-:W-:Y:S05]  /*23b0*/  BSYNC B0 ;  /* 0x0000000000007941 */ /* 0x016fea0003800000 */
.L_x_170:
[----:B------:R-:W2:Y:S04]  /*23c0*/  LDL R61, [R1+0x4] ;  /* 0x00000400013d7983 */ /* 0x000ea80000100800 */
[----:B------:R-:W4:Y:S01]  /*23d0*/  LDL R60, [R1] ;  /* 0x00000000013c7983 */ /* 0x000f220000100800 */
[----:B------:R-:W-:Y:S01]  /*23e0*/  IMAD.MOV.U32 R0, RZ, RZ, 0x40 ;  /* 0x00000040ff007424 */ /* 0x000fe200078e00ff */
[----:B------:R-:W-:Y:S02]  /*23f0*/  LOP3.LUT P0, RZ, R10, 0x4, RZ, 0xc0, !PT ;  /* 0x000000040aff7812 */ /* 0x000fe4000780c0ff */
[----:B------:R-:W0:Y:S01]  /*2400*/  LDGDEPBAR ;  /* 0x00000000000079af */ /* 0x000e220000000000 */
[----:B------:R-:W-:Y:S01]  /*2410*/  WARPSYNC 0xffffffff ;  /* 0xffffffff00007948 */ /* 0x000fe20003800000 */
[----:B------:R-:W-:Y:S01]  /*2420*/  SEL R0, R0, 0xffffffc0, !P0 ;  /* 0xffffffc000007807 */ /* 0x000fe20004000000 */
[----:B---3--:R-:W-:Y:S01]  /*2430*/  HMMA.16816.F32 R12, R160, R44, RZ ;  /* 0x0000002ca00c723c */ /* 0x008fe200000018ff */
[----:B------:R-:W-:-:S06]  /*2440*/  UISETP.GT.AND UP0, UPT, UR4, UR7, UPT ;  /* 0x000000070400728c */ /* 0x000fcc000bf04270 */
[----:B------:R-:W-:Y:S01]  /*2450*/  PLOP3.LUT P0, PT, PT, PT, UP0, 0x40, 0x0 ;  /* 0x000000000000781c */ /* 0x000fe20003f0e808 */
[C---:B------:R-:W-:Y:S08]  /*2460*/  HMMA.16816.F32 R44, R160.reuse, R46, RZ ;  /* 0x0000002ea02c723c */ /* 0x040ff000000018ff */
[----:B------:R-:W-:Y:S08]  /*2470*/  HMMA.16816.F32 R40, R160, R36, RZ ;  /* 0x00000024a028723c */ /* 0x000ff000000018ff */
[C---:B------:R-:W-:Y:S08]  /*2480*/  HMMA.16816.F32 R12, R164.reuse, R56, R12 ;  /* 0x00000038a40c723c */ /* 0x040ff0000000180c */
[----:B------:R-:W-:Y:S08]  /*2490*/  HMMA.16816.F32 R44, R164, R58, R44 ;  /* 0x0000003aa42c723c */ /* 0x000ff0000000182c */
[C---:B------:R-:W-:Y:S08]  /*24a0*/  HMMA.16816.F32 R36, R160.reuse, R38, RZ ;  /* 0x00000026a024723c */ /* 0x040ff000000018ff */
[C---:B------:R-:W-:Y:S08]  /*24b0*/  HMMA.16816.F32 R32, R160.reuse, R28, RZ ;  /* 0x0000001ca020723c */ /* 0x040ff000000018ff */
[----:B------:R-:W-:Y:S08]  /*24c0*/  HMMA.16816.F32 R28, R160, R30, RZ ;  /* 0x0000001ea01c723c */ /* 0x000ff000000018ff */
[C---:B------:R-:W-:Y:S08]  /*24d0*/  HMMA.16816.F32 R40, R164.reuse, R20, R40 ;  /* 0x00000014a428723c */ /* 0x040ff00000001828 */
[C---:B------:R-:W-:Y:S08]  /*24e0*/  HMMA.16816.F32 R36, R164.reuse, R22, R36 ;  /* 0x00000016a424723c */ /* 0x040ff00000001824 */
[C---:B------:R-:W-:Y:S08]  /*24f0*/  HMMA.16816.F32 R32, R164.reuse, R48, R32 ;  /* 0x00000030a420723c */ /* 0x040ff00000001820 */
[----:B------:R-:W-:Y:S01]  /*2500*/  HMMA.16816.F32 R28, R164, R50, R28 ;  /* 0x00000032a41c723c */ /* 0x000fe2000000181c */
[--C-:B--2---:R-:W-:Y:S01]  /*2510*/  IMAD.IADD R251, R61, 0x1, R0.reuse ;  /* 0x000000013dfb7824 */ /* 0x104fe200078e0200 */
[----:B------:R-:W-:Y:S01]  /*2520*/  LDSM.16.M88.4 R56, [R61+0x15880] ;  /* 0x015880003d38783b */ /* 0x000fe20000000200 */
[----:B----4-:R-:W-:-:S03]  /*2530*/  IMAD.IADD R245, R60, 0x1, R0 ;  /* 0x000000013cf57824 */ /* 0x010fc600078e0200 */
[----:B------:R-:W1:Y:S01]  /*2540*/  LDSM.16.M88.4 R52, [R251+0x14080] ;  /* 0x01408000fb34783b */ /* 0x000e620000000200 */
[C---:B------:R-:W-:Y:S02]  /*2550*/  IADD3 R244, R60.reuse, 0x1800, RZ ;  /* 0x000018003cf47810 */ /* 0x040fe40007ffe0ff */
[C---:B------:R-:W-:Y:S01]  /*2560*/  IADD3 R243, R60.reuse, 0x2000, RZ ;  /* 0x000020003cf37810 */ /* 0x040fe20007ffe0ff */
[----:B------:R-:W-:Y:S01]  /*2570*/  LDSM.16.M88.4 R24, [R245] ;  /* 0x00000000f518783b */ /* 0x000fe20000000200 */
[C---:B------:R-:W-:Y:S02]  /*2580*/  IADD3 R242, R60.reuse, 0x2800, RZ ;  /* 0x000028003cf27810 */ /* 0x040fe40007ffe0ff */
[C---:B------:R-:W-:Y:S01]  /*2590*/  IADD3 R241, R60.reuse, 0x3000, RZ ;  /* 0x000030003cf17810 */ /* 0x040fe20007ffe0ff */
[----:B------:R-:W2:Y:S01]  /*25a0*/  LDSM.16.M88.4 R8, [R251+0x14880] ;  /* 0x01488000fb08783b */ /* 0x000ea20000000200 */
[C---:B------:R-:W-:Y:S02]  /*25b0*/  IADD3 R240, R60.reuse, 0x3800, RZ ;  /* 0x000038003cf07810 */ /* 0x040fe40007ffe0ff */
[C---:B------:R-:W-:Y:S01]  /*25c0*/  IADD3 R239, R60.reuse, 0x4000, RZ ;  /* 0x000040003cef7810 */ /* 0x040fe20007ffe0ff */
[----:B------:R-:W3:Y:S01]  /*25d0*/  LDSM.16.M88.4 R16, [R251+0x15080] ;  /* 0x01508000fb10783b */ /* 0x000ee20000000200 */
[----:B------:R-:W-:-:S02]  /*25e0*/  IADD3 R238, R60, 0x4800, RZ ;  /* 0x000048003cee7810 */ /* 0x000fc40007ffe0ff */
[C---:B------:R-:W-:Y:S01]  /*25f0*/  IADD3 R237, R60.reuse, 0x5000, RZ ;  /* 0x000050003ced7810 */ /* 0x040fe20007ffe0ff */
[----:B------:R-:W4:Y:S01]  /*2600*/  LDSM.16.M88.4 R20, [R245+0x800] ;  /* 0x00080000f514783b */ /* 0x000f220000000200 */
[----:B------:R-:W-:-:S03]  /*2610*/  IADD3 R236, R60, 0x5800, RZ ;  /* 0x000058003cec7810 */ /* 0x000fc60007ffe0ff */
[----:B------:R-:W5:Y:S01]  /*2620*/  LDSM.16.M88.4 R48, [R245+0x1000] ;  /* 0x00100000f530783b */ /* 0x000f620000000200 */
[C---:B-1----:R-:W-:Y:S08]  /*2630*/  HMMA.16816.F32 R12, R180.reuse, R52, R12 ;  /* 0x00000034b40c723c */ /* 0x042ff0000000180c */
[C---:B------:R-:W-:Y:S01]  /*2640*/  HMMA.16816.F32 R44, R180.reuse, R54, R44 ;  /* 0x00000036b42c723c */ /* 0x040fe2000000182c */
[----:B------:R-:W1:Y:S07]  /*2650*/  LDSM.16.M88.4 R52, [R60+0x1800] ;  /* 0x001800003c34783b */ /* 0x000e6e0000000200 */
[----:B--2---:R-:W-:Y:S08]  /*2660*/  HMMA.16816.F32 R40, R180, R8, R40 ;  /* 0x00000008b428723c */ /* 0x004ff00000001828 */
[C---:B------:R-:W-:Y:S08]  /*2670*/  HMMA.16816.F32 R12, R184.reuse, R24, R12 ;  /* 0x00000018b80c723c */ /* 0x040ff0000000180c */
[----:B------:R-:W-:Y:S01]  /*2680*/  HMMA.16816.F32 R44, R184, R26, R44 ;  /* 0x0000001ab82c723c */ /* 0x000fe2000000182c */
[----:B------:R-:W-:Y:S07]  /*2690*/  LDSM.16.M88.4 R24, [R251+0x15880] ;  /* 0x01588000fb18783b */ /* 0x000fee0000000200 */
[C---:B------:R-:W-:Y:S01]  /*26a0*/  HMMA.16816.F32 R36, R180.reuse, R10, R36 ;  /* 0x0000000ab424723c */ /* 0x040fe20000001824 */
[----:B------:R-:W2:Y:S07]  /*26b0*/  LDSM.16.M88.4 R8, [R61+0x16080] ;  /* 0x016080003d08783b */ /* 0x000eae0000000200 */
[C---:B---3--:R-:W-:Y:S08]  /*26c0*/  HMMA.16816.F32 R32, R180.reuse, R16, R32 ;  /* 0x00000010b420723c */ /* 0x048ff00000001820 */
[----:B------:R-:W-:Y:S01]  /*26d0*/  HMMA.16816.F32 R28, R180, R18, R28 ;  /* 0x00000012b41c723c */ /* 0x000fe2000000181c */
[----:B------:R-:W3:Y:S07]  /*26e0*/  LDSM.16.M88.4 R16, [R61+0x16880] ;  /* 0x016880003d10783b */ /* 0x000eee0000000200 */
[C---:B------:R-:W-:Y:S08]  /*26f0*/  HMMA.16816.F32 R12, R188.reuse, R56, R12 ;  /* 0x00000038bc0c723c */ /* 0x040ff0000000180c */
[----:B------:R-:W-:Y:S01]  /*2700*/  HMMA.16816.F32 R44, R188, R58, R44 ;  /* 0x0000003abc2c723c */ /* 0x000fe2000000182c */
[----:B------:R-:W-:Y:S07]  /*2710*/  LDSM.16.M88.4 R56, [R245+0x1800] ;  /* 0x00180000f538783b */ /* 0x000fee0000000200 */
[C---:B----4-:R-:W-:Y:S08]  /*2720*/  HMMA.16816.F32 R40, R184.reuse, R20, R40 ;  /* 0x00000014b828723c */ /* 0x050ff00000001828 */
[C---:B------:R-:W-:Y:S01]  /*2730*/  HMMA.16816.F32 R36, R184.reuse, R22, R36 ;  /* 0x00000016b824723c */ /* 0x040fe20000001824 */
[----:B------:R-:W4:Y:S07]  /*2740*/  LDSM.16.M88.4 R20, [R60+0x2000] ;  /* 0x002000003c14783b */ /* 0x000f2e0000000200 */
[C---:B-----5:R-:W-:Y:S08]  /*2750*/  HMMA.16816.F32 R32, R184.reuse, R48, R32 ;  /* 0x00000030b820723c */ /* 0x060ff00000001820 */
[----:B------:R-:W-:Y:S01]  /*2760*/  HMMA.16816.F32 R28, R184, R50, R28 ;  /* 0x00000032b81c723c */ /* 0x000fe2000000181c */
[----:B------:R-:W5:Y:S07]  /*2770*/  LDSM.16.M88.4 R48, [R60+0x2800] ;  /* 0x002800003c30783b */ /* 0x000f6e0000000200 */
[C---:B-1----:R-:W-:Y:S08]  /*2780*/  HMMA.16816.F32 R12, R192.reuse, R52, R12 ;  /* 0x00000034c00c723c */ /* 0x042ff0000000180c */
[----:B------:R-:W-:Y:S01]  /*2790*/  HMMA.16816.F32 R44, R192, R54, R44 ;  /* 0x00000036c02c723c */ /* 0x000fe2000000182c */
[----:B------:R-:W-:Y:S07]  /*27a0*/  LDSM.16.M88.4 R52, [R61+0x17080] ;  /* 0x017080003d34783b */ /* 0x000fee0000000200 */
[C---:B--2---:R-:W-:Y:S08]  /*27b0*/  HMMA.16816.F32 R40, R188.reuse, R8, R40 ;  /* 0x00000008bc28723c */ /* 0x044ff00000001828 */
[C---:B------:R-:W-:Y:S01]  /*27c0*/  HMMA.16816.F32 R36, R188.reuse, R10, R36 ;  /* 0x0000000abc24723c */ /* 0x040fe20000001824 */
[----:B------:R-:W1:Y:S07]  /*27d0*/  LDSM.16.M88.4 R8, [R251+0x16080] ;  /* 0x01608000fb08783b */ /* 0x000e6e0000000200 */
[C---:B---3--:R-:W-:Y:S08]  /*27e0*/  HMMA.16816.F32 R32, R188.reuse, R16, R32 ;  /* 0x00000010bc20723c */ /* 0x048ff00000001820 */
[----:B------:R-:W-:Y:S01]  /*27f0*/  HMMA.16816.F32 R28, R188, R18, R28 ;  /* 0x00000012bc1c723c */ /* 0x000fe2000000181c */
[----:B------:R-:W2:Y:S07]  /*2800*/  LDSM.16.M88.4 R16, [R251+0x16880] ;  /* 0x01688000fb10783b */ /* 0x000eae0000000200 */
[C---:B------:R-:W-:Y:S08]  /*2810*/  HMMA.16816.F32 R12, R196.reuse, R24, R12 ;  /* 0x00000018c40c723c */ /* 0x040ff0000000180c */
[----:B------:R-:W-:Y:S01]  /*2820*/  HMMA.16816.F32 R44, R196, R26, R44 ;  /* 0x0000001ac42c723c */ /* 0x000fe2000000182c */
[----:B------:R-:W-:Y:S07]  /*2830*/  LDSM.16.M88.4 R24, [R60+0x3000] ;  /* 0x003000003c18783b */ /* 0x000fee0000000200 */
[C---:B----4-:R-:W-:Y:S08]  /*2840*/  HMMA.16816.F32 R40, R192.reuse, R20, R40 ;  /* 0x00000014c028723c */ /* 0x050ff00000001828 */
[C---:B------:R-:W-:Y:S01]  /*2850*/  HMMA.16816.F32 R36, R192.reuse, R22, R36 ;  /* 0x00000016c024723c */ /* 0x040fe20000001824 */
[----:B------:R-:W3:Y:S07]  /*2860*/  LDSM.16.M88.4 R20, [R245+0x2000] ;  /* 0x00200000f514783b */ /* 0x000eee0000000200 */
[C---:B-----5:R-:W-:Y:S08]  /*2870*/  HMMA.16816.F32 R32, R192.reuse, R48, R32 ;  /* 0x00000030c020723c */ /* 0x060ff00000001820 */
[----:B------:R-:W-:Y:S01]  /*2880*/  HMMA.16816.F32 R28, R192, R50, R28 ;  /* 0x00000032c01c723c */ /* 0x000fe2000000181c */
[----:B------:R-:W4:Y:S07]  /*2890*/  LDSM.16.M88.4 R48, [R245+0x2800] ;  /* 0x00280000f530783b */ /* 0x000f2e0000000200 */
[C---:B------:R-:W-:Y:S08]  /*28a0*/  HMMA.16816.F32 R12, R200.reuse, R56, R12 ;  /* 0x00000038c80c723c */ /* 0x040ff0000000180c */
[----:B------:R-:W-:Y:S01]  /*28b0*/  HMMA.16816.F32 R44, R200, R58, R44 ;  /* 0x0000003ac82c723c */ /* 0x000fe2000000182c */
[----:B------:R-:W-:Y:S07]  /*28c0*/  LDSM.16.M88.4 R56, [R251+0x17080] ;  /* 0x01708000fb38783b */ /* 0x000fee0000000200 */
[C---:B-1----:R-:W-:Y:S08]  /*28d0*/  HMMA.16816.F32 R40, R196.reuse, R8, R40 ;  /* 0x00000008c428723c */ /* 0x042ff00000001828 */
[C---:B------:R-:W-:Y:S01]  /*28e0*/  HMMA.16816.F32 R36, R196.reuse, R10, R36 ;  /* 0x0000000ac424723c */ /* 0x040fe20000001824 */
[----:B------:R-:W1:Y:S07]  /*28f0*/  LDSM.16.M88.4 R8, [R61+0x17880] ;  /* 0x017880003d08783b */ /* 0x000e6e0000000200 */
[C---:B--2---:R-:W-:Y:S08]  /*2900*/  HMMA.16816.F32 R32, R196.reuse, R16, R32 ;  /* 0x00000010c420723c */ /* 0x044ff00000001820 */
[----:B------:R-:W-:Y:S01]  /*2910*/  HMMA.16816.F32 R28, R196, R18, R28 ;  /* 0x00000012c41c723c */ /* 0x000fe2000000181c */
[----:B------:R-:W2:Y:S07]  /*2920*/  LDSM.16.M88.4 R16, [R61+0x18080] ;  /* 0x018080003d10783b */ /* 0x000eae0000000200 */
[C---:B------:R-:W-:Y:S08]  /*2930*/  HMMA.16816.F32 R12, R204.reuse, R52, R12 ;  /* 0x00000034cc0c723c */ /* 0x040ff0000000180c */
[----:B------:R-:W-:Y:S01]  /*2940*/  HMMA.16816.F32 R44, R204, R54, R44 ;  /* 0x00000036cc2c723c */ /* 0x000fe2000000182c */
[----:B------:R-:W-:Y:S07]  /*2950*/  LDSM.16.M88.4 R52, [R245+0x3000] ;  /* 0x00300000f534783b */ /* 0x000fee0000000200 */
[C---:B---3--:R-:W-:Y:S08]  /*2960*/  HMMA.16816.F32 R40, R200.reuse, R20, R40 ;  /* 0x00000014c828723c */ /* 0x048ff00000001828 */
[C---:B------:R-:W-:Y:S01]  /*2970*/  HMMA.16816.F32 R36, R200.reuse, R22, R36 ;  /* 0x00000016c824723c */ /* 0x040fe20000001824 */
[----:B------:R-:W3:Y:S07]  /*2980*/  LDSM.16.M88.4 R20, [R60+0x3800] ;  /* 0x003800003c14783b */ /* 0x000eee0000000200 */
[C---:B----4-:R-:W-:Y:S08]  /*2990*/  HMMA.16816.F32 R32, R200.reuse, R48, R32 ;  /* 0x00000030c820723c */ /* 0x050ff00000001820 */
        /* <DEDUP_REMOVED lines=29> */
[C---:B---3--:R-:W-:Y:S08]  /*2b70*/  HMMA.16816.F32 R12, R220.reuse, R20, R12 ;  /* 0x00000014dc0c723c */ /* 0x048ff0000000180c */
[----:B------:R-:W-:Y:S01]  /*2b80*/  HMMA.16816.F32 R44, R220, R22, R44 ;  /* 0x00000016dc2c723c */ /* 0x000fe2000000182c */
[----:B------:R-:W-:Y:S07]  /*2b90*/  LDSM.16.M88.4 R20, [R251+0x19080] ;  /* 0x01908000fb14783b */ /* 0x000fee0000000200 */
[C---:B------:R-:W-:Y:S08]  /*2ba0*/  HMMA.16816.F32 R40, R216.reuse, R24, R40 ;  /* 0x00000018d828723c */ /* 0x040ff00000001828 */
[C---:B------:R-:W-:Y:S01]  /*2bb0*/  HMMA.16816.F32 R36, R216.reuse, R26, R36 ;  /* 0x0000001ad824723c */ /* 0x040fe20000001824 */
[----:B------:R-:W3:Y:S07]  /*2bc0*/  LDSM.16.M88.4 R24, [R251+0x18880] ;  /* 0x01888000fb18783b */ /* 0x000eee0000000200 */
[C---:B----4-:R-:W-:Y:S08]  /*2bd0*/  HMMA.16816.F32 R32, R216.reuse, R48, R32 ;  /* 0x00000030d820723c */ /* 0x050ff00000001820 */
[----:B------:R-:W-:Y:S01]  /*2be0*/  HMMA.16816.F32 R28, R216, R50, R28 ;  /* 0x00000032d81c723c */ /* 0x000fe2000000181c */
[----:B------:R-:W4:Y:S07]  /*2bf0*/  LDSM.16.M88.4 R48, [R60+0x5800] ;  /* 0x005800003c30783b */ /* 0x000f2e0000000200 */
[C---:B------:R-:W-:Y:S08]  /*2c00*/  HMMA.16816.F32 R12, R224.reuse, R56, R12 ;  /* 0x00000038e00c723c */ /* 0x040ff0000000180c */
[----:B------:R-:W-:Y:S08]  /*2c10*/  HMMA.16816.F32 R44, R224, R58, R44 ;  /* 0x0000003ae02c723c */ /* 0x000ff0000000182c */
[C---:B-1----:R-:W-:Y:S08]  /*2c20*/  HMMA.16816.F32 R40, R220.reuse, R8, R40 ;  /* 0x00000008dc28723c */ /* 0x042ff00000001828 */
[C---:B------:R-:W-:Y:S01]  /*2c30*/  HMMA.16816.F32 R36, R220.reuse, R10, R36 ;  /* 0x0000000adc24723c */ /* 0x040fe20000001824 */
[----:B------:R-:W1:Y:S07]  /*2c40*/  LDSM.16.M88.4 R8, [R245+0x4800] ;  /* 0x00480000f508783b */ /* 0x000e6e0000000200 */
[C---:B--2---:R-:W-:Y:S08]  /*2c50*/  HMMA.16816.F32 R32, R220.reuse, R16, R32 ;  /* 0x00000010dc20723c */ /* 0x044ff00000001820 */
[----:B------:R-:W-:Y:S01]  /*2c60*/  HMMA.16816.F32 R28, R220, R18, R28 ;  /* 0x00000012dc1c723c */ /* 0x000fe2000000181c */
[----:B------:R-:W2:Y:S07]  /*2c70*/  LDSM.16.M88.4 R16, [R251+0x19880] ;  /* 0x01988000fb10783b */ /* 0x000eae0000000200 */
[C---:B---3--:R-:W-:Y:S08]  /*2c80*/  HMMA.16816.F32 R12, R228.reuse, R24, R12 ;  /* 0x00000018e40c723c */ /* 0x048ff0000000180c */
[----:B------:R-:W-:Y:S08]  /*2c90*/  HMMA.16816.F32 R44, R228, R26, R44 ;  /* 0x0000001ae42c723c */ /* 0x000ff0000000182c */
[C---:B------:R-:W-:Y:S08]  /*2ca0*/  HMMA.16816.F32 R40, R224.reuse, R52, R40 ;  /* 0x00000034e028723c */ /* 0x040ff00000001828 */
[C---:B------:R-:W-:Y:S08]  /*2cb0*/  HMMA.16816.F32 R36, R224.reuse, R54, R36 ;  /* 0x00000036e024723c */ /* 0x040ff00000001824 */
[C---:B----4-:R-:W-:Y:S01]  /*2cc0*/  HMMA.16816.F32 R52, R224.reuse, R48, R32 ;  /* 0x00000030e034723c */ /* 0x050fe20000001820 */
[----:B------:R-:W3:Y:S07]  /*2cd0*/  LDSM.16.M88.4 R32, [R245+0x5000] ;  /* 0x00500000f520783b */ /* 0x000eee0000000200 */
[----:B------:R-:W-:Y:S01]  /*2ce0*/  HMMA.16816.F32 R48, R224, R50, R28 ;  /* 0x00000032e030723c */ /* 0x000fe2000000181c */
[----:B------:R-:W4:Y:S01]  /*2cf0*/  LDSM.16.M88.4 R28, [R245+0x5800] ;  /* 0x00580000f51c783b */ /* 0x000f220000000200 */
[----:B------:R-:W-:-:S06]  /*2d00*/  DEPBAR.LE SB0, 0x0 ;  /* 0x000080000000791a */ /* 0x000fcc0000000000 */
[C---:B-1----:R-:W-:Y:S08]  /*2d10*/  HMMA.16816.F32 R12, R232.reuse, R8, R12 ;  /* 0x00000008e80c723c */ /* 0x042ff0000000180c */
[----:B------:R-:W-:Y:S08]  /*2d20*/  HMMA.16816.F32 R44, R232, R10, R44 ;  /* 0x0000000ae82c723c */ /* 0x000ff0000000182c */
[C---:B------:R-:W-:Y:S08]  /*2d30*/  HMMA.16816.F32 R40, R228.reuse, R20, R40 ;  /* 0x00000014e428723c */ /* 0x040ff00000001828 */
[----:B------:R-:W-:Y:S01]  /*2d40*/  HMMA.16816.F32 R36, R228, R22, R36 ;  /* 0x00000016e424723c */ /* 0x000fe20000001824 */
[----:B------:R-:W-:-:S02]  /*2d50*/  FMUL.FTZ R0, R12, c[0x0][0x320] ;  /* 0x0000c8000c007a20 */ /* 0x000fc40000410000 */
[----:B------:R-:W-:Y:S02]  /*2d60*/  FMUL.FTZ R10, R14, c[0x0][0x320] ;  /* 0x0000c8000e0a7a20 */ /* 0x000fe40000410000 */
[----:B------:R-:W-:Y:S02]  /*2d70*/  FMUL.FTZ R12, R15, c[0x0][0x320] ;  /* 0x0000c8000f0c7a20 */ /* 0x000fe40000410000 */
[----:B------:R-:W-:Y:S01]  /*2d80*/  FMUL.FTZ R13, R13, c[0x0][0x320] ;  /* 0x0000c8000d0d7a20 */ /* 0x000fe20000410000 */
[----:B--2---:R-:W-:Y:S01]  /*2d90*/  HMMA.16816.F32 R52, R228, R16, R52 ;  /* 0x00000010e434723c */ /* 0x004fe20000001834 */
[----:B------:R-:W-:Y:S01]  /*2da0*/  FMUL.FTZ R15, R44, c[0x0][0x320] ;  /* 0x0000c8002c0f7a20 */ /* 0x000fe20000410000 */
[----:B------:R-:W1:Y:S01]  /*2db0*/  MUFU.TANH R0, R0 ;  /* 0x0000000000007308 */ /* 0x000e620000002400 */
[----:B------:R-:W-:-:S05]  /*2dc0*/  FMUL.FTZ R14, R45, c[0x0][0x320] ;  /* 0x0000c8002d0e7a20 */ /* 0x000fca0000410000 */
[----:B------:R-:W-:Y:S02]  /*2dd0*/  HMMA.16816.F32 R48, R228, R18, R48 ;  /* 0x00000012e430723c */ /* 0x000fe40000001830 */
[----:B------:R2:W1:Y:S06]  /*2de0*/  MUFU.TANH R16, R13 ;  /* 0x0000000d00107308 */ /* 0x00046c0000002400 */
[C---:B---3--:R-:W-:Y:S02]  /*2df0*/  HMMA.16816.F32 R40, R232.reuse, R32, R40 ;  /* 0x00000020e828723c */ /* 0x048fe40000001828 */
[----:B------:R-:W3:Y:S06]  /*2e00*/  MUFU.TANH R10, R10 ;  /* 0x0000000a000a7308 */ /* 0x000eec0000002400 */
[C---:B------:R-:W-:Y:S02]  /*2e10*/  HMMA.16816.F32 R36, R232.reuse, R34, R36 ;  /* 0x00000022e824723c */ /* 0x040fe40000001824 */
[----:B------:R-:W1:Y:S06]  /*2e20*/  MUFU.TANH R12, R12 ;  /* 0x0000000c000c7308 */ /* 0x000e6c0000002400 */
[C---:B----4-:R-:W-:Y:S02]  /*2e30*/  HMMA.16816.F32 R52, R232.reuse, R28, R52 ;  /* 0x0000001ce834723c */ /* 0x050fe40000001834 */
[----:B------:R-:W4:Y:S06]  /*2e40*/  MUFU.TANH R15, R15 ;  /* 0x0000000f000f7308 */ /* 0x000f2c0000002400 */
[----:B------:R-:W-:Y:S02]  /*2e50*/  HMMA.16816.F32 R48, R232, R30, R48 ;  /* 0x0000001ee830723c */ /* 0x000fe40000001830 */
[----:B------:R-:W1:Y:S01]  /*2e60*/  MUFU.TANH R14, R14 ;  /* 0x0000000e000e7308 */ /* 0x000e620000002400 */
[----:B------:R-:W-:Y:S06]  /*2e70*/  BAR.SYNC.DEFER_BLOCKING 0x0 ;  /* 0x0000000000007b1d */ /* 0x000fec0000010000 */
[----:B------:R-:W-:Y:S05]  /*2e80*/  @P0 BRA `(.L_x_173) ;  /* 0x0000056000000947 */ /* 0x000fea0003800000 */
[----:B--23--:R-:W2:Y:S01]  /*2e90*/  S2R R71, SR_TID.X ;  /* 0x0000000000477919 */ /* 0x00cea20000002100 */
[----:B------:R-:W-:-:S02]  /*2ea0*/  IMAD.MOV.U32 R70, RZ, RZ, c[0x0][0x2b8] ;  /* 0x0000ae00ff467624 */ /* 0x000fc400078e00ff */
[----:B------:R-:W-:Y:S01]  /*2eb0*/  IMAD.U32 R8, RZ, RZ, UR12 ;  /* 0x0000000cff087e24 */ /* 0x000fe2000f8e00ff */
[----:B------:R-:W3:Y:S02]  /*2ec0*/  LDL R65, [R1+0x3c] ;  /* 0x00003c0001417983 */ /* 0x000ee40000100800 */
[----:B------:R-:W-:Y:S02]  /*2ed0*/  ISETP.NE.AND P1, PT, R70, 0x1, PT ;  /* 0x000000014600780c */ /* 0x000fe40003f25270 */
[----:B------:R-:W5:Y:S04]  /*2ee0*/  LDL R66, [R1+0x18] ;  /* 0x0000180001427983 */ /* 0x000f680000100800 */
[----:B----4-:R-:W4:Y:S04]  /*2ef0*/  LDL R67, [R1+0x30] ;  /* 0x0000300001437983 */ /* 0x010f280000100800 */
[----:B------:R-:W4:Y:S04]  /*2f00*/  LDL R63, [R1+0x14] ;  /* 0x00001400013f7983 */ /* 0x000f280000100800 */
[----:B------:R-:W4:Y:S01]  /*2f10*/  LDL R64, [R1+0x2c] ;  /* 0x00002c0001407983 */ /* 0x000f220000100800 */
[----:B--2---:R-:W-:-:S03]  /*2f20*/  LEA.HI R68, R2, R71, RZ, 0x3 ;  /* 0x0000004702447211 */ /* 0x004fc600078f18ff */
[----:B------:R-:W2:Y:S01]  /*2f30*/  LDL R61, [R1+0x10] ;  /* 0x00001000013d7983 */ /* 0x000ea20000100800 */
[----:B------:R-:W-:Y:S02]  /*2f40*/  LEA.HI R69, R2, R71, RZ, 0x3 ;  /* 0x0000004702457211 */ /* 0x000fe400078f18ff */
[----:B------:R-:W-:Y:S01]  /*2f50*/  LOP3.LUT R68, R68, 0xfffffff8, RZ, 0xc0, !PT ;  /* 0xfffffff844447812 */ /* 0x000fe200078ec0ff */
[----:B------:R-:W2:Y:S01]  /*2f60*/  LDL R62, [R1+0x28] ;  /* 0x00002800013e7983 */ /* 0x000ea20000100800 */
[----:B------:R-:W-:-:S03]  /*2f70*/  SHF.R.S32.HI R69, RZ, 0x3, R69 ;  /* 0x00000003ff457819 */ /* 0x000fc60000011445 */
[----:B------:R-:W-:Y:S01]  /*2f80*/  IMAD.IADD R68, R71, 0x1, -R68 ;  /* 0x0000000147447824 */ /* 0x000fe200078e0a44 */
[----:B------:R-:W2:Y:S03]  /*2f90*/  LDL R60, [R1+0x1c] ;  /* 0x00001c00013c7983 */ /* 0x000ea60000100800 */
[----:B------:R-:W-:-:S05]  /*2fa0*/  IMAD R68, R68, 0x20, R69 ;  /* 0x0000002044447824 */ /* 0x000fca00078e0245 */
[----:B------:R-:W-:-:S04]  /*2fb0*/  IADD3 R8, R68, UR22, R8 ;  /* 0x0000001644087c10 */ /* 0x000fc8000fffe008 */
[----:B------:R-:W-:-:S05]  /*2fc0*/  IADD3 R8, R8, -0x30, RZ ;  /* 0xffffffd008087810 */ /* 0x000fca0007ffe0ff */
[----:B------:R-:W-:-:S04]  /*2fd0*/  @P1 IMAD.HI.U32 R11, R8, c[0x0][0x2bc], RZ ;  /* 0x0000af00080b1a27 */ /* 0x000fc800078e00ff */
[----:B------:R-:W-:Y:S01]  /*2fe0*/  IMAD.MOV.U32 R9, RZ, RZ, R8 ;  /* 0x000000ffff097224 */ /* 0x000fe200078e0008 */
[----:B------:R-:W-:-:S04]  /*2ff0*/  @P1 SHF.R.U32.HI R9, RZ, c[0x0][0x2c0], R11 ;  /* 0x0000b000ff091a19 */ /* 0x000fc8000001160b */
[----:B------:R-:W-:-:S04]  /*3000*/  @!P3 IADD3 R13, P0, R9, UR16, RZ ;  /* 0x00000010090dbc10 */ /* 0x000fc8000ff1e0ff */
[----:B------:R-:W-:Y:S02]  /*3010*/  @!P3 LEA.HI.X.SX32 R11, R9, UR6, 0x1, P0 ;  /* 0x00000006090bbc11 */ /* 0x000fe400080f0eff */
[----:B------:R-:W-:Y:S01]  /*3020*/  @!P3 LEA R18, P0, R13, c[0x0][0x2a0], 0x2 ;  /* 0x0000a8000d12ba11 */ /* 0x000fe200078010ff */
[----:B------:R-:W-:-:S03]  /*3030*/  IMAD.MOV.U32 R17, RZ, RZ, RZ ;  /* 0x000000ffff117224 */ /* 0x000fc600078e00ff */
[----:B------:R-:W-:-:S05]  /*3040*/  @!P3 LEA.HI.X R19, R13, c[0x0][0x2a4], R11, 0x2, P0 ;  /* 0x0000a9000d13ba11 */ /* 0x000fca00000f140b */
[----:B------:R1:W2:Y:S01]  /*3050*/  @!P3 LDG.E R17, [R18.64] ;  /* 0x000000121211b981 */ /* 0x0002a2000c1e1900 */
[----:B------:R-:W-:-:S04]  /*3060*/  IMAD.MOV R9, RZ, RZ, -R9 ;  /* 0x000000ffff097224 */ /* 0x000fc800078e0a09 */
[----:B------:R-:W-:-:S05]  /*3070*/  IMAD R20, R9, c[0x0][0x2b8], R8 ;  /* 0x0000ae0009147a24 */ /* 0x000fca00078e0208 */
[----:B------:R-:W-:Y:S01]  /*3080*/  SHF.R.S32.HI R8, RZ, 0x1f, R20 ;  /* 0x0000001fff087819 */ /* 0x000fe20000011414 */
[----:B------:R-:W3:Y:S04]  /*3090*/  S2R R69, SR_TID.X ;  /* 0x0000000000457919 */ /* 0x000ee80000002100 */
[----:B------:R-:W-:-:S04]  /*30a0*/  IMAD R8, R8, c[0x0][0x1e0], RZ ;  /* 0x0000780008087a24 */ /* 0x000fc800078e02ff */
[C---:B------:R-:W-:Y:S02]  /*30b0*/  IMAD R8, R20.reuse, c[0x0][0x1e4], R8 ;  /* 0x0000790014087a24 */ /* 0x040fe400078e0208 */
[----:B-1----:R-:W-:-:S04]  /*30c0*/  IMAD.WIDE.U32 R18, R20, c[0x0][0x1e0], RZ ;  /* 0x0000780014127a25 */ /* 0x002fc800078e00ff */
[----:B------:R-:W-:Y:S01]  /*30d0*/  IMAD.IADD R19, R19, 0x1, R8 ;  /* 0x0000000113137824 */ /* 0x000fe200078e0208 */
[----:B------:R-:W-:Y:S01]  /*30e0*/  STL [R1+0xc], R20 ;  /* 0x00000c1401007387 */ /* 0x000fe20000100800 */
[----:B---3--:R-:W-:Y:S01]  /*30f0*/  IMAD.MOV.U32 R68, RZ, RZ, R65 ;  /* 0x000000ffff447224 */ /* 0x008fe200078e0041 */
[----:B------:R-:W-:-:S04]  /*3100*/  LEA.HI R65, R2, R69, RZ, 0x3 ;  /* 0x0000004502417211 */ /* 0x000fc800078f18ff */
[----:B------:R-:W-:-:S05]  /*3110*/  LOP3.LUT R65, R65, 0xfffffff8, RZ, 0xc0, !PT ;  /* 0xfffffff841417812 */ /* 0x000fca00078ec0ff */
[----:B------:R-:W-:-:S04]  /*3120*/  IMAD.IADD R65, R69, 0x1, -R65 ;  /* 0x0000000145417824 */ /* 0x000fc800078e0a41 */
[----:B------:R-:W-:Y:S01]  /*3130*/  IMAD.SHL.U32 R65, R65, 0x8, RZ ;  /* 0x0000000841417824 */ /* 0x000fe200078e00ff */
[----:B--2---:R-:W-:Y:S01]  /*3140*/  SHF.R.S32.HI R8, RZ, 0x1f, R17 ;  /* 0x0000001fff087819 */ /* 0x004fe20000011411 */
[----:B------:R-:W-:-:S04]  /*3150*/  IMAD.WIDE.U32 R18, R17, c[0x0][0x1f0], R18 ;  /* 0x00007c0011127a25 */ /* 0x000fc800078e0012 */
[----:B------:R-:W-:Y:S01]  /*3160*/  IMAD R8, R8, c[0x0][0x1f0], RZ ;  /* 0x00007c0008087a24 */ /* 0x000fe200078e02ff */
[----:B------:R-:W-:-:S03]  /*3170*/  IADD3 R11, P0, R18, UR20, RZ ;  /* 0x00000014120b7c10 */ /* 0x000fc6000ff1e0ff */
[----:B------:R-:W-:Y:S01]  /*3180*/  IMAD R8, R17, c[0x0][0x1f4], R8 ;  /* 0x00007d0011087a24 */ /* 0x000fe200078e0208 */
[----:B------:R1:W-:Y:S04]  /*3190*/  STL [R1+0x8], R17 ;  /* 0x0000081101007387 */ /* 0x0003e80000100800 */
[----:B------:R-:W-:Y:S02]  /*31a0*/  IADD3.X R8, R19, UR8, R8, P0, !PT ;  /* 0x0000000813087c10 */ /* 0x000fe400087fe408 */
[----:B------:R-:W-:-:S04]  /*31b0*/  LEA R13, P0, R11, c[0x0][0x1c8], 0x1 ;  /* 0x000072000b0d7a11 */ /* 0x000fc800078008ff */
[----:B------:R-:W-:Y:S02]  /*31c0*/  LEA.HI.X R11, R11, c[0x0][0x1cc], R8, 0x1, P0 ;  /* 0x000073000b0b7a11 */ /* 0x000fe400000f0c08 */
[----:B------:R-:W2:Y:S04]  /*31d0*/  SHFL.IDX PT, R8, R13, RZ, 0x181f ;  /* 0x00181fff0d087589 */ /* 0x000ea800000e0000 */
[----:B------:R-:W3:Y:S01]  /*31e0*/  SHFL.IDX PT, R9, R11, RZ, 0x181f ;  /* 0x00181fff0b097589 */ /* 0x000ee200000e0000 */
[----:B-1----:R-:W-:-:S04]  /*31f0*/  LEA.HI R17, R2, R69, RZ, 0x3 ;  /* 0x0000004502117211 */ /* 0x002fc800078f18ff */
[----:B------:R-:W-:-:S04]  /*3200*/  SHF.R.S32.HI R17, RZ, 0x3, R17 ;  /* 0x00000003ff117819 */ /* 0x000fc80000011411 */
[----:B------:R-:W-:-:S04]  /*3210*/  IADD3 R17, -R17, 0x30, RZ ;  /* 0x0000003011117810 */ /* 0x000fc80007ffe1ff */
[----:B------:R-:W-:Y:S01]  /*3220*/  ISETP.GE.AND P1, PT, R17, 0x1, PT ;  /* 0x000000011100780c */ /* 0x000fe20003f26270 */
[----:B------:R-:W1:-:S12]  /*3230*/  SHFL.IDX PT, R13, R13, 0x1, 0x181f ;  /* 0x00381f000d0d7f89 */ /* 0x000e5800000e0000 */
[----:B--2---:R-:W-:-:S04]  /*3240*/  @P1 LEA R22, P0, R65, R8, 0x1 ;  /* 0x0000000841161211 */ /* 0x004fc800078008ff */
[----:B---3--:R-:W-:Y:S02]  /*3250*/  @P1 LEA.HI.X R23, R65, R9, R68, 0x1, P0 ;  /* 0x0000000941171211 */ /* 0x008fe400000f0c44 */
[----:B-----5:R-:W-:-:S04]  /*3260*/  @P1 LEA R20, P0, R66, R8, 0x1 ;  /* 0x0000000842141211 */ /* 0x020fc800078008ff */
[-C--:B----4-:R-:W-:Y:S02]  /*3270*/  @P1 LEA.HI.X R21, R66, R9.reuse, R67, 0x1, P0 ;  /* 0x0000000942151211 */ /* 0x090fe400000f0c43 */
[CC--:B------:R-:W-:Y:S01]  /*3280*/  @P1 LEA R18, P0, R63.reuse, R8.reuse, 0x1 ;  /* 0x000000083f121211 */ /* 0x0c0fe200078008ff */
[----:B------:R-:W2:Y:S03]  /*3290*/  SHFL.IDX PT, R11, R11, 0x1, 0x181f ;  /* 0x00381f000b0b7f89 */ /* 0x000ea600000e0000 */
[----:B------:R-:W-:Y:S02]  /*32a0*/  @P1 LEA.HI.X R19, R63, R9, R64, 0x1, P0 ;  /* 0x000000093f131211 */ /* 0x000fe400000f0c40 */
[----:B------:R-:W-:-:S04]  /*32b0*/  @P1 LEA R8, P0, R61, R8, 0x1 ;  /* 0x000000083d081211 */ /* 0x000fc800078008ff */
[----:B------:R-:W-:Y:S02]  /*32c0*/  @P1 LEA.HI.X R9, R61, R9, R62, 0x1, P0 ;  /* 0x000000093d091211 */ /* 0x000fe400000f0c3e */
[----:B------:R-:W-:-:S13]  /*32d0*/  ISETP.GE.AND P0, PT, R17, 0x21, PT ;  /* 0x000000211100780c */ /* 0x000fda0003f06270 */
[----:B-1----:R-:W-:-:S04]  /*32e0*/  @P0 LEA R26, P2, R65, R13, 0x1 ;  /* 0x0000000d411a0211 */ /* 0x002fc800078408ff */
[----:B--2---:R-:W-:Y:S02]  /*32f0*/  @P0 LEA.HI.X R27, R65, R11, R68, 0x1, P2 ;  /* 0x0000000b411b0211 */ /* 0x004fe400010f0c44 */
[----:B------:R-:W-:-:S04]  /*3300*/  @P0 LEA R24, P2, R66, R13, 0x1 ;  /* 0x0000000d42180211 */ /* 0x000fc800078408ff */
[----:B------:R-:W-:Y:S02]  /*3310*/  @P0 LEA.HI.X R25, R66, R11, R67, 0x1, P2 ;  /* 0x0000000b42190211 */ /* 0x000fe400010f0c43 */
[----:B------:R-:W-:-:S13]  /*3320*/  ISETP.GE.AND P2, PT, R65, c[0x0][0x1d4], PT ;  /* 0x0000750041007a0c */ /* 0x000fda0003f46270 */
[----:B------:R1:W-:Y:S04]  /*3330*/  @P1 LDGSTS.E.BYPASS.LTC128B.128 [R60+0x14080], [R22.64], !P2 ;  /* 0x14080000163c1fae */ /* 0x0003e8000d101d52 */
[----:B------:R1:W-:Y:S04]  /*3340*/  @P1 LDGSTS.E.BYPASS.LTC128B.128 [R60+0x15880], [R20.64], !P6 ;  /* 0x15880000143c1fae */ /* 0x0003e8000f101d52 */
[----:B------:R2:W-:Y:S04]  /*3350*/  @P1 LDGSTS.E.BYPASS.LTC128B.128 [R60+0x17080], [R18.64], !P5 ;  /* 0x17080000123c1fae */ /* 0x0005e8000e901d52 */
[----:B------:R3:W-:Y:S04]  /*3360*/  @P1 LDGSTS.E.BYPASS.LTC128B.128 [R60+0x18880], [R8.64], !P4 ;  /* 0x18880000083c1fae */ /* 0x0007e8000e101d52 */
[----:B------:R1:W-:Y:S04]  /*3370*/  @P0 LDGSTS.E.BYPASS.LTC128B.128 [R60+0x15080], [R26.64], !P2 ;  /* 0x150800001a3c0fae */ /* 0x0003e8000d101d52 */
[----:B------:R1:W-:Y:S01]  /*3380*/  @P0 LDGSTS.E.BYPASS.LTC128B.128 [R60+0x16880], [R24.64], !P6 ;  /* 0x16880000183c0fae */ /* 0x0003e2000f101d52 */
[----:B---3--:R-:W-:-:S04]  /*3390*/  @P0 LEA R8, P1, R63, R13, 0x1 ;  /* 0x0000000d3f080211 */ /* 0x008fc800078208ff */
[----:B------:R-:W-:Y:S02]  /*33a0*/  @P0 LEA.HI.X R9, R63, R11, R64, 0x1, P1 ;  /* 0x0000000b3f090211 */ /* 0x000fe400008f0c40 */
[----:B--2---:R-:W-:-:S03]  /*33b0*/  @P0 LEA R18, P1, R61, R13, 0x1 ;  /* 0x0000000d3d120211 */ /* 0x004fc600078208ff */
[----:B------:R1:W-:Y:S01]  /*33c0*/  @P0 LDGSTS.E.BYPASS.LTC128B.128 [R60+0x18080], [R8.64], !P5 ;  /* 0x18080000083c0fae */ /* 0x0003e2000e901d52 */
[----:B------:R-:W-:-:S05]  /*33d0*/  @P0 LEA.HI.X R19, R61, R11, R62, 0x1, P1 ;  /* 0x0000000b3d130211 */ /* 0x000fca00008f0c3e */
[----:B------:R1:W-:Y:S04]  /*33e0*/  @P0 LDGSTS.E.BYPASS.LTC128B.128 [R60+0x19880], [R18.64], !P4 ;  /* 0x19880000123c0fae */ /* 0x0003e8000e101d52 */
.L_x_173:
[----:B--23--:R-:W2:Y:S01]  /*33f0*/  S2R R13, SR_TID.X ;  /* 0x00000000000d7919 */ /* 0x00cea20000002100 */
[----:B------:R-:W-:Y:S01]  /*3400*/  LOP3.LUT R7, R7, 0xffffffe0, RZ, 0xc0, !PT ;  /* 0xffffffe007077812 */ /* 0x000fe200078ec0ff */
[----:B------:R-:W-:Y:S01]  /*3410*/  UISETP.NE.AND UP0, UPT, UR14, URZ, UPT ;  /* 0x0000003f0e00728c */ /* 0x000fe2000bf05270 */
[----:B------:R-:W-:Y:S01]  /*3420*/  SHF.R.S32.HI R11, RZ, 0x1f, R6 ;  /* 0x0000001fff0b7819 */ /* 0x000fe20000011406 */
[----:B-1----:R-:W-:Y:S01]  /*3430*/  IMAD.U32 R19, RZ, RZ, UR28 ;  /* 0x0000001cff137e24 */ /* 0x002fe2000f8e00ff */
[----:B------:R-:W-:Y:S01]  /*3440*/  ULDC UR22, c[0x0][0x324] ;  /* 0x0000c90000167ab9 */ /* 0x000fe20000000800 */
[----:B------:R-:W-:Y:S01]  /*3450*/  FMUL.FTZ R52, R52, c[0x0][0x320] ;  /* 0x0000c80034347a20 */ /* 0x000fe20000410000 */
[----:B------:R-:W-:Y:S01]  /*3460*/  LEA.HI R11, R11, R6, RZ, 0x3 ;  /* 0x000000060b0b7211 */ /* 0x000fe200078f18ff */
[----:B------:R-:W-:Y:S01]  /*3470*/  FMUL.FTZ R53, R53, c[0x0][0x320] ;  /* 0x0000c80035357a20 */ /* 0x000fe20000410000 */
[----:B------:R-:W-:Y:S01]  /*3480*/  PLOP3.LUT P0, PT, PT, PT, UP0, 0x80, 0x0 ;  /* 0x000000000000781c */ /* 0x000fe20003f0f008 */
[----:B------:R-:W-:Y:S01]  /*3490*/  FMUL.FTZ R48, R48, c[0x0][0x320] ;  /* 0x0000c80030307a20 */ /* 0x000fe20000410000 */
[----:B------:R-:W-:Y:S01]  /*34a0*/  LOP3.LUT R11, R11, 0xffffff8, RZ, 0xc0, !PT ;  /* 0x0ffffff80b0b7812 */ /* 0x000fe200078ec0ff */
[----:B------:R-:W-:Y:S01]  /*34b0*/  FMUL.FTZ R49, R49, c[0x0][0x320] ;  /* 0x0000c80031317a20 */ /* 0x000fe20000410000 */
[----:B------:R1:W3:Y:S01]  /*34c0*/  MUFU.TANH R127, R52 ;  /* 0x00000034007f7308 */ /* 0x0002e20000002400 */
[----:B------:R-:W-:Y:S01]  /*34d0*/  ULDC UR28, c[0x0][0x2ac] ;  /* 0x0000ab00001c7ab9 */ /* 0x000fe20000000800 */
[----:B------:R-:W0:Y:S01]  /*34e0*/  LDGDEPBAR ;  /* 0x00000000000079af */ /* 0x000e220000000000 */
[----:B------:R-:W-:Y:S01]  /*34f0*/  IMAD.IADD R11, R6, 0x1, -R11 ;  /* 0x00000001060b7824 */ /* 0x000fe200078e0a0b */
[----:B------:R-:W-:-:S02]  /*3500*/  ULDC UR4, c[0x0][0x1d0] ;  /* 0x0000740000047ab9 */ /* 0x000fc40000000800 */
[----:B------:R-:W-:Y:S02]  /*3510*/  ULOP3.LUT UR22, URZ, UR22, URZ, 0x33, !UPT ;  /* 0x000000163f167292 */ /* 0x000fe4000f8e333f */
[----:B------:R1:W4:Y:S01]  /*3520*/  MUFU.TANH R126, R53 ;  /* 0x00000035007e7308 */ /* 0x0003220000002400 */
[----:B------:R-:W-:Y:S01]  /*3530*/  UIMAD UR4, UR28, UR4, UR29 ;  /* 0x000000041c0472a4 */ /* 0x000fe2000f8e021d */
[----:B--2---:R-:W-:Y:S01]  /*3540*/  LEA.HI R9, R2, R13, RZ, 0x2 ;  /* 0x0000000d02097211 */ /* 0x004fe200078f10ff */
[----:B------:R-:W-:-:S03]  /*3550*/  IMAD.IADD R7, R13, 0x1, -R7 ;  /* 0x000000010d077824 */ /* 0x000fc600078e0a07 */
[----:B------:R-:W-:Y:S02]  /*3560*/  LOP3.LUT R9, R9, 0xfffffffc, RZ, 0xc0, !PT ;  /* 0xfffffffc09097812 */ /* 0x000fe400078ec0ff */
[----:B------:R1:W2:Y:S01]  /*3570*/  MUFU.TANH R125, R48 ;  /* 0x00000030007d7308 */ /* 0x0002a20000002400 */
[----:B------:R-:W-:Y:S02]  /*3580*/  SHF.R.S32.HI R8, RZ, 0x1f, R7 ;  /* 0x0000001fff087819 */ /* 0x000fe40000011407 */
[----:B------:R-:W-:Y:S02]  /*3590*/  IMAD.IADD R9, R13, 0x1, -R9 ;  /* 0x000000010d097824 */ /* 0x000fe400078e0a09 */
[----:B------:R-:W-:-:S03]  /*35a0*/  LEA.HI R8, R8, R7, RZ, 0x2 ;  /* 0x0000000708087211 */ /* 0x000fc600078f10ff */
[----:B------:R1:W1:Y:S01]  /*35b0*/  MUFU.TANH R124, R49 ;  /* 0x00000031007c7308 */ /* 0x0002620000002400 */
[----:B------:R-:W-:Y:S02]  /*35c0*/  LEA.HI R2, R9, R9, RZ, 0x1 ;  /* 0x0000000909027211 */ /* 0x000fe400078f08ff */
[----:B------:R-:W-:Y:S02]  /*35d0*/  LEA.HI.SX32 R6, R8, UR27, 0x1e ;  /* 0x0000001b08067c11 */ /* 0x000fe4000f8ff2ff */
[----:B------:R-:W-:Y:S02]  /*35e0*/  LOP3.LUT R2, R2, 0x1ffffffe, RZ, 0xc0, !PT ;  /* 0x1ffffffe02027812 */ /* 0x000fe400078ec0ff */
[----:B------:R-:W-:Y:S01]  /*35f0*/  LOP3.LUT R8, R8, 0x7ffffffc, RZ, 0xc0, !PT ;  /* 0x7ffffffc08087812 */ /* 0x000fe200078ec0ff */
[----:B------:R-:W-:Y:S02]  /*3600*/  IMAD R6, R11, 0x10, R6 ;  /* 0x000000100b067824 */ /* 0x000fe400078e0206 */
[----:B------:R-:W-:-:S02]  /*3610*/  IMAD.IADD R2, R9, 0x1, -R2 ;  /* 0x0000000109027824 */ /* 0x000fc400078e0a02 */
[----:B------:R-:W-:Y:S02]  /*3620*/  IMAD.IADD R7, R7, 0x1, -R8 ;  /* 0x0000000107077824 */ /* 0x000fe400078e0a08 */
[----:B------:R-:W-:Y:S02]  /*3630*/  IMAD R13, R2, 0x8, R6 ;  /* 0x00000008020d7824 */ /* 0x000fe400078e0206 */
[----:B------:R-:W-:Y:S02]  /*3640*/  IMAD.SHL.U32 R20, R7, 0x2, RZ ;  /* 0x0000000207147824 */ /* 0x000fe400078e00ff */
[----:B------:R-:W-:Y:S01]  /*3650*/  @P0 IMAD.HI.U32 R6, R13, c[0x0][0x2c8], RZ ;  /* 0x0000b2000d060a27 */ /* 0x000fe200078e00ff */
[----:B------:R-:W-:Y:S01]  /*3660*/  PLOP3.LUT P0, PT, PT, PT, UP0, 0x80, 0x0 ;  /* 0x000000000000781c */ /* 0x000fe20003f0f008 */
[----:B------:R-:W-:Y:S01]  /*3670*/  UISETP.NE.AND UP0, UPT, UR13, URZ, UPT ;  /* 0x0000003f0d00728c */ /* 0x000fe2000bf05270 */
[----:B------:R5:W-:Y:S01]  /*3680*/  STL [R1+0x34], R13 ;  /* 0x0000340d01007387 */ /* 0x000be20000100800 */
[----:B------:R-:W-:Y:S01]  /*3690*/  IMAD.MOV.U32 R2, RZ, RZ, R13 ;  /* 0x000000ffff027224 */ /* 0x000fe200078e000d */
[----:B------:R-:W-:Y:S01]  /*36a0*/  IADD3 R19, -R20, 0x1, R19 ;  /* 0x0000000114137810 */ /* 0x000fe20007ffe113 */
[----:B------:R-:W-:Y:S01]  /*36b0*/  FMUL.FTZ R9, R36, c[0x0][0x320] ;  /* 0x0000c80024097a20 */ /* 0x000fe20000410000 */
[C---:B------:R-:W-:Y:S01]  /*36c0*/  IADD3 R18, -R20.reuse, UR4, RZ ;  /* 0x0000000414127c10 */ /* 0x040fe2000fffe1ff */
[----:B------:R-:W-:Y:S01]  /*36d0*/  FMUL.FTZ R11, R41, c[0x0][0x320] ;  /* 0x0000c800290b7a20 */ /* 0x000fe20000410000 */
[----:B------:R-:W-:Y:S01]  /*36e0*/  IADD3 R19, R19, -c[0x0][0x168], RZ ;  /* 0x80005a0013137a10 */ /* 0x000fe20007ffe0ff */
[----:B------:R-:W-:Y:S01]  /*36f0*/  FMUL.FTZ R8, R37, c[0x0][0x320] ;  /* 0x0000c80025087a20 */ /* 0x000fe20000410000 */
[----:B------:R-:W-:Y:S01]  /*3700*/  STL [R1+0x38], R20 ;  /* 0x0000381401007387 */ /* 0x000fe20000100800 */
[----:B------:R-:W1:Y:S01]  /*3710*/  MUFU.TANH R9, R9 ;  /* 0x0000000900097308 */ /* 0x000e620000002400 */
[----:B------:R-:W-:-:S02]  /*3720*/  IADD3 R7, -R20, UR29, RZ ;  /* 0x0000001d14077c10 */ /* 0x000fc4000fffe1ff */
[----:B------:R-:W-:Y:S02]  /*3730*/  @P0 SHF.R.U32.HI R2, RZ, c[0x0][0x2cc], R6 ;  /* 0x0000b300ff020a19 */ /* 0x000fe40000011606 */
[----:B------:R-:W-:Y:S02]  /*3740*/  PLOP3.LUT P0, PT, PT, PT, UP0, 0x40, 0x0 ;  /* 0x000000000000781c */ /* 0x000fe40003f0e808 */
[C---:B------:R-:W-:Y:S01]  /*3750*/  IADD3 R6, R19.reuse, c[0x0][0x328], RZ ;  /* 0x0000ca0013067a10 */ /* 0x040fe20007ffe0ff */
[----:B------:R-:W1:Y:S01]  /*3760*/  SHFL.IDX PT, R17, R2, RZ, 0x1c1f ;  /* 0x001c1fff02117589 */ /* 0x000e6200000e0000 */
[----:B------:R-:W1:Y:S01]  /*3770*/  MUFU.TANH R11, R11 ;  /* 0x0000000b000b7308 */ /* 0x000e620000002400 */
[----:B------:R-:W-:Y:S01]  /*3780*/  IADD3 R19, R19, UR22, RZ ;  /* 0x0000001613137c10 */ /* 0x000fe2000fffe0ff */
[----:B-----5:R-:W-:-:S06]  /*3790*/  FMUL.FTZ R13, R40, c[0x0][0x320] ;  /* 0x0000c800280d7a20 */ /* 0x020fcc0000410000 */
[----:B------:R-:W2:Y:S08]  /*37a0*/  MUFU.TANH R8, R8 ;  /* 0x0000000800087308 */ /* 0x000eb00000002400 */
[----:B------:R-:W2:Y:S01]  /*37b0*/  MUFU.TANH R13, R13 ;  /* 0x0000000d000d7308 */ /* 0x000ea20000002400 */
[--C-:B-1----:R-:W-:Y:S02]  /*37c0*/  IMAD.IADD R21, R6, 0x1, R17.reuse ;  /* 0x0000000106157824 */ /* 0x102fe400078e0211 */
[----:B------:R-:W-:-:S03]  /*37d0*/  IMAD.IADD R20, R19, 0x1, R17 ;  /* 0x0000000113147824 */ /* 0x000fc600078e0211 */
[----:B------:R-:W-:Y:S01]  /*37e0*/  IMNMX R21, R21, R18, PT ;  /* 0x0000001215157217 */ /* 0x000fe20003800200 */
[----:B------:R-:W-:Y:S05]  /*37f0*/  @P0 BRA `(.L_x_174) ;  /* 0x0000015000000947 */ /* 0x000fea0003800000 */
[----:B---34-:R-:W-:Y:S01]  /*3800*/  IMAD.U32 R22, RZ, RZ, UR10 ;  /* 0x0000000aff167e24 */ /* 0x018fe2000f8e00ff */
[----:B------:R-:W-:Y:S04]  /*3810*/  BSSY B0, `(.L_x_175) ;  /* 0x000000f000007945 */ /* 0x000fe80003800000 */
[----:B------:R-:W-:-:S04]  /*3820*/  IADD3 R22, R22, -c[0x0][0x168], R17 ;  /* 0x80005a0016167a10 */ /* 0x000fc80007ffe011 */
[----:B------:R-:W-:-:S13]  /*3830*/  ISETP.GT.AND P0, PT, R22, -0x1, PT ;  /* 0xffffffff1600780c */ /* 0x000fda0003f04270 */
[----:B------:R-:W-:Y:S05]  /*3840*/  @P0 BRA `(.L_x_176) ;  /* 0x0000007000000947 */ /* 0x000fea0003800000 */
[----:B------:R-:W-:Y:S01]  /*3850*/  IMAD.MOV.U32 R17, RZ, RZ, c[0x0][0x32c] ;  /* 0x0000cb00ff117624 */ /* 0x000fe200078e00ff */
[----:B------:R-:W-:-:S04]  /*3860*/  LOP3.LUT R22, RZ, R22, RZ, 0x33, !PT ;  /* 0x00000016ff167212 */ /* 0x000fc800078e33ff */
[----:B------:R-:W-:-:S13]  /*3870*/  ISETP.NE.AND P0, PT, R17, 0x1, PT ;  /* 0x000000011100780c */ /* 0x000fda0003f05270 */
[----:B------:R-:W-:-:S05]  /*3880*/  @P0 IMAD.HI.U32 R17, R22, c[0x0][0x330], RZ ;  /* 0x0000cc0016110a27 */ /* 0x000fca00078e00ff */
[----:B------:R-:W-:-:S04]  /*3890*/  @P0 SHF.R.U32.HI R22, RZ, c[0x0][0x334], R17 ;  /* 0x0000cd00ff160a19 */ /* 0x000fc80000011611 */
[----:B------:R-:W-:Y:S01]  /*38a0*/  LOP3.LUT R22, RZ, R22, RZ, 0x33, !PT ;  /* 0x00000016ff167212 */ /* 0x000fe200078e33ff */
[----:B------:R-:W-:Y:S05]  /*38b0*/  BRA `(.L_x_177) ;  /* 0x0000004000007947 */ /* 0x000fea0003800000 */
.L_x_176:
[----:B------:R-:W-:-:S04]  /*38c0*/  MOV R17, c[0x0][0x32c] ;  /* 0x0000cb0000117a02 */ /* 0x000fc80000000f00 */
[----:B------:R-:W-:-:S13]  /*38d0*/  ISETP.NE.AND P0, PT, R17, 0x1, PT ;  /* 0x000000011100780c */ /* 0x000fda0003f05270 */
[----:B------:R-:W-:-:S05]  /*38e0*/  @P0 IMAD.HI.U32 R17, R22, c[0x0][0x330], RZ ;  /* 0x0000cc0016110a27 */ /* 0x000fca00078e00ff */
[----:B------:R-:W-:Y:S02]  /*38f0*/  @P0 SHF.R.U32.HI R22, RZ, c[0x0][0x334], R17 ;  /* 0x0000cd00ff160a19 */ /* 0x000fe40000011611 */
.L_x_177:
[----:B------:R-:W-:Y:S05]  /*3900*/  BSYNC B0 ;  /* 0x0000000000007941 */ /* 0x000fea0003800000 */
.L_x_175:
[----:B------:R-:W-:-:S05]  /*3910*/  IMAD R22, R22, c[0x0][0x32c], R7 ;  /* 0x0000cb0016167a24 */ /* 0x000fca00078e0207 */
[----:B------:R-:W-:Y:S02]  /*3920*/  IADD3 R17, R22, c[0x0][0x32c], RZ ;  /* 0x0000cb0016117a10 */ /* 0x000fe40007ffe0ff */
[----:B------:R-:W-:Y:S02]  /*3930*/  IMNMX R20, R20, R22, !PT ;  /* 0x0000001614147217 */ /* 0x000fe40007800200 */
[----:B------:R-:W-:Y:S02]  /*3940*/  IMNMX R21, R21, R17, PT ;  /* 0x0000001115157217 */ /* 0x000fe40003800200 */
.L_x_174:
[----:B---34-:R-:W-:Y:S01]  /*3950*/  UISETP.GE.AND UP0, UPT, UR29, 0x1, UPT ;  /* 0x000000011d00788c */ /* 0x018fe2000bf06270 */
[----:B------:R-:W1:Y:S01]  /*3960*/  SHFL.IDX PT, R23, R2, 0x1, 0x1c1f ;  /* 0x003c1f0002177f89 */ /* 0x000e6200000e0000 */
[----:B------:R-:W-:Y:S01]  /*3970*/  UISETP.GE.AND UP6, UPT, UR29, 0x12, UPT ;  /* 0x000000121d00788c */ /* 0x000fe2000bfc6270 */
[----:B------:R-:W-:Y:S01]  /*3980*/  FMUL.FTZ R22, R42, c[0x0][0x320] ;  /* 0x0000c8002a167a20 */ /* 0x000fe20000410000 */
[----:B------:R-:W-:Y:S01]  /*3990*/  UP2UR UR32, UPR, URZ, 0x1 ;  /* 0x000000013f207883 */ /* 0x000fe20008000000 */
[----:B------:R-:W-:Y:S01]  /*39a0*/  FMUL.FTZ R38, R38, c[0x0][0x320] ;  /* 0x0000c80026267a20 */ /* 0x000fe20000410000 */
[----:B------:R-:W-:Y:S01]  /*39b0*/  PLOP3.LUT P0, PT, PT, PT, UP0, 0x40, 0x0 ;  /* 0x000000000000781c */ /* 0x000fe20003f0e808 */
[----:B------:R-:W-:Y:S01]  /*39c0*/  UISETP.GE.AND UP0, UPT, UR29, 0x2, UPT ;  /* 0x000000021d00788c */ /* 0x000fe2000bf06270 */
[----:B------:R-:W-:Y:S01]  /*39d0*/  FMUL.FTZ R39, R39, c[0x0][0x320] ;  /* 0x0000c80027277a20 */ /* 0x000fe20000410000 */
[----:B------:R-:W-:Y:S01]  /*39e0*/  UISETP.GE.AND UP5, UPT, UR29, 0x19, UPT ;  /* 0x000000191d00788c */ /* 0x000fe2000bfa6270 */
[----:B------:R-:W-:Y:S01]  /*39f0*/  ISETP.GT.AND P0, PT, R20, RZ, P0 ;  /* 0x000000ff1400720c */ /* 0x000fe20000704270 */
[----:B------:R-:W-:Y:S01]  /*3a00*/  UP2UR UR31, UPR, URZ, 0x1 ;  /* 0x000000013f1f7883 */ /* 0x000fe20008000000 */
[----:B------:R-:W-:Y:S01]  /*3a10*/  FMUL.FTZ R54, R54, c[0x0][0x320] ;  /* 0x0000c80036367a20 */ /* 0x000fe20000410000 */
[----:B------:R-:W-:Y:S01]  /*3a20*/  UISETP.GE.AND UP4, UPT, UR29, 0x1a, UPT ;  /* 0x0000001a1d00788c */ /* 0x000fe2000bf86270 */
[----:B------:R-:W-:Y:S01]  /*3a30*/  ISETP.LT.OR P0, PT, R21, 0x1, P0 ;  /* 0x000000011500780c */ /* 0x000fe20000701670 */
[----:B------:R-:W-:Y:S01]  /*3a40*/  UISETP.GE.AND UP3, UPT, UR29, 0x21, UPT ;  /* 0x000000211d00788c */ /* 0x000fe2000bf66270 */
[----:B------:R-:W-:Y:S01]  /*3a50*/  FMUL.FTZ R55, R55, c[0x0][0x320] ;  /* 0x0000c80037377a20 */ /* 0x000fe20000410000 */
[----:B------:R-:W-:Y:S01]  /*3a60*/  UISETP.GE.AND UP2, UPT, UR29, 0x22, UPT ;  /* 0x000000221d00788c */ /* 0x000fe2000bf46270 */
[----:B------:R-:W-:Y:S01]  /*3a70*/  FSEL R17, R0, -INF , !P0 ;  /* 0xff80000000117808 */ /* 0x000fe20004000000 */
[----:B------:R-:W-:Y:S01]  /*3a80*/  UISETP.GE.AND UP1, UPT, UR29, 0x29, UPT ;  /* 0x000000291d00788c */ /* 0x000fe2000bf26270 */
[----:B------:R-:W-:Y:S01]  /*3a90*/  PLOP3.LUT P0, PT, PT, PT, UP0, 0x40, 0x0 ;  /* 0x000000000000781c */ /* 0x000fe20003f0e808 */
[----:B------:R-:W-:Y:S01]  /*3aa0*/  UISETP.GE.AND UP0, UPT, UR29, 0x9, UPT ;  /* 0x000000091d00788c */ /* 0x000fe2000bf06270 */
[----:B------:R-:W-:Y:S01]  /*3ab0*/  FMUL.FTZ R0, R47, c[0x0][0x320] ;  /* 0x0000c8002f007a20 */ /* 0x000fe20000410000 */
[----:B------:R-:W-:Y:S01]  /*3ac0*/  UP2UR UR33, UPR, URZ, 0x40 ;  /* 0x000000403f217883 */ /* 0x000fe20008000000 */
[----:B------:R-:W-:Y:S01]  /*3ad0*/  ISETP.GT.AND P0, PT, R20, 0x1, P0 ;  /* 0x000000011400780c */ /* 0x000fe20000704270 */
[----:B------:R-:W-:Y:S01]  /*3ae0*/  UP2UR UR30, UPR, URZ, 0x1 ;  /* 0x000000013f1e7883 */ /* 0x000fe20008000000 */
[----:B------:R-:W-:Y:S01]  /*3af0*/  FMUL.FTZ R50, R50, c[0x0][0x320] ;  /* 0x0000c80032327a20 */ /* 0x000fe20000410000 */
[----:B------:R3:W4:Y:S01]  /*3b00*/  MUFU.TANH R170, R38 ;  /* 0x0000002600aa7308 */ /* 0x0007220000002400 */
[----:B------:R-:W-:Y:S01]  /*3b10*/  ISETP.LT.OR P0, PT, R21, 0x2, P0 ;  /* 0x000000021500780c */ /* 0x000fe20000701670 */
[----:B------:R-:W-:-:S02]  /*3b20*/  FMUL.FTZ R51, R51, c[0x0][0x320] ;  /* 0x0000c80033337a20 */ /* 0x000fc40000410000 */
[----:B------:R-:W-:Y:S01]  /*3b30*/  FMUL.FTZ R43, R43, c[0x0][0x320] ;  /* 0x0000c8002b2b7a20 */ /* 0x000fe20000410000 */
[----:B------:R-:W-:Y:S01]  /*3b40*/  FSEL R16, R16, -INF , !P0 ;  /* 0xff80000010107808 */ /* 0x000fe20004000000 */
[----:B-1----:R-:W-:Y:S01]  /*3b50*/  IMAD.IADD R2, R6, 0x1, R23 ;  /* 0x0000000106027824 */ /* 0x002fe200078e0217 */
[----:B------:R-:W-:Y:S01]  /*3b60*/  PLOP3.LUT P0, PT, PT, PT, UP0, 0x40, 0x0 ;  /* 0x000000000000781c */ /* 0x000fe20003f0e808 */
[----:B------:R-:W-:Y:S01]  /*3b70*/  UISETP.GE.AND UP0, UPT, UR29, 0xa, UPT ;  /* 0x0000000a1d00788c */ /* 0x000fe2000bf06270 */
[----:B------:R3:W1:Y:S02]  /*3b80*/  MUFU.TANH R171, R39 ;  /* 0x0000002700ab7308 */ /* 0x0006640000002400 */
[----:B------:R-:W-:Y:S01]  /*3b90*/  ISETP.GT.AND P0, PT, R20, 0x8, P0 ;  /* 0x000000081400780c */ /* 0x000fe20000704270 */
[----:B------:R-:W-:Y:S01]  /*3ba0*/  UP2UR UR5, UPR, URZ, 0x1 ;  /* 0x000000013f057883 */ /* 0x000fe20008000000 */
[----:B------:R-:W-:Y:S02]  /*3bb0*/  IMNMX R2, R2, R18, PT ;  /* 0x0000001202027217 */ /* 0x000fe40003800200 */
[----:B------:R-:W-:-:S02]  /*3bc0*/  ISETP.LT.OR P0, PT, R21, 0x9, P0 ;  /* 0x000000091500780c */ /* 0x000fc40000701670 */
[----:B------:R-:W2:Y:S02]  /*3bd0*/  MUFU.TANH R0, R0 ;  /* 0x0000000000007308 */ /* 0x000ea40000002400 */
[----:B------:R-:W-:Y:S02]  /*3be0*/  FSEL R15, R15, -INF , !P0 ;  /* 0xff8000000f0f7808 */ /* 0x000fe40004000000 */
[----:B------:R-:W-:Y:S01]  /*3bf0*/  PLOP3.LUT P0, PT, PT, PT, UP0, 0x40, 0x0 ;  /* 0x000000000000781c */ /* 0x000fe20003f0e808 */
[----:B------:R-:W-:-:S03]  /*3c00*/  UISETP.GE.AND UP0, UPT, UR29, 0x11, UPT ;  /* 0x000000111d00788c */ /* 0x000fc6000bf06270 */
[----:B------:R-:W-:Y:S01]  /*3c10*/  ISETP.GT.AND P0, PT, R20, 0x9, P0 ;  /* 0x000000091400780c */ /* 0x000fe20000704270 */
[----:B------:R-:W-:Y:S01]  /*3c20*/  UP2UR UR4, UPR, URZ, 0x1 ;  /* 0x000000013f047883 */ /* 0x000fe20008000000 */
[----:B------:R3:W1:Y:S02]  /*3c30*/  MUFU.TANH R169, R54 ;  /* 0x0000003600a97308 */ /* 0x0006640000002400 */
[----:B------:R-:W-:-:S04]  /*3c40*/  ISETP.LT.OR P0, PT, R21, 0xa, P0 ;  /* 0x0000000a1500780c */ /* 0x000fc80000701670 */
[----:B------:R-:W-:Y:S02]  /*3c50*/  FSEL R14, R14, -INF , !P0 ;  /* 0xff8000000e0e7808 */ /* 0x000fe40004000000 */
[----:B------:R-:W-:Y:S01]  /*3c60*/  PLOP3.LUT P0, PT, PT, PT, UP0, 0x40, 0x0 ;  /* 0x000000000000781c */ /* 0x000fe20003f0e808 */
[----:B------:R-:W-:Y:S01]  /*3c70*/  UISETP.GE.AND UP0, UPT, UR29, 0x2a, UPT ;  /* 0x0000002a1d00788c */ /* 0x000fe2000bf06270 */
[----:B------:R3:W1:Y:S02]  /*3c80*/  MUFU.TANH R168, R55 ;  /* 0x0000003700a87308 */ /* 0x0006640000002400 */
[----:B------:R-:W-:-:S04]  /*3c90*/  ISETP.GT.AND P0, PT, R20, 0x10, P0 ;  /* 0x000000101400780c */ /* 0x000fc80000704270 */
[----:B------:R-:W-:Y:S02]  /*3ca0*/  ISETP.LT.OR P0, PT, R21, 0x11, P0 ;  /* 0x000000111500780c */ /* 0x000fe40000701670 */
[----:B------:R3:W1:Y:S02]  /*3cb0*/  MUFU.TANH R159, R50 ;  /* 0x00000032009f7308 */ /* 0x0006640000002400 */
[----:B--2---:R-:W-:Y:S02]  /*3cc0*/  FSEL R13, R13, -INF , !P0 ;  /* 0xff8000000d0d7808 */ /* 0x004fe40004000000 */
[----:B------:R-:W-:Y:S01]  /*3cd0*/  PLOP3.LUT P0, PT, PT, PT, UP6, 0x40, 0x0 ;  /* 0x000000000000781c */ /* 0x000fe20003f0e868 */
[----:B------:R-:W-:-:S03]  /*3ce0*/  UISETP.NE.AND UP6, UPT, UR13, URZ, UPT ;  /* 0x0000003f0d00728c */ /* 0x000fc6000bfc5270 */
[----:B------:R-:W-:Y:S01]  /*3cf0*/  ISETP.GT.AND P0, PT, R20, 0x11, P0 ;  /* 0x000000111400780c */ /* 0x000fe20000704270 */
[----:B------:R3:W2:Y:S03]  /*3d00*/  MUFU.TANH R158, R51 ;  /* 0x00000033009e7308 */ /* 0x0006a60000002400 */
[----:B------:R-:W-:-:S04]  /*3d10*/  ISETP.LT.OR P0, PT, R21, 0x12, P0 ;  /* 0x000000121500780c */ /* 0x000fc80000701670 */
[----:B------:R-:W-:Y:S01]  /*3d20*/  FSEL R11, R11, -INF , !P0 ;  /* 0xff8000000b0b7808 */ /* 0x000fe20004000000 */
[----:B------:R-:W1:Y:S01]  /*3d30*/  MUFU.TANH R22, R22 ;  /* 0x0000001600167308 */ /* 0x000e620000002400 */
[----:B------:R-:W-:-:S04]  /*3d40*/  PLOP3.LUT P0, PT, PT, PT, UP5, 0x40, 0x0 ;  /* 0x000000000000781c */ /* 0x000fc80003f0e858 */
[----:B------:R-:W-:-:S03]  /*3d50*/  ISETP.GT.AND P0, PT, R20, 0x18, P0 ;  /* 0x000000181400780c */ /* 0x000fc60000704270 */
[----:B------:R3:W1:Y:S01]  /*3d60*/  MUFU.TANH R6, R43 ;  /* 0x0000002b00067308 */ /* 0x0006620000002400 */
[----:B------:R-:W-:-:S04]  /*3d70*/  ISETP.LT.OR P0, PT, R21, 0x19, P0 ;  /* 0x000000191500780c */ /* 0x000fc80000701670 */
[----:B------:R-:W-:Y:S02]  /*3d80*/  FSEL R9, R9, -INF , !P0 ;  /* 0xff80000009097808 */ /* 0x000fe40004000000 */
[----:B------:R-:W-:-:S04]  /*3d90*/  PLOP3.LUT P0, PT, PT, PT, UP4, 0x40, 0x0 ;  /* 0x000000000000781c */ /* 0x000fc80003f0e848 */
[----:B------:R-:W-:-:S04]  /*3da0*/  ISETP.GT.AND P0, PT, R20, 0x19, P0 ;  /* 0x000000191400780c */ /* 0x000fc80000704270 */
        /* <DEDUP_REMOVED lines=15> */
[----:B------:R-:W-:Y:S01]  /*3ea0*/  ISETP.GT.AND P0, PT, R20, 0x29, P0 ;  /* 0x000000291400780c */ /* 0x000fe20000704270 */
[----:B------:R-:W-:-:S03]  /*3eb0*/  FMUL.FTZ R20, R46, c[0x0][0x320] ;  /* 0x0000c8002e147a20 */ /* 0x000fc60000410000 */
[----:B------:R-:W-:Y:S01]  /*3ec0*/  ISETP.LT.OR P0, PT, R21, 0x2a, P0 ;  /* 0x0000002a1500780c */ /* 0x000fe20000701670 */
[----:B------:R-:W-:Y:S02]  /*3ed0*/  IMAD.IADD R21, R19, 0x1, R23 ;  /* 0x0000000113157824 */ /* 0x000fe400078e0217 */
[----:B------:R-:W1:Y:S01]  /*3ee0*/  MUFU.TANH R20, R20 ;  /* 0x0000001400147308 */ /* 0x000e620000002400 */
[----:B------:R-:W-:Y:S02]  /*3ef0*/  FSEL R124, R124, -INF , !P0 ;  /* 0xff8000007c7c7808 */ /* 0x000fe40004000000 */
[----:B------:R-:W-:Y:S01]  /*3f00*/  PLOP3.LUT P0, PT, PT, PT, UP6, 0x40, 0x0 ;  /* 0x000000000000781c */ /* 0x000fe20003f0e868 */
[----:B------:R-:W-:-:S12]  /*3f10*/  UISETP.NE.AND UP6, UPT, UR33, URZ, UPT ;  /* 0x0000003f2100728c */ /* 0x000fd8000bfc5270 */
[----:B------:R-:W-:Y:S05]  /*3f20*/  @P0 BRA `(.L_x_178) ;  /* 0x0000015000000947 */ /* 0x000fea0003800000 */
[----:B-1234-:R-:W-:Y:S01]  /*3f30*/  IMAD.U32 R18, RZ, RZ, UR10 ;  /* 0x0000000aff127e24 */ /* 0x01efe2000f8e00ff */
        /* <DEDUP_REMOVED lines=11> */
.L_x_180:
[----:B------:R-:W-:-:S04]  /*3ff0*/  MOV R18, c[0x0][0x32c] ;  /* 0x0000cb0000127a02 */ /* 0x000fc80000000f00 */
[----:B------:R-:W-:-:S13]  /*4000*/  ISETP.NE.AND P0, PT, R18, 0x1, PT ;  /* 0x000000011200780c */ /* 0x000fda0003f05270 */
[----:B------:R-:W-:-:S05]  /*4010*/  @P0 IMAD.HI.U32 R18, R23, c[0x0][0x330], RZ ;  /* 0x0000cc0017120a27 */ /* 0x000fca00078e00ff */
[----:B------:R-:W-:Y:S02]  /*4020*/  @P0 SHF.R.U32.HI R23, RZ, c[0x0][0x334], R18 ;  /* 0x0000cd00ff170a19 */ /* 0x000fe40000011612 */
.L_x_181:
[----:B------:R-:W-:Y:S05]  /*4030*/  BSYNC B0 ;  /* 0x0000000000007941 */ /* 0x000fea0003800000 */
.L_x_179:
[----:B------:R-:W-:-:S05]  /*4040*/  IMAD R23, R23, c[0x0][0x32c], R7 ;  /* 0x0000cb0017177a24 */ /* 0x000fca00078e0207 */
[----:B------:R-:W-:Y:S02]  /*4050*/  IADD3 R7, R23, c[0x0][0x32c], RZ ;  /* 0x0000cb0017077a10 */ /* 0x000fe40007ffe0ff */
[----:B------:R-:W-:Y:S02]  /*4060*/  IMNMX R21, R21, R23, !PT ;  /* 0x0000001715157217 */ /* 0x000fe40007800200 */
[----:B------:R-:W-:Y:S02]  /*4070*/  IMNMX R2, R2, R7, PT ;  /* 0x0000000702027217 */ /* 0x000fe40003800200 */
.L_x_178:
[----:B-1234-:R-:W-:Y:S01]  /*4080*/  UP2UR UR29, UPR, URZ, 0x10 ;  /* 0x000000103f1d7883 */ /* 0x01efe20008000000 */
[----:B------:R-:W-:Y:S01]  /*4090*/  IMAD.SHL.U32 R252, R5, 0x2, RZ ;  /* 0x0000000205fc7824 */ /* 0x000fe200078e00ff */
[----:B------:R-:W-:Y:S02]  /*40a0*/  UISETP.NE.AND UP4, UPT, UR32, URZ, UPT ;  /* 0x0000003f2000728c */ /* 0x000fe4000bf85270 */
[----:B------:R-:W-:Y:S01]  /*40b0*/  UP2UR UR32, UPR, URZ, 0x8 ;  /* 0x000000083f207883 */ /* 0x000fe20008000000 */
[----:B------:R-:W-:Y:S01]  /*40c0*/  IMAD R250, R4, 0x2, R252 ;  /* 0x0000000204fa7824 */ /* 0x000fe200078e02fc */
[----:B------:R-:W-:Y:S01]  /*40d0*/  UISETP.NE.AND UP3, UPT, UR31, URZ, UPT ;  /* 0x0000003f1f00728c */ /* 0x000fe2000bf65270 */
[----:B------:R-:W-:Y:S01]  /*40e0*/  LDSM.16.MT88.4 R136, [R252+0x4080] ;  /* 0x00408000fc88783b */ /* 0x000fe20000004200 */
[----:B------:R-:W-:Y:S01]  /*40f0*/  PLOP3.LUT P0, PT, PT, PT, UP4, 0x40, 0x0 ;  /* 0x000000000000781c */ /* 0x000fe20003f0e848 */
[----:B------:R-:W-:Y:S01]  /*4100*/  UP2UR UR31, UPR, URZ, 0x4 ;  /* 0x000000043f1f7883 */ /* 0x000fe20008000000 */
[----:B------:R-:W-:Y:S01]  /*4110*/  IMAD R248, R3, 0x2, R250 ;  /* 0x0000000203f87824 */ /* 0x000fe200078e02fa */
[----:B------:R-:W-:Y:S01]  /*4120*/  UISETP.NE.AND UP2, UPT, UR30, URZ, UPT ;  /* 0x0000003f1e00728c */ /* 0x000fe2000bf45270 */
[----:B------:R-:W-:Y:S01]  /*4130*/  ISETP.GT.AND P0, PT, R21, RZ, P0 ;  /* 0x000000ff1500720c */ /* 0x000fe20000704270 */
[----:B------:R-:W-:Y:S01]  /*4140*/  UP2UR UR30, UPR, URZ, 0x2 ;  /* 0x000000023f1e7883 */ /* 0x000fe20008000000 */
[----:B------:R-:W-:Y:S01]  /*4150*/  LDSM.16.MT88.4 R48, [R250+0x5880] ;  /* 0x00588000fa30783b */ /* 0x000fe20000004200 */
[----:B------:R-:W-:Y:S01]  /*4160*/  UISETP.NE.AND UP1, UPT, UR5, URZ, UPT ;  /* 0x0000003f0500728c */ /* 0x000fe2000bf25270 */
[----:B------:R-:W-:Y:S01]  /*4170*/  ISETP.LT.OR P0, PT, R2, 0x1, P0 ;  /* 0x000000010200780c */ /* 0x000fe20000701670 */
[----:B------:R-:W-:Y:S01]  /*4180*/  UP2UR UR5, UPR, URZ, 0x1 ;  /* 0x000000013f057883 */ /* 0x000fe20008000000 */
[----:B------:R-:W-:Y:S01]  /*4190*/  LDSM.16.MT88.4 R72, [R252+0x7080] ;  /* 0x00708000fc48783b */ /* 0x000fe20000004200 */
[----:B------:R-:W-:Y:S01]  /*41a0*/  UISETP.NE.AND UP0, UPT, UR4, URZ, UPT ;  /* 0x0000003f0400728c */ /* 0x000fe2000bf05270 */
[----:B------:R-:W-:Y:S01]  /*41b0*/  FSEL R19, R10, -INF , !P0 ;  /* 0xff8000000a137808 */ /* 0x000fe20004000000 */
[----:B------:R-:W-:Y:S01]  /*41c0*/  UISETP.NE.AND UP4, UPT, UR29, URZ, UPT ;  /* 0x0000003f1d00728c */ /* 0x000fe2000bf85270 */
[----:B------:R-:W-:Y:S01]  /*41d0*/  PLOP3.LUT P0, PT, PT, PT, UP3, 0x40, 0x0 ;  /* 0x000000000000781c */ /* 0x000fe20003f0e838 */
[----:B------:R-:W-:Y:S01]  /*41e0*/  UISETP.NE.AND UP3, UPT, UR32, URZ, UPT ;  /* 0x0000003f2000728c */ /* 0x000fe2000bf65270 */
[----:B------:R-:W-:Y:S01]  /*41f0*/  LDSM.16.MT88.4 R40, [R252+0x5880] ;  /* 0x00588000fc28783b */ /* 0x000fe20000004200 */
[----:B------:R-:W-:Y:S01]  /*4200*/  IMAD R249, R3, 0x2, R252 ;  /* 0x0000000203f97824 */ /* 0x000fe200078e02fc */
[----:B------:R-:W-:Y:S01]  /*4210*/  ISETP.GT.AND P0, PT, R21, 0x1, P0 ;  /* 0x000000011500780c */ /* 0x000fe20000704270 */
[----:B------:R-:W-:Y:S01]  /*4220*/  UIADD3 UR23, UR23, -0x2, URZ ;  /* 0xfffffffe17177890 */ /* 0x000fe2000fffe03f */
[----:B------:R-:W-:Y:S02]  /*4230*/  LDSM.16.MT88.4 R96, [R248+0x7080] ;  /* 0x00708000f860783b */ /* 0x000fe40000004200 */
[----:B------:R-:W-:-:S02]  /*4240*/  ISETP.LT.OR P0, PT, R2, 0x2, P0 ;  /* 0x000000020200780c */ /* 0x000fc40000701670 */
[----:B------:R-:W-:Y:S02]  /*4250*/  LDSM.16.MT88.4 R64, [R248+0x5880] ;  /* 0x00588000f840783b */ /* 0x000fe40000004200 */
[----:B------:R-:W-:Y:S02]  /*4260*/  FSEL R18, R12, -INF , !P0 ;  /* 0xff8000000c127808 */ /* 0x000fe40004000000 */
[----:B------:R-:W-:Y:S01]  /*4270*/  PLOP3.LUT P0, PT, PT, PT, UP2, 0x40, 0x0 ;  /* 0x000000000000781c */ /* 0x000fe20003f0e828 */
[----:B------:R-:W-:Y:S01]  /*4280*/  UISETP.NE.AND UP2, UPT, UR31, URZ, UPT ;  /* 0x0000003f1f00728c */ /* 0x000fe2000bf45270 */
[----:B------:R-:W-:Y:S02]  /*4290*/  LDSM.16.MT88.4 R104, [R252+0x8880] ;  /* 0x00888000fc68783b */ /* 0x000fe40000004200 */
[----:B------:R-:W-:Y:S02]  /*42a0*/  ISETP.GT.AND P0, PT, R21, 0x8, P0 ;  /* 0x000000081500780c */ /* 0x000fe40000704270 */
        /* <DEDUP_REMOVED lines=14> */
[----:B------:R-:W-:Y:S01]  /*4390*/  FMNMX.FTZ R0, R17, R16, !PT ;  /* 0x0000001011007209 */ /* 0x000fe20007810000 */
[----:B------:R-:W-:Y:S01]  /*43a0*/  LDSM.16.MT88.4 R152, [R249+0x4080] ;  /* 0x00408000f998783b */ /* 0x000fe20000004200 */
[----:B------:R-:W-:Y:S01]  /*43b0*/  ISETP.GT.AND P0, PT, R21, 0x10, P0 ;  /* 0x000000101500780c */ /* 0x000fe20000704270 */
[----:B------:R-:W-:Y:S01]  /*43c0*/  ULDC.64 UR4, c[0x0][0x2c8] ;  /* 0x0000b20000047ab9 */ /* 0x000fe20000000a00 */
[----:B------:R-:W-:Y:S01]  /*43d0*/  FMNMX.FTZ R0, R15, R0, !PT ;  /* 0x000000000f007209 */ /* 0x000fe20007810000 */
[----:B------:R-:W-:Y:S01]  /*43e0*/  LDSM.16.MT88.4 R56, [R249+0x5880] ;  /* 0x00588000f938783b */ /* 0x000fe20000004200 */
[----:B------:R-:W-:Y:S01]  /*43f0*/  ISETP.LT.OR P0, PT, R2, 0x11, P0 ;  /* 0x000000110200780c */ /* 0x000fe20000701670 */
[----:B------:R-:W-:Y:S01]  /*4400*/  UIMAD.WIDE.U32 UR30, UR27, UR4, URZ ;  /* 0x000000041b1e72a5 */ /* 0x000fe2000f8e003f */
[----:B------:R-:W-:Y:S01]  /*4410*/  FMNMX.FTZ R0, R14, R0, !PT ;  /* 0x000000000e007209 */ /* 0x000fe20007810000 */
[----:B------:R-:W-:Y:S01]  /*4420*/  LDSM.16.MT88.4 R80, [R250+0x7080] ;  /* 0x00708000fa50783b */ /* 0x000fe20000004200 */
[----:B------:R-:W-:-:S02]  /*4430*/  FSEL R7, R22, -INF , !P0 ;  /* 0xff80000016077808 */ /* 0x000fc40004000000 */
[----:B------:R-:W-:Y:S01]  /*4440*/  PLOP3.LUT P0, PT, PT, PT, UP6, 0x40, 0x0 ;  /* 0x000000000000781c */ /* 0x000fe20003f0e868 */
[----:B------:R-:W-:Y:S01]  /*4450*/  LDSM.16.MT88.4 R24, [R249+0x4880] ;  /* 0x00488000f918783b */ /* 0x000fe20000004200 */
[----:B------:R-:W-:Y:S01]  /*4460*/  FMNMX.FTZ R0, R13, R0, !PT ;  /* 0x000000000d007209 */ /* 0x000fe20007810000 */
[----:B------:R-:W-:Y:S01]  /*4470*/  UISETP.NE.AND UP6, UPT, UR13, URZ, UPT ;  /* 0x0000003f0d00728c */ /* 0x000fe2000bfc5270 */
[----:B------:R-:W-:Y:S02]  /*4480*/  ISETP.GT.AND P0, PT, R21, 0x11, P0 ;  /* 0x000000111500780c */ /* 0x000fe40000704270 */
[----:B------:R-:W-:Y:S02]  /*4490*/  FMNMX.FTZ R0, R11, R0, !PT ;  /* 0x000000000b007209 */ /* 0x000fe40007810000 */
[----:B------:R-:W-:Y:S02]  /*44a0*/  ISETP.LT.OR P0, PT, R2, 0x12, P0 ;  /* 0x000000120200780c */ /* 0x000fe40000701670 */
[----:B------:R-:W-:-:S02]  /*44b0*/  FMNMX.FTZ R0, R9, R0, !PT ;  /* 0x0000000009007209 */ /* 0x000fc40007810000 */
[----:B------:R-:W-:Y:S02]  /*44c0*/  FSEL R6, R6, -INF , !P0 ;  /* 0xff80000006067808 */ /* 0x000fe40004000000 */
[----:B------:R-:W-:Y:S01]  /*44d0*/  PLOP3.LUT P0, PT, PT, PT, UP5, 0x40, 0x0 ;  /* 0x000000000000781c */ /* 0x000fe20003f0e858 */
[----:B------:R-:W-:Y:S01]  /*44e0*/  UISETP.NE.AND UP5, UPT, UR14, URZ, UPT ;  /* 0x0000003f0e00728c */ /* 0x000fe2000bfa5270 */
[----:B------:R-:W-:Y:S02]  /*44f0*/  FMNMX.FTZ R0, R8, R0, !PT ;  /* 0x0000000008007209 */ /* 0x000fe40007810000 */
[----:B------:R-:W-:Y:S02]  /*4500*/  ISETP.GT.AND P0, PT, R21, 0x18, P0 ;  /* 0x000000181500780c */ /* 0x000fe40000704270 */
[----:B------:R-:W-:Y:S02]  /*4510*/  FMNMX.FTZ R0, R127, R0, !PT ;  /* 0x000000007f007209 */ /* 0x000fe40007810000 */
[----:B------:R-:W-:-:S02]  /*4520*/  ISETP.LT.OR P0, PT, R2, 0x19, P0 ;  /* 0x000000190200780c */ /* 0x000fc40000701670 */
[----:B------:R-:W-:Y:S02]  /*4530*/  FMNMX.FTZ R0, R126, R0, !PT ;  /* 0x000000007e007209 */ /* 0x000fe40007810000 */
[----:B------:R-:W-:Y:S01]  /*4540*/  FSEL R170, R170, -INF , !P0 ;  /* 0xff800000aaaa7808 */ /* 0x000fe20004000000 */
[----:B------:R-:W-:Y:S01]  /*4550*/  @UP5 UMOV UR29, UR31 ;  /* 0x0000001f001d5c82 */ /* 0x000fe20008000000 */
[----:B------:R-:W-:Y:S01]  /*4560*/  PLOP3.LUT P0, PT, PT, PT, UP4, 0x40, 0x0 ;  /* 0x000000000000781c */ /* 0x000fe20003f0e848 */
[----:B------:R-:W-:Y:S01]  /*4570*/  @UP5 USHF.R.U32.HI UR27, URZ, UR5, UR29 ;  /* 0x000000053f1b5299 */ /* 0x000fe2000801161d */
[----:B------:R-:W-:Y:S02]  /*4580*/  FMNMX.FTZ R0, R125, R0, !PT ;  /* 0x000000007d007209 */ /* 0x000fe40007810000 */
[----:B------:R-:W-:Y:S01]  /*4590*/  ISETP.GT.AND P0, PT, R21, 0x19, P0 ;  /* 0x000000191500780c */ /* 0x000fe20000704270 */
[----:B------:R-:W-:Y:S01]  /*45a0*/  UIADD3 UR4, UR26, UR27, URZ ;  /* 0x0000001b1a047290 */ /* 0x000fe2000fffe03f */
[----:B------:R-:W-:-:S02]  /*45b0*/  FMNMX.FTZ R0, R124, R0, !PT ;  /* 0x000000007c007209 */ /* 0x000fc40007810000 */
[----:B------:R-:W-:Y:S01]  /*45c0*/  ISETP.LT.OR P0, PT, R2, 0x1a, P0 ;  /* 0x0000001a0200780c */ /* 0x000fe20000701670 */
[----:B------:R-:W-:Y:S02]  /*45d0*/  ULDC UR27, c[0x0][0x328] ;  /* 0x0000ca00001b7ab9 */ /* 0x000fe40000000800 */
[----:B------:R-:W-:Y:S01]  /*45e0*/  UIADD3 UR27, UR4, UR27, URZ ;  /* 0x0000001b041b7290 */ /* 0x000fe2000fffe03f */
        /* <DEDUP_REMOVED lines=15> */
[----:B------:R-:W-:Y:S02]  /*46e0*/  ISETP.LT.OR P0, PT, R2, 0x2a, P0 ;  /* 0x0000002a0200780c */ /* 0x000fe40000701670 */
[----:B------:R-:W1:Y:S02]  /*46f0*/  SHFL.BFLY PT, R2, R0, 0x2, 0x1f ;  /* 0x0c401f0000027f89 */ /* 0x000e6400000e0000 */
[----:B------:R-:W-:Y:S02]  /*4700*/  FSEL R158, R158, -INF , !P0 ;  /* 0xff8000009e9e7808 */ /* 0x000fe40004000000 */
[----:B-1----:R-:W-:-:S05]  /*4710*/  FMNMX.FTZ R2, R0, R2, !PT ;  /* 0x0000000200027209 */ /* 0x002fca0007810000 */
[----:B------:R-:W1:Y:S02]  /*4720*/  SHFL.BFLY PT, R0, R2, 0x1, 0x1f ;  /* 0x0c201f0002007f89 */ /* 0x000e6400000e0000 */
[----:B-1----:R-:W-:Y:S02]  /*4730*/  FMNMX.FTZ R0, R2, R0, !PT ;  /* 0x0000000002007209 */ /* 0x002fe40007810000 */
[----:B------:R-:W-:Y:S02]  /*4740*/  FMNMX.FTZ R2, R19, R18, !PT ;  /* 0x0000001213027209 */ /* 0x000fe40007810000 */
[C---:B------:R-:W-:Y:S01]  /*4750*/  FSETP.NEU.FTZ.AND P0, PT, R0.reuse, -INF , PT ;  /* 0xff8000000000780b */ /* 0x040fe20003f1d000 */
[----:B------:R-:W-:Y:S01]  /*4760*/  FMUL.FTZ R173, R0, c[0x0][0x2d0] ;  /* 0x0000b40000ad7a20 */ /* 0x000fe20000410000 */
[----:B------:R-:W-:-:S04]  /*4770*/  FMNMX.FTZ R2, R12, R2, !PT ;  /* 0x000000020c027209 */ /* 0x000fc80007810000 */
[----:B------:R-:W-:Y:S02]  /*4780*/  FMNMX.FTZ R2, R10, R2, !PT ;  /* 0x000000020a027209 */ /* 0x000fe40007810000 */
[----:B------:R-:W-:Y:S02]  /*4790*/  FSEL R173, R173, RZ, P0 ;  /* 0x000000ffadad7208 */ /* 0x000fe40000000000 */
[----:B------:R-:W-:-:S03]  /*47a0*/  FMNMX.FTZ R2, R7, R2, !PT ;  /* 0x0000000207027209 */ /* 0x000fc60007810000 */
[--C-:B------:R-:W-:Y:S01]  /*47b0*/  FFMA.FTZ R110, R17, c[0x0][0x2d0], -R173.reuse ;  /* 0x0000b400116e7a23 */ /* 0x100fe200000108ad */
[----:B------:R-:W-:Y:S01]  /*47c0*/  FMNMX.FTZ R2, R6, R2, !PT ;  /* 0x0000000206027209 */ /* 0x000fe20007810000 */
[--C-:B------:R-:W-:Y:S02]  /*47d0*/  FFMA.FTZ R109, R16, c[0x0][0x2d0], -R173.reuse ;  /* 0x0000b400106d7a23 */ /* 0x100fe400000108ad */
[--C-:B------:R-:W-:Y:S01]  /*47e0*/  FFMA.FTZ R108, R15, c[0x0][0x2d0], -R173.reuse ;  /* 0x0000b4000f6c7a23 */ /* 0x100fe200000108ad */
[----:B------:R-:W-:Y:S01]  /*47f0*/  FMNMX.FTZ R2, R170, R2, !PT ;  /* 0x00000002aa027209 */ /* 0x000fe20007810000 */
[--C-:B------:R-:W-:Y:S01]  /*4800*/  FFMA.FTZ R120, R14, c[0x0][0x2d0], -R173.reuse ;  /* 0x0000b4000e787a23 */ /* 0x100fe200000108ad */
[----:B------:R-:W-:Y:S01]  /*4810*/  MUFU.EX2 R110, R110 ;  /* 0x0000006e006e7308 */ /* 0x000fe20000000800 */
[--C-:B------:R-:W-:Y:S01]  /*4820*/  FFMA.FTZ R116, R11, c[0x0][0x2d0], -R173.reuse ;  /* 0x0000b4000b747a23 */ /* 0x100fe200000108ad */
[----:B------:R-:W-:Y:S01]  /*4830*/  FMNMX.FTZ R2, R171, R2, !PT ;  /* 0x00000002ab027209 */ /* 0x000fe20007810000 */
[----:B------:R-:W-:-:S02]  /*4840*/  FFMA.FTZ R172, R9, c[0x0][0x2d0], -R173 ;  /* 0x0000b40009ac7a23 */ /* 0x000fc400000108ad */
[--C-:B------:R-:W-:Y:S01]  /*4850*/  FFMA.FTZ R157, R8, c[0x0][0x2d0], -R173.reuse ;  /* 0x0000b400089d7a23 */ /* 0x100fe200000108ad */
[----:B------:R-:W-:Y:S01]  /*4860*/  FMNMX.FTZ R2, R169, R2, !PT ;  /* 0x00000002a9027209 */ /* 0x000fe20007810000 */
[----:B------:R-:W-:Y:S01]  /*4870*/  FFMA.FTZ R119, R13, c[0x0][0x2d0], -R173 ;  /* 0x0000b4000d777a23 */ /* 0x000fe200000108ad */
[----:B------:R-:W1:Y:S02]  /*4880*/  MUFU.EX2 R109, R109 ;  /* 0x0000006d006d7308 */ /* 0x000e640000000800 */
[----:B------:R-:W-:-:S04]  /*4890*/  FMNMX.FTZ R2, R168, R2, !PT ;  /* 0x00000002a8027209 */ /* 0x000fc80007810000 */
[----:B------:R-:W-:Y:S02]  /*48a0*/  FMNMX.FTZ R2, R159, R2, !PT ;  /* 0x000000029f027209 */ /* 0x000fe40007810000 */
[----:B------:R-:W2:Y:S02]  /*48b0*/  MUFU.EX2 R108, R108 ;  /* 0x0000006c006c7308 */ /* 0x000ea40000000800 */
[----:B------:R-:W-:-:S05]  /*48c0*/  FMNMX.FTZ R2, R158, R2, !PT ;  /* 0x000000029e027209 */ /* 0x000fca0007810000 */
[----:B------:R-:W3:Y:S01]  /*48d0*/  SHFL.BFLY PT, R20, R2, 0x2, 0x1f ;  /* 0x0c401f0002147f89 */ /* 0x000ee200000e0000 */
[----:B------:R-:W4:Y:S01]  /*48e0*/  MUFU.EX2 R120, R120 ;  /* 0x0000007800787308 */ /* 0x000f220000000800 */
[----:B-1----:R-:W-:Y:S01]  /*48f0*/  F2FP.PACK_AB R128, R109, R110 ;  /* 0x0000006e6d80723e */ /* 0x002fe200000000ff */
[----:B------:R-:W-:-:S06]  /*4900*/  FADD.FTZ R3, R110, R109 ;  /* 0x0000006d6e037221 */ /* 0x000fcc0000010000 */
[----:B------:R-:W-:Y:S01]  /*4910*/  MUFU.EX2 R119, R119 ;  /* 0x0000007700777308 */ /* 0x000fe20000000800 */
[----:B--2---:R-:W-:Y:S01]  /*4920*/  FADD.FTZ R3, R108, R3 ;  /* 0x000000036c037221 */ /* 0x004fe20000010000 */
[----:B----4-:R-:W-:-:S06]  /*4930*/  F2FP.PACK_AB R130, R120, R108 ;  /* 0x0000006c7882723e */ /* 0x010fcc00000000ff */
[----:B------:R-:W1:Y:S01]  /*4940*/  MUFU.EX2 R116, R116 ;  /* 0x0000007400747308 */ /* 0x000e620000000800 */
[----:B------:R-:W-:Y:S01]  /*4950*/  FADD.FTZ R3, R120, R3 ;  /* 0x0000000378037221 */ /* 0x000fe20000010000 */
[----:B---3--:R-:W-:-:S06]  /*4960*/  FMNMX.FTZ R20, R2, R20, !PT ;  /* 0x0000001402147209 */ /* 0x008fcc0007810000 */
[----:B------:R-:W-:Y:S01]  /*4970*/  MUFU.EX2 R172, R172 ;  /* 0x000000ac00ac7308 */ /* 0x000fe20000000800 */
[----:B------:R-:W2:Y:S07]  /*4980*/  SHFL.BFLY PT, R2, R20, 0x1, 0x1f ;  /* 0x0c201f0014027f89 */ /* 0x000eae00000e0000 */
[----:B------:R-:W3:Y:S01]  /*4990*/  MUFU.EX2 R157, R157 ;  /* 0x0000009d009d7308 */ /* 0x000ee20000000800 */
[----:B-1----:R-:W-:Y:S02]  /*49a0*/  F2FP.PACK_AB R4, R116, R119 ;  /* 0x000000777404723e */ /* 0x002fe400000000ff */
[----:B--2---:R-:W-:-:S02]  /*49b0*/  FMNMX.FTZ R2, R20, R2, !PT ;  /* 0x0000000214027209 */ /* 0x004fc40007810000 */
[----:B------:R-:W-:Y:S02]  /*49c0*/  LDSM.16.MT88.4 R20, [R249+0x6080] ;  /* 0x00608000f914783b */ /* 0x000fe40000004200 */
[C---:B------:R-:W-:Y:S01]  /*49d0*/  FSETP.NEU.FTZ.AND P0, PT, R2.reuse, -INF , PT ;  /* 0xff8000000200780b */ /* 0x040fe20003f1d000 */
[----:B------:R-:W-:-:S05]  /*49e0*/  FMUL.FTZ R156, R2, c[0x0][0x2d0] ;  /* 0x0000b400029c7a20 */ /* 0x000fca0000410000 */
[----:B------:R-:W-:Y:S02]  /*49f0*/  FSEL R156, R156, RZ, P0 ;  /* 0x000000ff9c9c7208 */ /* 0x000fe40000000000 */
[----:B------:R-:W-:-:S03]  /*4a00*/  PLOP3.LUT P0, PT, PT, PT, UP6, 0x40, 0x0 ;  /* 0x000000000000781c */ /* 0x000fc60003f0e868 */
[--C-:B------:R-:W-:Y:S02]  /*4a10*/  FFMA.FTZ R118, R19, c[0x0][0x2d0], -R156.reuse ;  /* 0x0000b40013767a23 */ /* 0x100fe4000001089c */
[--C-:B------:R-:W-:Y:S02]  /*4a20*/  FFMA.FTZ R122, R18, c[0x0][0x2d0], -R156.reuse ;  /* 0x0000b400127a7a23 */ /* 0x100fe4000001089c */
[--C-:B------:R-:W-:Y:S01]  /*4a30*/  FFMA.FTZ R121, R12, c[0x0][0x2d0], -R156.reuse ;  /* 0x0000b4000c797a23 */ /* 0x100fe2000001089c */
[----:B------:R-:W-:Y:S01]  /*4a40*/  LDSM.16.MT88.4 R16, [R248+0x4880] ;  /* 0x00488000f810783b */ /* 0x000fe20000004200 */
[--C-:B------:R-:W-:Y:S01]  /*4a50*/  FFMA.FTZ R117, R10, c[0x0][0x2d0], -R156.reuse ;  /* 0x0000b4000a757a23 */ /* 0x100fe2000001089c */
[----:B------:R-:W-:Y:S01]  /*4a60*/  MUFU.EX2 R118, R118 ;  /* 0x0000007600767308 */ /* 0x000fe20000000800 */
[--C-:B------:R-:W-:Y:S01]  /*4a70*/  FFMA.FTZ R175, R7, c[0x0][0x2d0], -R156.reuse ;  /* 0x0000b40007af7a23 */ /* 0x100fe2000001089c */
[----:B------:R-:W1:Y:S01]  /*4a80*/  LDSM.16.MT88.4 R8, [R252+0x4880] ;  /* 0x00488000fc08783b */ /* 0x000e620000004200 */
[--C-:B------:R-:W-:Y:S01]  /*4a90*/  FFMA.FTZ R174, R6, c[0x0][0x2d0], -R156.reuse ;  /* 0x0000b40006ae7a23 */ /* 0x100fe2000001089c */
[----:B---3--:R-:W-:Y:S01]  /*4aa0*/  F2FP.PACK_AB R6, R157, R172 ;  /* 0x000000ac9d06723e */ /* 0x008fe200000000ff */
[--C-:B------:R-:W-:Y:S01]  /*4ab0*/  FFMA.FTZ R170, R170, c[0x0][0x2d0], -R156.reuse ;  /* 0x0000b400aaaa7a23 */ /* 0x100fe2000001089c */
[----:B------:R-:W2:Y:S01]  /*4ac0*/  LDSM.16.MT88.4 R12, [R252+0x6080] ;  /* 0x00608000fc0c783b */ /* 0x000ea20000004200 */
[----:B------:R-:W-:Y:S01]  /*4ad0*/  FFMA.FTZ R171, R171, c[0x0][0x2d0], -R156 ;  /* 0x0000b400abab7a23 */ /* 0x000fe2000001089c */
[----:B------:R-:W3:Y:S08]  /*4ae0*/  MUFU.EX2 R122, R122 ;  /* 0x0000007a007a7308 */ /* 0x000ef00000000800 */
[----:B------:R-:W-:Y:S08]  /*4af0*/  MUFU.EX2 R121, R121 ;  /* 0x0000007900797308 */ /* 0x000ff00000000800 */
[----:B------:R-:W4:Y:S01]  /*4b00*/  MUFU.EX2 R117, R117 ;  /* 0x0000007500757308 */ /* 0x000f220000000800 */
[----:B---3--:R-:W-:Y:S01]  /*4b10*/  F2FP.PACK_AB R129, R122, R118 ;  /* 0x000000767a81723e */ /* 0x008fe200000000ff */
[----:B------:R-:W-:-:S06]  /*4b20*/  FADD.FTZ R118, R118, R122 ;  /* 0x0000007a76767221 */ /* 0x000fcc0000010000 */
[----:B------:R-:W-:Y:S01]  /*4b30*/  MUFU.EX2 R175, R175 ;  /* 0x000000af00af7308 */ /* 0x000fe20000000800 */
[----:B----4-:R-:W-:-:S07]  /*4b40*/  F2FP.PACK_AB R131, R117, R121 ;  /* 0x000000797583723e */ /* 0x010fce00000000ff */
[----:B------:R-:W3:Y:S01]  /*4b50*/  MUFU.EX2 R174, R174 ;  /* 0x000000ae00ae7308 */ /* 0x000ee20000000800 */
[C---:B------:R-:W-:Y:S07]  /*4b60*/  HMMA.16816.F32 R132, R128.reuse, R136, RZ ;  /* 0x000000888084723c */ /* 0x040fee00000018ff */
[----:B------:R-:W-:Y:S01]  /*4b70*/  MUFU.EX2 R170, R170 ;  /* 0x000000aa00aa7308 */ /* 0x000fe20000000800 */
[C---:B------:R-:W-:Y:S07]  /*4b80*/  HMMA.16816.F32 R136, R128.reuse, R138, RZ ;  /* 0x0000008a8088723c */ /* 0x040fee00000018ff */
[----:B------:R-:W4:Y:S01]  /*4b90*/  MUFU.EX2 R171, R171 ;  /* 0x000000ab00ab7308 */ /* 0x000f220000000800 */
[----:B---3--:R-:W-:Y:S01]  /*4ba0*/  F2FP.PACK_AB R5, R174, R175 ;  /* 0x000000afae05723e */ /* 0x008fe200000000ff */
[C---:B------:R-:W-:Y:S08]  /*4bb0*/  HMMA.16816.F32 R44, R128.reuse, R48, RZ ;  /* 0x00000030802c723c */ /* 0x040ff000000018ff */
[----:B------:R-:W-:Y:S01]  /*4bc0*/  HMMA.16816.F32 R48, R128, R50, RZ ;  /* 0x000000328030723c */ /* 0x000fe200000018ff */
[----:B----4-:R-:W-:-:S07]  /*4bd0*/  F2FP.PACK_AB R7, R171, R170 ;  /* 0x000000aaab07723e */ /* 0x010fce00000000ff */
[----:B------:R-:W-:Y:S08]  /*4be0*/  HMMA.16816.F32 R68, R128, R72, RZ ;  /* 0x000000488044723c */ /* 0x000ff000000018ff */
[C---:B-1----:R-:W-:Y:S08]  /*4bf0*/  HMMA.16816.F32 R132, R4.reuse, R8, R132 ;  /* 0x000000080484723c */ /* 0x042ff00000001884 */
[----:B------:R-:W-:Y:S01]  /*4c00*/  HMMA.16816.F32 R136, R4, R10, R136 ;  /* 0x0000000a0488723c */ /* 0x000fe20000001888 */
[----:B------:R-:W1:Y:S07]  /*4c10*/  LDSM.16.MT88.4 R8, [R250+0x6080] ;  /* 0x00608000fa08783b */ /* 0x000e6e0000004200 */
[C---:B------:R-:W-:Y:S08]  /*4c20*/  HMMA.16816.F32 R72, R128.reuse, R74, RZ ;  /* 0x0000004a8048723c */ /* 0x040ff000000018ff */
[C---:B------:R-:W-:Y:S08]  /*4c30*/  HMMA.16816.F32 R36, R128.reuse, R40, RZ ;  /* 0x000000288024723c */ /* 0x040ff000000018ff */
[C---:B------:R-:W-:Y:S08]  /*4c40*/  HMMA.16816.F32 R40, R128.reuse, R42, RZ ;  /* 0x0000002a8028723c */ /* 0x040ff000000018ff */
[----:B------:R-:W-:Y:S08]  /*4c50*/  HMMA.16816.F32 R92, R128, R96, RZ ;  /* 0x00000060805c723c */ /* 0x000ff000000018ff */
[C---:B--2---:R-:W-:Y:S08]  /*4c60*/  HMMA.16816.F32 R36, R4.reuse, R12, R36 ;  /* 0x0000000c0424723c */ /* 0x044ff00000001824 */
[C---:B-1----:R-:W-:Y:S08]  /*4c70*/  HMMA.16816.F32 R44, R4.reuse, R8, R44 ;  /* 0x00000008042c723c */ /* 0x042ff0000000182c */
[C---:B------:R-:W-:Y:S01]  /*4c80*/  HMMA.16816.F32 R48, R4.reuse, R10, R48 ;  /* 0x0000000a0430723c */ /* 0x040fe20000001830 */
[----:B------:R-:W1:Y:S07]  /*4c90*/  LDSM.16.MT88.4 R8, [R252+0x7880] ;  /* 0x00788000fc08783b */ /* 0x000e6e0000004200 */
[----:B------:R-:W-:Y:S01]  /*4ca0*/  HMMA.16816.F32 R40, R4, R14, R40 ;  /* 0x0000000e0428723c */ /* 0x000fe20000001828 */
[----:B------:R-:W2:Y:S07]  /*4cb0*/  LDSM.16.MT88.4 R12, [R248+0x6080] ;  /* 0x00608000f80c783b */ /* 0x000eae0000004200 */
[C---:B------:R-:W-:Y:S08]  /*4cc0*/  HMMA.16816.F32 R96, R128.reuse, R98, RZ ;  /* 0x000000628060723c */ /* 0x040ff000000018ff */
[C---:B------:R-:W-:Y:S08]  /*4cd0*/  HMMA.16816.F32 R60, R128.reuse, R64, RZ ;  /* 0x00000040803c723c */ /* 0x040ff000000018ff */
[C---:B------:R-:W-:Y:S08]  /*4ce0*/  HMMA.16816.F32 R64, R128.reuse, R66, RZ ;  /* 0x000000428040723c */ /* 0x040ff000000018ff */
[----:B------:R-:W-:Y:S08]  /*4cf0*/  HMMA.16816.F32 R100, R128, R104, RZ ;  /* 0x000000688064723c */ /* 0x000ff000000018ff */
[C---:B-1----:R-:W-:Y:S08]  /*4d00*/  HMMA.16816.F32 R68, R4.reuse, R8, R68 ;  /* 0x000000080444723c */ /* 0x042ff00000001844 */
[C---:B------:R-:W-:Y:S01]  /*4d10*/  HMMA.16816.F32 R72, R4.reuse, R10, R72 ;  /* 0x0000000a0448723c */ /* 0x040fe20000001848 */
[----:B------:R-:W1:Y:S07]  /*4d20*/  LDSM.16.MT88.4 R8, [R248+0x7880] ;  /* 0x00788000f808783b */ /* 0x000e6e0000004200 */
[C---:B--2---:R-:W-:Y:S08]  /*4d30*/  HMMA.16816.F32 R60, R4.reuse, R12, R60 ;  /* 0x0000000c043c723c */ /* 0x044ff0000000183c */
[----:B------:R-:W-:Y:S01]  /*4d40*/  HMMA.16816.F32 R64, R4, R14, R64 ;  /* 0x0000000e0440723c */ /* 0x000fe20000001840 */
[----:B------:R-:W2:Y:S07]  /*4d50*/  LDSM.16.MT88.4 R12, [R249+0x7880] ;  /* 0x00788000f90c783b */ /* 0x000eae0000004200 */
[C---:B------:R-:W-:Y:S08]  /*4d60*/  HMMA.16816.F32 R104, R128.reuse, R106, RZ ;  /* 0x0000006a8068723c */ /* 0x040ff000000018ff */
[C---:B------:R-:W-:Y:S08]  /*4d70*/  HMMA.16816.F32 R84, R128.reuse, R88, RZ ;  /* 0x000000588054723c */ /* 0x040ff000000018ff */
[----:B------:R-:W-:Y:S08]  /*4d80*/  HMMA.16816.F32 R88, R128, R90, RZ ;  /* 0x0000005a8058723c */ /* 0x000ff000000018ff */
[C---:B-1----:R-:W-:Y:S08]  /*4d90*/  HMMA.16816.F32 R92, R4.reuse, R8, R92 ;  /* 0x00000008045c723c */ /* 0x042ff0000000185c */
[C---:B------:R-:W-:Y:S01]  /*4da0*/  HMMA.16816.F32 R96, R4.reuse, R10, R96 ;  /* 0x0000000a0460723c */ /* 0x040fe20000001860 */
[----:B------:R-:W1:Y:S07]  /*4db0*/  LDSM.16.MT88.4 R8, [R252+0x9080] ;  /* 0x00908000fc08783b */ /* 0x000e6e0000004200 */
[----:B--2---:R-:W-:Y:S07]  /*4dc0*/  HMMA.16816.F32 R88, R4, R14, R88 ;  /* 0x0000000e0458723c */ /* 0x004fee0000001858 */
[----:B------:R-:W-:Y:S01]  /*4dd0*/  FADD.FTZ R14, R119, R3 ;  /* 0x00000003770e7221 */ /* 0x000fe20000010000 */
[----:B------:R-:W-:Y:S01]  /*4de0*/  HMMA.16816.F32 R108, R128, R112, RZ ;  /* 0x00000070806c723c */ /* 0x000fe200000018ff */
[----:B------:R-:W-:-:S02]  /*4df0*/  FADD.FTZ R3, R121, R118 ;  /* 0x0000007679037221 */ /* 0x000fc40000010000 */
[----:B------:R-:W2:Y:S01]  /*4e00*/  LDSM.16.MT88.4 R120, [R249+0x8880] ;  /* 0x00888000f978783b */ /* 0x000ea20000004200 */
[----:B------:R-:W-:Y:S02]  /*4e10*/  FADD.FTZ R14, R116, R14 ;  /* 0x0000000e740e7221 */ /* 0x000fe40000010000 */
[----:B------:R-:W-:Y:S02]  /*4e20*/  FADD.FTZ R3, R117, R3 ;  /* 0x0000000375037221 */ /* 0x000fe40000010000 */
[----:B------:R-:W-:Y:S01]  /*4e30*/  HMMA.16816.F32 R112, R128, R114, RZ ;  /* 0x000000728070723c */ /* 0x000fe200000018ff */
[----:B------:R-:W-:Y:S02]  /*4e40*/  FADD.FTZ R172, R172, R14 ;  /* 0x0000000eacac7221 */ /* 0x000fe40000010000 */
[----:B------:R-:W-:Y:S02]  /*4e50*/  FADD.FTZ R175, R175, R3 ;  /* 0x00000003afaf7221 */ /* 0x000fe40000010000 */
[----:B------:R-:W-:-:S02]  /*4e60*/  FFMA.FTZ R3, R127, c[0x0][0x2d0], -R173 ;  /* 0x0000b4007f037a23 */ /* 0x000fc400000108ad */
[----:B------:R-:W-:Y:S01]  /*4e70*/  FADD.FTZ R174, R174, R175 ;  /* 0x000000afaeae7221 */ /* 0x000fe20000010000 */
[----:B------:R-:W-:Y:S01]  /*4e80*/  HMMA.16816.F32 R140, R128, R144, RZ ;  /* 0x00000090808c723c */ /* 0x000fe200000018ff */
[----:B------:R-:W-:-:S07]  /*4e90*/  FADD.FTZ R172, R157, R172 ;  /* 0x000000ac9dac7221 */ /* 0x000fce0000010000 */
[----:B------:R-:W-:Y:S08]  /*4ea0*/  HMMA.16816.F32 R144, R128, R146, RZ ;  /* 0x000000928090723c */ /* 0x000ff000000018ff */
[C---:B-1----:R-:W-:Y:S08]  /*4eb0*/  HMMA.16816.F32 R100, R4.reuse, R8, R100 ;  /* 0x000000080464723c */ /* 0x042ff00000001864 */
[----:B------:R-:W-:Y:S01]  /*4ec0*/  HMMA.16816.F32 R104, R4, R10, R104 ;  /* 0x0000000a0468723c */ /* 0x000fe20000001868 */
[----:B------:R-:W1:Y:S07]  /*4ed0*/  LDSM.16.MT88.4 R8, [R250+0x9080] ;  /* 0x00908000fa08783b */ /* 0x000e6e0000004200 */
[C---:B--2---:R-:W-:Y:S08]  /*4ee0*/  HMMA.16816.F32 R116, R128.reuse, R120, RZ ;  /* 0x000000788074723c */ /* 0x044ff000000018ff */
[----:B------:R-:W-:Y:S08]  /*4ef0*/  HMMA.16816.F32 R120, R128, R122, RZ ;  /* 0x0000007a8078723c */ /* 0x000ff000000018ff */
[C---:B------:R-:W-:Y:S08]  /*4f00*/  HMMA.16816.F32 R140, R4.reuse, R28, R140 ;  /* 0x0000001c048c723c */ /* 0x040ff0000000188c */
[----:B------:R-:W-:Y:S08]  /*4f10*/  HMMA.16816.F32 R144, R4, R30, R144 ;  /* 0x0000001e0490723c */ /* 0x000ff00000001890 */
[----:B------:R-:W-:Y:S08]  /*4f20*/  HMMA.16816.F32 R28, R128, R32, RZ ;  /* 0x00000020801c723c */ /* 0x000ff000000018ff */
[C---:B-1----:R-:W-:Y:S08]  /*4f30*/  HMMA.16816.F32 R108, R4.reuse, R8, R108 ;  /* 0x00000008046c723c */ /* 0x042ff0000000186c */
[----:B------:R-:W-:Y:S01]  /*4f40*/  HMMA.16816.F32 R112, R4, R10, R112 ;  /* 0x0000000a0470723c */ /* 0x000fe20000001870 */
[----:B------:R-:W1:Y:S07]  /*4f50*/  LDSM.16.MT88.4 R8, [R249+0x9080] ;  /* 0x00908000f908783b */ /* 0x000e6e0000004200 */
[----:B------:R-:W-:Y:S08]  /*4f60*/  HMMA.16816.F32 R32, R128, R34, RZ ;  /* 0x000000228020723c */ /* 0x000ff000000018ff */
[----:B------:R-:W-:Y:S07]  /*4f70*/  HMMA.16816.F32 R84, R4, R12, R84 ;  /* 0x0000000c0454723c */ /* 0x000fee0000001854 */
[--C-:B------:R-:W-:Y:S01]  /*4f80*/  FFMA.FTZ R12, R126, c[0x0][0x2d0], -R173.reuse ;  /* 0x0000b4007e0c7a23 */ /* 0x100fe200000108ad */
[----:B------:R-:W-:Y:S01]  /*4f90*/  HMMA.16816.F32 R148, R128, R152, RZ ;  /* 0x000000988094723c */ /* 0x000fe200000018ff */
[----:B------:R-:W-:-:S02]  /*4fa0*/  FFMA.FTZ R13, R125, c[0x0][0x2d0], -R173 ;  /* 0x0000b4007d0d7a23 */ /* 0x000fc400000108ad */
[----:B------:R-:W-:-:S05]  /*4fb0*/  FFMA.FTZ R173, R124, c[0x0][0x2d0], -R173 ;  /* 0x0000b4007cad7a23 */ /* 0x000fca00000108ad */
[C---:B------:R-:W-:Y:S08]  /*4fc0*/  HMMA.16816.F32 R52, R128.reuse, R56, RZ ;  /* 0x000000388034723c */ /* 0x040ff000000018ff */
[----:B------:R-:W-:Y:S08]  /*4fd0*/  HMMA.16816.F32 R76, R128, R80, RZ ;  /* 0x00000050804c723c */ /* 0x000ff000000018ff */
[C---:B-1----:R-:W-:Y:S08]  /*4fe0*/  HMMA.16816.F32 R116, R4.reuse, R8, R116 ;  /* 0x000000080474723c */ /* 0x042ff00000001874 */
[----:B------:R-:W-:Y:S01]  /*4ff0*/  HMMA.16816.F32 R120, R4, R10, R120 ;  /* 0x0000000a0478723c */ /* 0x000fe20000001878 */
[----:B------:R-:W1:Y:S07]  /*5000*/  LDSM.16.MT88.4 R8, [R248+0x8880] ;  /* 0x00888000f808783b */ /* 0x000e6e0000004200 */
[C---:B------:R-:W-:Y:S08]  /*5010*/  HMMA.16816.F32 R152, R128.reuse, R154, RZ ;  /* 0x0000009a8098723c */ /* 0x040ff000000018ff */
[C---:B------:R-:W-:Y:S08]  /*5020*/  HMMA.16816.F32 R56, R128.reuse, R58, RZ ;  /* 0x0000003a8038723c */ /* 0x040ff000000018ff */
[----:B------:R-:W-:Y:S08]  /*5030*/  HMMA.16816.F32 R80, R128, R82, RZ ;  /* 0x000000528050723c */ /* 0x000ff000000018ff */
[C---:B------:R-:W-:Y:S08]  /*5040*/  HMMA.16816.F32 R28, R4.reuse, R16, R28 ;  /* 0x00000010041c723c */ /* 0x040ff0000000181c */
[----:B------:R-:W-:Y:S01]  /*5050*/  HMMA.16816.F32 R32, R4, R18, R32 ;  /* 0x000000120420723c */ /* 0x000fe20000001820 */
[----:B------:R-:W2:Y:S07]  /*5060*/  LDSM.16.MT88.4 R16, [R250+0x7880] ;  /* 0x00788000fa10783b */ /* 0x000eae0000004200 */
[C---:B-1----:R-:W-:Y:S08]  /*5070*/  HMMA.16816.F32 R124, R128.reuse, R8, RZ ;  /* 0x00000008807c723c */ /* 0x042ff000000018ff */
[----:B------:R-:W-:Y:S01]  /*5080*/  HMMA.16816.F32 R128, R128, R10, RZ ;  /* 0x0000000a8080723c */ /* 0x000fe200000018ff */
[----:B------:R-:W1:Y:S07]  /*5090*/  LDSM.16.MT88.4 R8, [R248+0x9080] ;  /* 0x00908000f808783b */ /* 0x000e6e0000004200 */
[C---:B------:R-:W-:Y:S08]  /*50a0*/  HMMA.16816.F32 R148, R4.reuse, R24, R148 ;  /* 0x000000180494723c */ /* 0x040ff00000001894 */
[C---:B------:R-:W-:Y:S08]  /*50b0*/  HMMA.16816.F32 R152, R4.reuse, R26, R152 ;  /* 0x0000001a0498723c */ /* 0x040ff00000001898 */
[C---:B------:R-:W-:Y:S07]  /*50c0*/  HMMA.16816.F32 R52, R4.reuse, R20, R52 ;  /* 0x000000140434723c */ /* 0x040fee0000001834 */
[----:B------:R-:W-:Y:S01]  /*50d0*/  FADD.FTZ R20, R170, R174 ;  /* 0x000000aeaa147221 */ /* 0x000fe20000010000 */
[----:B------:R-:W-:Y:S03]  /*50e0*/  HMMA.16816.F32 R56, R4, R22, R56 ;  /* 0x000000160438723c */ /* 0x000fe60000001838 */
[----:B------:R-:W-:-:S05]  /*50f0*/  FADD.FTZ R20, R171, R20 ;  /* 0x00000014ab147221 */ /* 0x000fca0000010000 */
[C---:B--2---:R-:W-:Y:S07]  /*5100*/  HMMA.16816.F32 R76, R4.reuse, R16, R76 ;  /* 0x00000010044c723c */ /* 0x044fee000000184c */
[--C-:B------:R-:W-:Y:S01]  /*5110*/  FFMA.FTZ R16, R168, c[0x0][0x2d0], -R156.reuse ;  /* 0x0000b400a8107a23 */ /* 0x100fe2000001089c */
[----:B------:R-:W-:Y:S01]  /*5120*/  HMMA.16816.F32 R80, R4, R18, R80 ;  /* 0x000000120450723c */ /* 0x000fe20000001850 */
[----:B------:R-:W-:-:S04]  /*5130*/  FFMA.FTZ R17, R158, c[0x0][0x2d0], -R156 ;  /* 0x0000b4009e117a23 */ /* 0x000fc8000001089c */
[----:B------:R-:W-:Y:S02]  /*5140*/  MUFU.EX2 R16, R16 ;  /* 0x0000001000107308 */ /* 0x000fe40000000800 */
[--C-:B------:R-:W-:Y:S01]  /*5150*/  FFMA.FTZ R18, R159, c[0x0][0x2d0], -R156.reuse ;  /* 0x0000b4009f127a23 */ /* 0x100fe2000001089c */
[C---:B-1----:R-:W-:Y:S05]  /*5160*/  HMMA.16816.F32 R124, R4.reuse, R8, R124 ;  /* 0x00000008047c723c */ /* 0x042fea000000187c */
[----:B------:R-:W-:Y:S03]  /*5170*/  MUFU.EX2 R18, R18 ;  /* 0x0000001200127308 */ /* 0x000fe60000000800 */
[----:B------:R-:W-:Y:S01]  /*5180*/  HMMA.16816.F32 R128, R4, R10, R128 ;  /* 0x0000000a0480723c */ /* 0x000fe20000001880 */
[----:B------:R-:W-:Y:S04]  /*5190*/  LDSM.16.MT88.4 R8, [R250+0x5080] ;  /* 0x00508000fa08783b */ /* 0x000fe80000004200 */
[----:B------:R-:W-:Y:S02]  /*51a0*/  MUFU.EX2 R7, R12 ;  /* 0x0000000c00077308 */ /* 0x000fe40000000800 */
[----:B------:R-:W-:-:S06]  /*51b0*/  FFMA.FTZ R5, R169, c[0x0][0x2d0], -R156 ;  /* 0x0000b400a9057a23 */ /* 0x000fcc000001089c */
[----:B------:R1:W-:Y:S08]  /*51c0*/  MUFU.EX2 R6, R13 ;  /* 0x0000000d00067308 */ /* 0x0003f00000000800 */
[----:B------:R-:W2:Y:S01]  /*51d0*/  MUFU.EX2 R4, R3 ;  /* 0x0000000300047308 */ /* 0x000ea20000000800 */
[----:B-1----:R-:W1:Y:S07]  /*51e0*/  LDSM.16.MT88.4 R12, [R252+0x5080] ;  /* 0x00508000fc0c783b */ /* 0x002e6e0000004200 */
[----:B------:R-:W3:Y:S01]  /*51f0*/  MUFU.EX2 R5, R5 ;  /* 0x0000000500057308 */ /* 0x000ee20000000800 */
[----:B--2---:R-:W-:-:S07]  /*5200*/  FADD.FTZ R19, R4, R172 ;  /* 0x000000ac04137221 */ /* 0x004fce0000010000 */
[----:B------:R-:W2:Y:S01]  /*5210*/  MUFU.EX2 R3, R173 ;  /* 0x000000ad00037308 */ /* 0x000ea20000000800 */
[C---:B------:R-:W-:Y:S01]  /*5220*/  F2FP.PACK_AB R4, R7.reuse, R4 ;  /* 0x000000040704723e */ /* 0x040fe200000000ff */
[----:B------:R-:W-:-:S04]  /*5230*/  FADD.FTZ R19, R7, R19 ;  /* 0x0000001307137221 */ /* 0x000fc80000010000 */
[----:B------:R-:W-:Y:S02]  /*5240*/  FADD.FTZ R19, R6, R19 ;  /* 0x0000001306137221 */ /* 0x000fe40000010000 */
[----:B------:R-:W4:Y:S01]  /*5250*/  MUFU.EX2 R17, R17 ;  /* 0x0000001100117308 */ /* 0x000f220000000800 */
[----:B---3--:R-:W-:Y:S01]  /*5260*/  FADD.FTZ R20, R5, R20 ;  /* 0x0000001405147221 */ /* 0x008fe20000010000 */
[----:B------:R-:W-:-:S03]  /*5270*/  F2FP.PACK_AB R5, R16, R5 ;  /* 0x000000051005723e */ /* 0x000fc600000000ff */
[----:B------:R-:W-:Y:S01]  /*5280*/  FADD.FTZ R20, R16, R20 ;  /* 0x0000001410147221 */ /* 0x000fe20000010000 */
[C---:B--2---:R-:W-:Y:S01]  /*5290*/  F2FP.PACK_AB R6, R3.reuse, R6 ;  /* 0x000000060306723e */ /* 0x044fe200000000ff */
[----:B------:R-:W-:Y:S02]  /*52a0*/  FADD.FTZ R3, R3, R19 ;  /* 0x0000001303037221 */ /* 0x000fe40000010000 */
[----:B------:R-:W-:-:S03]  /*52b0*/  FADD.FTZ R20, R18, R20 ;  /* 0x0000001412147221 */ /* 0x000fc60000010000 */
[----:B------:R2:W-:Y:S01]  /*52c0*/  STL [R1+0x44], R3 ;  /* 0x0000440301007387 */ /* 0x0005e20000100800 */
[----:B----4-:R-:W-:-:S07]  /*52d0*/  F2FP.PACK_AB R7, R17, R18 ;  /* 0x000000121107723e */ /* 0x010fce00000000ff */
[C---:B-1----:R-:W-:Y:S08]  /*52e0*/  HMMA.16816.F32 R132, R4.reuse, R12, R132 ;  /* 0x0000000c0484723c */ /* 0x042ff00000001884 */
[C---:B------:R-:W-:Y:S01]  /*52f0*/  HMMA.16816.F32 R136, R4.reuse, R14, R136 ;  /* 0x0000000e0488723c */ /* 0x040fe20000001888 */
[----:B------:R-:W1:Y:S07]  /*5300*/  LDSM.16.MT88.4 R12, [R249+0x5080] ;  /* 0x00508000f90c783b */ /* 0x000e6e0000004200 */
[----:B------:R-:W-:Y:S01]  /*5310*/  HMMA.16816.F32 R140, R4, R8, R140 ;  /* 0x00000008048c723c */ /* 0x000fe2000000188c */
[----:B--2---:R-:W-:-:S05]  /*5320*/  FADD.FTZ R3, R17, R20 ;  /* 0x0000001411037221 */ /* 0x004fca0000010000 */
[----:B------:R-:W-:Y:S02]  /*5330*/  STL [R1+0x40], R3 ;  /* 0x0000400301007387 */ /* 0x000fe40000100800 */
[C---:B------:R-:W-:Y:S02]  /*5340*/  HMMA.16816.F32 R144, R4.reuse, R10, R144 ;  /* 0x0000000a0490723c */ /* 0x040fe40000001890 */
[----:B------:R-:W2:Y:S06]  /*5350*/  LDSM.16.MT88.4 R8, [R248+0x5080] ;  /* 0x00508000f808783b */ /* 0x000eac0000004200 */
        /* <DEDUP_REMOVED lines=37> */
[C---:B------:R-:W-:Y:S08]  /*55b0*/  HMMA.16816.F32 R120, R4.reuse, R14, R120 ;  /* 0x0000000e0478723c */ /* 0x040ff00000001878 */
[C---:B--2---:R-:W-:Y:S08]  /*55c0*/  HMMA.16816.F32 R124, R4.reuse, R8, R124 ;  /* 0x00000008047c723c */ /* 0x044ff0000000187c */
[----:B------:R-:W-:Y:S01]  /*55d0*/  HMMA.16816.F32 R128, R4, R10, R128 ;  /* 0x0000000a0480723c */ /* 0x000fe20000001880 */
[----:B------:R-:W-:Y:S07]  /*55e0*/  @P0 BRA `(.L_x_182) ;  /* 0x0000013000000947 */ /* 0x000fee0003800000 */
[----:B------:R-:W-:Y:S01]  /*55f0*/  ISETP.LT.AND P0, PT, RZ, UR4, PT ;  /* 0x00000004ff007c0c */ /* 0x000fe2000bf01270 */
[----:B------:R-:W-:-:S02]  /*5600*/  UIADD3 UR29, UR4, -0x1, URZ ;  /* 0xffffffff041d7890 */ /* 0x000fc4000fffe03f */
[----:B------:R-:W-:-:S10]  /*5610*/  ULDC UR26, c[0x0][0x32c] ;  /* 0x0000cb00001a7ab9 */ /* 0x000fd40000000800 */
[----:B------:R-:W-:Y:S05]  /*5620*/  @P0 BRA `(.L_x_183) ;  /* 0x0000007000000947 */ /* 0x000fea0003800000 */
[----:B------:R-:W-:Y:S02]  /*5630*/  UISETP.NE.AND UP0, UPT, UR26, 0x1, UPT ;  /* 0x000000011a00788c */ /* 0x000fe4000bf05270 */
[----:B------:R-:W-:-:S03]  /*5640*/  UIADD3 UR29, -UR4, URZ, URZ ;  /* 0x0000003f041d7290 */ /* 0x000fc6000fffe13f */
[----:B------:R-:W-:Y:S02]  /*5650*/  ULDC.64 UR4, c[0x0][0x330] ;  /* 0x0000cc0000047ab9 */ /* 0x000fe40000000a00 */
[----:B------:R-:W-:-:S04]  /*5660*/  UIMAD.WIDE.U32 UR30, UR29, UR4, URZ ;  /* 0x000000041d1e72a5 */ /* 0x000fc8000f8e003f */
[----:B------:R-:W-:-:S04]  /*5670*/  @UP0 USHF.R.U32.HI UR29, URZ, UR5, UR31 ;  /* 0x000000053f1d0299 */ /* 0x000fc8000801161f */
[----:B------:R-:W-:Y:S01]  /*5680*/  ULOP3.LUT UR29, URZ, UR29, URZ, 0x33, !UPT ;  /* 0x0000001d3f1d7292 */ /* 0x000fe2000f8e333f */
[----:B------:R-:W-:Y:S05]  /*5690*/  BRA `(.L_x_184) ;  /* 0x0000004000007947 */ /* 0x000fea0003800000 */
.L_x_183:
[----:B------:R-:W-:Y:S02]  /*56a0*/  UISETP.NE.AND UP0, UPT, UR26, 0x1, UPT ;  /* 0x000000011a00788c */ /* 0x000fe4000bf05270 */
[----:B------:R-:W-:Y:S02]  /*56b0*/  ULDC.64 UR4, c[0x0][0x330] ;  /* 0x0000cc0000047ab9 */ /* 0x000fe40000000a00 */
[----:B------:R-:W-:-:S07]  /*56c0*/  UIMAD.WIDE.U32 UR30, UR29, UR4, URZ ;  /* 0x000000041d1e72a5 */ /* 0x000fce000f8e003f */
[----:B------:R-:W-:Y:S02]  /*56d0*/  @UP0 USHF.R.U32.HI UR29, URZ, UR5, UR31 ;  /* 0x000000053f1d0299 */ /* 0x000fe4000801161f */
.L_x_184:
[----:B------:R-:W-:Y:S02]  /*56e0*/  ULDC UR4, c[0x0][0x32c] ;  /* 0x0000cb0000047ab9 */ /* 0x000fe40000000800 */
[----:B------:R-:W-:-:S04]  /*56f0*/  UIMAD UR4, UR29, UR26, UR4 ;  /* 0x0000001a1d0472a4 */ /* 0x000fc8000f8e0204 */
[----:B------:R-:W-:-:S04]  /*5700*/  UISETP.LT.AND UP0, UPT, UR27, UR4, UPT ;  /* 0x000000041b00728c */ /* 0x000fc8000bf01270 */
[----:B------:R-:W-:-:S04]  /*5710*/  USEL UR27, UR27, UR4, UP0 ;  /* 0x000000041b1b7287 */ /* 0x000fc80008000000 */
.L_x_182:
[----:B------:R-:W-:-:S04]  /*5720*/  UIMAD.WIDE UR4, UR27, 0x2aaaaaab, URZ ;  /* 0x2aaaaaab1b0478a5 */ /* 0x000fc8000f8e023f */
[----:B------:R-:W-:-:S04]  /*5730*/  USHF.R.U32.HI UR4, URZ, 0x1f, UR5 ;  /* 0x0000001f3f047899 */ /* 0x000fc80008011605 */
[----:B------:R-:W-:-:S04]  /*5740*/  ULEA.HI.SX32 UR4, UR5, UR4, 0x1d ;  /* 0x0000000405047291 */ /* 0x000fc8000f8fea3f */
[----:B------:R-:W-:-:S04]  /*5750*/  UISETP.LT.AND UP0, UPT, UR7, UR4, UPT ;  /* 0x000000040700728c */ /* 0x000fc8000bf01270 */
[----:B------:R-:W-:-:S04]  /*5760*/  USEL UR4, UR7, UR4, !UP0 ;  /* 0x0000000407047287 */ /* 0x000fc8000c000000 */
[----:B------:R-:W-:-:S06]  /*5770*/  UISETP.GE.AND UP0, UPT, UR23, UR4, UPT ;  /* 0x000000041700728c */ /* 0x000fcc000bf06270 */
[----:B------:R-:W-:-:S13]  /*5780*/  PLOP3.LUT P0, PT, PT, PT, UP0, 0x40, 0x0 ;  /* 0x000000000000781c */ /* 0x000fda0003f0e808 */
[----:B------:R-:W-:Y:S05]  /*5790*/  @P0 BRA `(.L_x_185) ;  /* 0x00003ff000000947 */ /* 0x000fea0003800000 */
[----:B------:R-:W2:Y:S04]  /*57a0*/  LDL R7, [R1+0x24] ;  /* 0x0000240001077983 */ /* 0x000ea80000100800 */
[----:B------:R-:W3:Y:S04]  /*57b0*/  LDL R6, [R1+0x30] ;  /* 0x0000300001067983 */ /* 0x000ee80000100800 */
[----:B------:R-:W4:Y:S04]  /*57c0*/  LDL R5, [R1+0x18] ;  /* 0x0000180001057983 */ /* 0x000f280000100800 */
[----:B------:R-:W5:Y:S04]  /*57d0*/  LDL R4, [R1+0x2c] ;  /* 0x00002c0001047983 */ /* 0x000f680000100800 */
[----:B------:R-:W5:Y:S04]  /*57e0*/  LDL R3, [R1+0x14] ;  /* 0x0000140001037983 */ /* 0x000f680000100800 */
[----:B------:R-:W5:Y:S01]  /*57f0*/  LDL R9, [R1+0x3c] ;  /* 0x00003c0001097983 */ /* 0x000f620000100800 */
[----:B------:R-:W-:Y:S01]  /*5800*/  IMAD.MOV.U32 R156, RZ, RZ, R2 ;  /* 0x000000ffff9c7224 */ /* 0x000fe200078e0002 */
[----:B------:R-:W-:Y:S01]  /*5810*/  UMOV UR5, UR23 ;  /* 0x0000001700057c82 */ /* 0x000fe20008000000 */
[----:B--2---:R-:W-:-:S02]  /*5820*/  IMAD.MOV.U32 R8, RZ, RZ, R7 ;  /* 0x000000ffff087224 */ /* 0x004fc400078e0007 */
[----:B---3--:R-:W-:Y:S02]  /*5830*/  IMAD.MOV.U32 R7, RZ, RZ, R6 ;  /* 0x000000ffff077224 */ /* 0x008fe400078e0006 */
[C---:B------:R-:W-:Y:S01]  /*5840*/  IMAD.SHL.U32 R2, R8.reuse, 0x2, RZ ;  /* 0x0000000208027824 */ /* 0x040fe200078e00ff */
[----:B----4-:R-:W-:Y:S01]  /*5850*/  MOV R6, R5 ;  /* 0x0000000500067202 */ /* 0x010fe20000000f00 */
[----:B-----5:R-:W-:Y:S01]  /*5860*/  IMAD.MOV.U32 R5, RZ, RZ, R4 ;  /* 0x000000ffff057224 */ /* 0x020fe200078e0004 */
[----:B------:R-:W-:Y:S02]  /*5870*/  MOV R4, R3 ;  /* 0x0000000300047202 */ /* 0x000fe40000000f00 */
[----:B------:R-:W-:Y:S02]  /*5880*/  MOV R3, R0 ;  /* 0x0000000000037202 */ /* 0x000fe40000000f00 */
[----:B------:R-:W-:Y:S02]  /*5890*/  SHF.L.U64.HI R9, R8, 0x1, R9 ;  /* 0x0000000108097819 */ /* 0x000fe40000010209 */
[----:B------:R-:W-:-:S02]  /*58a0*/  SHF.L.U64.HI R0, R6, 0x1, R7 ;  /* 0x0000000106007819 */ /* 0x000fc40000010207 */
[----:B------:R-:W-:Y:S01]  /*58b0*/  SHF.L.U32 R6, R6, 0x1, RZ ;  /* 0x0000000106067819 */ /* 0x000fe200000006ff */
[----:B------:R-:W-:Y:S04]  /*58c0*/  STL [R1+0x48], R9 ;  /* 0x0000480901007387 */ /* 0x000fe80000100800 */
[----:B------:R1:W-:Y:S04]  /*58d0*/  STL [R1+0x4c], R2 ;  /* 0x00004c0201007387 */ /* 0x0003e80000100800 */
[----:B------:R2:W-:Y:S04]  /*58e0*/  STL [R1+0x50], R0 ;  /* 0x0000500001007387 */ /* 0x0005e80000100800 */
[----:B------:R3:W-:Y:S01]  /*58f0*/  STL [R1+0x54], R6 ;  /* 0x0000540601007387 */ /* 0x0007e20000100800 */
[C---:B-1----:R-:W-:Y:S01]  /*5900*/  SHF.L.U64.HI R2, R4.reuse, 0x1, R5 ;  /* 0x0000000104027819 */ /* 0x042fe20000010205 */
[----:B--2---:R-:W-:-:S04]  /*5910*/  IMAD.SHL.U32 R0, R4, 0x2, RZ ;  /* 0x0000000204007824 */ /* 0x004fc800078e00ff */
[----:B------:R3:W-:Y:S04]  /*5920*/  STL [R1+0x58], R2 ;  /* 0x0000580201007387 */ /* 0x0007e80000100800 */
[----:B------:R3:W-:Y:S02]  /*5930*/  STL [R1+0x5c], R0 ;  /* 0x00005c0001007387 */ /* 0x0007e40000100800 */
.L_x_198:
[----:B---3--:R-:W2:Y:S01]  /*5940*/  LDL R2, [R1+0x4] ;  /* 0x0000040001027983 */ /* 0x008ea20000100800 */
[----:B------:R-:W-:Y:S04]  /*5950*/  DEPBAR.LE SB0, 0x0 ;  /* 0x000080000000791a */ /* 0x000fe80000000000 */
[----:B------:R-:W3:Y:S01]  /*5960*/  LDL R0, [R1] ;  /* 0x0000000001007983 */ /* 0x000ee20000100800 */
[----:B------:R-:W-:Y:S03]  /*5970*/  UISETP.GT.AND UP0, UPT, UR7, UR5, UPT ;  /* 0x000000050700728c */ /* 0x000fe6000bf04270 */
[----:B------:R-:W-:Y:S03]  /*5980*/  BAR.SYNC.DEFER_BLOCKING 0x0 ;  /* 0x0000000000007b1d */ /* 0x000fe60000010000 */
[----:B------:R-:W-:Y:S03]  /*5990*/  PLOP3.LUT P0, PT, PT, PT, UP0, 0x80, 0x0 ;  /* 0x000000000000781c */ /* 0x000fe60003f0f008 */
[----:B------:R1:W4:Y:S04]  /*59a0*/  LDSM.16.M88.4 R172, [R247] ;  /* 0x00000000f7ac783b */ /* 0x0003280000000200 */
[----:B------:R1:W1:Y:S04]  /*59b0*/  LDSM.16.M88.4 R176, [R246] ;  /* 0x00000000f6b0783b */ /* 0x0002680000000200 */
[----:B--2---:R2:W1:Y:S04]  /*59c0*/  LDSM.16.M88.4 R8, [R2+0x14080] ;  /* 0x014080000208783b */ /* 0x0044680000000200 */
[----:B------:R2:W1:Y:S04]  /*59d0*/  LDSM.16.M88.4 R16, [R2+0x14880] ;  /* 0x014880000210783b */ /* 0x0004680000000200 */
[----:B------:R2:W1:Y:S04]  /*59e0*/  LDSM.16.M88.4 R24, [R2+0x15080] ;  /* 0x015080000218783b */ /* 0x0004680000000200 */
[----:B---3--:R2:W3:Y:S01]  /*59f0*/  LDSM.16.M88.4 R168, [R0] ;  /* 0x0000000000a8783b */ /* 0x0084e20000000200 */
[----:B------:R-:W-:-:S05]  /*5a00*/  @P0 BRA `(.L_x_186) ;  /* 0x000004b000000947 */ /* 0x000fca0003800000 */
[----:B----4-:R-:W4:Y:S01]  /*5a10*/  LDL R6, [R1+0xc] ;  /* 0x00000c0001067983 */ /* 0x010f220000100800 */
[----:B------:R-:W-:Y:S03]  /*5a20*/  BSSY B0, `(.L_x_186) ;  /* 0x0000049000007945 */ /* 0x000fe60003800000 */
[----:B--2---:R-:W2:Y:S04]  /*5a30*/  LDL R2, [R1+0x8] ;  /* 0x0000080001027983 */ /* 0x004ea80000100800 */
[----:B------:R-:W5:Y:S04]  /*5a40*/  LDL R15, [R1+0x24] ;  /* 0x00002400010f7983 */ /* 0x000f680000100800 */
[----:B---3--:R-:W3:Y:S04]  /*5a50*/  LDL R14, [R1+0x4c] ;  /* 0x00004c00010e7983 */ /* 0x008ee80000100800 */
[----:B------:R-:W3:Y:S04]  /*5a60*/  LDL R157, [R1+0x48] ;  /* 0x00004800019d7983 */ /* 0x000ee80000100800 */
[----:B------:R-:W3:Y:S04]  /*5a70*/  LDL R13, [R1+0x1c] ;  /* 0x00001c00010d7983 */ /* 0x000ee80000100800 */
[----:B------:R-:W3:Y:S04]  /*5a80*/  LDL R23, [R1+0x54] ;  /* 0x0000540001177983 */ /* 0x000ee80000100800 */
[----:B------:R-:W3:Y:S04]  /*5a90*/  LDL R22, [R1+0x50] ;  /* 0x0000500001167983 */ /* 0x000ee80000100800 */
[----:B------:R-:W3:Y:S04]  /*5aa0*/  LDL R21, [R1+0x5c] ;  /* 0x00005c0001157983 */ /* 0x000ee80000100800 */
[----:B------:R-:W3:Y:S04]  /*5ab0*/  LDL R20, [R1+0x58] ;  /* 0x0000580001147983 */ /* 0x000ee80000100800 */
[----:B------:R-:W3:Y:S01]  /*5ac0*/  LDL R7, [R1+0x28] ;  /* 0x0000280001077983 */ /* 0x000ee20000100800 */
[----:B----4-:R-:W-:Y:S01]  /*5ad0*/  SHF.R.S32.HI R0, RZ, 0x1f, R6 ;  /* 0x0000001fff007819 */ /* 0x010fe20000011406 */
[----:B------:R-:W-:Y:S04]  /*5ae0*/  IMAD.WIDE.U32 R4, R6, c[0x0][0x208], RZ ;  /* 0x0000820006047a25 */ /* 0x000fe800078e00ff */
[----:B------:R-:W-:Y:S01]  /*5af0*/  IMAD R0, R0, c[0x0][0x208], RZ ;  /* 0x0000820000007a24 */ /* 0x000fe200078e02ff */
[----:B-----5:R-:W-:Y:S03]  /*5b00*/  ISETP.GE.AND P1, PT, R15, c[0x0][0x1d4], PT ;  /* 0x000075000f007a0c */ /* 0x020fe60003f26270 */
[----:B------:R-:W-:Y:S04]  /*5b10*/  IMAD R0, R6, c[0x0][0x20c], R0 ;  /* 0x0000830006007a24 */ /* 0x000fe800078e0200 */
[----:B------:R-:W-:Y:S01]  /*5b20*/  IMAD.IADD R5, R5, 0x1, R0 ;  /* 0x0000000105057824 */ /* 0x000fe200078e0200 */
[----:B--2---:R-:W-:Y:S03]  /*5b30*/  SHF.R.S32.HI R0, RZ, 0x1f, R2 ;  /* 0x0000001fff007819 */ /* 0x004fe60000011402 */
[----:B------:R-:W-:Y:S04]  /*5b40*/  IMAD.WIDE.U32 R4, R2, c[0x0][0x218], R4 ;  /* 0x0000860002047a25 */ /* 0x000fe800078e0004 */
[----:B------:R-:W-:Y:S01]  /*5b50*/  IMAD R0, R0, c[0x0][0x218], RZ ;  /* 0x0000860000007a24 */ /* 0x000fe200078e02ff */
[----:B------:R-:W-:Y:S03]  /*5b60*/  IADD3 R12, P0, R4, UR24, RZ ;  /* 0x00000018040c7c10 */ /* 0x000fe6000ff1e0ff */
[----:B------:R-:W-:Y:S02]  /*5b70*/  IMAD R0, R2, c[0x0][0x21c], R0 ;  /* 0x0000870002007a24 */ /* 0x000fe400078e0200 */
[----:B------:R-:W2:Y:S03]  /*5b80*/  LDL R2, [R1+0x10] ;  /* 0x0000100001027983 */ /* 0x000ea60000100800 */
[----:B------:R-:W-:Y:S02]  /*5b90*/  IADD3.X R4, R5, UR15, R0, P0, !PT ;  /* 0x0000000f05047c10 */ /* 0x000fe400087fe400 */
[C---:B------:R-:W-:Y:S04]  /*5ba0*/  LEA R0, P0, R12.reuse, c[0x0][0x1f8], 0x1 ;  /* 0x00007e000c007a11 */ /* 0x040fe800078008ff */
[----:B------:R-:W-:Y:S01]  /*5bb0*/  LEA.HI.X R12, R12, c[0x0][0x1fc], R4, 0x1, P0 ;  /* 0x00007f000c0c7a11 */ /* 0x000fe200000f0c04 */
[----:B------:R-:W3:Y:S04]  /*5bc0*/  SHFL.IDX PT, R6, R0, RZ, 0x181f ;  /* 0x00181fff00067589 */ /* 0x000ee800000e0000 */
[----:B------:R-:W4:Y:S01]  /*5bd0*/  SHFL.IDX PT, R5, R12, RZ, 0x181f ;  /* 0x00181fff0c057589 */ /* 0x000f2200000e0000 */
[C---:B---3--:R-:W-:Y:S05]  /*5be0*/  IADD3 R14, P0, R6.reuse, R14, RZ ;  /* 0x0000000e060e7210 */ /* 0x048fea0007f1e0ff */
[C---:B----4-:R-:W-:Y:S05]  /*5bf0*/  IMAD.X R15, R5.reuse, 0x1, R157, P0 ;  /* 0x00000001050f7824 */ /* 0x050fea00000e069d */
[----:B------:R-:W-:Y:S01]  /*5c00*/  @!PT LDS RZ, [RZ] ;  /* 0x00000000fffff984 */ /* 0x000fe20000000800 */
[----:B------:R3:W-:Y:S02]  /*5c10*/  LDGSTS.E.BYPASS.LTC128B.128 [R13+0x4080], [R14.64], !P1 ;  /* 0x040800000e0d7fae */ /* 0x0007e4000c901d52 */
[C---:B---3--:R-:W-:Y:S05]  /*5c20*/  IADD3 R14, P0, R6.reuse, R23, RZ ;  /* 0x00000017060e7210 */ /* 0x048fea0007f1e0ff */
[C---:B------:R-:W-:Y:S05]  /*5c30*/  IMAD.X R15, R5.reuse, 0x1, R22, P0 ;  /* 0x00000001050f7824 */ /* 0x040fea00000e0616 */
[----:B------:R3:W-:Y:S02]  /*5c40*/  LDGSTS.E.BYPASS.LTC128B.128 [R13+0x5880], [R14.64], !P6 ;  /* 0x058800000e0d7fae */ /* 0x0007e4000f101d52 */
[----:B---3--:R-:W-:Y:S05]  /*5c50*/  IADD3 R14, P0, R6, R21, RZ ;  /* 0x00000015060e7210 */ /* 0x008fea0007f1e0ff */
[C---:B------:R-:W-:Y:S02]  /*5c60*/  IMAD.X R15, R5.reuse, 0x1, R20, P0 ;  /* 0x00000001050f7824 */ /* 0x040fe400000e0614 */
[----:B------:R-:W3:Y:S04]  /*5c70*/  S2R R20, SR_TID.X ;  /* 0x0000000000147919 */ /* 0x000ee80000002100 */
[----:B------:R4:W-:Y:S01]  /*5c80*/  LDGSTS.E.BYPASS.LTC128B.128 [R13+0x7080], [R14.64], !P5 ;  /* 0x070800000e0d7fae */ /* 0x0009e2000e901d52 */
[----:B---3--:R-:W-:Y:S01]  /*5c90*/  ISETP.GT.AND P1, PT, R20, 0x7f, PT ;  /* 0x0000007f1400780c */ /* 0x008fe20003f24270 */
[C---:B--2---:R-:W-:Y:S01]  /*5ca0*/  IMAD.SHL.U32 R4, R2.reuse, 0x2, RZ ;  /* 0x0000000202047824 */ /* 0x044fe200078e00ff */
[----:B------:R-:W-:Y:S04]  /*5cb0*/  SHF.L.U64.HI R2, R2, 0x1, R7 ;  /* 0x0000000102027819 */ /* 0x000fe80000010207 */
[----:B------:R-:W-:Y:S05]  /*5cc0*/  IADD3 R6, P0, R6, R4, RZ ;  /* 0x0000000406067210 */ /* 0x000fea0007f1e0ff */
[----:B------:R-:W-:Y:S05]  /*5cd0*/  IMAD.X R7, R5, 0x1, R2, P0 ;  /* 0x0000000105077824 */ /* 0x000fea00000e0602 */
[----:B------:R4:W-:Y:S01]  /*5ce0*/  LDGSTS.E.BYPASS.LTC128B.128 [R13+0x8880], [R6.64], !P4 ;  /* 0x08880000060d7fae */ /* 0x0009e2000e101d52 */
[----:B------:R-:W-:-:S05]  /*5cf0*/  @P1 BRA `(.L_x_187) ;  /* 0x000001b000001947 */ /* 0x000fca0003800000 */
[----:B------:R-:W-:-:S05]  /*5d00*/  BRA.DIV ~URZ, `(.L_x_188) ;  /* 0x0000de627f007947 */ /* 0x000fca000b800000 */
[----:B------:R2:W3:Y:S04]  /*5d10*/  SHFL.IDX PT, R5, R12, 0x1, 0x181f ;  /* 0x00381f000c057f89 */ /* 0x0004e800000e0000 */
[----:B------:R2:W4:Y:S02]  /*5d20*/  SHFL.IDX PT, R12, R0, 0x1, 0x181f ;  /* 0x00381f00000c7f89 */ /* 0x00052400000e0000 */
.L_x_238:
[----:B----4-:R-:W4:Y:S04]  /*5d30*/  LDL R7, [R1+0x24] ;  /* 0x0000240001077983 */ /* 0x010f280000100800 */
[----:B------:R-:W5:Y:S04]  /*5d40*/  LDL R6, [R1+0x4c] ;  /* 0x00004c0001067983 */ /* 0x000f680000100800 */
[----:B--2---:R-:W2:Y:S04]  /*5d50*/  LDL R21, [R1+0x48] ;  /* 0x0000480001157983 */ /* 0x004ea80000100800 */
[----:B---3--:R-:W3:Y:S04]  /*5d60*/  LDL R0, [R1+0x1c] ;  /* 0x00001c0001007983 */ /* 0x008ee80000100800 */
[----:B------:R-:W3:Y:S04]  /*5d70*/  LDL R20, [R1+0x54] ;  /* 0x0000540001147983 */ /* 0x000ee80000100800 */
[----:B------:R-:W3:Y:S04]  /*5d80*/  LDL R15, [R1+0x50] ;  /* 0x00005000010f7983 */ /* 0x000ee80000100800 */
[----:B------:R-:W3:Y:S04]  /*5d90*/  LDL R14, [R1+0x5c] ;  /* 0x00005c00010e7983 */ /* 0x000ee80000100800 */
[----:B------:R-:W3:Y:S01]  /*5da0*/  LDL R13, [R1+0x58] ;  /* 0x00005800010d7983 */ /* 0x000ee20000100800 */
[----:B----4-:R-:W-:Y:S02]  /*5db0*/  ISETP.GE.AND P1, PT, R7, c[0x0][0x1d4], PT ;  /* 0x0000750007007a0c */ /* 0x010fe40003f26270 */
[C---:B-----5:R-:W-:Y:S05]  /*5dc0*/  IADD3 R6, P0, R12.reuse, R6, RZ ;  /* 0x000000060c067210 */ /* 0x060fea0007f1e0ff */
[C---:B--2---:R-:W-:Y:S06]  /*5dd0*/  IMAD.X R7, R5.reuse, 0x1, R21, P0 ;  /* 0x0000000105077824 */ /* 0x044fec00000e0615 */
[----:B------:R-:W-:Y:S01]  /*5de0*/  @!PT LDS RZ, [RZ] ;  /* 0x00000000fffff984 */ /* 0x000fe20000000800 */
[----:B------:R-:W-:Y:S01]  /*5df0*/  @!PT LDS RZ, [RZ] ;  /* 0x00000000fffff984 */ /* 0x000fe20000000800 */
[----:B------:R-:W-:Y:S01]  /*5e00*/  @!PT LDS RZ, [RZ] ;  /* 0x00000000fffff984 */ /* 0x000fe20000000800 */
[----:B---3--:R2:W-:Y:S02]  /*5e10*/  LDGSTS.E.BYPASS.LTC128B.128 [R0+0x5080], [R6.64], !P1 ;  /* 0x0508000006007fae */ /* 0x0085e4000c901d52 */
[C---:B--2---:R-:W-:Y:S05]  /*5e20*/  IADD3 R6, P0, R12.reuse, R20, RZ ;  /* 0x000000140c067210 */ /* 0x044fea0007f1e0ff */
[C---:B------:R-:W-:Y:S01]  /*5e30*/  IMAD.X R7, R5.reuse, 0x1, R15, P0 ;  /* 0x0000000105077824 */ /* 0x040fe200000e060f */
[C---:B------:R-:W-:Y:S04]  /*5e40*/  IADD3 R4, P0, R12.reuse, R4, RZ ;  /* 0x000000040c047210 */ /* 0x040fe80007f1e0ff */
[----:B------:R2:W-:Y:S02]  /*5e50*/  LDGSTS.E.BYPASS.LTC128B.128 [R0+0x6880], [R6.64], !P6 ;  /* 0x0688000006007fae */ /* 0x0005e4000f101d52 */
[----:B--2---:R-:W-:Y:S05]  /*5e60*/  IADD3 R6, P1, R12, R14, RZ ;  /* 0x0000000e0c067210 */ /* 0x004fea0007f3e0ff */
[C---:B------:R-:W-:Y:S02]  /*5e70*/  IMAD.X R7, R5.reuse, 0x1, R13, P1 ;  /* 0x0000000105077824 */ /* 0x040fe400008e060d */
[----:B------:R-:W-:Y:S03]  /*5e80*/  IMAD.X R5, R5, 0x1, R2, P0 ;  /* 0x0000000105057824 */ /* 0x000fe600000e0602 */
[----:B------:R2:W-:Y:S04]  /*5e90*/  LDGSTS.E.BYPASS.LTC128B.128 [R0+0x8080], [R6.64], !P5 ;  /* 0x0808000006007fae */ /* 0x0005e8000e901d52 */
[----:B------:R2:W-:Y:S02]  /*5ea0*/  LDGSTS.E.BYPASS.LTC128B.128 [R0+0x9880], [R4.64], !P4 ;  /* 0x0988000004007fae */ /* 0x0005e4000e101d52 */
.L_x_187:
[----:B------:R-:W-:Y:S05]  /*5eb0*/  BSYNC B0 ;  /* 0x0000000000007941 */ /* 0x000fea0003800000 */
.L_x_186:
[----:B--2-4-:R-:W2:Y:S04]  /*5ec0*/  LDL R0, [R1+0x4] ;  /* 0x0000040001007983 */ /* 0x014ea80000100800 */
[----:B------:R-:W0:Y:S01]  /*5ed0*/  LDGDEPBAR ;  /* 0x00000000000079af */ /* 0x000e220000000000 */
[----:B------:R-:W-:Y:S01]  /*5ee0*/  WARPSYNC 0xffffffff ;  /* 0xffffffff00007948 */ /* 0x000fe20003800000 */
[C---:B-1----:R-:W-:Y:S01]  /*5ef0*/  HMMA.16816.F32 R4, R160.reuse, R8, RZ ;  /* 0x00000008a004723c */ /* 0x042fe200000018ff */
[----:B------:R-:W-:Y:S06]  /*5f00*/  UISETP.GT.AND UP0, UPT, UR5, UR7, UPT ;  /* 0x000000070500728c */ /* 0x000fec000bf04270 */
[----:B------:R-:W-:Y:S01]  /*5f10*/  PLOP3.LUT P0, PT, PT, PT, UP0, 0x40, 0x0 ;  /* 0x000000000000781c */ /* 0x000fe20003f0e808 */
[C---:B------:R-:W-:Y:S08]  /*5f20*/  HMMA.16816.F32 R8, R160.reuse, R10, RZ ;  /* 0x0000000aa008723c */ /* 0x040ff000000018ff */
[C---:B------:R-:W-:Y:S08]  /*5f30*/  HMMA.16816.F32 R12, R160.reuse, R16, RZ ;  /* 0x00000010a00c723c */ /* 0x040ff000000018ff */
[C---:B------:R-:W-:Y:S08]  /*5f40*/  HMMA.16816.F32 R16, R160.reuse, R18, RZ ;  /* 0x00000012a010723c */ /* 0x040ff000000018ff */
[C---:B------:R-:W-:Y:S08]  /*5f50*/  HMMA.16816.F32 R20, R160.reuse, R24, RZ ;  /* 0x00000018a014723c */ /* 0x040ff000000018ff */
[----:B------:R-:W-:Y:S08]  /*5f60*/  HMMA.16816.F32 R24, R160, R26, RZ ;  /* 0x0000001aa018723c */ /* 0x000ff000000018ff */
[C---:B---3--:R-:W-:Y:S08]  /*5f70*/  HMMA.16816.F32 R4, R164.reuse, R168, R4 ;  /* 0x000000a8a404723c */ /* 0x048ff00000001804 */
[C---:B------:R-:W-:Y:S01]  /*5f80*/  HMMA.16816.F32 R8, R164.reuse, R170, R8 ;  /* 0x000000aaa408723c */ /* 0x040fe20000001808 */
[----:B------:R-:W1:Y:S07]  /*5f90*/  LDSM.16.M88.4 R168, [R251+0x14080] ;  /* 0x01408000fba8783b */ /* 0x000e6e0000000200 */
[C---:B------:R-:W-:Y:S08]  /*5fa0*/  HMMA.16816.F32 R12, R164.reuse, R172, R12 ;  /* 0x000000aca40c723c */ /* 0x040ff0000000180c */
[C---:B------:R-:W-:Y:S01]  /*5fb0*/  HMMA.16816.F32 R16, R164.reuse, R174, R16 ;  /* 0x000000aea410723c */ /* 0x040fe20000001810 */
[----:B------:R-:W3:Y:S07]  /*5fc0*/  LDSM.16.M88.4 R172, [R251+0x14880] ;  /* 0x01488000fbac783b */ /* 0x000eee0000000200 */
[C---:B------:R-:W-:Y:S08]  /*5fd0*/  HMMA.16816.F32 R20, R164.reuse, R176, R20 ;  /* 0x000000b0a414723c */ /* 0x040ff00000001814 */
[----:B------:R-:W-:Y:S08]  /*5fe0*/  HMMA.16816.F32 R24, R164, R178, R24 ;  /* 0x000000b2a418723c */ /* 0x000ff00000001818 */
[C---:B-1----:R-:W-:Y:S08]  /*5ff0*/  HMMA.16816.F32 R4, R180.reuse, R168, R4 ;  /* 0x000000a8b404723c */ /* 0x042ff00000001804 */
[C---:B------:R-:W-:Y:S01]  /*6000*/  HMMA.16816.F32 R8, R180.reuse, R170, R8 ;  /* 0x000000aab408723c */ /* 0x040fe20000001808 */
[----:B------:R-:W1:Y:S07]  /*6010*/  LDSM.16.M88.4 R168, [R251+0x15080] ;  /* 0x01508000fba8783b */ /* 0x000e6e0000000200 */
[C---:B---3--:R-:W-:Y:S08]  /*6020*/  HMMA.16816.F32 R12, R180.reuse, R172, R12 ;  /* 0x000000acb40c723c */ /* 0x048ff0000000180c */
[C---:B------:R-:W-:Y:S01]  /*6030*/  HMMA.16816.F32 R16, R180.reuse, R174, R16 ;  /* 0x000000aeb410723c */ /* 0x040fe20000001810 */
[----:B------:R-:W3:Y:S07]  /*6040*/  LDSM.16.M88.4 R172, [R245] ;  /* 0x00000000f5ac783b */ /* 0x000eee0000000200 */
[C---:B-1----:R-:W-:Y:S08]  /*6050*/  HMMA.16816.F32 R20, R180.reuse, R168, R20 ;  /* 0x000000a8b414723c */ /* 0x042ff00000001814 */
[----:B------:R-:W-:Y:S01]  /*6060*/  HMMA.16816.F32 R24, R180, R170, R24 ;  /* 0x000000aab418723c */ /* 0x000fe20000001818 */
[----:B------:R-:W1:Y:S07]  /*6070*/  LDSM.16.M88.4 R168, [R245+0x800] ;  /* 0x00080000f5a8783b */ /* 0x000e6e0000000200 */
[C---:B---3--:R-:W-:Y:S08]  /*6080*/  HMMA.16816.F32 R4, R184.reuse, R172, R4 ;  /* 0x000000acb804723c */ /* 0x048ff00000001804 */
[C---:B------:R-:W-:Y:S01]  /*6090*/  HMMA.16816.F32 R8, R184.reuse, R174, R8 ;  /* 0x000000aeb808723c */ /* 0x040fe20000001808 */
[----:B------:R-:W3:Y:S07]  /*60a0*/  LDSM.16.M88.4 R172, [R245+0x1000] ;  /* 0x00100000f5ac783b */ /* 0x000eee0000000200 */
[C---:B-1----:R-:W-:Y:S08]  /*60b0*/  HMMA.16816.F32 R12, R184.reuse, R168, R12 ;  /* 0x000000a8b80c723c */ /* 0x042ff0000000180c */
[C---:B------:R-:W-:Y:S08]  /*60c0*/  HMMA.16816.F32 R16, R184.reuse, R170, R16 ;  /* 0x000000aab810723c */ /* 0x040ff00000001810 */
[C---:B---3--:R-:W-:Y:S08]  /*60d0*/  HMMA.16816.F32 R20, R184.reuse, R172, R20 ;  /* 0x000000acb814723c */ /* 0x048ff00000001814 */
[----:B------:R-:W-:Y:S01]  /*60e0*/  HMMA.16816.F32 R24, R184, R174, R24 ;  /* 0x000000aeb818723c */ /* 0x000fe20000001818 */
[----:B--2---:R-:W1:Y:S08]  /*60f0*/  LDSM.16.M88.4 R168, [R0+0x15880] ;  /* 0x0158800000a8783b */ /* 0x004e700000000200 */
[----:B------:R-:W2:Y:S01]  /*6100*/  LDSM.16.M88.4 R172, [R0+0x16080] ;  /* 0x0160800000ac783b */ /* 0x000ea20000000200 */
[C---:B-1----:R-:W-:Y:S08]  /*6110*/  HMMA.16816.F32 R4, R188.reuse, R168, R4 ;  /* 0x000000a8bc04723c */ /* 0x042ff00000001804 */
[C---:B------:R-:W-:Y:S01]  /*6120*/  HMMA.16816.F32 R8, R188.reuse, R170, R8 ;  /* 0x000000aabc08723c */ /* 0x040fe20000001808 */
[----:B------:R-:W1:Y:S07]  /*6130*/  LDSM.16.M88.4 R168, [R0+0x16880] ;  /* 0x0168800000a8783b */ /* 0x000e6e0000000200 */
[C---:B--2---:R-:W-:Y:S08]  /*6140*/  HMMA.16816.F32 R12, R188.reuse, R172, R12 ;  /* 0x000000acbc0c723c */ /* 0x044ff0000000180c */
[C---:B------:R-:W-:Y:S01]  /*6150*/  HMMA.16816.F32 R16, R188.reuse, R174, R16 ;  /* 0x000000aebc10723c */ /* 0x040fe20000001810 */
[----:B------:R-:W2:Y:S07]  /*6160*/  LDSM.16.M88.4 R172, [R244] ;  /* 0x00000000f4ac783b */ /* 0x000eae0000000200 */
[C---:B-1----:R-:W-:Y:S08]  /*6170*/  HMMA.16816.F32 R20, R188.reuse, R168, R20 ;  /* 0x000000a8bc14723c */ /* 0x042ff00000001814 */
[----:B------:R-:W-:Y:S01]  /*6180*/  HMMA.16816.F32 R24, R188, R170, R24 ;  /* 0x000000aabc18723c */ /* 0x000fe20000001818 */
[----:B------:R-:W1:Y:S07]  /*6190*/  LDSM.16.M88.4 R168, [R243] ;  /* 0x00000000f3a8783b */ /* 0x000e6e0000000200 */
[C---:B--2---:R-:W-:Y:S08]  /*61a0*/  HMMA.16816.F32 R4, R192.reuse, R172, R4 ;  /* 0x000000acc004723c */ /* 0x044ff00000001804 */
[C---:B------:R-:W-:Y:S01]  /*61b0*/  HMMA.16816.F32 R8, R192.reuse, R174, R8 ;  /* 0x000000aec008723c */ /* 0x040fe20000001808 */
[----:B------:R-:W2:Y:S07]  /*61c0*/  LDSM.16.M88.4 R172, [R242] ;  /* 0x00000000f2ac783b */ /* 0x000eae0000000200 */
[C---:B-1----:R-:W-:Y:S08]  /*61d0*/  HMMA.16816.F32 R12, R192.reuse, R168, R12 ;  /* 0x000000a8c00c723c */ /* 0x042ff0000000180c */
[C---:B------:R-:W-:Y:S01]  /*61e0*/  HMMA.16816.F32 R16, R192.reuse, R170, R16 ;  /* 0x000000aac010723c */ /* 0x040fe20000001810 */
[----:B------:R-:W1:Y:S07]  /*61f0*/  LDSM.16.M88.4 R168, [R251+0x15880] ;  /* 0x01588000fba8783b */ /* 0x000e6e0000000200 */
[C---:B--2---:R-:W-:Y:S08]  /*6200*/  HMMA.16816.F32 R20, R192.reuse, R172, R20 ;  /* 0x000000acc014723c */ /* 0x044ff00000001814 */
[----:B------:R-:W-:Y:S01]  /*6210*/  HMMA.16816.F32 R24, R192, R174, R24 ;  /* 0x000000aec018723c */ /* 0x000fe20000001818 */
[----:B------:R-:W2:Y:S07]  /*6220*/  LDSM.16.M88.4 R172, [R251+0x16080] ;  /* 0x01608000fbac783b */ /* 0x000eae0000000200 */
[C---:B-1----:R-:W-:Y:S08]  /*6230*/  HMMA.16816.F32 R4, R196.reuse, R168, R4 ;  /* 0x000000a8c404723c */ /* 0x042ff00000001804 */
[C---:B------:R-:W-:Y:S01]  /*6240*/  HMMA.16816.F32 R8, R196.reuse, R170, R8 ;  /* 0x000000aac408723c */ /* 0x040fe20000001808 */
[----:B------:R-:W1:Y:S07]  /*6250*/  LDSM.16.M88.4 R168, [R251+0x16880] ;  /* 0x01688000fba8783b */ /* 0x000e6e0000000200 */
[C---:B--2---:R-:W-:Y:S08]  /*6260*/  HMMA.16816.F32 R12, R196.reuse, R172, R12 ;  /* 0x000000acc40c723c */ /* 0x044ff0000000180c */
[C---:B------:R-:W-:Y:S01]  /*6270*/  HMMA.16816.F32 R16, R196.reuse, R174, R16 ;  /* 0x000000aec410723c */ /* 0x040fe20000001810 */
[----:B------:R-:W2:Y:S07]  /*6280*/  LDSM.16.M88.4 R172, [R245+0x1800] ;  /* 0x00180000f5ac783b */ /* 0x000eae0000000200 */
[C---:B-1----:R-:W-:Y:S08]  /*6290*/  HMMA.16816.F32 R20, R196.reuse, R168, R20 ;  /* 0x000000a8c414723c */ /* 0x042ff00000001814 */
[----:B------:R-:W-:Y:S01]  /*62a0*/  HMMA.16816.F32 R24, R196, R170, R24 ;  /* 0x000000aac418723c */ /* 0x000fe20000001818 */
[----:B------:R-:W1:Y:S07]  /*62b0*/  LDSM.16.M88.4 R168, [R245+0x2000] ;  /* 0x00200000f5a8783b */ /* 0x000e6e0000000200 */
[C---:B--2---:R-:W-:Y:S08]  /*62c0*/  HMMA.16816.F32 R4, R200.reuse, R172, R4 ;  /* 0x000000acc804723c */ /* 0x044ff00000001804 */
[C---:B------:R-:W-:Y:S01]  /*62d0*/  HMMA.16816.F32 R8, R200.reuse, R174, R8 ;  /* 0x000000aec808723c */ /* 0x040fe20000001808 */
[----:B------:R-:W2:Y:S07]  /*62e0*/  LDSM.16.M88.4 R172, [R245+0x2800] ;  /* 0x00280000f5ac783b */ /* 0x000eae0000000200 */
        /* <DEDUP_REMOVED lines=70> */
[C---:B------:R-:W-:Y:S11]  /*6750*/  HMMA.16816.F32 R8, R232.reuse, R174, R8 ;  /* 0x000000aee808723c */ /* 0x040ff60000001808 */
[----:B------:R-:W-:Y:S05]  /*6760*/  @!UPT UIADD3 URZ, URZ, URZ, URZ ;  /* 0x0000003f3f3ff290 */ /* 0x000fea000fffe03f */
[----:B------:R-:W-:Y:S02]  /*6770*/  FMUL.FTZ R6, R6, c[0x0][0x320] ;  /* 0x0000c80006067a20 */ /* 0x000fe40000410000 */
[----:B------:R-:W-:Y:S02]  /*6780*/  FMUL.FTZ R7, R7, c[0x0][0x320] ;  /* 0x0000c80007077a20 */ /* 0x000fe40000410000 */
[----:B------:R-:W2:Y:S01]  /*6790*/  MUFU.TANH R158, R6 ;  /* 0x00000006009e7308 */ /* 0x000ea20000002400 */
[----:B------:R-:W-:Y:S02]  /*67a0*/  FMUL.FTZ R0, R4, c[0x0][0x320] ;  /* 0x0000c80004007a20 */ /* 0x000fe40000410000 */
[----:B------:R-:W-:Y:S02]  /*67b0*/  FMUL.FTZ R2, R5, c[0x0][0x320] ;  /* 0x0000c80005027a20 */ /* 0x000fe40000410000 */
[----:B------:R-:W-:Y:S01]  /*67c0*/  FMUL.FTZ R9, R9, c[0x0][0x320] ;  /* 0x0000c80009097a20 */ /* 0x000fe20000410000 */
[C---:B-1----:R-:W-:Y:S03]  /*67d0*/  HMMA.16816.F32 R12, R232.reuse, R168, R12 ;  /* 0x000000a8e80c723c */ /* 0x042fe6000000180c */
[----:B------:R-:W-:Y:S01]  /*67e0*/  FMUL.FTZ R11, R11, c[0x0][0x320] ;  /* 0x0000c8000b0b7a20 */ /* 0x000fe20000410000 */
[----:B------:R1:W3:Y:S01]  /*67f0*/  MUFU.TANH R157, R7 ;  /* 0x00000007009d7308 */ /* 0x0002e20000002400 */
[----:B------:R-:W-:Y:S02]  /*6800*/  FMUL.FTZ R8, R8, c[0x0][0x320] ;  /* 0x0000c80008087a20 */ /* 0x000fe40000410000 */
[----:B------:R-:W-:Y:S01]  /*6810*/  FMUL.FTZ R10, R10, c[0x0][0x320] ;  /* 0x0000c8000a0a7a20 */ /* 0x000fe20000410000 */
[C---:B------:R-:W-:Y:S06]  /*6820*/  HMMA.16816.F32 R16, R232.reuse, R170, R16 ;  /* 0x000000aae810723c */ /* 0x040fec0000001810 */
[----:B------:R4:W2:Y:S10]  /*6830*/  MUFU.TANH R159, R9 ;  /* 0x00000009009f7308 */ /* 0x0008b40000002400 */
[----:B------:R5:W2:Y:S01]  /*6840*/  MUFU.TANH R169, R11 ;  /* 0x0000000b00a97308 */ /* 0x000aa20000002400 */
[----:B------:R-:W-:Y:S01]  /*6850*/  FMUL.FTZ R13, R13, c[0x0][0x320] ;  /* 0x0000c8000d0d7a20 */ /* 0x000fe20000410000 */
[----:B-1----:R-:W1:Y:S01]  /*6860*/  LDSM.16.M88.4 R4, [R245+0x5800] ;  /* 0x00580000f504783b */ /* 0x002e620000000200 */
[----:B------:R-:W-:Y:S05]  /*6870*/  DEPBAR.LE SB0, 0x0 ;  /* 0x000080000000791a */ /* 0x000fea0000000000 */
[----:B------:R-:W-:Y:S02]  /*6880*/  FMUL.FTZ R18, R18, c[0x0][0x320] ;  /* 0x0000c80012127a20 */ /* 0x000fe40000410000 */
[----:B------:R-:W1:Y:S01]  /*6890*/  MUFU.TANH R0, R0 ;  /* 0x0000000000007308 */ /* 0x000e620000002400 */
[----:B------:R-:W-:Y:S01]  /*68a0*/  FMUL.FTZ R19, R19, c[0x0][0x320] ;  /* 0x0000c80013137a20 */ /* 0x000fe20000410000 */
[----:B------:R-:W-:Y:S01]  /*68b0*/  BAR.SYNC.DEFER_BLOCKING 0x0 ;  /* 0x0000000000007b1d */ /* 0x000fe20000010000 */
[----:B----4-:R-:W-:Y:S02]  /*68c0*/  FMUL.FTZ R9, R15, c[0x0][0x320] ;  /* 0x0000c8000f097a20 */ /* 0x010fe40000410000 */
[----:B------:R-:W-:Y:S05]  /*68d0*/  FMUL.FTZ R15, R17, c[0x0][0x320] ;  /* 0x0000c800110f7a20 */ /* 0x000fea0000410000 */
[----:B------:R-:W4:Y:S01]  /*68e0*/  MUFU.TANH R2, R2 ;  /* 0x0000000200027308 */ /* 0x000f220000002400 */
[----:B-----5:R-:W-:Y:S02]  /*68f0*/  FMUL.FTZ R11, R12, c[0x0][0x320] ;  /* 0x0000c8000c0b7a20 */ /* 0x020fe40000410000 */
[----:B------:R-:W-:Y:S02]  /*6900*/  FMUL.FTZ R12, R14, c[0x0][0x320] ;  /* 0x0000c8000e0c7a20 */ /* 0x000fe40000410000 */
[----:B------:R-:W-:Y:S05]  /*6910*/  FMUL.FTZ R14, R16, c[0x0][0x320] ;  /* 0x0000c800100e7a20 */ /* 0x000fea0000410000 */
[----:B------:R-:W2:Y:S10]  /*6920*/  MUFU.TANH R8, R8 ;  /* 0x0000000800087308 */ /* 0x000eb40000002400 */
[----:B------:R-:W2:Y:S01]  /*6930*/  MUFU.TANH R10, R10 ;  /* 0x0000000a000a7308 */ /* 0x000ea20000002400 */
[C---:B-1----:R-:W-:Y:S09]  /*6940*/  HMMA.16816.F32 R20, R232.reuse, R4, R20 ;  /* 0x00000004e814723c */ /* 0x042ff20000001814 */
[----:B------:R-:W1:Y:S01]  /*6950*/  MUFU.TANH R11, R11 ;  /* 0x0000000b000b7308 */ /* 0x000e620000002400 */
[----:B------:R-:W-:Y:S09]  /*6960*/  HMMA.16816.F32 R24, R232, R6, R24 ;  /* 0x00000006e818723c */ /* 0x000ff20000001818 */
[----:B------:R-:W1:Y:S05]  /*6970*/  MUFU.TANH R13, R13 ;  /* 0x0000000d000d7308 */ /* 0x000e6a0000002400 */
[----:B------:R-:W-:Y:S05]  /*6980*/  FMUL.FTZ R5, R22, c[0x0][0x320] ;  /* 0x0000c80016057a20 */ /* 0x000fea0000410000 */
[----:B------:R-:W1:Y:S01]  /*6990*/  MUFU.TANH R12, R12 ;  /* 0x0000000c000c7308 */ /* 0x000e620000002400 */
[----:B------:R-:W-:Y:S02]  /*69a0*/  FMUL.FTZ R4, R23, c[0x0][0x320] ;  /* 0x0000c80017047a20 */ /* 0x000fe40000410000 */
[----:B------:R-:W-:Y:S02]  /*69b0*/  FMUL.FTZ R20, R20, c[0x0][0x320] ;  /* 0x0000c80014147a20 */ /* 0x000fe40000410000 */
[----:B------:R-:W-:Y:S02]  /*69c0*/  FMUL.FTZ R21, R21, c[0x0][0x320] ;  /* 0x0000c80015157a20 */ /* 0x000fe40000410000 */
[----:B------:R-:W-:Y:S02]  /*69d0*/  FMUL.FTZ R17, R25, c[0x0][0x320] ;  /* 0x0000c80019117a20 */ /* 0x000fe40000410000 */
[----:B------:R-:W-:Y:S01]  /*69e0*/  FMUL.FTZ R7, R26, c[0x0][0x320] ;  /* 0x0000c8001a077a20 */ /* 0x000fe20000410000 */
[----:B------:R-:W1:Y:S01]  /*69f0*/  MUFU.TANH R9, R9 ;  /* 0x0000000900097308 */ /* 0x000e620000002400 */
[----:B------:R-:W-:Y:S02]  /*6a00*/  FMUL.FTZ R6, R27, c[0x0][0x320] ;  /* 0x0000c8001b067a20 */ /* 0x000fe40000410000 */
[----:B------:R-:W-:Y:S07]  /*6a10*/  FMUL.FTZ R24, R24, c[0x0][0x320] ;  /* 0x0000c80018187a20 */ /* 0x000fee0000410000 */
[----:B------:R-:W1:Y:S10]  /*6a20*/  MUFU.TANH R14, R14 ;  /* 0x0000000e000e7308 */ /* 0x000e740000002400 */
[----:B------:R-:W1:Y:S10]  /*6a30*/  MUFU.TANH R15, R15 ;  /* 0x0000000f000f7308 */ /* 0x000e740000002400 */
[----:B------:R1:W1:Y:S10]  /*6a40*/  MUFU.TANH R178, R18 ;  /* 0x0000001200b27308 */ /* 0x0002740000002400 */
[----:B------:R1:W1:Y:S10]  /*6a50*/  MUFU.TANH R176, R19 ;  /* 0x0000001300b07308 */ /* 0x0002740000002400 */
[----:B------:R1:W1:Y:S10]  /*6a60*/  MUFU.TANH R175, R20 ;  /* 0x0000001400af7308 */ /* 0x0002740000002400 */
[----:B------:R1:W1:Y:S10]  /*6a70*/  MUFU.TANH R174, R21 ;  /* 0x0000001500ae7308 */ /* 0x0002740000002400 */
[----:B------:R-:W1:Y:S10]  /*6a80*/  MUFU.TANH R5, R5 ;  /* 0x0000000500057308 */ /* 0x000e740000002400 */
[----:B------:R-:W1:Y:S10]  /*6a90*/  MUFU.TANH R4, R4 ;  /* 0x0000000400047308 */ /* 0x000e740000002400 */
[----:B------:R1:W1:Y:S10]  /*6aa0*/  MUFU.TANH R173, R24 ;  /* 0x0000001800ad7308 */ /* 0x0002740000002400 */
[----:B------:R-:W1:Y:S10]  /*6ab0*/  MUFU.TANH R17, R17 ;  /* 0x0000001100117308 */ /* 0x000e740000002400 */
[----:B------:R-:W1:Y:S10]  /*6ac0*/  MUFU.TANH R7, R7 ;  /* 0x0000000700077308 */ /* 0x000e740000002400 */
[----:B------:R-:W1:Y:S01]  /*6ad0*/  MUFU.TANH R6, R6 ;  /* 0x0000000600067308 */ /* 0x000e620000002400 */
[----:B------:R-:W-:-:S05]  /*6ae0*/  @P0 BRA `(.L_x_189) ;  /* 0x0000050000000947 */ /* 0x000fca0003800000 */
[----:B--234-:R-:W2:Y:S01]  /*6af0*/  LDL R177, [R1+0x20] ;  /* 0x0000200001b17983 */ /* 0x01cea20000100800 */
[----:B------:R-:W-:Y:S01]  /*6b00*/  IMAD.MOV.U32 R179, RZ, RZ, c[0x0][0x2b8] ;  /* 0x0000ae00ffb37624 */ /* 0x000fe200078e00ff */
[----:B------:R-:W-:Y:S01]  /*6b10*/  UIMAD UR23, UR5, 0x30, UR12 ;  /* 0x00000030051778a4 */ /* 0x000fe2000f8e020c */
[----:B------:R-:W-:Y:S01]  /*6b20*/  IMAD.MOV.U32 R23, RZ, RZ, RZ ;  /* 0x000000ffff177224 */ /* 0x000fe200078e00ff */
[----:B------:R-:W3:Y:S02]  /*6b30*/  LDL R22, [R1+0x24] ;  /* 0x0000240001167983 */ /* 0x000ee40000100800 */
[----:B------:R-:W-:Y:S02]  /*6b40*/  ISETP.NE.AND P1, PT, R179, 0x1, PT ;  /* 0x00000001b300780c */ /* 0x000fe40003f25270 */
[----:B-1----:R-:W4:Y:S01]  /*6b50*/  LDL R24, [R1+0x4c] ;  /* 0x00004c0001187983 */ /* 0x002f220000100800 */
[----:B------:R-:W-:Y:S03]  /*6b60*/  IMAD.U32 R16, RZ, RZ, UR23 ;  /* 0x00000017ff107e24 */ /* 0x000fe6000f8e00ff */
[----:B------:R-:W5:Y:S04]  /*6b70*/  LDL R170, [R1+0x48] ;  /* 0x0000480001aa7983 */ /* 0x000f680000100800 */
[----:B------:R-:W4:Y:S04]  /*6b80*/  LDL R171, [R1+0x54] ;  /* 0x0000540001ab7983 */ /* 0x000f280000100800 */
[----:B------:R-:W4:Y:S04]  /*6b90*/  LDL R168, [R1+0x50] ;  /* 0x0000500001a87983 */ /* 0x000f280000100800 */
[----:B------:R-:W4:Y:S04]  /*6ba0*/  LDL R172, [R1+0x5c] ;  /* 0x00005c0001ac7983 */ /* 0x000f280000100800 */
[----:B------:R-:W4:Y:S01]  /*6bb0*/  LDL R179, [R1+0x58] ;  /* 0x0000580001b37983 */ /* 0x000f220000100800 */
[----:B--2---:R-:W-:Y:S03]  /*6bc0*/  IADD3 R16, R16, -0x30, R177 ;  /* 0xffffffd010107810 */ /* 0x004fe60007ffe0b1 */
[----:B------:R-:W2:Y:S01]  /*6bd0*/  LDL R177, [R1+0x1c] ;  /* 0x00001c0001b17983 */ /* 0x000ea20000100800 */
[----:B---3--:R-:W-:Y:S01]  /*6be0*/  ISETP.GE.AND P2, PT, R22, c[0x0][0x1d4], PT ;  /* 0x0000750016007a0c */ /* 0x008fe20003f46270 */
        /* <DEDUP_REMOVED lines=9> */
[----:B------:R1:W-:Y:S01]  /*6c80*/  STL [R1+0xc], R25 ;  /* 0x00000c1901007387 */ /* 0x0003e20000100800 */
[----:B------:R-:W-:Y:S03]  /*6c90*/  SHF.R.S32.HI R16, RZ, 0x1f, R25 ;  /* 0x0000001fff107819 */ /* 0x000fe60000011419 */
[----:B------:R3:W2:Y:S02]  /*6ca0*/  @!P3 LDG.E R23, [R20.64] ;  /* 0x000000121417b981 */ /* 0x0006a4000c1e1900 */
[----:B------:R-:W-:Y:S04]  /*6cb0*/  IMAD R16, R16, c[0x0][0x1e0], RZ ;  /* 0x0000780010107a24 */ /* 0x000fe800078e02ff */
[C---:B------:R-:W-:Y:S02]  /*6cc0*/  IMAD R16, R25.reuse, c[0x0][0x1e4], R16 ;  /* 0x0000790019107a24 */ /* 0x040fe400078e0210 */
[----:B---3--:R-:W-:Y:S02]  /*6cd0*/  IMAD.WIDE.U32 R20, R25, c[0x0][0x1e0], RZ ;  /* 0x0000780019147a25 */ /* 0x008fe400078e00ff */
[----:B-1----:R-:W1:Y:S02]  /*6ce0*/  S2R R25, SR_TID.X ;  /* 0x0000000000197919 */ /* 0x002e640000002100 */
[----:B------:R-:W-:Y:S02]  /*6cf0*/  IMAD.IADD R21, R21, 0x1, R16 ;  /* 0x0000000115157824 */ /* 0x000fe400078e0210 */
[----:B--2---:R1:W-:Y:S01]  /*6d00*/  STL [R1+0x8], R23 ;  /* 0x0000081701007387 */ /* 0x0043e20000100800 */
[----:B------:R-:W-:Y:S01]  /*6d10*/  SHF.R.S32.HI R16, RZ, 0x1f, R23 ;  /* 0x0000001fff107819 */ /* 0x000fe20000011417 */
[C---:B------:R-:W-:Y:S02]  /*6d20*/  IMAD.WIDE.U32 R20, R23.reuse, c[0x0][0x1f0], R20 ;  /* 0x00007c0017147a25 */ /* 0x040fe400078e0014 */
[----:B------:R-:W2:Y:S02]  /*6d30*/  LDL R26, [R1+0x10] ;  /* 0x00001000011a7983 */ /* 0x000ea40000100800 */
[----:B------:R-:W-:Y:S01]  /*6d40*/  IMAD R16, R16, c[0x0][0x1f0], RZ ;  /* 0x00007c0010107a24 */ /* 0x000fe200078e02ff */
[----:B------:R-:W-:Y:S01]  /*6d50*/  IADD3 R19, P0, R20, UR20, RZ ;  /* 0x0000001414137c10 */ /* 0x000fe2000ff1e0ff */
[----:B------:R-:W3:Y:S02]  /*6d60*/  LDL R27, [R1+0x28] ;  /* 0x00002800011b7983 */ /* 0x000ee40000100800 */
[----:B------:R-:W-:Y:S05]  /*6d70*/  IMAD R16, R23, c[0x0][0x1f4], R16 ;  /* 0x00007d0017107a24 */ /* 0x000fea00078e0210 */
[----:B------:R-:W-:Y:S02]  /*6d80*/  IADD3.X R16, R21, UR8, R16, P0, !PT ;  /* 0x0000000815107c10 */ /* 0x000fe400087fe410 */
[C---:B------:R-:W-:Y:S04]  /*6d90*/  LEA R18, P0, R19.reuse, c[0x0][0x1c8], 0x1 ;  /* 0x0000720013127a11 */ /* 0x040fe800078008ff */
[----:B------:R-:W-:Y:S01]  /*6da0*/  LEA.HI.X R16, R19, c[0x0][0x1cc], R16, 0x1, P0 ;  /* 0x0000730013107a11 */ /* 0x000fe200000f0c10 */
[----:B------:R-:W4:Y:S01]  /*6db0*/  SHFL.IDX PT, R20, R18, RZ, 0x181f ;  /* 0x00181fff12147589 */ /* 0x000f2200000e0000 */
[----:B-1----:R-:W-:Y:S03]  /*6dc0*/  SHF.R.S32.HI R23, RZ, 0x1f, R25 ;  /* 0x0000001fff177819 */ /* 0x002fe60000011419 */
[----:B------:R-:W5:Y:S01]  /*6dd0*/  SHFL.IDX PT, R21, R16, RZ, 0x181f ;  /* 0x00181fff10157589 */ /* 0x000f6200000e0000 */
[----:B------:R-:W-:Y:S03]  /*6de0*/  LEA.HI R23, R23, R25, RZ, 0x3 ;  /* 0x0000001917177211 */ /* 0x000fe600078f18ff */
[----:B------:R-:W1:Y:S01]  /*6df0*/  SHFL.IDX PT, R18, R18, 0x1, 0x181f ;  /* 0x00381f0012127f89 */ /* 0x000e6200000e0000 */
[----:B------:R-:W-:Y:S03]  /*6e00*/  SHF.R.S32.HI R23, RZ, 0x3, R23 ;  /* 0x00000003ff177819 */ /* 0x000fe60000011417 */
[----:B------:R-:W1:Y:S01]  /*6e10*/  SHFL.IDX PT, R16, R16, 0x1, 0x181f ;  /* 0x00381f0010107f89 */ /* 0x000e6200000e0000 */
[----:B------:R-:W-:Y:S04]  /*6e20*/  IADD3 R19, -R23, 0x30, RZ ;  /* 0x0000003017137810 */ /* 0x000fe80007ffe1ff */
[----:B------:R-:W-:Y:S11]  /*6e30*/  ISETP.GE.AND P0, PT, R19, 0x1, PT ;  /* 0x000000011300780c */ /* 0x000ff60003f06270 */
[----:B------:R-:W-:Y:S02]  /*6e40*/  @!UPT UIADD3 URZ, URZ, URZ, URZ ;  /* 0x0000003f3f3ff290 */ /* 0x000fe4000fffe03f */
[C---:B----4-:R-:W-:Y:S05]  /*6e50*/  @P0 IADD3 R22, P1, R20.reuse, R24, RZ ;  /* 0x0000001814160210 */ /* 0x050fea0007f3e0ff */
[C---:B-----5:R-:W-:Y:S05]  /*6e60*/  @P0 IMAD.X R23, R21.reuse, 0x1, R170, P1 ;  /* 0x0000000115170824 */ /* 0x060fea00008e06aa */
[----:B------:R4:W-:Y:S02]  /*6e70*/  @P0 LDGSTS.E.BYPASS.LTC128B.128 [R177+0x14080], [R22.64], !P2 ;  /* 0x1408000016b10fae */ /* 0x0009e4000d101d52 */
[C---:B----4-:R-:W-:Y:S05]  /*6e80*/  @P0 IADD3 R22, P1, R20.reuse, R171, RZ ;  /* 0x000000ab14160210 */ /* 0x050fea0007f3e0ff */
[C---:B------:R-:W-:Y:S05]  /*6e90*/  @P0 IMAD.X R23, R21.reuse, 0x1, R168, P1 ;  /* 0x0000000115170824 */ /* 0x040fea00008e06a8 */
[----:B------:R4:W-:Y:S02]  /*6ea0*/  @P0 LDGSTS.E.BYPASS.LTC128B.128 [R177+0x15880], [R22.64], !P6 ;  /* 0x1588000016b10fae */ /* 0x0009e4000f101d52 */
[----:B----4-:R-:W-:Y:S05]  /*6eb0*/  @P0 IADD3 R22, P1, R20, R172, RZ ;  /* 0x000000ac14160210 */ /* 0x010fea0007f3e0ff */
[----:B------:R-:W-:Y:S05]  /*6ec0*/  @P0 IMAD.X R23, R21, 0x1, R179, P1 ;  /* 0x0000000115170824 */ /* 0x000fea00008e06b3 */
[----:B------:R4:W-:Y:S01]  /*6ed0*/  @P0 LDGSTS.E.BYPASS.LTC128B.128 [R177+0x17080], [R22.64], !P5 ;  /* 0x1708000016b10fae */ /* 0x0009e2000e901d52 */
[C---:B--2---:R-:W-:Y:S04]  /*6ee0*/  @P0 LEA R20, P1, R26.reuse, R20, 0x1 ;  /* 0x000000141a140211 */ /* 0x044fe800078208ff */
[----:B---3--:R-:W-:Y:S05]  /*6ef0*/  @P0 LEA.HI.X R21, R26, R21, R27, 0x1, P1 ;  /* 0x000000151a150211 */ /* 0x008fea00008f0c1b */
[----:B------:R2:W-:Y:S01]  /*6f00*/  @P0 LDGSTS.E.BYPASS.LTC128B.128 [R177+0x18880], [R20.64], !P4 ;  /* 0x1888000014b10fae */ /* 0x0005e2000e101d52 */
[----:B------:R-:W-:Y:S11]  /*6f10*/  ISETP.GE.AND P0, PT, R19, 0x21, PT ;  /* 0x000000211300780c */ /* 0x000ff60003f06270 */
[----:B------:R-:W-:Y:S02]  /*6f20*/  @!UPT UIADD3 URZ, URZ, URZ, URZ ;  /* 0x0000003f3f3ff290 */ /* 0x000fe4000fffe03f */
[----:B-1----:R-:W-:Y:S05]  /*6f30*/  @P0 IADD3 R24, P1, R18, R24, RZ ;  /* 0x0000001812180210 */ /* 0x002fea0007f3e0ff */
[----:B------:R-:W-:Y:S05]  /*6f40*/  @P0 IMAD.X R25, R16, 0x1, R170, P1 ;  /* 0x0000000110190824 */ /* 0x000fea00008e06aa */
[----:B------:R4:W-:Y:S01]  /*6f50*/  @P0 LDGSTS.E.BYPASS.LTC128B.128 [R177+0x15080], [R24.64], !P2 ;  /* 0x1508000018b10fae */ /* 0x0009e2000d101d52 */
[----:B--2---:R-:W-:Y:S05]  /*6f60*/  @P0 IADD3 R20, P1, R18, R171, RZ ;  /* 0x000000ab12140210 */ /* 0x004fea0007f3e0ff */
[----:B------:R-:W-:Y:S05]  /*6f70*/  @P0 IMAD.X R21, R16, 0x1, R168, P1 ;  /* 0x0000000110150824 */ /* 0x000fea00008e06a8 */
[----:B------:R1:W-:Y:S02]  /*6f80*/  @P0 LDGSTS.E.BYPASS.LTC128B.128 [R177+0x16880], [R20.64], !P6 ;  /* 0x1688000014b10fae */ /* 0x0003e4000f101d52 */
[----:B-1----:R-:W-:Y:S05]  /*6f90*/  @P0 IADD3 R20, P1, R18, R172, RZ ;  /* 0x000000ac12140210 */ /* 0x002fea0007f3e0ff */
[----:B------:R-:W-:Y:S01]  /*6fa0*/  @P0 IMAD.X R21, R16, 0x1, R179, P1 ;  /* 0x0000000110150824 */ /* 0x000fe200008e06b3 */
[C---:B------:R-:W-:Y:S04]  /*6fb0*/  @P0 LEA R18, P1, R26.reuse, R18, 0x1 ;  /* 0x000000121a120211 */ /* 0x040fe800078208ff */
[----:B------:R4:W-:Y:S01]  /*6fc0*/  @P0 LDGSTS.E.BYPASS.LTC128B.128 [R177+0x18080], [R20.64], !P5 ;  /* 0x1808000014b10fae */ /* 0x0009e2000e901d52 */
[----:B------:R-:W-:Y:S05]  /*6fd0*/  @P0 LEA.HI.X R19, R26, R16, R27, 0x1, P1 ;  /* 0x000000101a130211 */ /* 0x000fea00008f0c1b */
[----:B------:R4:W-:Y:S03]  /*6fe0*/  @P0 LDGSTS.E.BYPASS.LTC128B.128 [R177+0x19880], [R18.64], !P4 ;  /* 0x1988000012b10fae */ /* 0x0009e6000e101d52 */
.L_x_189:
[----:B-1234-:R-:W2:Y:S01]  /*6ff0*/  LDL R18, [R1+0x34] ;  /* 0x0000340001127983 */ /* 0x01eea20000100800 */
[----:B------:R-:W-:Y:S02]  /*7000*/  UISETP.NE.AND UP1, UPT, UR14, URZ, UPT ;  /* 0x0000003f0e00728c */ /* 0x000fe4000bf25270 */
[----:B------:R-:W-:Y:S01]  /*7010*/  UIMAD UR23, UR5, -0x30, URZ ;  /* 0xffffffd0051778a4 */ /* 0x000fe2000f8e023f */
[----:B------:R-:W3:Y:S01]  /*7020*/  LDL R26, [R1+0x38] ;  /* 0x00003800011a7983 */ /* 0x000ee20000100800 */
[----:B------:R-:W-:Y:S02]  /*7030*/  UISETP.NE.AND UP0, UPT, UR13, URZ, UPT ;  /* 0x0000003f0d00728c */ /* 0x000fe4000bf05270 */
[----:B------:R-:W-:Y:S01]  /*7040*/  PLOP3.LUT P0, PT, PT, PT, UP1, 0x80, 0x0 ;  /* 0x000000000000781c */ /* 0x000fe20003f0f018 */
[----:B------:R-:W0:Y:S11]  /*7050*/  LDGDEPBAR ;  /* 0x00000000000079af */ /* 0x000e360000000000 */
[----:B------:R-:W-:Y:S01]  /*7060*/  @!UPT UIADD3 URZ, URZ, URZ, URZ ;  /* 0x0000003f3f3ff290 */ /* 0x000fe2000fffe03f */
[----:B--2---:R-:W-:Y:S01]  /*7070*/  @P0 IMAD.HI.U32 R16, R18, c[0x0][0x2c8], RZ ;  /* 0x0000b20012100a27 */ /* 0x004fe200078e00ff */
[----:B------:R-:W-:Y:S03]  /*7080*/  PLOP3.LUT P0, PT, PT, PT, UP1, 0x80, 0x0 ;  /* 0x000000000000781c */ /* 0x000fe60003f0f018 */
[----:B------:R-:W-:Y:S02]  /*7090*/  IMAD.MOV.U32 R23, RZ, RZ, R18 ;  /* 0x000000ffff177224 */ /* 0x000fe400078e0012 */
[----:B------:R-:W-:Y:S05]  /*70a0*/  IMAD.U32 R18, RZ, RZ, UR23 ;  /* 0x00000017ff127e24 */ /* 0x000fea000f8e00ff */
[----:B---3--:R-:W-:Y:S03]  /*70b0*/  IADD3 R18, -R26, 0x1, R18 ;  /* 0x000000011a127810 */ /* 0x008fe60007ffe112 */
[----:B------:R-:W-:Y:S01]  /*70c0*/  @P0 SHF.R.U32.HI R23, RZ, c[0x0][0x2cc], R16 ;  /* 0x0000b300ff170a19 */ /* 0x000fe20000011610 */
[----:B------:R-:W-:Y:S01]  /*70d0*/  IMAD.U32 R16, RZ, RZ, UR28 ;  /* 0x0000001cff107e24 */ /* 0x000fe2000f8e00ff */
[----:B------:R-:W-:Y:S03]  /*70e0*/  PLOP3.LUT P0, PT, PT, PT, UP0, 0x40, 0x0 ;  /* 0x000000000000781c */ /* 0x000fe60003f0e808 */
[----:B------:R-:W1:Y:S01]  /*70f0*/  SHFL.IDX PT, R19, R23, RZ, 0x1c1f ;  /* 0x001c1fff17137589 */ /* 0x000e6200000e0000 */
[----:B------:R-:W-:Y:S05]  /*7100*/  IMAD R16, R16, c[0x0][0x1d0], R18 ;  /* 0x0000740010107a24 */ /* 0x000fea00078e0212 */
[----:B------:R-:W-:Y:S04]  /*7110*/  IADD3 R16, R16, -c[0x0][0x168], RZ ;  /* 0x80005a0010107a10 */ /* 0x000fe80007ffe0ff */
[C---:B------:R-:W-:Y:S02]  /*7120*/  IADD3 R22, R16.reuse, c[0x0][0x328], RZ ;  /* 0x0000ca0010167a10 */ /* 0x040fe40007ffe0ff */
[----:B------:R-:W-:Y:S03]  /*7130*/  IADD3 R16, R16, UR22, RZ ;  /* 0x0000001610107c10 */ /* 0x000fe6000fffe0ff */
[----:B-1----:R-:W-:Y:S02]  /*7140*/  IMAD.IADD R25, R22, 0x1, R19 ;  /* 0x0000000116197824 */ /* 0x002fe400078e0213 */
[----:B------:R-:W-:Y:S01]  /*7150*/  IMAD.IADD R24, R19, 0x1, R16 ;  /* 0x0000000113187824 */ /* 0x000fe200078e0210 */
[----:B------:R-:W-:-:S05]  /*7160*/  @P0 BRA `(.L_x_190) ;  /* 0x000001a000000947 */ /* 0x000fca0003800000 */
[----:B------:R-:W-:Y:S01]  /*7170*/  MOV R18, UR28 ;  /* 0x0000001c00127c02 */ /* 0x000fe20008000f00 */
[----:B------:R-:W-:Y:S04]  /*7180*/  BSSY B0, `(.L_x_191) ;  /* 0x0000013000007945 */ /* 0x000fe80003800000 */
[----:B------:R-:W-:Y:S05]  /*7190*/  IMAD R19, R18, c[0x0][0x1d0], R19 ;  /* 0x0000740012137a24 */ /* 0x000fea00078e0213 */
[----:B------:R-:W-:Y:S04]  /*71a0*/  IADD3 R19, R19, -c[0x0][0x168], RZ ;  /* 0x80005a0013137a10 */ /* 0x000fe80007ffe0ff */
[----:B------:R-:W-:Y:S11]  /*71b0*/  ISETP.GT.AND P0, PT, R19, -0x1, PT ;  /* 0xffffffff1300780c */ /* 0x000ff60003f04270 */
[----:B------:R-:W-:Y:S02]  /*71c0*/  @!UPT UIADD3 URZ, URZ, URZ, URZ ;  /* 0x0000003f3f3ff290 */ /* 0x000fe4000fffe03f */
[----:B------:R-:W-:-:S05]  /*71d0*/  @P0 BRA `(.L_x_192) ;  /* 0x0000008000000947 */ /* 0x000fca0003800000 */
[----:B------:R-:W-:Y:S01]  /*71e0*/  LOP3.LUT R19, RZ, R19, RZ, 0x33, !PT ;  /* 0x00000013ff137212 */ /* 0x000fe200078e33ff */
[----:B------:R-:W-:Y:S05]  /*71f0*/  IMAD.MOV.U32 R18, RZ, RZ, 0x1 ;  /* 0x00000001ff127424 */ /* 0x000fea00078e00ff */
[----:B------:R-:W-:Y:S11]  /*7200*/  ISETP.NE.AND P0, PT, R18, c[0x0][0x32c], PT ;  /* 0x0000cb0012007a0c */ /* 0x000ff60003f05270 */
[----:B------:R-:W-:Y:S02]  /*7210*/  @!UPT UIADD3 URZ, URZ, URZ, URZ ;  /* 0x0000003f3f3ff290 */ /* 0x000fe4000fffe03f */
[----:B------:R-:W-:Y:S05]  /*7220*/  @P0 IMAD.HI.U32 R18, R19, c[0x0][0x330], RZ ;  /* 0x0000cc0013120a27 */ /* 0x000fea00078e00ff */
[----:B------:R-:W-:Y:S04]  /*7230*/  @P0 SHF.R.U32.HI R19, RZ, c[0x0][0x334], R18 ;  /* 0x0000cd00ff130a19 */ /* 0x000fe80000011612 */
[----:B------:R-:W-:Y:S01]  /*7240*/  LOP3.LUT R19, RZ, R19, RZ, 0x33, !PT ;  /* 0x00000013ff137212 */ /* 0x000fe200078e33ff */
[----:B------:R-:W-:-:S05]  /*7250*/  BRA `(.L_x_193) ;  /* 0x0000005000007947 */ /* 0x000fca0003800000 */
.L_x_192:
[----:B------:R-:W-:Y:S04]  /*7260*/  MOV R18, 0x1 ;  /* 0x0000000100127802 */ /* 0x000fe80000000f00 */
[----:B------:R-:W-:Y:S11]  /*7270*/  ISETP.NE.AND P0, PT, R18, c[0x0][0x32c], PT ;  /* 0x0000cb0012007a0c */ /* 0x000ff60003f05270 */
[----:B------:R-:W-:Y:S02]  /*7280*/  @!UPT UIADD3 URZ, URZ, URZ, URZ ;  /* 0x0000003f3f3ff290 */ /* 0x000fe4000fffe03f */
[----:B------:R-:W-:Y:S05]  /*7290*/  @P0 IMAD.HI.U32 R18, R19, c[0x0][0x330], RZ ;  /* 0x0000cc0013120a27 */ /* 0x000fea00078e00ff */
[----:B------:R-:W-:Y:S02]  /*72a0*/  @P0 SHF.R.U32.HI R19, RZ, c[0x0][0x334], R18 ;  /* 0x0000cd00ff130a19 */ /* 0x000fe40000011612 */
.L_x_193:
[----:B------:R-:W-:Y:S05]  /*72b0*/  BSYNC B0 ;  /* 0x0000000000007941 */ /* 0x000fea0003800000 */
.L_x_191:
[----:B------:R-:W-:Y:S05]  /*72c0*/  IADD3 R18, -R26, UR23, RZ ;  /* 0x000000171a127c10 */ /* 0x000fea000fffe1ff */
[----:B------:R-:W-:Y:S05]  /*72d0*/  IMAD R18, R19, c[0x0][0x32c], R18 ;  /* 0x0000cb0013127a24 */ /* 0x000fea00078e0212 */
[----:B------:R-:W-:Y:S02]  /*72e0*/  IMNMX R24, R24, R18, !PT ;  /* 0x0000001218187217 */ /* 0x000fe40007800200 */
[----:B------:R-:W-:Y:S04]  /*72f0*/  IADD3 R18, R18, c[0x0][0x32c], RZ ;  /* 0x0000cb0012127a10 */ /* 0x000fe80007ffe0ff */
[----:B------:R-:W-:Y:S02]  /*7300*/  IMNMX R25, R25, R18, PT ;  /* 0x0000001219197217 */ /* 0x000fe40003800200 */
.L_x_190:
[----:B------:R-:W-:Y:S02]  /*7310*/  UISETP.GE.AND UP0, UPT, UR23, 0x1, UPT ;  /* 0x000000011700788c */ /* 0x000fe4000bf06270 */
[----:B------:R-:W-:Y:S02]  /*7320*/  UISETP.GE.AND UP6, UPT, UR23, 0x12, UPT ;  /* 0x000000121700788c */ /* 0x000fe4000bfc6270 */
[----:B------:R-:W-:Y:S02]  /*7330*/  UP2UR UR31, UPR, URZ, 0x1 ;  /* 0x000000013f1f7883 */ /* 0x000fe40008000000 */
[----:B------:R-:W-:Y:S01]  /*7340*/  PLOP3.LUT P0, PT, PT, PT, UP0, 0x40, 0x0 ;  /* 0x000000000000781c */ /* 0x000fe20003f0e808 */
[----:B------:R-:W-:Y:S02]  /*7350*/  UISETP.GE.AND UP0, UPT, UR23, 0x2, UPT ;  /* 0x000000021700788c */ /* 0x000fe4000bf06270 */
[----:B------:R-:W-:Y:S01]  /*7360*/  UISETP.GE.AND UP5, UPT, UR23, 0x19, UPT ;  /* 0x000000191700788c */ /* 0x000fe2000bfa6270 */
[----:B------:R-:W-:Y:S01]  /*7370*/  ISETP.GT.AND P0, PT, R24, RZ, P0 ;  /* 0x000000ff1800720c */ /* 0x000fe20000704270 */
[----:B------:R-:W-:Y:S02]  /*7380*/  UP2UR UR30, UPR, URZ, 0x1 ;  /* 0x000000013f1e7883 */ /* 0x000fe40008000000 */
[----:B------:R-:W-:Y:S01]  /*7390*/  UISETP.GE.AND UP4, UPT, UR23, 0x1a, UPT ;  /* 0x0000001a1700788c */ /* 0x000fe2000bf86270 */
[C---:B------:R-:W-:Y:S01]  /*73a0*/  ISETP.LT.OR P0, PT, R25.reuse, 0x1, P0 ;  /* 0x000000011900780c */ /* 0x040fe20000701670 */
[----:B------:R-:W-:Y:S02]  /*73b0*/  UISETP.GE.AND UP3, UPT, UR23, 0x21, UPT ;  /* 0x000000211700788c */ /* 0x000fe4000bf66270 */
[----:B------:R-:W-:Y:S01]  /*73c0*/  UISETP.GE.AND UP2, UPT, UR23, 0x22, UPT ;  /* 0x000000221700788c */ /* 0x000fe2000bf46270 */
[----:B------:R-:W-:Y:S01]  /*73d0*/  FSEL R18, R0, -INF , !P0 ;  /* 0xff80000000127808 */ /* 0x000fe20004000000 */
[----:B------:R-:W-:Y:S01]  /*73e0*/  UISETP.GE.AND UP1, UPT, UR23, 0x29, UPT ;  /* 0x000000291700788c */ /* 0x000fe2000bf26270 */
[----:B------:R-:W-:Y:S01]  /*73f0*/  PLOP3.LUT P0, PT, PT, PT, UP0, 0x40, 0x0 ;  /* 0x000000000000781c */ /* 0x000fe20003f0e808 */
[----:B------:R-:W-:Y:S01]  /*7400*/  UISETP.GE.AND UP0, UPT, UR23, 0x9, UPT ;  /* 0x000000091700788c */ /* 0x000fe2000bf06270 */
[----:B------:R-:W1:Y:S01]  /*7410*/  SHFL.IDX PT, R0, R23, 0x1, 0x1c1f ;  /* 0x003c1f0017007f89 */ /* 0x000e6200000e0000 */
[----:B------:R-:W-:Y:S01]  /*7420*/  UP2UR UR32, UPR, URZ, 0x40 ;  /* 0x000000403f207883 */ /* 0x000fe20008000000 */
[----:B------:R-:W-:Y:S01]  /*7430*/  ISETP.GT.AND P0, PT, R24, 0x1, P0 ;  /* 0x000000011800780c */ /* 0x000fe20000704270 */
[----:B------:R-:W-:Y:S03]  /*7440*/  UP2UR UR29, UPR, URZ, 0x1 ;  /* 0x000000013f1d7883 */ /* 0x000fe60008000000 */
[C---:B------:R-:W-:Y:S04]  /*7450*/  ISETP.LT.OR P0, PT, R25.reuse, 0x2, P0 ;  /* 0x000000021900780c */ /* 0x040fe80000701670 */
[----:B------:R-:W-:Y:S02]  /*7460*/  FSEL R21, R2, -INF , !P0 ;  /* 0xff80000002157808 */ /* 0x000fe40004000000 */
[----:B------:R-:W-:Y:S01]  /*7470*/  PLOP3.LUT P0, PT, PT, PT, UP0, 0x40, 0x0 ;  /* 0x000000000000781c */ /* 0x000fe20003f0e808 */
[----:B------:R-:W-:Y:S03]  /*7480*/  UISETP.GE.AND UP0, UPT, UR23, 0xa, UPT ;  /* 0x0000000a1700788c */ /* 0x000fe6000bf06270 */
[----:B------:R-:W-:Y:S01]  /*7490*/  ISETP.GT.AND P0, PT, R24, 0x8, P0 ;  /* 0x000000081800780c */ /* 0x000fe20000704270 */
[----:B------:R-:W-:Y:S03]  /*74a0*/  UP2UR UR27, UPR, URZ, 0x1 ;  /* 0x000000013f1b7883 */ /* 0x000fe60008000000 */
[C---:B------:R-:W-:Y:S04]  /*74b0*/  ISETP.LT.OR P0, PT, R25.reuse, 0x9, P0 ;  /* 0x000000091900780c */ /* 0x040fe80000701670 */
[----:B------:R-:W-:Y:S01]  /*74c0*/  FSEL R8, R8, -INF , !P0 ;  /* 0xff80000008087808 */ /* 0x000fe20004000000 */
[--C-:B-1----:R-:W-:Y:S01]  /*74d0*/  IMAD.IADD R16, R16, 0x1, R0.reuse ;  /* 0x0000000110107824 */ /* 0x102fe200078e0200 */
[----:B------:R-:W-:Y:S01]  /*74e0*/  PLOP3.LUT P0, PT, PT, PT, UP0, 0x40, 0x0 ;  /* 0x000000000000781c */ /* 0x000fe20003f0e808 */
[----:B------:R-:W-:Y:S03]  /*74f0*/  UISETP.GE.AND UP0, UPT, UR23, 0x11, UPT ;  /* 0x000000111700788c */ /* 0x000fe6000bf06270 */
[C---:B------:R-:W-:Y:S01]  /*7500*/  ISETP.GT.AND P0, PT, R24.reuse, 0x9, P0 ;  /* 0x000000091800780c */ /* 0x040fe20000704270 */
[----:B------:R-:W-:Y:S03]  /*7510*/  UP2UR UR26, UPR, URZ, 0x1 ;  /* 0x000000013f1a7883 */ /* 0x000fe60008000000 */
[----:B------:R-:W-:Y:S04]  /*7520*/  ISETP.LT.OR P0, PT, R25, 0xa, P0 ;  /* 0x0000000a1900780c */ /* 0x000fe80000701670 */
[----:B------:R-:W-:Y:S02]  /*7530*/  FSEL R159, R159, -INF , !P0 ;  /* 0xff8000009f9f7808 */ /* 0x000fe40004000000 */
[----:B------:R-:W-:Y:S01]  /*7540*/  PLOP3.LUT P0, PT, PT, PT, UP0, 0x40, 0x0 ;  /* 0x000000000000781c */ /* 0x000fe20003f0e808 */
[----:B------:R-:W-:Y:S03]  /*7550*/  UISETP.GE.AND UP0, UPT, UR23, 0x2a, UPT ;  /* 0x0000002a1700788c */ /* 0x000fe6000bf06270 */
[C---:B------:R-:W-:Y:S04]  /*7560*/  ISETP.GT.AND P0, PT, R24.reuse, 0x10, P0 ;  /* 0x000000101800780c */ /* 0x040fe80000704270 */
[----:B------:R-:W-:Y:S04]  /*7570*/  ISETP.LT.OR P0, PT, R25, 0x11, P0 ;  /* 0x000000111900780c */ /* 0x000fe80000701670 */
[----:B------:R-:W-:Y:S02]  /*7580*/  FSEL R20, R11, -INF , !P0 ;  /* 0xff8000000b147808 */ /* 0x000fe40004000000 */
[----:B------:R-:W-:Y:S01]  /*7590*/  PLOP3.LUT P0, PT, PT, PT, UP6, 0x40, 0x0 ;  /* 0x000000000000781c */ /* 0x000fe20003f0e868 */
[----:B------:R-:W-:Y:S03]  /*75a0*/  UISETP.NE.AND UP6, UPT, UR13, URZ, UPT ;  /* 0x0000003f0d00728c */ /* 0x000fe6000bfc5270 */
[C---:B------:R-:W-:Y:S04]  /*75b0*/  ISETP.GT.AND P0, PT, R24.reuse, 0x11, P0 ;  /* 0x000000111800780c */ /* 0x040fe80000704270 */
[----:B------:R-:W-:Y:S04]  /*75c0*/  ISETP.LT.OR P0, PT, R25, 0x12, P0 ;  /* 0x000000121900780c */ /* 0x000fe80000701670 */
[----:B------:R-:W-:Y:S02]  /*75d0*/  FSEL R19, R13, -INF , !P0 ;  /* 0xff8000000d137808 */ /* 0x000fe40004000000 */
[----:B------:R-:W-:Y:S04]  /*75e0*/  PLOP3.LUT P0, PT, PT, PT, UP5, 0x40, 0x0 ;  /* 0x000000000000781c */ /* 0x000fe80003f0e858 */
[----:B------:R-:W-:Y:S04]  /*75f0*/  ISETP.GT.AND P0, PT, R24, 0x18, P0 ;  /* 0x000000181800780c */ /* 0x000fe80000704270 */
[C---:B------:R-:W-:Y:S04]  /*7600*/  ISETP.LT.OR P0, PT, R25.reuse, 0x19, P0 ;  /* 0x000000191900780c */ /* 0x040fe80000701670 */
[----:B------:R-:W-:Y:S02]  /*7610*/  FSEL R14, R14, -INF , !P0 ;  /* 0xff8000000e0e7808 */ /* 0x000fe40004000000 */
[----:B------:R-:W-:Y:S04]  /*7620*/  PLOP3.LUT P0, PT, PT, PT, UP4, 0x40, 0x0 ;  /* 0x000000000000781c */ /* 0x000fe80003f0e848 */
[C---:B------:R-:W-:Y:S04]  /*7630*/  ISETP.GT.AND P0, PT, R24.reuse, 0x19, P0 ;  /* 0x000000191800780c */ /* 0x040fe80000704270 */
[----:B------:R-:W-:Y:S04]  /*7640*/  ISETP.LT.OR P0, PT, R25, 0x1a, P0 ;  /* 0x0000001a1900780c */ /* 0x000fe80000701670 */
[----:B------:R-:W-:Y:S02]  /*7650*/  FSEL R179, R15, -INF , !P0 ;  /* 0xff8000000fb37808 */ /* 0x000fe40004000000 */
[----:B------:R-:W-:Y:S04]  /*7660*/  PLOP3.LUT P0, PT, PT, PT, UP3, 0x40, 0x0 ;  /* 0x000000000000781c */ /* 0x000fe80003f0e838 */
        /* <DEDUP_REMOVED lines=12> */
[----:B------:R-:W-:Y:S04]  /*7730*/  ISETP.GT.AND P0, PT, R24, 0x29, P0 ;  /* 0x000000291800780c */ /* 0x000fe80000704270 */
[----:B------:R-:W-:Y:S04]  /*7740*/  ISETP.LT.OR P0, PT, R25, 0x2a, P0 ;  /* 0x0000002a1900780c */ /* 0x000fe80000701670 */
[----:B------:R-:W-:Y:S01]  /*7750*/  FSEL R11, R17, -INF , !P0 ;  /* 0xff800000110b7808 */ /* 0x000fe20004000000 */
[----:B------:R-:W-:Y:S01]  /*7760*/  IMAD.IADD R17, R22, 0x1, R0 ;  /* 0x0000000116117824 */ /* 0x000fe200078e0200 */
[----:B------:R-:W-:Y:S01]  /*7770*/  PLOP3.LUT P0, PT, PT, PT, UP6, 0x40, 0x0 ;  /* 0x000000000000781c */ /* 0x000fe20003f0e868 */
[----:B------:R-:W-:Y:S11]  /*7780*/  UISETP.NE.AND UP6, UPT, UR32, URZ, UPT ;  /* 0x0000003f2000728c */ /* 0x000ff6000bfc5270 */
[----:B------:R-:W-:Y:S01]  /*7790*/  @!UPT UIADD3 URZ, URZ, URZ, URZ ;  /* 0x0000003f3f3ff290 */ /* 0x000fe2000fffe03f */
        /* <DEDUP_REMOVED lines=16> */
.L_x_196:
[----:B------:R-:W-:Y:S04]  /*78a0*/  MOV R0, 0x1 ;  /* 0x0000000100007802 */ /* 0x000fe80000000f00 */
[----:B------:R-:W-:Y:S11]  /*78b0*/  ISETP.NE.AND P0, PT, R0, c[0x0][0x32c], PT ;  /* 0x0000cb0000007a0c */ /* 0x000ff60003f05270 */
[----:B------:R-:W-:Y:S02]  /*78c0*/  @!UPT UIADD3 URZ, URZ, URZ, URZ ;  /* 0x0000003f3f3ff290 */ /* 0x000fe4000fffe03f */
[----:B------:R-:W-:Y:S05]  /*78d0*/  @P0 IMAD.HI.U32 R0, R2, c[0x0][0x330], RZ ;  /* 0x0000cc0002000a27 */ /* 0x000fea00078e00ff */
[----:B------:R-:W-:Y:S02]  /*78e0*/  @P0 SHF.R.U32.HI R2, RZ, c[0x0][0x334], R0 ;  /* 0x0000cd00ff020a19 */ /* 0x000fe40000011600 */
.L_x_197:
[----:B------:R-:W-:Y:S05]  /*78f0*/  BSYNC B0 ;  /* 0x0000000000007941 */ /* 0x000fea0003800000 */
.L_x_195:
[----:B------:R-:W-:Y:S05]  /*7900*/  IADD3 R0, -R26, UR23, RZ ;  /* 0x000000171a007c10 */ /* 0x000fea000fffe1ff */
[----:B------:R-:W-:Y:S05]  /*7910*/  IMAD R0, R2, c[0x0][0x32c], R0 ;  /* 0x0000cb0002007a24 */ /* 0x000fea00078e0200 */
[----:B------:R-:W-:Y:S02]  /*7920*/  IMNMX R16, R16, R0, !PT ;  /* 0x0000000010107217 */ /* 0x000fe40007800200 */
[----:B------:R-:W-:Y:S04]  /*7930*/  IADD3 R0, R0, c[0x0][0x32c], RZ ;  /* 0x0000cb0000007a10 */ /* 0x000fe80007ffe0ff */
[----:B------:R-:W-:Y:S02]  /*7940*/  IMNMX R17, R17, R0, PT ;  /* 0x0000000011117217 */ /* 0x000fe40003800200 */
.L_x_194:
[----:B------:R-:W-:Y:S01]  /*7950*/  FMNMX.FTZ R0, R18, R3, !PT ;  /* 0x0000000312007209 */ /* 0x000fe20007810000 */
[----:B------:R-:W-:Y:S01]  /*7960*/  UP2UR UR23, UPR, URZ, 0x10 ;  /* 0x000000103f177883 */ /* 0x000fe20008000000 */
[----:B------:R-:W2:Y:S01]  /*7970*/  LDL.LU R26, [R1+0x44] ;  /* 0x00004400011a7983 */ /* 0x000ea20000300800 */
[----:B------:R-:W-:Y:S01]  /*7980*/  UISETP.NE.AND UP4, UPT, UR31, URZ, UPT ;  /* 0x0000003f1f00728c */ /* 0x000fe2000bf85270 */
[----:B------:R-:W-:Y:S01]  /*7990*/  FMNMX.FTZ R0, R21, R0, !PT ;  /* 0x0000000015007209 */ /* 0x000fe20007810000 */
[----:B------:R-:W-:Y:S02]  /*79a0*/  UP2UR UR31, UPR, URZ, 0x8 ;  /* 0x000000083f1f7883 */ /* 0x000fe40008000000 */
        /* <DEDUP_REMOVED lines=20> */
[----:B-1----:R-:W-:Y:S04]  /*7af0*/  FMNMX.FTZ R0, R2, R0, !PT ;  /* 0x0000000002007209 */ /* 0x002fe80007810000 */
[C---:B------:R-:W-:Y:S01]  /*7b00*/  FSETP.NEU.FTZ.AND P0, PT, R0.reuse, -INF , PT ;  /* 0xff8000000000780b */ /* 0x040fe20003f1d000 */
[C---:B------:R-:W-:Y:S03]  /*7b10*/  FMUL.FTZ R172, R0.reuse, c[0x0][0x2d0] ;  /* 0x0000b40000ac7a20 */ /* 0x040fe60000410000 */
[----:B------:R-:W-:Y:S02]  /*7b20*/  FSEL R2, R0, RZ, P0 ;  /* 0x000000ff00027208 */ /* 0x000fe40000000000 */
[----:B------:R-:W-:Y:S02]  /*7b30*/  FSEL R172, R172, RZ, P0 ;  /* 0x000000ffacac7208 */ /* 0x000fe40000000000 */
[----:B------:R-:W-:Y:S01]  /*7b40*/  PLOP3.LUT P0, PT, PT, PT, UP4, 0x40, 0x0 ;  /* 0x000000000000781c */ /* 0x000fe20003f0e848 */
[----:B------:R-:W-:Y:S01]  /*7b50*/  UISETP.NE.AND UP4, UPT, UR23, URZ, UPT ;  /* 0x0000003f1700728c */ /* 0x000fe2000bf85270 */
[----:B------:R-:W-:Y:S01]  /*7b60*/  FADD.FTZ R2, -R2, R3 ;  /* 0x0000000302027221 */ /* 0x000fe20000010100 */
[----:B------:R-:W-:Y:S01]  /*7b70*/  UIADD3 UR23, UR5, -0x1, URZ ;  /* 0xffffffff05177890 */ /* 0x000fe2000fffe03f */
[----:B------:R-:W-:Y:S01]  /*7b80*/  ISETP.GT.AND P0, PT, R16, RZ, P0 ;  /* 0x000000ff1000720c */ /* 0x000fe20000704270 */
[--C-:B------:R-:W-:Y:S02]  /*7b90*/  FFMA.FTZ R24, R14, c[0x0][0x2d0], -R172.reuse ;  /* 0x0000b4000e187a23 */ /* 0x100fe400000108ac */
[--C-:B------:R-:W-:Y:S01]  /*7ba0*/  FFMA.FTZ R171, R20, c[0x0][0x2d0], -R172.reuse ;  /* 0x0000b40014ab7a23 */ /* 0x100fe200000108ac */
[----:B------:R-:W-:Y:S01]  /*7bb0*/  ISETP.LT.OR P0, PT, R17, 0x1, P0 ;  /* 0x000000011100780c */ /* 0x000fe20000701670 */
[--C-:B------:R-:W-:Y:S02]  /*7bc0*/  FFMA.FTZ R25, R19, c[0x0][0x2d0], -R172.reuse ;  /* 0x0000b40013197a23 */ /* 0x100fe400000108ac */
[--C-:B------:R-:W-:Y:S01]  /*7bd0*/  FFMA.FTZ R18, R18, c[0x0][0x2d0], -R172.reuse ;  /* 0x0000b40012127a23 */ /* 0x100fe200000108ac */
[----:B------:R-:W-:Y:S01]  /*7be0*/  FSEL R14, R158, -INF , !P0 ;  /* 0xff8000009e0e7808 */ /* 0x000fe20004000000 */
[--C-:B------:R-:W-:Y:S01]  /*7bf0*/  FFMA.FTZ R15, R21, c[0x0][0x2d0], -R172.reuse ;  /* 0x0000b400150f7a23 */ /* 0x100fe200000108ac */
[----:B------:R-:W-:Y:S01]  /*7c00*/  PLOP3.LUT P0, PT, PT, PT, UP3, 0x40, 0x0 ;  /* 0x000000000000781c */ /* 0x000fe20003f0e838 */
[--C-:B------:R-:W-:Y:S01]  /*7c10*/  FFMA.FTZ R179, R179, c[0x0][0x2d0], -R172.reuse ;  /* 0x0000b400b3b37a23 */ /* 0x100fe200000108ac */
[----:B------:R-:W-:Y:S01]  /*7c20*/  UISETP.NE.AND UP3, UPT, UR31, URZ, UPT ;  /* 0x0000003f1f00728c */ /* 0x000fe2000bf65270 */
[--C-:B------:R-:W-:Y:S01]  /*7c30*/  FFMA.FTZ R13, R8, c[0x0][0x2d0], -R172.reuse ;  /* 0x0000b400080d7a23 */ /* 0x100fe200000108ac */
[----:B------:R-:W-:Y:S01]  /*7c40*/  ISETP.GT.AND P0, PT, R16, 0x1, P0 ;  /* 0x000000011000780c */ /* 0x000fe20000704270 */
[--C-:B------:R-:W-:Y:S01]  /*7c50*/  FFMA.FTZ R8, R159, c[0x0][0x2d0], -R172.reuse ;  /* 0x0000b4009f087a23 */ /* 0x100fe200000108ac */
[----:B------:R-:W-:Y:S01]  /*7c60*/  MUFU.EX2 R18, R18 ;  /* 0x0000001200127308 */ /* 0x000fe20000000800 */
[--C-:B------:R-:W-:Y:S01]  /*7c70*/  FFMA.FTZ R175, R175, c[0x0][0x2d0], -R172.reuse ;  /* 0x0000b400afaf7a23 */ /* 0x100fe200000108ac */
[----:B------:R-:W-:Y:S01]  /*7c80*/  ISETP.LT.OR P0, PT, R17, 0x2, P0 ;  /* 0x000000021100780c */ /* 0x000fe20000701670 */
[--C-:B------:R-:W-:Y:S02]  /*7c90*/  FFMA.FTZ R174, R174, c[0x0][0x2d0], -R172.reuse ;  /* 0x0000b400aeae7a23 */ /* 0x100fe400000108ac */
[--C-:B------:R-:W-:Y:S02]  /*7ca0*/  FFMA.FTZ R173, R173, c[0x0][0x2d0], -R172.reuse ;  /* 0x0000b400adad7a23 */ /* 0x100fe400000108ac */
[----:B------:R-:W-:Y:S01]  /*7cb0*/  FFMA.FTZ R172, R11, c[0x0][0x2d0], -R172 ;  /* 0x0000b4000bac7a23 */ /* 0x000fe200000108ac */
[----:B------:R-:W-:Y:S01]  /*7cc0*/  FSEL R11, R157, -INF , !P0 ;  /* 0xff8000009d0b7808 */ /* 0x000fe20004000000 */
[----:B------:R-:W-:Y:S01]  /*7cd0*/  FMUL.FTZ R2, R2, c[0x0][0x2d0] ;  /* 0x0000b40002027a20 */ /* 0x000fe20000410000 */
[----:B------:R-:W-:Y:S01]  /*7ce0*/  PLOP3.LUT P0, PT, PT, PT, UP2, 0x40, 0x0 ;  /* 0x000000000000781c */ /* 0x000fe20003f0e828 */
[----:B------:R-:W-:Y:S01]  /*7cf0*/  UISETP.NE.AND UP2, UPT, UR30, URZ, UPT ;  /* 0x0000003f1e00728c */ /* 0x000fe2000bf45270 */
[----:B------:R-:W1:Y:S02]  /*7d00*/  MUFU.EX2 R15, R15 ;  /* 0x0000000f000f7308 */ /* 0x000e640000000800 */
[----:B------:R-:W-:Y:S04]  /*7d10*/  ISETP.GT.AND P0, PT, R16, 0x8, P0 ;  /* 0x000000081000780c */ /* 0x000fe80000704270 */
[C---:B------:R-:W-:Y:S04]  /*7d20*/  ISETP.LT.OR P0, PT, R17.reuse, 0x9, P0 ;  /* 0x000000091100780c */ /* 0x040fe80000701670 */
[----:B------:R-:W-:Y:S01]  /*7d30*/  FSEL R10, R10, -INF , !P0 ;  /* 0xff8000000a0a7808 */ /* 0x000fe20004000000 */
[----:B------:R-:W-:Y:S01]  /*7d40*/  MUFU.EX2 R13, R13 ;  /* 0x0000000d000d7308 */ /* 0x000fe20000000800 */
[----:B------:R-:W-:Y:S01]  /*7d50*/  PLOP3.LUT P0, PT, PT, PT, UP1, 0x40, 0x0 ;  /* 0x000000000000781c */ /* 0x000fe20003f0e818 */
[----:B------:R-:W-:Y:S03]  /*7d60*/  UISETP.NE.AND UP1, UPT, UR29, URZ, UPT ;  /* 0x0000003f1d00728c */ /* 0x000fe6000bf25270 */
[C---:B------:R-:W-:Y:S04]  /*7d70*/  ISETP.GT.AND P0, PT, R16.reuse, 0x9, P0 ;  /* 0x000000091000780c */ /* 0x040fe80000704270 */
[----:B------:R-:W-:Y:S01]  /*7d80*/  ISETP.LT.OR P0, PT, R17, 0xa, P0 ;  /* 0x0000000a1100780c */ /* 0x000fe20000701670 */
[----:B------:R-:W3:Y:S03]  /*7d90*/  MUFU.EX2 R8, R8 ;  /* 0x0000000800087308 */ /* 0x000ee60000000800 */
[----:B------:R-:W-:Y:S02]  /*7da0*/  FSEL R169, R169, -INF , !P0 ;  /* 0xff800000a9a97808 */ /* 0x000fe40004000000 */
[----:B------:R-:W-:Y:S01]  /*7db0*/  PLOP3.LUT P0, PT, PT, PT, UP0, 0x40, 0x0 ;  /* 0x000000000000781c */ /* 0x000fe20003f0e808 */
[----:B------:R-:W-:Y:S01]  /*7dc0*/  UISETP.NE.AND UP0, UPT, UR27, URZ, UPT ;  /* 0x0000003f1b00728c */ /* 0x000fe2000bf05270 */
[----:B-1----:R-:W-:Y:S02]  /*7dd0*/  F2FP.PACK_AB R168, R15, R18 ;  /* 0x000000120fa8723e */ /* 0x002fe400000000ff */
[----:B------:R-:W-:Y:S01]  /*7de0*/  ISETP.GT.AND P0, PT, R16, 0x10, P0 ;  /* 0x000000101000780c */ /* 0x000fe20000704270 */
[----:B------:R-:W-:Y:S03]  /*7df0*/  MUFU.EX2 R179, R179 ;  /* 0x000000b300b37308 */ /* 0x000fe60000000800 */
[C---:B------:R-:W-:Y:S04]  /*7e00*/  ISETP.LT.OR P0, PT, R17.reuse, 0x11, P0 ;  /* 0x000000111100780c */ /* 0x040fe80000701670 */
[----:B------:R-:W-:Y:S02]  /*7e10*/  FSEL R23, R12, -INF , !P0 ;  /* 0xff8000000c177808 */ /* 0x000fe40004000000 */
[----:B------:R-:W-:Y:S01]  /*7e20*/  PLOP3.LUT P0, PT, PT, PT, UP6, 0x40, 0x0 ;  /* 0x000000000000781c */ /* 0x000fe20003f0e868 */
[----:B------:R-:W-:Y:S03]  /*7e30*/  MUFU.EX2 R172, R172 ;  /* 0x000000ac00ac7308 */ /* 0x000fe60000000800 */
[----:B------:R-:W-:Y:S02]  /*7e40*/  ISETP.GT.AND P0, PT, R16, 0x11, P0 ;  /* 0x000000111000780c */ /* 0x000fe40000704270 */
[----:B---3--:R-:W-:Y:S02]  /*7e50*/  F2FP.PACK_AB R170, R8, R13 ;  /* 0x0000000d08aa723e */ /* 0x008fe400000000ff */
[----:B------:R-:W-:Y:S03]  /*7e60*/  ISETP.LT.OR P0, PT, R17, 0x12, P0 ;  /* 0x000000121100780c */ /* 0x000fe60000701670 */
[----:B------:R-:W-:Y:S01]  /*7e70*/  MUFU.EX2 R175, R175 ;  /* 0x000000af00af7308 */ /* 0x000fe20000000800 */
[----:B------:R-:W-:Y:S02]  /*7e80*/  FSEL R22, R9, -INF , !P0 ;  /* 0xff80000009167808 */ /* 0x000fe40004000000 */
[----:B------:R-:W-:Y:S04]  /*7e90*/  PLOP3.LUT P0, PT, PT, PT, UP5, 0x40, 0x0 ;  /* 0x000000000000781c */ /* 0x000fe80003f0e858 */
[----:B------:R-:W-:Y:S03]  /*7ea0*/  ISETP.GT.AND P0, PT, R16, 0x18, P0 ;  /* 0x000000181000780c */ /* 0x000fe60000704270 */
[----:B------:R-:W-:Y:S01]  /*7eb0*/  MUFU.EX2 R174, R174 ;  /* 0x000000ae00ae7308 */ /* 0x000fe20000000800 */
[C---:B------:R-:W-:Y:S04]  /*7ec0*/  ISETP.LT.OR P0, PT, R17.reuse, 0x19, P0 ;  /* 0x000000191100780c */ /* 0x040fe80000701670 */
[----:B------:R-:W-:Y:S02]  /*7ed0*/  FSEL R178, R178, -INF , !P0 ;  /* 0xff800000b2b27808 */ /* 0x000fe40004000000 */
[----:B------:R-:W-:Y:S03]  /*7ee0*/  PLOP3.LUT P0, PT, PT, PT, UP4, 0x40, 0x0 ;  /* 0x000000000000781c */ /* 0x000fe60003f0e848 */
[----:B------:R-:W-:Y:S01]  /*7ef0*/  MUFU.EX2 R173, R173 ;  /* 0x000000ad00ad7308 */ /* 0x000fe20000000800 */
        /* <DEDUP_REMOVED lines=15> */
[----:B------:R-:W-:Y:S01]  /*7ff0*/  PLOP3.LUT P0, PT, PT, PT, UP0, 0x40, 0x0 ;  /* 0x000000000000781c */ /* 0x000fe20003f0e808 */
[----:B------:R-:W-:Y:S03]  /*8000*/  UISETP.GT.AND UP0, UPT, UR5, UR4, UPT ;  /* 0x000000040500728c */ /* 0x000fe6000bf04270 */
[----:B------:R-:W-:Y:S01]  /*8010*/  ISETP.GT.AND P0, PT, R16, 0x29, P0 ;  /* 0x000000291000780c */ /* 0x000fe20000704270 */
[----:B------:R-:W-:Y:S03]  /*8020*/  UMOV UR5, UR23 ;  /* 0x0000001700057c82 */ /* 0x000fe60008000000 */
[----:B------:R-:W-:Y:S04]  /*8030*/  ISETP.LT.OR P0, PT, R17, 0x2a, P0 ;  /* 0x0000002a1100780c */ /* 0x000fe80000701670 */
[----:B------:R-:W-:Y:S02]  /*8040*/  FSEL R3, R6, -INF , !P0 ;  /* 0xff80000006037808 */ /* 0x000fe40004000000 */
[----:B------:R-:W1:Y:S02]  /*8050*/  MUFU.EX2 R6, R2 ;  /* 0x0000000200067308 */ /* 0x000e640000000800 */
[----:B-1----:R-:W-:Y:S01]  /*8060*/  FMUL.FTZ R20, R6, R148 ;  /* 0x0000009406147220 */ /* 0x002fe20000410000 */
[----:B------:R-:W-:Y:S01]  /*8070*/  FMNMX.FTZ R2, R14, R156, !PT ;  /* 0x0000009c0e027209 */ /* 0x000fe20007810000 */
[----:B------:R-:W3:Y:S01]  /*8080*/  LDL.LU R148, [R1+0x40] ;  /* 0x0000400001947983 */ /* 0x000ee20000300800 */
[C---:B--2---:R-:W-:Y:S02]  /*8090*/  FFMA.FTZ R5, R6.reuse, R26, R18 ;  /* 0x0000001a06057223 */ /* 0x044fe40000010012 */
[----:B------:R-:W-:Y:S01]  /*80a0*/  FMNMX.FTZ R2, R11, R2, !PT ;  /* 0x000000020b027209 */ /* 0x000fe20007810000 */
[----:B------:R-:W-:Y:S01]  /*80b0*/  FMUL.FTZ R9, R6, R137 ;  /* 0x0000008906097220 */ /* 0x000fe20000410000 */
[----:B------:R-:W-:Y:S01]  /*80c0*/  MOV R137, R22 ;  /* 0x0000001600897202 */ /* 0x000fe20000000f00 */
[----:B------:R-:W-:Y:S01]  /*80d0*/  FADD.FTZ R5, R15, R5 ;  /* 0x000000050f057221 */ /* 0x000fe20000010000 */
[----:B------:R-:W-:Y:S01]  /*80e0*/  FMNMX.FTZ R2, R10, R2, !PT ;  /* 0x000000020a027209 */ /* 0x000fe20007810000 */
[C---:B------:R-:W-:Y:S01]  /*80f0*/  FMUL.FTZ R12, R6.reuse, R140 ;  /* 0x0000008c060c7220 */ /* 0x040fe20000410000 */
[----:B------:R-:W-:Y:S01]  /*8100*/  MOV R140, R24 ;  /* 0x00000018008c7202 */ /* 0x000fe20000000f00 */
[----:B------:R-:W-:Y:S01]  /*8110*/  FADD.FTZ R5, R13, R5 ;  /* 0x000000050d057221 */ /* 0x000fe20000010000 */
[----:B------:R-:W-:Y:S01]  /*8120*/  FMNMX.FTZ R2, R169, R2, !PT ;  /* 0x00000002a9027209 */ /* 0x000fe20007810000 */
[----:B------:R-:W-:Y:S02]  /*8130*/  FMUL.FTZ R13, R6, R141 ;  /* 0x0000008d060d7220 */ /* 0x000fe40000410000 */
[----:B------:R-:W-:Y:S01]  /*8140*/  FADD.FTZ R177, R8, R5 ;  /* 0x0000000508b17221 */ /* 0x000fe20000010000 */
[----:B------:R-:W-:Y:S01]  /*8150*/  FMNMX.FTZ R2, R23, R2, !PT ;  /* 0x0000000217027209 */ /* 0x000fe20007810000 */
[C---:B------:R-:W-:Y:S02]  /*8160*/  FMUL.FTZ R8, R6.reuse, R136 ;  /* 0x0000008806087220 */ /* 0x040fe40000410000 */
[----:B------:R-:W-:Y:S01]  /*8170*/  FMUL.FTZ R5, R6, R133 ;  /* 0x0000008506057220 */ /* 0x000fe20000410000 */
[----:B------:R-:W-:Y:S01]  /*8180*/  FMNMX.FTZ R2, R22, R2, !PT ;  /* 0x0000000216027209 */ /* 0x000fe20007810000 */
[C---:B------:R-:W-:Y:S01]  /*8190*/  FMUL.FTZ R16, R6.reuse, R144 ;  /* 0x0000009006107220 */ /* 0x040fe20000410000 */
[----:B------:R-:W-:Y:S01]  /*81a0*/  MOV R133, R25 ;  /* 0x0000001900857202 */ /* 0x000fe20000000f00 */
        /* <DEDUP_REMOVED lines=8> */
[C---:B------:R-:W-:Y:S01]  /*8230*/  FMUL.FTZ R28, R6.reuse, R28 ;  /* 0x0000001c061c7220 */ /* 0x040fe20000410000 */
[----:B------:R-:W-:Y:S01]  /*8240*/  FMNMX.FTZ R2, R159, R2, !PT ;  /* 0x000000029f027209 */ /* 0x000fe20007810000 */
[C---:B------:R-:W-:Y:S01]  /*8250*/  FMUL.FTZ R29, R6.reuse, R29 ;  /* 0x0000001d061d7220 */ /* 0x040fe20000410000 */
[----:B------:R-:W-:Y:S01]  /*8260*/  MOV R149, R171 ;  /* 0x000000ab00957202 */ /* 0x000fe20000000f00 */
[----:B------:R-:W-:Y:S01]  /*8270*/  FMUL.FTZ R32, R6, R32 ;  /* 0x0000002006207220 */ /* 0x000fe20000410000 */
[----:B------:R-:W-:Y:S01]  /*8280*/  FMNMX.FTZ R2, R158, R2, !PT ;  /* 0x000000029e027209 */ /* 0x000fe20007810000 */
[C---:B------:R-:W-:Y:S02]  /*8290*/  FMUL.FTZ R33, R6.reuse, R33 ;  /* 0x0000002106217220 */ /* 0x040fe40000410000 */
[C---:B------:R-:W-:Y:S01]  /*82a0*/  FMUL.FTZ R36, R6.reuse, R36 ;  /* 0x0000002406247220 */ /* 0x040fe20000410000 */
[----:B------:R-:W-:Y:S01]  /*82b0*/  FMNMX.FTZ R2, R157, R2, !PT ;  /* 0x000000029d027209 */ /* 0x000fe20007810000 */
[C---:B------:R-:W-:Y:S01]  /*82c0*/  FMUL.FTZ R37, R6.reuse, R37 ;  /* 0x0000002506257220 */ /* 0x040fe20000410000 */
[----:B------:R-:W-:Y:S01]  /*82d0*/  MUFU.EX2 R149, R149 ;  /* 0x0000009500957308 */ /* 0x000fe20000000800 */
[C---:B------:R-:W-:Y:S01]  /*82e0*/  FMUL.FTZ R40, R6.reuse, R40 ;  /* 0x0000002806287220 */ /* 0x040fe20000410000 */
[----:B------:R-:W-:Y:S01]  /*82f0*/  FMNMX.FTZ R4, R3, R2, !PT ;  /* 0x0000000203047209 */ /* 0x000fe20007810000 */
[C---:B------:R-:W-:Y:S02]  /*8300*/  FMUL.FTZ R41, R6.reuse, R41 ;  /* 0x0000002906297220 */ /* 0x040fe40000410000 */
[C---:B------:R-:W-:Y:S02]  /*8310*/  FMUL.FTZ R44, R6.reuse, R44 ;  /* 0x0000002c062c7220 */ /* 0x040fe40000410000 */
[----:B------:R-:W1:Y:S01]  /*8320*/  SHFL.BFLY PT, R2, R4, 0x2, 0x1f ;  /* 0x0c401f0004027f89 */ /* 0x000e6200000e0000 */
        /* <DEDUP_REMOVED lines=11> */
[----:B------:R-:W-:Y:S01]  /*83e0*/  FMUL.FTZ R68, R6, R68 ;  /* 0x0000004406447220 */ /* 0x000fe20000410000 */
[----:B-1----:R-:W-:Y:S01]  /*83f0*/  FMNMX.FTZ R4, R4, R2, !PT ;  /* 0x0000000204047209 */ /* 0x002fe20007810000 */
        /* <DEDUP_REMOVED lines=17> */
[----:B------:R-:W-:Y:S01]  /*8510*/  FMUL.FTZ R97, R6, R97 ;  /* 0x0000006106617220 */ /* 0x000fe20000410000 */
[----:B------:R-:W-:Y:S01]  /*8520*/  FSETP.NEU.FTZ.AND P0, PT, R2, -INF , PT ;  /* 0xff8000000200780b */ /* 0x000fe20003f1d000 */
[C---:B------:R-:W-:Y:S02]  /*8530*/  FMUL.FTZ R100, R6.reuse, R100 ;  /* 0x0000006406647220 */ /* 0x040fe40000410000 */
[----:B------:R-:W-:Y:S01]  /*8540*/  FMUL.FTZ R101, R6, R101 ;  /* 0x0000006506657220 */ /* 0x000fe20000410000 */
[----:B------:R-:W-:Y:S01]  /*8550*/  FSEL R7, R2, RZ, P0 ;  /* 0x000000ff02077208 */ /* 0x000fe20000000000 */
[C---:B------:R-:W-:Y:S02]  /*8560*/  FMUL.FTZ R104, R6.reuse, R104 ;  /* 0x0000006806687220 */ /* 0x040fe40000410000 */
[----:B------:R-:W-:Y:S02]  /*8570*/  FMUL.FTZ R105, R6, R105 ;  /* 0x0000006906697220 */ /* 0x000fe40000410000 */
[----:B------:R-:W-:Y:S02]  /*8580*/  FADD.FTZ R7, -R7, R156 ;  /* 0x0000009c07077221 */ /* 0x000fe40000010100 */
[----:B------:R-:W-:Y:S02]  /*8590*/  FMUL.FTZ R156, R2, c[0x0][0x2d0] ;  /* 0x0000b400029c7a20 */ /* 0x000fe40000410000 */
[----:B------:R-:W-:Y:S02]  /*85a0*/  FMUL.FTZ R7, R7, c[0x0][0x2d0] ;  /* 0x0000b40007077a20 */ /* 0x000fe40000410000 */
[----:B------:R-:W-:Y:S01]  /*85b0*/  FMUL.FTZ R108, R6, R108 ;  /* 0x0000006c066c7220 */ /* 0x000fe20000410000 */
[----:B------:R-:W-:Y:S01]  /*85c0*/  FSEL R156, R156, RZ, P0 ;  /* 0x000000ff9c9c7208 */ /* 0x000fe20000000000 */
[----:B------:R-:W1:Y:S01]  /*85d0*/  MUFU.EX2 R132, R7 ;  /* 0x0000000700847308 */ /* 0x000e620000000800 */
[C---:B------:R-:W-:Y:S01]  /*85e0*/  FMUL.FTZ R109, R6.reuse, R109 ;  /* 0x0000006d066d7220 */ /* 0x040fe20000410000 */
[----:B------:R-:W-:Y:S01]  /*85f0*/  PLOP3.LUT P0, PT, PT, PT, UP0, 0x80, 0x0 ;  /* 0x000000000000781c */ /* 0x000fe20003f0f008 */
[----:B------:R-:W-:Y:S02]  /*8600*/  FMUL.FTZ R112, R6, R112 ;  /* 0x0000007006707220 */ /* 0x000fe40000410000 */
[--C-:B------:R-:W-:Y:S02]  /*8610*/  FFMA.FTZ R136, R14, c[0x0][0x2d0], -R156.reuse ;  /* 0x0000b4000e887a23 */ /* 0x100fe4000001089c */
[C---:B------:R-:W-:Y:S02]  /*8620*/  FMUL.FTZ R113, R6.reuse, R113 ;  /* 0x0000007106717220 */ /* 0x040fe40000410000 */
[C---:B------:R-:W-:Y:S02]  /*8630*/  FMUL.FTZ R116, R6.reuse, R116 ;  /* 0x0000007406747220 */ /* 0x040fe40000410000 */
[----:B------:R-:W3:Y:S01]  /*8640*/  MUFU.EX2 R136, R136 ;  /* 0x0000008800887308 */ /* 0x000ee20000000800 */
[C---:B------:R-:W-:Y:S02]  /*8650*/  FMUL.FTZ R117, R6.reuse, R117 ;  /* 0x0000007506757220 */ /* 0x040fe40000410000 */
[C---:B------:R-:W-:Y:S02]  /*8660*/  FMUL.FTZ R120, R6.reuse, R120 ;  /* 0x0000007806787220 */ /* 0x040fe40000410000 */
[C---:B------:R-:W-:Y:S02]  /*8670*/  FMUL.FTZ R121, R6.reuse, R121 ;  /* 0x0000007906797220 */ /* 0x040fe40000410000 */
[C---:B------:R-:W-:Y:S02]  /*8680*/  FMUL.FTZ R124, R6.reuse, R124 ;  /* 0x0000007c067c7220 */ /* 0x040fe40000410000 */
[----:B------:R-:W-:Y:S02]  /*8690*/  FMUL.FTZ R125, R6, R125 ;  /* 0x0000007d067d7220 */ /* 0x000fe40000410000 */
[--C-:B------:R-:W-:Y:S02]  /*86a0*/  FFMA.FTZ R144, R11, c[0x0][0x2d0], -R156.reuse ;  /* 0x0000b4000b907a23 */ /* 0x100fe4000001089c */
[C---:B-1----:R-:W-:Y:S02]  /*86b0*/  FMUL.FTZ R7, R132.reuse, R135 ;  /* 0x0000008784077220 */ /* 0x042fe40000410000 */
[C---:B------:R-:W-:Y:S02]  /*86c0*/  FMUL.FTZ R11, R132.reuse, R139 ;  /* 0x0000008b840b7220 */ /* 0x040fe40000410000 */
[C---:B------:R-:W-:Y:S01]  /*86d0*/  FMUL.FTZ R14, R132.reuse, R142 ;  /* 0x0000008e840e7220 */ /* 0x040fe20000410000 */
[----:B------:R-:W1:Y:S01]  /*86e0*/  MUFU.EX2 R144, R144 ;  /* 0x0000009000907308 */ /* 0x000e620000000800 */
[C---:B------:R-:W-:Y:S02]  /*86f0*/  FMUL.FTZ R15, R132.reuse, R143 ;  /* 0x0000008f840f7220 */ /* 0x040fe40000410000 */
[C---:B------:R-:W-:Y:S02]  /*8700*/  FMUL.FTZ R18, R132.reuse, R146 ;  /* 0x0000009284127220 */ /* 0x040fe40000410000 */
[C---:B------:R-:W-:Y:S02]  /*8710*/  FMUL.FTZ R19, R132.reuse, R147 ;  /* 0x0000009384137220 */ /* 0x040fe40000410000 */
[C---:B------:R-:W-:Y:S02]  /*8720*/  FMUL.FTZ R22, R132.reuse, R150 ;  /* 0x0000009684167220 */ /* 0x040fe40000410000 */
[C---:B------:R-:W-:Y:S01]  /*8730*/  FMUL.FTZ R23, R132.reuse, R151 ;  /* 0x0000009784177220 */ /* 0x040fe20000410000 */
[----:B------:R2:W4:Y:S01]  /*8740*/  MUFU.EX2 R143, R152 ;  /* 0x00000098008f7308 */ /* 0x0005220000000800 */
        /* <DEDUP_REMOVED lines=11> */
[C---:B------:R-:W-:Y:S01]  /*8800*/  FMUL.FTZ R47, R132.reuse, R47 ;  /* 0x0000002f842f7220 */ /* 0x040fe20000410000 */
[----:B--2---:R-:W-:Y:S01]  /*8810*/  LDSM.16.MT88.4 R152, [R249+0x5080] ;  /* 0x00508000f998783b */ /* 0x004fe20000004200 */
        /* <DEDUP_REMOVED lines=41> */
[----:B------:R-:W-:Y:S02]  /*8ab0*/  FMUL.FTZ R131, R132, R131 ;  /* 0x0000008384837220 */ /* 0x000fe40000410000 */
[C---:B------:R-:W-:Y:S02]  /*8ac0*/  FMUL.FTZ R128, R6.reuse, R128 ;  /* 0x0000008006807220 */ /* 0x040fe40000410000 */
[----:B------:R-:W-:Y:S02]  /*8ad0*/  FMUL.FTZ R129, R6, R129 ;  /* 0x0000008106817220 */ /* 0x000fe40000410000 */
[----:B------:R-:W-:Y:S02]  /*8ae0*/  FMUL.FTZ R6, R132, R134 ;  /* 0x0000008684067220 */ /* 0x000fe40000410000 */
[--C-:B------:R-:W-:Y:S02]  /*8af0*/  FFMA.FTZ R141, R10, c[0x0][0x2d0], -R156.reuse ;  /* 0x0000b4000a8d7a23 */ /* 0x100fe4000001089c */
[C---:B------:R-:W-:Y:S02]  /*8b00*/  FMUL.FTZ R10, R132.reuse, R138 ;  /* 0x0000008a840a7220 */ /* 0x040fe40000410000 */
[----:B------:R-:W-:Y:S02]  /*8b10*/  FFMA.FTZ R146, R137, c[0x0][0x2d0], -R156 ;  /* 0x0000b40089927a23 */ /* 0x000fe4000001089c */
[----:B------:R-:W2:Y:S01]  /*8b20*/  MUFU.EX2 R141, R141 ;  /* 0x0000008d008d7308 */ /* 0x000ea20000000800 */
[----:B------:R-:W-:Y:S09]  /*8b30*/  FADD.FTZ R177, R149, R177 ;  /* 0x000000b195b17221 */ /* 0x000ff20000010000 */
[----:B------:R-:W-:Y:S01]  /*8b40*/  MUFU.EX2 R146, R146 ;  /* 0x0000009200927308 */ /* 0x000fe20000000800 */
[----:B---3--:R-:W-:Y:S01]  /*8b50*/  FFMA.FTZ R142, R132, R148, R136 ;  /* 0x00000094848e7223 */ /* 0x008fe20000010088 */
[----:B------:R-:W-:Y:S01]  /*8b60*/  MOV R148, R145 ;  /* 0x0000009100947202 */ /* 0x000fe20000000f00 */
[----:B------:R-:W3:Y:S01]  /*8b70*/  LDSM.16.MT88.4 R132, [R252+0x4080] ;  /* 0x00408000fc84783b */ /* 0x000ee20000004200 */
[----:B------:R-:W-:Y:S01]  /*8b80*/  MOV R145, R140 ;  /* 0x0000008c00917202 */ /* 0x000fe20000000f00 */
[--C-:B------:R-:W-:Y:S01]  /*8b90*/  FFMA.FTZ R140, R169, c[0x0][0x2d0], -R156.reuse ;  /* 0x0000b400a98c7a23 */ /* 0x100fe2000001089c */
[----:B-1----:R-:W-:Y:S01]  /*8ba0*/  F2FP.PACK_AB R169, R144, R136 ;  /* 0x0000008890a9723e */ /* 0x002fe200000000ff */
[--C-:B------:R-:W-:Y:S02]  /*8bb0*/  FFMA.FTZ R147, R148, c[0x0][0x2d0], -R156.reuse ;  /* 0x0000b40094937a23 */ /* 0x100fe4000001089c */
[----:B------:R-:W-:Y:S01]  /*8bc0*/  FFMA.FTZ R148, R178, c[0x0][0x2d0], -R156 ;  /* 0x0000b400b2947a23 */ /* 0x000fe2000001089c */
[----:B------:R-:W1:Y:S01]  /*8bd0*/  MUFU.EX2 R145, R145 ;  /* 0x0000009100917308 */ /* 0x000e620000000800 */
[----:B------:R-:W-:Y:S01]  /*8be0*/  LDSM.16.MT88.4 R136, [R252+0x4880] ;  /* 0x00488000fc88783b */ /* 0x000fe20000004200 */
[----:B------:R-:W-:Y:S02]  /*8bf0*/  FADD.FTZ R142, R144, R142 ;  /* 0x0000008e908e7221 */ /* 0x000fe40000010000 */
[----:B----4-:R-:W-:Y:S02]  /*8c00*/  FADD.FTZ R144, R143, R177 ;  /* 0x000000b18f907221 */ /* 0x010fe40000010000 */
[----:B--2---:R-:W-:Y:S04]  /*8c10*/  FADD.FTZ R142, R141, R142 ;  /* 0x0000008e8d8e7221 */ /* 0x004fe80000010000 */
[----:B------:R-:W2:Y:S10]  /*8c20*/  MUFU.EX2 R140, R140 ;  /* 0x0000008c008c7308 */ /* 0x000eb40000000800 */
[----:B------:R-:W4:Y:S01]  /*8c30*/  MUFU.EX2 R147, R147 ;  /* 0x0000009300937308 */ /* 0x000f220000000800 */
[----:B-1----:R-:W-:Y:S09]  /*8c40*/  FADD.FTZ R144, R145, R144 ;  /* 0x0000009091907221 */ /* 0x002ff20000010000 */
[----:B------:R-:W1:Y:S01]  /*8c50*/  MUFU.EX2 R148, R148 ;  /* 0x0000009400947308 */ /* 0x000e620000000800 */
[----:B--2---:R-:W-:Y:S07]  /*8c60*/  F2FP.PACK_AB R171, R140, R141 ;  /* 0x0000008d8cab723e */ /* 0x004fee00000000ff */
[C---:B---3--:R-:W-:Y:S08]  /*8c70*/  HMMA.16816.F32 R4, R168.reuse, R132, R4 ;  /* 0x00000084a804723c */ /* 0x048ff00000001804 */
        /* <DEDUP_REMOVED lines=46> */
[----:B------:R-:W-:Y:S04]  /*8f60*/  HMMA.16816.F32 R128, R168, R134, R128 ;  /* 0x00000086a880723c */ /* 0x000fe80000001880 */
[----:B----4-:R-:W-:Y:S01]  /*8f70*/  F2FP.PACK_AB R133, R146, R147 ;  /* 0x000000939285723e */ /* 0x010fe200000000ff */
[----:B------:R-:W-:Y:S02]  /*8f80*/  FADD.FTZ R149, R140, R142 ;  /* 0x0000008e8c957221 */ /* 0x000fe40000010000 */
[----:B------:R-:W-:Y:S01]  /*8f90*/  FFMA.FTZ R168, R176, c[0x0][0x2d0], -R156 ;  /* 0x0000b400b0a87a23 */ /* 0x000fe2000001089c */
[C---:B------:R-:W-:Y:S01]  /*8fa0*/  F2FP.PACK_AB R134, R179.reuse, R145 ;  /* 0x00000091b386723e */ /* 0x040fe200000000ff */
[----:B------:R-:W-:Y:S03]  /*8fb0*/  LDSM.16.MT88.4 R140, [R248+0x9080] ;  /* 0x00908000f88c783b */ /* 0x000fe60000004200 */
[----:B------:R-:W-:Y:S01]  /*8fc0*/  FADD.FTZ R179, R179, R144 ;  /* 0x00000090b3b37221 */ /* 0x000fe20000010000 */
[----:B------:R-:W2:Y:S01]  /*8fd0*/  MUFU.EX2 R168, R168 ;  /* 0x000000a800a87308 */ /* 0x000ea20000000800 */
[----:B------:R-:W-:Y:S02]  /*8fe0*/  FADD.FTZ R147, R147, R149 ;  /* 0x0000009593937221 */ /* 0x000fe40000010000 */
[--C-:B------:R-:W-:Y:S02]  /*8ff0*/  FFMA.FTZ R169, R159, c[0x0][0x2d0], -R156.reuse ;  /* 0x0000b4009fa97a23 */ /* 0x100fe4000001089c */
[----:B------:R-:W-:Y:S02]  /*9000*/  FADD.FTZ R147, R146, R147 ;  /* 0x0000009392937221 */ /* 0x000fe40000010000 */
[--C-:B------:R-:W-:Y:S01]  /*9010*/  FFMA.FTZ R170, R158, c[0x0][0x2d0], -R156.reuse ;  /* 0x0000b4009eaa7a23 */ /* 0x100fe2000001089c */
[----:B------:R-:W-:Y:S01]  /*9020*/  F2FP.PACK_AB R158, R172, R173 ;  /* 0x000000adac9e723e */ /* 0x000fe200000000ff */
[----:B-1----:R-:W-:Y:S01]  /*9030*/  FADD.FTZ R176, R148, R147 ;  /* 0x0000009394b07221 */ /* 0x002fe20000010000 */
[----:B------:R-:W1:Y:S01]  /*9040*/  MUFU.EX2 R169, R169 ;  /* 0x000000a900a97308 */ /* 0x000e620000000800 */
[----:B------:R-:W-:Y:S01]  /*9050*/  LDSM.16.MT88.4 R144, [R250+0x5080] ;  /* 0x00508000fa90783b */ /* 0x000fe20000004200 */
[--C-:B------:R-:W-:Y:S02]  /*9060*/  FFMA.FTZ R171, R157, c[0x0][0x2d0], -R156.reuse ;  /* 0x0000b4009dab7a23 */ /* 0x100fe4000001089c */
[----:B------:R-:W-:Y:S02]  /*9070*/  FFMA.FTZ R156, R3, c[0x0][0x2d0], -R156 ;  /* 0x0000b400039c7a23 */ /* 0x000fe4000001089c */
[----:B------:R-:W-:Y:S04]  /*9080*/  FADD.FTZ R179, R175, R179 ;  /* 0x000000b3afb37221 */ /* 0x000fe80000010000 */
[----:B------:R3:W-:Y:S01]  /*9090*/  MUFU.EX2 R3, R156 ;  /* 0x0000009c00037308 */ /* 0x0007e20000000800 */
[----:B------:R-:W-:Y:S01]  /*90a0*/  FADD.FTZ R179, R174, R179 ;  /* 0x000000b3aeb37221 */ /* 0x000fe20000010000 */
[C---:B--2---:R-:W-:Y:S03]  /*90b0*/  F2FP.PACK_AB R135, R168.reuse, R148 ;  /* 0x00000094a887723e */ /* 0x044fe600000000ff */
[----:B------:R-:W-:Y:S02]  /*90c0*/  FADD.FTZ R173, R173, R179 ;  /* 0x000000b3adad7221 */ /* 0x000fe40000010000 */
[----:B------:R-:W-:Y:S03]  /*90d0*/  FADD.FTZ R176, R168, R176 ;  /* 0x000000b0a8b07221 */ /* 0x000fe60000010000 */
[----:B------:R-:W2:Y:S01]  /*90e0*/  MUFU.EX2 R170, R170 ;  /* 0x000000aa00aa7308 */ /* 0x000ea20000000800 */
[C---:B------:R-:W-:Y:S05]  /*90f0*/  HMMA.16816.F32 R4, R132.reuse, R136, R4 ;  /* 0x000000888404723c */ /* 0x040fea0000001804 */
[----:B-1----:R-:W-:Y:S03]  /*9100*/  FADD.FTZ R176, R169, R176 ;  /* 0x000000b0a9b07221 */ /* 0x002fe60000010000 */
[C---:B------:R-:W-:Y:S01]  /*9110*/  HMMA.16816.F32 R8, R132.reuse, R138, R8 ;  /* 0x0000008a8408723c */ /* 0x040fe20000001808 */
[----:B------:R-:W1:Y:S01]  /*9120*/  LDSM.16.MT88.4 R136, [R250+0x4880] ;  /* 0x00488000fa88783b */ /* 0x000e620000004200 */
[----:B------:R-:W4:Y:S02]  /*9130*/  MUFU.EX2 R171, R171 ;  /* 0x000000ab00ab7308 */ /* 0x000f240000000800 */
[----:B---3--:R-:W-:Y:S02]  /*9140*/  F2FP.PACK_AB R156, R174, R175 ;  /* 0x000000afae9c723e */ /* 0x008fe400000000ff */
[C---:B--2---:R-:W-:Y:S01]  /*9150*/  F2FP.PACK_AB R157, R170.reuse, R169 ;  /* 0x000000a9aa9d723e */ /* 0x044fe200000000ff */
[----:B------:R-:W-:Y:S01]  /*9160*/  FADD.FTZ R170, R170, R176 ;  /* 0x000000b0aaaa7221 */ /* 0x000fe20000010000 */
[----:B----4-:R-:W-:Y:S04]  /*9170*/  F2FP.PACK_AB R159, R3, R171 ;  /* 0x000000ab039f723e */ /* 0x010fe800000000ff */
[----:B------:R-:W-:Y:S01]  /*9180*/  FADD.FTZ R170, R171, R170 ;  /* 0x000000aaabaa7221 */ /* 0x000fe20000010000 */
        /* <DEDUP_REMOVED lines=42> */
[C---:B------:R-:W-:Y:S08]  /*9430*/  HMMA.16816.F32 R124, R132.reuse, R140, R124 ;  /* 0x0000008c847c723c */ /* 0x040ff0000000187c */
[----:B------:R-:W-:Y:S08]  /*9440*/  HMMA.16816.F32 R128, R132, R142, R128 ;  /* 0x0000008e8480723c */ /* 0x000ff00000001880 */
[C---:B-1----:R-:W-:Y:S01]  /*9450*/  HMMA.16816.F32 R132, R156.reuse, R136, R4 ;  /* 0x000000889c84723c */ /* 0x042fe20000001804 */
[----:B------:R-:W1:Y:S07]  /*9460*/  LDSM.16.MT88.4 R4, [R248+0x5080] ;  /* 0x00508000f804783b */ /* 0x000e6e0000004200 */
[C---:B------:R-:W-:Y:S01]  /*9470*/  HMMA.16816.F32 R136, R156.reuse, R138, R8 ;  /* 0x0000008a9c88723c */ /* 0x040fe20000001808 */
[----:B------:R-:W2:Y:S07]  /*9480*/  LDSM.16.MT88.4 R8, [R252+0x6880] ;  /* 0x00688000fc08783b */ /* 0x000eae0000004200 */
[C---:B------:R-:W-:Y:S01]  /*9490*/  HMMA.16816.F32 R140, R156.reuse, R144, R12 ;  /* 0x000000909c8c723c */ /* 0x040fe2000000180c */
[----:B------:R-:W3:Y:S07]  /*94a0*/  LDSM.16.MT88.4 R12, [R250+0x6880] ;  /* 0x00688000fa0c783b */ /* 0x000eee0000004200 */
[C---:B------:R-:W-:Y:S08]  /*94b0*/  HMMA.16816.F32 R144, R156.reuse, R146, R16 ;  /* 0x000000929c90723c */ /* 0x040ff00000001810 */
[C---:B------:R-:W-:Y:S08]  /*94c0*/  HMMA.16816.F32 R148, R156.reuse, R152, R20 ;  /* 0x000000989c94723c */ /* 0x040ff00000001814 */
[C---:B------:R-:W-:Y:S08]  /*94d0*/  HMMA.16816.F32 R152, R156.reuse, R154, R24 ;  /* 0x0000009a9c98723c */ /* 0x040ff00000001818 */
        /* <DEDUP_REMOVED lines=33> */
[C---:B------:R-:W-:Y:S08]  /*96f0*/  HMMA.16816.F32 R120, R156.reuse, R14, R120 ;  /* 0x0000000e9c78723c */ /* 0x040ff00000001878 */
[C---:B-1----:R-:W-:Y:S07]  /*9700*/  HMMA.16816.F32 R124, R156.reuse, R4, R124 ;  /* 0x000000049c7c723c */ /* 0x042fee000000187c */
[----:B------:R-:W-:Y:S01]  /*9710*/  FADD.FTZ R5, R172, R173 ;  /* 0x000000adac057221 */ /* 0x000fe20000010000 */
[----:B------:R-:W-:Y:S04]  /*9720*/  HMMA.16816.F32 R128, R156, R6, R128 ;  /* 0x000000069c80723c */ /* 0x000fe80000001880 */
[----:B------:R1:W-:Y:S01]  /*9730*/  STL [R1+0x44], R5 ;  /* 0x0000440501007387 */ /* 0x0003e20000100800 */
[----:B------:R-:W-:Y:S01]  /*9740*/  FADD.FTZ R4, R3, R170 ;  /* 0x000000aa03047221 */ /* 0x000fe20000010000 */
[----:B------:R-:W-:Y:S02]  /*9750*/  MOV R3, R0 ;  /* 0x0000000000037202 */ /* 0x000fe40000000f00 */
[----:B------:R-:W-:Y:S02]  /*9760*/  MOV R156, R2 ;  /* 0x00000002009c7202 */ /* 0x000fe40000000f00 */
[----:B------:R1:W-:Y:S02]  /*9770*/  STL [R1+0x40], R4 ;  /* 0x0000400401007387 */ /* 0x0003e40000100800 */
[----:B-1----:R-:W-:-:S05]  /*9780*/  @P0 BRA `(.L_x_198) ;  /* 0xffffc1b000000947 */ /* 0x002fca000383ffff */
.L_x_185:
[----:B------:R-:W1:Y:S01]  /*9790*/  S2UR UR29, SR_CTAID.X ;  /* 0x00000000001d79c3 */ /* 0x000e620000002500 */
[----:B------:R-:W-:-:S02]  /*97a0*/  UISETP.NE.AND UP1, UPT, UR14, URZ, UPT ;  /* 0x0000003f0e00728c */ /* 0x000fc4000bf25270 */
[----:B------:R-:W-:Y:S02]  /*97b0*/  UISETP.NE.AND UP0, UPT, UR13, URZ, UPT ;  /* 0x0000003f0d00728c */ /* 0x000fe4000bf05270 */
[----:B------:R-:W-:Y:S02]  /*97c0*/  UMOV UR27, 0x1 ;  /* 0x00000001001b7882 */ /* 0x000fe40000000000 */
[----:B------:R-:W-:Y:S02]  /*97d0*/  ULDC UR26, c[0x0][0x168] ;  /* 0x00005a00001a7ab9 */ /* 0x000fe40000000800 */
[----:B------:R-:W-:Y:S01]  /*97e0*/  ULDC.64 UR4, c[0x0][0x2c8] ;  /* 0x0000b20000047ab9 */ /* 0x000fe20000000a00 */
[----:B------:R-:W-:Y:S01]  /*97f0*/  PLOP3.LUT P0, PT, PT, PT, UP0, 0x40, 0x0 ;  /* 0x000000000000781c */ /* 0x000fe20003f0e808 */
[----:B------:R-:W-:Y:S02]  /*9800*/  UIADD3 UR26, UR27, -UR26, URZ ;  /* 0x8000001a1b1a7290 */ /* 0x000fe4000fffe03f */
[----:B-1----:R-:W-:-:S04]  /*9810*/  ULEA UR29, UR29, 0x7f, 0x7 ;  /* 0x0000007f1d1d7891 */ /* 0x002fc8000f8e383f */
[----:B------:R-:W-:-:S03]  /*9820*/  UIMAD.WIDE.U32 UR30, UR29, UR4, URZ ;  /* 0x000000041d1e72a5 */ /* 0x000fc6000f8e003f */
[----:B------:R-:W-:Y:S02]  /*9830*/  ULDC UR4, c[0x0][0x1d0] ;  /* 0x0000740000047ab9 */ /* 0x000fe40000000800 */
[----:B------:R-:W-:Y:S02]  /*9840*/  UIMAD UR4, UR28, UR4, UR26 ;  /* 0x000000041c0472a4 */ /* 0x000fe4000f8e021a */
[----:B------:R-:W-:Y:S02]  /*9850*/  @UP1 USHF.R.U32.HI UR29, URZ, UR5, UR31 ;  /* 0x000000053f1d1299 */ /* 0x000fe4000801161f */
[----:B------:R-:W-:Y:S02]  /*9860*/  ULDC UR26, c[0x0][0x324] ;  /* 0x0000c900001a7ab9 */ /* 0x000fe40000000800 */
[----:B------:R-:W-:-:S04]  /*9870*/  UIADD3 UR28, UR4, UR29, URZ ;  /* 0x0000001d041c7290 */ /* 0x000fc8000fffe03f */
[----:B------:R-:W-:Y:S01]  /*9880*/  UIADD3 UR26, UR28, -UR26, URZ ;  /* 0x8000001a1c1a7290 */ /* 0x000fe2000fffe03f */
[----:B------:R-:W-:Y:S05]  /*9890*/  @P0 BRA `(.L_x_199) ;  /* 0x0000016000000947 */ /* 0x000fea0003800000 */
[----:B------:R-:W-:-:S06]  /*98a0*/  UISETP.GT.AND UP0, UPT, UR28, -0x1, UPT ;  /* 0xffffffff1c00788c */ /* 0x000fcc000bf04270 */
[----:B------:R-:W-:-:S13]  /*98b0*/  PLOP3.LUT P0, PT, PT, PT, UP0, 0x80, 0x0 ;  /* 0x000000000000781c */ /* 0x000fda0003f0f008 */
[----:B------:R-:W-:Y:S05]  /*98c0*/  @P0 BRA `(.L_x_200) ;  /* 0x0000009000000947 */ /* 0x000fea0003800000 */
[----:B------:R-:W-:Y:S02]  /*98d0*/  ULDC UR4, c[0x0][0x32c] ;  /* 0x0000cb0000047ab9 */ /* 0x000fe40000000800 */
[----:B------:R-:W-:Y:S02]  /*98e0*/  UISETP.NE.AND UP0, UPT, UR27, UR4, UPT ;  /* 0x000000041b00728c */ /* 0x000fe4000bf05270 */
[----:B------:R-:W-:Y:S02]  /*98f0*/  ULOP3.LUT UR28, URZ, UR28, URZ, 0x33, !UPT ;  /* 0x0000001c3f1c7292 */ /* 0x000fe4000f8e333f */
[----:B------:R-:W-:Y:S02]  /*9900*/  ULDC.64 UR4, c[0x0][0x330] ;  /* 0x0000cc0000047ab9 */ /* 0x000fe40000000a00 */
[----:B------:R-:W-:-:S07]  /*9910*/  UIMAD.WIDE.U32 UR30, UR28, UR4, URZ ;  /* 0x000000041c1e72a5 */ /* 0x000fce000f8e003f */
[----:B------:R-:W-:Y:S02]  /*9920*/  @UP0 UMOV UR27, UR31 ;  /* 0x0000001f001b0c82 */ /* 0x000fe40008000000 */
[----:B------:R-:W-:-:S04]  /*9930*/  @UP0 USHF.R.U32.HI UR28, URZ, UR5, UR27 ;  /* 0x000000053f1c0299 */ /* 0x000fc8000801161b */
[----:B------:R-:W-:Y:S01]  /*9940*/  ULOP3.LUT UR28, URZ, UR28, URZ, 0x33, !UPT ;  /* 0x0000001c3f1c7292 */ /* 0x000fe2000f8e333f */
[----:B------:R-:W-:Y:S05]  /*9950*/  BRA `(.L_x_201) ;  /* 0x0000006000007947 */ /* 0x000fea0003800000 */
.L_x_200:
[----:B------:R-:W-:Y:S02]  /*9960*/  ULDC UR4, c[0x0][0x32c] ;  /* 0x0000cb0000047ab9 */ /* 0x000fe40000000800 */
[----:B------:R-:W-:-:S03]  /*9970*/  UISETP.NE.AND UP0, UPT, UR27, UR4, UPT ;  /* 0x000000041b00728c */ /* 0x000fc6000bf05270 */
[----:B------:R-:W-:Y:S02]  /*9980*/  ULDC.64 UR4, c[0x0][0x330] ;  /* 0x0000cc0000047ab9 */ /* 0x000fe40000000a00 */
[----:B------:R-:W-:-:S07]  /*9990*/  UIMAD.WIDE.U32 UR30, UR28, UR4, URZ ;  /* 0x000000041c1e72a5 */ /* 0x000fce000f8e003f */
[----:B------:R-:W-:Y:S02]  /*99a0*/  @UP0 UMOV UR27, UR31 ;  /* 0x0000001f001b0c82 */ /* 0x000fe40008000000 */
[----:B------:R-:W-:Y:S02]  /*99b0*/  @UP0 USHF.R.U32.HI UR28, URZ, UR5, UR27 ;  /* 0x000000053f1c0299 */ /* 0x000fe4000801161b */
.L_x_201:
[----:B------:R-:W-:Y:S02]  /*99c0*/  ULDC UR4, c[0x0][0x32c] ;  /* 0x0000cb0000047ab9 */ /* 0x000fe40000000800 */
[----:B------:R-:W-:-:S04]  /*99d0*/  UIMAD UR4, UR28, UR4, URZ ;  /* 0x000000041c0472a4 */ /* 0x000fc8000f8e023f */
[----:B------:R-:W-:-:S04]  /*99e0*/  UISETP.LT.AND UP0, UPT, UR26, UR4, UPT ;  /* 0x000000041a00728c */ /* 0x000fc8000bf01270 */
[----:B------:R-:W-:-:S04]  /*99f0*/  USEL UR26, UR26, UR4, !UP0 ;  /* 0x000000041a1a7287 */ /* 0x000fc8000c000000 */
.L_x_199:
[----:B------:R-:W-:-:S04]  /*9a00*/  UIADD3 UR26, UR26, 0x2f, URZ ;  /* 0x0000002f1a1a7890 */ /* 0x000fc8000fffe03f */
        /* <DEDUP_REMOVED lines=9> */
[----:B------:R-:W2:Y:S04]  /*9aa0*/  LDL R7, [R1+0x24] ;  /* 0x0000240001077983 */ /* 0x000ea80000100800 */
[----:B------:R-:W3:Y:S04]  /*9ab0*/  LDL R6, [R1+0x30] ;  /* 0x0000300001067983 */ /* 0x000ee80000100800 */
[----:B------:R-:W3:Y:S04]  /*9ac0*/  LDL R5, [R1+0x18] ;  /* 0x0000180001057983 */ /* 0x000ee80000100800 */
[----:B------:R-:W4:Y:S04]  /*9ad0*/  LDL R4, [R1+0x2c] ;  /* 0x00002c0001047983 */ /* 0x000f280000100800 */
[----:B------:R-:W4:Y:S01]  /*9ae0*/  LDL R3, [R1+0x14] ;  /* 0x0000140001037983 */ /* 0x000f220000100800 */
[C---:B--2---:R-:W-:Y:S01]  /*9af0*/  SHF.L.U64.HI R8, R7.reuse, 0x1, R8 ;  /* 0x0000000107087819 */ /* 0x044fe20000010208 */
[----:B------:R-:W-:-:S04]  /*9b00*/  IMAD.SHL.U32 R7, R7, 0x2, RZ ;  /* 0x0000000207077824 */ /* 0x000fc800078e00ff */
[----:B------:R1:W-:Y:S01]  /*9b10*/  STL [R1+0x4c], R8 ;  /* 0x00004c0801007387 */ /* 0x0003e20000100800 */
[----:B---3--:R-:W-:-:S03]  /*9b20*/  SHF.L.U64.HI R179, R5, 0x1, R6 ;  /* 0x0000000105b37819 */ /* 0x008fc60000010206 */
[----:B------:R1:W-:Y:S01]  /*9b30*/  STL [R1+0x48], R7 ;  /* 0x0000480701007387 */ /* 0x0003e20000100800 */
[----:B------:R-:W-:Y:S01]  /*9b40*/  IMAD.SHL.U32 R178, R5, 0x2, RZ ;  /* 0x0000000205b27824 */ /* 0x000fe200078e00ff */
[C---:B----4-:R-:W-:Y:S01]  /*9b50*/  SHF.L.U64.HI R177, R3.reuse, 0x1, R4 ;  /* 0x0000000103b17819 */ /* 0x050fe20000010204 */
[----:B------:R-:W-:Y:S02]  /*9b60*/  IMAD.SHL.U32 R176, R3, 0x2, RZ ;  /* 0x0000000203b07824 */ /* 0x000fe400078e00ff */
.L_x_207:
[----:B------:R-:W2:Y:S01]  /*9b70*/  LDL R4, [R1+0x4] ;  /* 0x0000040001047983 */ /* 0x000ea20000100800 */
[----:B------:R-:W-:Y:S04]  /*9b80*/  DEPBAR.LE SB0, 0x0 ;  /* 0x000080000000791a */ /* 0x000fe80000000000 */
[----:B------:R-:W3:Y:S01]  /*9b90*/  LDL R3, [R1] ;  /* 0x0000000001037983 */ /* 0x000ee20000100800 */
[----:B------:R-:W-:Y:S03]  /*9ba0*/  UISETP.GT.AND UP0, UPT, UR7, UR23, UPT ;  /* 0x000000170700728c */ /* 0x000fe6000bf04270 */
[----:B------:R-:W-:Y:S03]  /*9bb0*/  BAR.SYNC.DEFER_BLOCKING 0x0 ;  /* 0x0000000000007b1d */ /* 0x000fe60000010000 */
[----:B------:R-:W-:Y:S03]  /*9bc0*/  PLOP3.LUT P0, PT, PT, PT, UP0, 0x80, 0x0 ;  /* 0x000000000000781c */ /* 0x000fe60003f0f008 */
[----:B------:R-:W4:Y:S04]  /*9bd0*/  LDSM.16.M88.4 R168, [R247] ;  /* 0x00000000f7a8783b */ /* 0x000f280000000200 */
[----:B------:R-:W1:Y:S04]  /*9be0*/  LDSM.16.M88.4 R172, [R246] ;  /* 0x00000000f6ac783b */ /* 0x000e680000000200 */
[----:B-12---:R-:W1:Y:S04]  /*9bf0*/  LDSM.16.M88.4 R8, [R4+0x14080] ;  /* 0x014080000408783b */ /* 0x006e680000000200 */
[----:B------:R-:W2:Y:S04]  /*9c00*/  LDSM.16.M88.4 R16, [R4+0x14880] ;  /* 0x014880000410783b */ /* 0x000ea80000000200 */
[----:B------:R-:W1:Y:S04]  /*9c10*/  LDSM.16.M88.4 R24, [R4+0x15080] ;  /* 0x015080000418783b */ /* 0x000e680000000200 */
[----:B---3--:R3:W1:Y:S02]  /*9c20*/  LDSM.16.M88.4 R156, [R3] ;  /* 0x00000000039c783b */ /* 0x0086640000000200 */
[----:B---3--:R-:W-:Y:S01]  /*9c30*/  MOV R3, R0 ;  /* 0x0000000000037202 */ /* 0x008fe20000000f00 */
[----:B------:R-:W-:-:S05]  /*9c40*/  @P0 BRA `(.L_x_203) ;  /* 0x0000043000000947 */ /* 0x000fca0003800000 */
[----:B----4-:R-:W3:Y:S01]  /*9c50*/  LDL R7, [R1+0xc] ;  /* 0x00000c0001077983 */ /* 0x010ee20000100800 */
[----:B------:R-:W-:Y:S03]  /*9c60*/  BSSY B0, `(.L_x_203) ;  /* 0x0000041000007945 */ /* 0x000fe60003800000 */
[----:B------:R-:W4:Y:S04]  /*9c70*/  LDL R14, [R1+0x8] ;  /* 0x00000800010e7983 */ /* 0x000f280000100800 */
[----:B------:R-:W5:Y:S04]  /*9c80*/  LDL R20, [R1+0x48] ;  /* 0x0000480001147983 */ /* 0x000f680000100800 */
[----:B--2---:R-:W2:Y:S04]  /*9c90*/  LDL R22, [R1+0x4c] ;  /* 0x00004c0001167983 */ /* 0x004ea80000100800 */
[----:B------:R-:W2:Y:S04]  /*9ca0*/  LDL R13, [R1+0x1c] ;  /* 0x00001c00010d7983 */ /* 0x000ea80000100800 */
[----:B------:R-:W2:Y:S04]  /*9cb0*/  LDL R15, [R1+0x10] ;  /* 0x00001000010f7983 */ /* 0x000ea80000100800 */
[----:B------:R-:W2:Y:S01]  /*9cc0*/  LDL R23, [R1+0x28] ;  /* 0x0000280001177983 */ /* 0x000ea20000100800 */
[----:B---3--:R-:W-:Y:S01]  /*9cd0*/  SHF.R.S32.HI R6, RZ, 0x1f, R7 ;  /* 0x0000001fff067819 */ /* 0x008fe20000011407 */
[C---:B------:R-:W-:Y:S01]  /*9ce0*/  IMAD.WIDE.U32 R4, R7.reuse, c[0x0][0x208], RZ ;  /* 0x0000820007047a25 */ /* 0x040fe200078e00ff */
[----:B----4-:R-:W-:Y:S03]  /*9cf0*/  SHF.R.S32.HI R12, RZ, 0x1f, R14 ;  /* 0x0000001fff0c7819 */ /* 0x010fe6000001140e */
[----:B------:R-:W-:Y:S04]  /*9d00*/  IMAD R6, R6, c[0x0][0x208], RZ ;  /* 0x0000820006067a24 */ /* 0x000fe800078e02ff */
[----:B------:R-:W-:Y:S02]  /*9d10*/  IMAD R6, R7, c[0x0][0x20c], R6 ;  /* 0x0000830007067a24 */ /* 0x000fe400078e0206 */
[----:B------:R-:W3:Y:S01]  /*9d20*/  LDL R7, [R1+0x24] ;  /* 0x0000240001077983 */ /* 0x000ee20000100800 */
[----:B------:R-:W-:Y:S02]  /*9d30*/  IMAD R12, R12, c[0x0][0x218], RZ ;  /* 0x000086000c0c7a24 */ /* 0x000fe400078e02ff */
[----:B------:R-:W-:Y:S02]  /*9d40*/  IMAD.IADD R5, R5, 0x1, R6 ;  /* 0x0000000105057824 */ /* 0x000fe400078e0206 */
[C---:B------:R-:W-:Y:S02]  /*9d50*/  IMAD R12, R14.reuse, c[0x0][0x21c], R12 ;  /* 0x000087000e0c7a24 */ /* 0x040fe400078e020c */
[----:B------:R-:W-:Y:S05]  /*9d60*/  IMAD.WIDE.U32 R4, R14, c[0x0][0x218], R4 ;  /* 0x000086000e047a25 */ /* 0x000fea00078e0004 */
[----:B------:R-:W-:Y:S04]  /*9d70*/  IADD3 R4, P0, R4, UR24, RZ ;  /* 0x0000001804047c10 */ /* 0x000fe8000ff1e0ff */
[----:B------:R-:W-:Y:S02]  /*9d80*/  IADD3.X R12, R5, UR15, R12, P0, !PT ;  /* 0x0000000f050c7c10 */ /* 0x000fe400087fe40c */
[C---:B------:R-:W-:Y:S04]  /*9d90*/  LEA R6, P0, R4.reuse, c[0x0][0x1f8], 0x1 ;  /* 0x00007e0004067a11 */ /* 0x040fe800078008ff */
[----:B------:R-:W-:Y:S01]  /*9da0*/  LEA.HI.X R12, R4, c[0x0][0x1fc], R12, 0x1, P0 ;  /* 0x00007f00040c7a11 */ /* 0x000fe200000f0c0c */
[----:B------:R-:W5:Y:S02]  /*9db0*/  SHFL.IDX PT, R14, R6, RZ, 0x181f ;  /* 0x00181fff060e7589 */ /* 0x000f6400000e0000 */
[C---:B-----5:R-:W-:Y:S02]  /*9dc0*/  IADD3 R20, P0, R14.reuse, R20, RZ ;  /* 0x000000140e147210 */ /* 0x060fe40007f1e0ff */
[----:B---3--:R-:W-:Y:S02]  /*9dd0*/  ISETP.GE.AND P1, PT, R7, c[0x0][0x1d4], PT ;  /* 0x0000750007007a0c */ /* 0x008fe40003f26270 */
[----:B------:R-:W2:Y:S02]  /*9de0*/  SHFL.IDX PT, R7, R12, RZ, 0x181f ;  /* 0x00181fff0c077589 */ /* 0x000ea400000e0000 */
[C---:B--2---:R-:W-:Y:S01]  /*9df0*/  IMAD.X R21, R7.reuse, 0x1, R22, P0 ;  /* 0x0000000107157824 */ /* 0x044fe200000e0616 */
[----:B------:R-:W-:Y:S01]  /*9e00*/  IADD3 R4, P0, R14, R178, RZ ;  /* 0x000000b20e047210 */ /* 0x000fe20007f1e0ff */
[----:B------:R-:W2:Y:S07]  /*9e10*/  S2R R22, SR_TID.X ;  /* 0x0000000000167919 */ /* 0x000eae0000002100 */
[----:B------:R-:W-:Y:S01]  /*9e20*/  @!PT LDS RZ, [RZ] ;  /* 0x00000000fffff984 */ /* 0x000fe20000000800 */
[----:B------:R3:W-:Y:S01]  /*9e30*/  LDGSTS.E.BYPASS.LTC128B.128 [R13+0x4080], [R20.64], !P1 ;  /* 0x04080000140d7fae */ /* 0x0007e2000c901d52 */
[C---:B------:R-:W-:Y:S05]  /*9e40*/  IMAD.X R5, R7.reuse, 0x1, R179, P0 ;  /* 0x0000000107057824 */ /* 0x040fea00000e06b3 */
[----:B------:R4:W-:Y:S01]  /*9e50*/  LDGSTS.E.BYPASS.LTC128B.128 [R13+0x5880], [R4.64], !P6 ;  /* 0x05880000040d7fae */ /* 0x0009e2000f101d52 */
[----:B--2---:R-:W-:Y:S02]  /*9e60*/  ISETP.GT.AND P1, PT, R22, 0x7f, PT ;  /* 0x0000007f1600780c */ /* 0x004fe40003f24270 */
[C---:B----4-:R-:W-:Y:S05]  /*9e70*/  IADD3 R4, P0, R14.reuse, R176, RZ ;  /* 0x000000b00e047210 */ /* 0x050fea0007f1e0ff */
[----:B------:R-:W-:Y:S05]  /*9e80*/  IMAD.X R5, R7, 0x1, R177, P0 ;  /* 0x0000000107057824 */ /* 0x000fea00000e06b1 */
[----:B------:R2:W-:Y:S02]  /*9e90*/  LDGSTS.E.BYPASS.LTC128B.128 [R13+0x7080], [R4.64], !P5 ;  /* 0x07080000040d7fae */ /* 0x0005e4000e901d52 */
[C---:B--2---:R-:W-:Y:S01]  /*9ea0*/  IMAD.SHL.U32 R4, R15.reuse, 0x2, RZ ;  /* 0x000000020f047824 */ /* 0x044fe200078e00ff */
[----:B------:R-:W-:Y:S04]  /*9eb0*/  SHF.L.U64.HI R5, R15, 0x1, R23 ;  /* 0x000000010f057819 */ /* 0x000fe80000010217 */
[----:B------:R-:W-:Y:S05]  /*9ec0*/  IADD3 R14, P0, R14, R4, RZ ;  /* 0x000000040e0e7210 */ /* 0x000fea0007f1e0ff */
[----:B------:R-:W-:Y:S05]  /*9ed0*/  IMAD.X R15, R7, 0x1, R5, P0 ;  /* 0x00000001070f7824 */ /* 0x000fea00000e0605 */
[----:B------:R3:W-:Y:S01]  /*9ee0*/  LDGSTS.E.BYPASS.LTC128B.128 [R13+0x8880], [R14.64], !P4 ;  /* 0x088800000e0d7fae */ /* 0x0007e2000e101d52 */
[----:B------:R-:W-:-:S05]  /*9ef0*/  @P1 BRA `(.L_x_204) ;  /* 0x0000017000001947 */ /* 0x000fca0003800000 */
[----:B------:R-:W-:-:S05]  /*9f00*/  BRA.DIV ~URZ, `(.L_x_205) ;  /* 0x00009cd27f007947 */ /* 0x000fca000b800000 */
[----:B------:R2:W4:Y:S04]  /*9f10*/  SHFL.IDX PT, R7, R12, 0x1, 0x181f ;  /* 0x00381f000c077f89 */ /* 0x00052800000e0000 */
[----:B------:R2:W3:Y:S02]  /*9f20*/  SHFL.IDX PT, R12, R6, 0x1, 0x181f ;  /* 0x00381f00060c7f89 */ /* 0x0004e400000e0000 */
.L_x_239:
[----:B---3--:R-:W3:Y:S04]  /*9f30*/  LDL R15, [R1+0x24] ;  /* 0x00002400010f7983 */ /* 0x008ee80000100800 */
[----:B------:R-:W5:Y:S04]  /*9f40*/  LDL R14, [R1+0x48] ;  /* 0x00004800010e7983 */ /* 0x000f680000100800 */
[----:B--2---:R-:W2:Y:S04]  /*9f50*/  LDL R13, [R1+0x4c] ;  /* 0x00004c00010d7983 */ /* 0x004ea80000100800 */
[----:B----4-:R-:W4:Y:S01]  /*9f60*/  LDL R6, [R1+0x1c] ;  /* 0x00001c0001067983 */ /* 0x010f220000100800 */
[----:B---3--:R-:W-:Y:S02]  /*9f70*/  ISETP.GE.AND P1, PT, R15, c[0x0][0x1d4], PT ;  /* 0x000075000f007a0c */ /* 0x008fe40003f26270 */
[C---:B-----5:R-:W-:Y:S05]  /*9f80*/  IADD3 R14, P0, R12.reuse, R14, RZ ;  /* 0x0000000e0c0e7210 */ /* 0x060fea0007f1e0ff */
[C---:B--2---:R-:W-:Y:S06]  /*9f90*/  IMAD.X R15, R7.reuse, 0x1, R13, P0 ;  /* 0x00000001070f7824 */ /* 0x044fec00000e060d */
[----:B------:R-:W-:Y:S01]  /*9fa0*/  @!PT LDS RZ, [RZ] ;  /* 0x00000000fffff984 */ /* 0x000fe20000000800 */
[----:B------:R-:W-:Y:S01]  /*9fb0*/  @!PT LDS RZ, [RZ] ;  /* 0x00000000fffff984 */ /* 0x000fe20000000800 */
[----:B------:R-:W-:Y:S01]  /*9fc0*/  @!PT LDS RZ, [RZ] ;  /* 0x00000000fffff984 */ /* 0x000fe20000000800 */
[----:B----4-:R2:W-:Y:S02]  /*9fd0*/  LDGSTS.E.BYPASS.LTC128B.128 [R6+0x5080], [R14.64], !P1 ;  /* 0x050800000e067fae */ /* 0x0105e4000c901d52 */
[C---:B--2---:R-:W-:Y:S05]  /*9fe0*/  IADD3 R14, P0, R12.reuse, R178, RZ ;  /* 0x000000b20c0e7210 */ /* 0x044fea0007f1e0ff */
[C---:B------:R-:W-:Y:S01]  /*9ff0*/  IMAD.X R15, R7.reuse, 0x1, R179, P0 ;  /* 0x00000001070f7824 */ /* 0x040fe200000e06b3 */
[C---:B------:R-:W-:Y:S04]  /*a000*/  IADD3 R4, P0, R12.reuse, R4, RZ ;  /* 0x000000040c047210 */ /* 0x040fe80007f1e0ff */
[----:B------:R2:W-:Y:S01]  /*a010*/  LDGSTS.E.BYPASS.LTC128B.128 [R6+0x6880], [R14.64], !P6 ;  /* 0x068800000e067fae */ /* 0x0005e2000f101d52 */
[C---:B------:R-:W-:Y:S01]  /*a020*/  IMAD.X R5, R7.reuse, 0x1, R5, P0 ;  /* 0x0000000107057824 */ /* 0x040fe200000e0605 */
[----:B--2---:R-:W-:Y:S05]  /*a030*/  IADD3 R14, P1, R12, R176, RZ ;  /* 0x000000b00c0e7210 */ /* 0x004fea0007f3e0ff */
[----:B------:R-:W-:Y:S05]  /*a040*/  IMAD.X R15, R7, 0x1, R177, P1 ;  /* 0x00000001070f7824 */ /* 0x000fea00008e06b1 */
[----:B------:R2:W-:Y:S04]  /*a050*/  LDGSTS.E.BYPASS.LTC128B.128 [R6+0x8080], [R14.64], !P5 ;  /* 0x080800000e067fae */ /* 0x0005e8000e901d52 */
[----:B------:R2:W-:Y:S02]  /*a060*/  LDGSTS.E.BYPASS.LTC128B.128 [R6+0x9880], [R4.64], !P4 ;  /* 0x0988000004067fae */ /* 0x0005e4000e101d52 */
.L_x_204:
[----:B------:R-:W-:Y:S05]  /*a070*/  BSYNC B0 ;  /* 0x0000000000007941 */ /* 0x000fea0003800000 */
.L_x_203:
[----:B----4-:R-:W0:Y:S01]  /*a080*/  LDGDEPBAR ;  /* 0x00000000000079af */ /* 0x010e220000000000 */
[----:B------:R-:W-:Y:S01]  /*a090*/  WARPSYNC 0xffffffff ;  /* 0xffffffff00007948 */ /* 0x000fe20003800000 */
[C---:B-12---:R-:W-:Y:S01]  /*a0a0*/  HMMA.16816.F32 R4, R160.reuse, R8, RZ ;  /* 0x00000008a004723c */ /* 0x046fe200000018ff */
[----:B------:R-:W-:Y:S06]  /*a0b0*/  UISETP.GT.AND UP0, UPT, UR23, UR7, UPT ;  /* 0x000000071700728c */ /* 0x000fec000bf04270 */
[----:B------:R-:W-:Y:S01]  /*a0c0*/  PLOP3.LUT P0, PT, PT, PT, UP0, 0x40, 0x0 ;  /* 0x000000000000781c */ /* 0x000fe20003f0e808 */
[C---:B------:R-:W-:Y:S08]  /*a0d0*/  HMMA.16816.F32 R8, R160.reuse, R10, RZ ;  /* 0x0000000aa008723c */ /* 0x040ff000000018ff */
[C---:B---3--:R-:W-:Y:S08]  /*a0e0*/  HMMA.16816.F32 R12, R160.reuse, R16, RZ ;  /* 0x00000010a00c723c */ /* 0x048ff000000018ff */
[C---:B------:R-:W-:Y:S08]  /*a0f0*/  HMMA.16816.F32 R16, R160.reuse, R18, RZ ;  /* 0x00000012a010723c */ /* 0x040ff000000018ff */
[C---:B------:R-:W-:Y:S08]  /*a100*/  HMMA.16816.F32 R20, R160.reuse, R24, RZ ;  /* 0x00000018a014723c */ /* 0x040ff000000018ff */
[----:B------:R-:W-:Y:S08]  /*a110*/  HMMA.16816.F32 R24, R160, R26, RZ ;  /* 0x0000001aa018723c */ /* 0x000ff000000018ff */
[C---:B------:R-:W-:Y:S08]  /*a120*/  HMMA.16816.F32 R4, R164.reuse, R156, R4 ;  /* 0x0000009ca404723c */ /* 0x040ff00000001804 */
[C---:B------:R-:W-:Y:S01]  /*a130*/  HMMA.16816.F32 R8, R164.reuse, R158, R8 ;  /* 0x0000009ea408723c */ /* 0x040fe20000001808 */
[----:B------:R-:W1:Y:S07]  /*a140*/  LDSM.16.M88.4 R156, [R251+0x14080] ;  /* 0x01408000fb9c783b */ /* 0x000e6e0000000200 */
[C---:B------:R-:W-:Y:S08]  /*a150*/  HMMA.16816.F32 R12, R164.reuse, R168, R12 ;  /* 0x000000a8a40c723c */ /* 0x040ff0000000180c */
[C---:B------:R-:W-:Y:S01]  /*a160*/  HMMA.16816.F32 R16, R164.reuse, R170, R16 ;  /* 0x000000aaa410723c */ /* 0x040fe20000001810 */
[----:B------:R-:W2:Y:S07]  /*a170*/  LDSM.16.M88.4 R168, [R251+0x14880] ;  /* 0x01488000fba8783b */ /* 0x000eae0000000200 */
[C---:B------:R-:W-:Y:S01]  /*a180*/  HMMA.16816.F32 R20, R164.reuse, R172, R20 ;  /* 0x000000aca414723c */ /* 0x040fe20000001814 */
[----:B------:R-:W3:Y:S07]  /*a190*/  LDL R173, [R1+0x4] ;  /* 0x0000040001ad7983 */ /* 0x000eee0000100800 */
[----:B------:R-:W-:Y:S08]  /*a1a0*/  HMMA.16816.F32 R24, R164, R174, R24 ;  /* 0x000000aea418723c */ /* 0x000ff00000001818 */
        /* <DEDUP_REMOVED lines=8> */
[----:B------:R-:W1:Y:S07]  /*a230*/  LDSM.16.M88.4 R156, [R245+0x800] ;  /* 0x00080000f59c783b */ /* 0x000e6e0000000200 */
[C---:B--2---:R-:W-:Y:S08]  /*a240*/  HMMA.16816.F32 R4, R184.reuse, R168, R4 ;  /* 0x000000a8b804723c */ /* 0x044ff00000001804 */
[C---:B------:R-:W-:Y:S01]  /*a250*/  HMMA.16816.F32 R8, R184.reuse, R170, R8 ;  /* 0x000000aab808723c */ /* 0x040fe20000001808 */
[----:B------:R-:W2:Y:S07]  /*a260*/  LDSM.16.M88.4 R168, [R245+0x1000] ;  /* 0x00100000f5a8783b */ /* 0x000eae0000000200 */
[C---:B-1----:R-:W-:Y:S08]  /*a270*/  HMMA.16816.F32 R12, R184.reuse, R156, R12 ;  /* 0x0000009cb80c723c */ /* 0x042ff0000000180c */
[C---:B------:R-:W-:Y:S08]  /*a280*/  HMMA.16816.F32 R16, R184.reuse, R158, R16 ;  /* 0x0000009eb810723c */ /* 0x040ff00000001810 */
[C---:B--2---:R-:W-:Y:S08]  /*a290*/  HMMA.16816.F32 R20, R184.reuse, R168, R20 ;  /* 0x000000a8b814723c */ /* 0x044ff00000001814 */
[----:B------:R-:W-:Y:S01]  /*a2a0*/  HMMA.16816.F32 R24, R184, R170, R24 ;  /* 0x000000aab818723c */ /* 0x000fe20000001818 */
[----:B---3--:R-:W1:Y:S08]  /*a2b0*/  LDSM.16.M88.4 R156, [R173+0x15880] ;  /* 0x01588000ad9c783b */ /* 0x008e700000000200 */
        /* <DEDUP_REMOVED lines=107> */
[----:B------:R-:W-:Y:S01]  /*a970*/  FMUL.FTZ R7, R7, c[0x0][0x320] ;  /* 0x0000c80007077a20 */ /* 0x000fe20000410000 */
[C---:B-1----:R-:W-:Y:S03]  /*a980*/  HMMA.16816.F32 R12, R232.reuse, R156, R12 ;  /* 0x0000009ce80c723c */ /* 0x042fe6000000180c */
[----:B------:R-:W-:Y:S03]  /*a990*/  FMUL.FTZ R8, R8, c[0x0][0x320] ;  /* 0x0000c80008087a20 */ /* 0x000fe60000410000 */
[----:B------:R-:W1:Y:S01]  /*a9a0*/  MUFU.TANH R170, R5 ;  /* 0x0000000500aa7308 */ /* 0x000e620000002400 */
[----:B------:R-:W-:Y:S01]  /*a9b0*/  FMUL.FTZ R9, R9, c[0x0][0x320] ;  /* 0x0000c80009097a20 */ /* 0x000fe20000410000 */
[C---:B------:R-:W-:Y:S08]  /*a9c0*/  HMMA.16816.F32 R16, R232.reuse, R158, R16 ;  /* 0x0000009ee810723c */ /* 0x040ff00000001810 */
[----:B------:R-:W3:Y:S08]  /*a9d0*/  MUFU.TANH R173, R6 ;  /* 0x0000000600ad7308 */ /* 0x000ef00000002400 */
[----:B------:R-:W-:Y:S02]  /*a9e0*/  FMUL.FTZ R12, R12, c[0x0][0x320] ;  /* 0x0000c8000c0c7a20 */ /* 0x000fe40000410000 */
[----:B------:R4:W1:Y:S01]  /*a9f0*/  MUFU.TANH R174, R7 ;  /* 0x0000000700ae7308 */ /* 0x0008620000002400 */
[----:B------:R-:W-:Y:S09]  /*aa00*/  FMUL.FTZ R13, R13, c[0x0][0x320] ;  /* 0x0000c8000d0d7a20 */ /* 0x000ff20000410000 */
[----:B------:R5:W1:Y:S10]  /*aa10*/  MUFU.TANH R171, R8 ;  /* 0x0000000800ab7308 */ /* 0x000a740000002400 */
[----:B------:R1:W1:Y:S01]  /*aa20*/  MUFU.TANH R156, R9 ;  /* 0x00000009009c7308 */ /* 0x0002620000002400 */
[----:B----4-:R-:W4:Y:S01]  /*aa30*/  LDSM.16.M88.4 R4, [R245+0x5800] ;  /* 0x00580000f504783b */ /* 0x010f220000000200 */
[----:B------:R-:W-:Y:S08]  /*aa40*/  DEPBAR.LE SB0, 0x0 ;  /* 0x000080000000791a */ /* 0x000ff00000000000 */
[----:B------:R2:W2:Y:S01]  /*aa50*/  MUFU.TANH R158, R12 ;  /* 0x0000000c009e7308 */ /* 0x0004a20000002400 */
[----:B------:R-:W-:Y:S01]  /*aa60*/  BAR.SYNC.DEFER_BLOCKING 0x0 ;  /* 0x0000000000007b1d */ /* 0x000fe20000010000 */
[----:B-----5:R-:W-:Y:S02]  /*aa70*/  FMUL.FTZ R8, R11, c[0x0][0x320] ;  /* 0x0000c8000b087a20 */ /* 0x020fe40000410000 */
[----:B------:R-:W-:Y:S06]  /*aa80*/  FMUL.FTZ R11, R14, c[0x0][0x320] ;  /* 0x0000c8000e0b7a20 */ /* 0x000fec0000410000 */
[----:B------:R5:W3:Y:S01]  /*aa90*/  MUFU.TANH R157, R13 ;  /* 0x0000000d009d7308 */ /* 0x000ae20000002400 */
[----:B-1----:R-:W-:Y:S02]  /*aaa0*/  FMUL.FTZ R9, R10, c[0x0][0x320] ;  /* 0x0000c8000a097a20 */ /* 0x002fe40000410000 */
[----:B------:R-:W-:Y:S02]  /*aab0*/  FMUL.FTZ R10, R15, c[0x0][0x320] ;  /* 0x0000c8000f0a7a20 */ /* 0x000fe40000410000 */
[----:B------:R-:W-:Y:S05]  /*aac0*/  FMUL.FTZ R15, R16, c[0x0][0x320] ;  /* 0x0000c800100f7a20 */ /* 0x000fea0000410000 */
[----:B------:R-:W1:Y:S01]  /*aad0*/  MUFU.TANH R9, R9 ;  /* 0x0000000900097308 */ /* 0x000e620000002400 */
[----:B------:R-:W-:Y:S02]  /*aae0*/  FMUL.FTZ R16, R17, c[0x0][0x320] ;  /* 0x0000c80011107a20 */ /* 0x000fe40000410000 */
[----:B--2---:R-:W-:Y:S07]  /*aaf0*/  FMUL.FTZ R12, R19, c[0x0][0x320] ;  /* 0x0000c800130c7a20 */ /* 0x004fee0000410000 */
[----:B------:R-:W2:Y:S01]  /*ab00*/  MUFU.TANH R8, R8 ;  /* 0x0000000800087308 */ /* 0x000ea20000002400 */
[C---:B----4-:R-:W-:Y:S05]  /*ab10*/  HMMA.16816.F32 R20, R232.reuse, R4, R20 ;  /* 0x00000004e814723c */ /* 0x050fea0000001814 */
[----:B-----5:R-:W-:Y:S04]  /*ab20*/  FMUL.FTZ R13, R18, c[0x0][0x320] ;  /* 0x0000c800120d7a20 */ /* 0x020fe80000410000 */
[----:B------:R-:W4:Y:S01]  /*ab30*/  MUFU.TANH R11, R11 ;  /* 0x0000000b000b7308 */ /* 0x000f220000002400 */
        /* <DEDUP_REMOVED lines=15> */
[----:B------:R-:W1:Y:S10]  /*ac30*/  MUFU.TANH R7, R7 ;  /* 0x0000000700077308 */ /* 0x000e740000002400 */
[----:B------:R1:W1:Y:S10]  /*ac40*/  MUFU.TANH R175, R22 ;  /* 0x0000001600af7308 */ /* 0x0002740000002400 */
[----:B------:R-:W1:Y:S10]  /*ac50*/  MUFU.TANH R14, R14 ;  /* 0x0000000e000e7308 */ /* 0x000e740000002400 */
[----:B------:R-:W1:Y:S10]  /*ac60*/  MUFU.TANH R18, R18 ;  /* 0x0000001200127308 */ /* 0x000e740000002400 */
        /* <DEDUP_REMOVED lines=8> */
[----:B------:R3:W-:Y:S02]  /*acf0*/  STL [R1+0x60], R0 ;  /* 0x0000600001007387 */ /* 0x0007e40000100800 */
[----:B------:R-:W-:Y:S02]  /*ad00*/  ISETP.NE.AND P1, PT, R159, 0x1, PT ;  /* 0x000000019f00780c */ /* 0x000fe40003f25270 */
[----:B------:R-:W4:Y:S01]  /*ad10*/  LDL R24, [R1+0x24] ;  /* 0x0000240001187983 */ /* 0x000f220000100800 */
[----:B------:R-:W-:Y:S03]  /*ad20*/  IMAD.U32 R6, RZ, RZ, UR5 ;  /* 0x00000005ff067e24 */ /* 0x000fe6000f8e00ff */
[----:B------:R-:W4:Y:S04]  /*ad30*/  LDL R23, [R1+0x4c] ;  /* 0x00004c0001177983 */ /* 0x000f280000100800 */
[----:B---3--:R-:W3:Y:S01]  /*ad40*/  LDL R0, [R1+0x48] ;  /* 0x0000480001007983 */ /* 0x008ee20000100800 */
[----:B--2---:R-:W-:Y:S03]  /*ad50*/  IADD3 R6, R6, -0x30, R169 ;  /* 0xffffffd006067810 */ /* 0x004fe60007ffe0a9 */
[----:B------:R-:W2:Y:S02]  /*ad60*/  LDL R169, [R1+0x1c] ;  /* 0x00001c0001a97983 */ /* 0x000ea40000100800 */
[----:B-1----:R-:W-:Y:S01]  /*ad70*/  @P1 IMAD.HI.U32 R20, R6, c[0x0][0x2bc], RZ ;  /* 0x0000af0006141a27 */ /* 0x002fe200078e00ff */
[----:B----4-:R-:W-:Y:S03]  /*ad80*/  ISETP.GE.AND P2, PT, R24, c[0x0][0x1d4], PT ;  /* 0x0000750018007a0c */ /* 0x010fe60003f46270 */
        /* <DEDUP_REMOVED lines=13> */
[----:B----4-:R-:W-:Y:S02]  /*ae60*/  IMAD.WIDE.U32 R20, R26, c[0x0][0x1e0], RZ ;  /* 0x000078001a147a25 */ /* 0x010fe400078e00ff */
[----:B-1----:R-:W1:Y:S02]  /*ae70*/  S2R R26, SR_TID.X ;  /* 0x00000000001a7919 */ /* 0x002e640000002100 */
[----:B------:R-:W-:Y:S02]  /*ae80*/  IMAD.IADD R21, R21, 0x1, R6 ;  /* 0x0000000115157824 */ /* 0x000fe400078e0206 */
[----:B--2---:R1:W-:Y:S01]  /*ae90*/  STL [R1+0x8], R25 ;  /* 0x0000081901007387 */ /* 0x0043e20000100800 */
[----:B------:R-:W-:Y:S01]  /*aea0*/  SHF.R.S32.HI R6, RZ, 0x1f, R25 ;  /* 0x0000001fff067819 */ /* 0x000fe20000011419 */
[C---:B------:R-:W-:Y:S02]  /*aeb0*/  IMAD.WIDE.U32 R20, R25.reuse, c[0x0][0x1f0], R20 ;  /* 0x00007c0019147a25 */ /* 0x040fe400078e0014 */
[----:B------:R-:W2:Y:S02]  /*aec0*/  LDL R159, [R1+0x10] ;  /* 0x00001000019f7983 */ /* 0x000ea40000100800 */
[----:B------:R-:W-:Y:S01]  /*aed0*/  IMAD R6, R6, c[0x0][0x1f0], RZ ;  /* 0x00007c0006067a24 */ /* 0x000fe200078e02ff */
[----:B------:R-:W-:Y:S03]  /*aee0*/  IADD3 R20, P0, R20, UR20, RZ ;  /* 0x0000001414147c10 */ /* 0x000fe6000ff1e0ff */
[----:B------:R-:W-:Y:S05]  /*aef0*/  IMAD R6, R25, c[0x0][0x1f4], R6 ;  /* 0x00007d0019067a24 */ /* 0x000fea00078e0206 */
[----:B------:R-:W-:Y:S02]  /*af00*/  IADD3.X R6, R21, UR8, R6, P0, !PT ;  /* 0x0000000815067c10 */ /* 0x000fe400087fe406 */
[C---:B------:R-:W-:Y:S04]  /*af10*/  LEA R19, P0, R20.reuse, c[0x0][0x1c8], 0x1 ;  /* 0x0000720014137a11 */ /* 0x040fe800078008ff */
[----:B------:R-:W-:Y:S01]  /*af20*/  LEA.HI.X R6, R20, c[0x0][0x1cc], R6, 0x1, P0 ;  /* 0x0000730014067a11 */ /* 0x000fe200000f0c06 */
[----:B------:R-:W3:Y:S01]  /*af30*/  SHFL.IDX PT, R21, R19, RZ, 0x181f ;  /* 0x00181fff13157589 */ /* 0x000ee200000e0000 */
[----:B-1----:R-:W-:Y:S03]  /*af40*/  SHF.R.S32.HI R25, RZ, 0x1f, R26 ;  /* 0x0000001fff197819 */ /* 0x002fe6000001141a */
[----:B------:R-:W1:Y:S01]  /*af50*/  SHFL.IDX PT, R22, R6, RZ, 0x181f ;  /* 0x00181fff06167589 */ /* 0x000e6200000e0000 */
[----:B------:R-:W-:Y:S03]  /*af60*/  LEA.HI R25, R25, R26, RZ, 0x3 ;  /* 0x0000001a19197211 */ /* 0x000fe600078f18ff */
[----:B------:R-:W4:Y:S01]  /*af70*/  SHFL.IDX PT, R19, R19, 0x1, 0x181f ;  /* 0x00381f0013137f89 */ /* 0x000f2200000e0000 */
[----:B------:R-:W-:Y:S03]  /*af80*/  SHF.R.S32.HI R25, RZ, 0x3, R25 ;  /* 0x00000003ff197819 */ /* 0x000fe60000011419 */
[----:B------:R-:W1:Y:S01]  /*af90*/  SHFL.IDX PT, R6, R6, 0x1, 0x181f ;  /* 0x00381f0006067f89 */ /* 0x000e6200000e0000 */
[----:B------:R-:W-:Y:S04]  /*afa0*/  IADD3 R20, -R25, 0x30, RZ ;  /* 0x0000003019147810 */ /* 0x000fe80007ffe1ff */
[----:B------:R-:W-:Y:S11]  /*afb0*/  ISETP.GE.AND P0, PT, R20, 0x1, PT ;  /* 0x000000011400780c */ /* 0x000ff60003f06270 */
[----:B------:R-:W-:Y:S02]  /*afc0*/  @!UPT UIADD3 URZ, URZ, URZ, URZ ;  /* 0x0000003f3f3ff290 */ /* 0x000fe4000fffe03f */
[C---:B---3--:R-:W-:Y:S05]  /*afd0*/  @P0 IADD3 R24, P1, R21.reuse, R0, RZ ;  /* 0x0000000015180210 */ /* 0x048fea0007f3e0ff */
[C---:B-1----:R-:W-:Y:S05]  /*afe0*/  @P0 IMAD.X R25, R22.reuse, 0x1, R23, P1 ;  /* 0x0000000116190824 */ /* 0x042fea00008e0617 */
[----:B------:R1:W-:Y:S02]  /*aff0*/  @P0 LDGSTS.E.BYPASS.LTC128B.128 [R169+0x14080], [R24.64], !P2 ;  /* 0x1408000018a90fae */ /* 0x0003e4000d101d52 */
[C---:B-1----:R-:W-:Y:S05]  /*b000*/  @P0 IADD3 R24, P1, R21.reuse, R178, RZ ;  /* 0x000000b215180210 */ /* 0x042fea0007f3e0ff */
[C---:B------:R-:W-:Y:S05]  /*b010*/  @P0 IMAD.X R25, R22.reuse, 0x1, R179, P1 ;  /* 0x0000000116190824 */ /* 0x040fea00008e06b3 */
[----:B------:R1:W-:Y:S02]  /*b020*/  @P0 LDGSTS.E.BYPASS.LTC128B.128 [R169+0x15880], [R24.64], !P6 ;  /* 0x1588000018a90fae */ /* 0x0003e4000f101d52 */
[----:B-1----:R-:W-:Y:S05]  /*b030*/  @P0 IADD3 R24, P1, R21, R176, RZ ;  /* 0x000000b015180210 */ /* 0x002fea0007f3e0ff */
[----:B------:R-:W-:Y:S05]  /*b040*/  @P0 IMAD.X R25, R22, 0x1, R177, P1 ;  /* 0x0000000116190824 */ /* 0x000fea00008e06b1 */
[----:B------:R1:W-:Y:S04]  /*b050*/  @P0 LDGSTS.E.BYPASS.LTC128B.128 [R169+0x17080], [R24.64], !P5 ;  /* 0x1708000018a90fae */ /* 0x0003e8000e901d52 */
[----:B-1----:R-:W3:Y:S01]  /*b060*/  LDL R25, [R1+0x28] ;  /* 0x0000280001197983 */ /* 0x002ee20000100800 */
[C---:B--2---:R-:W-:Y:S04]  /*b070*/  @P0 LEA R26, P1, R159.reuse, R21, 0x1 ;  /* 0x000000159f1a0211 */ /* 0x044fe800078208ff */
[----:B---3--:R-:W-:Y:S05]  /*b080*/  @P0 LEA.HI.X R27, R159, R22, R25, 0x1, P1 ;  /* 0x000000169f1b0211 */ /* 0x008fea00008f0c19 */
[----:B------:R1:W-:Y:S01]  /*b090*/  @P0 LDGSTS.E.BYPASS.LTC128B.128 [R169+0x18880], [R26.64], !P4 ;  /* 0x188800001aa90fae */ /* 0x0003e2000e101d52 */
[----:B------:R-:W-:Y:S11]  /*b0a0*/  ISETP.GE.AND P0, PT, R20, 0x21, PT ;  /* 0x000000211400780c */ /* 0x000ff60003f06270 */
[----:B------:R-:W-:Y:S02]  /*b0b0*/  @!UPT UIADD3 URZ, URZ, URZ, URZ ;  /* 0x0000003f3f3ff290 */ /* 0x000fe4000fffe03f */
[C---:B----4-:R-:W-:Y:S02]  /*b0c0*/  @P0 IADD3 R20, P1, R19.reuse, R0, RZ ;  /* 0x0000000013140210 */ /* 0x050fe40007f3e0ff */
[----:B------:R1:W5:Y:S03]  /*b0d0*/  LDL.LU R0, [R1+0x60] ;  /* 0x0000600001007983 */ /* 0x0003660000300800 */
[C---:B------:R-:W-:Y:S05]  /*b0e0*/  @P0 IMAD.X R21, R6.reuse, 0x1, R23, P1 ;  /* 0x0000000106150824 */ /* 0x040fea00008e0617 */
[----:B------:R2:W-:Y:S02]  /*b0f0*/  @P0 LDGSTS.E.BYPASS.LTC128B.128 [R169+0x15080], [R20.64], !P2 ;  /* 0x1508000014a90fae */ /* 0x0005e4000d101d52 */
[C---:B--2---:R-:W-:Y:S05]  /*b100*/  @P0 IADD3 R20, P1, R19.reuse, R178, RZ ;  /* 0x000000b213140210 */ /* 0x044fea0007f3e0ff */
[C---:B------:R-:W-:Y:S05]  /*b110*/  @P0 IMAD.X R21, R6.reuse, 0x1, R179, P1 ;  /* 0x0000000106150824 */ /* 0x040fea00008e06b3 */
[----:B------:R2:W-:Y:S02]  /*b120*/  @P0 LDGSTS.E.BYPASS.LTC128B.128 [R169+0x16880], [R20.64], !P6 ;  /* 0x1688000014a90fae */ /* 0x0005e4000f101d52 */
[----:B--2---:R-:W-:Y:S05]  /*b130*/  @P0 IADD3 R20, P1, R19, R176, RZ ;  /* 0x000000b013140210 */ /* 0x004fea0007f3e0ff */
[----:B------:R-:W-:Y:S01]  /*b140*/  @P0 IMAD.X R21, R6, 0x1, R177, P1 ;  /* 0x0000000106150824 */ /* 0x000fe200008e06b1 */
[C---:B------:R-:W-:Y:S04]  /*b150*/  @P0 LEA R22, P1, R159.reuse, R19, 0x1 ;  /* 0x000000139f160211 */ /* 0x040fe800078208ff */
[----:B------:R1:W-:Y:S01]  /*b160*/  @P0 LDGSTS.E.BYPASS.LTC128B.128 [R169+0x18080], [R20.64], !P5 ;  /* 0x1808000014a90fae */ /* 0x0003e2000e901d52 */
[----:B------:R-:W-:Y:S05]  /*b170*/  @P0 LEA.HI.X R23, R159, R6, R25, 0x1, P1 ;  /* 0x000000069f170211 */ /* 0x000fea00008f0c19 */
[----:B------:R1:W-:Y:S03]  /*b180*/  @P0 LDGSTS.E.BYPASS.LTC128B.128 [R169+0x19880], [R22.64], !P4 ;  /* 0x1988000016a90fae */ /* 0x0003e6000e101d52 */
.L_x_206:
[----:B-1234-:R-:W2:Y:S01]  /*b190*/  LDL.LU R23, [R1+0x44] ;  /* 0x0000440001177983 */ /* 0x01eea20000300800 */
[----:B-----5:R-:W-:Y:S01]  /*b1a0*/  FMNMX.FTZ R0, R168, R0, !PT ;  /* 0x00000000a8007209 */ /* 0x020fe20007810000 */
[----:B------:R-:W-:Y:S02]  /*b1b0*/  UISETP.GT.AND UP0, UPT, UR23, UR4, UPT ;  /* 0x000000041700728c */ /* 0x000fe4000bf04270 */
[----:B------:R-:W0:Y:S01]  /*b1c0*/  LDGDEPBAR ;  /* 0x00000000000079af */ /* 0x000e220000000000 */
[----:B------:R-:W-:Y:S01]  /*b1d0*/  FMNMX.FTZ R0, R170, R0, !PT ;  /* 0x00000000aa007209 */ /* 0x000fe20007810000 */
[----:B------:R-:W-:Y:S02]  /*b1e0*/  UIADD3 UR5, UR23, -0x1, URZ ;  /* 0xffffffff17057890 */ /* 0x000fe4000fffe03f */
[----:B------:R-:W-:Y:S02]  /*b1f0*/  PLOP3.LUT P0, PT, PT, PT, UP0, 0x80, 0x0 ;  /* 0x000000000000781c */ /* 0x000fe40003f0f008 */
[----:B------:R-:W-:Y:S03]  /*b200*/  FMNMX.FTZ R0, R171, R0, !PT ;  /* 0x00000000ab007209 */ /* 0x000fe60007810000 */
[----:B------:R-:W-:Y:S01]  /*b210*/  UMOV UR23, UR5 ;  /* 0x0000000500177c82 */ /* 0x000fe20008000000 */
        /* <DEDUP_REMOVED lines=23> */
[--C-:B------:R-:W-:Y:S01]  /*b390*/  FFMA.FTZ R25, R16, c[0x0][0x2d0], -R169.reuse ;  /* 0x0000b40010197a23 */ /* 0x100fe200000108a9 */
[----:B------:R-:W-:Y:S01]  /*b3a0*/  MOV R16, R22 ;  /* 0x0000001600107202 */ /* 0x000fe20000000f00 */
[--C-:B------:R-:W-:Y:S01]  /*b3b0*/  FFMA.FTZ R172, R172, c[0x0][0x2d0], -R169.reuse ;  /* 0x0000b400acac7a23 */ /* 0x100fe200000108a9 */
[----:B------:R-:W-:Y:S01]  /*b3c0*/  MUFU.EX2 R19, R19 ;  /* 0x0000001300137308 */ /* 0x000fe20000000800 */
[--C-:B------:R-:W-:Y:S02]  /*b3d0*/  FFMA.FTZ R171, R7, c[0x0][0x2d0], -R169.reuse ;  /* 0x0000b40007ab7a23 */ /* 0x100fe400000108a9 */
[--C-:B------:R-:W-:Y:S02]  /*b3e0*/  FFMA.FTZ R170, R18, c[0x0][0x2d0], -R169.reuse ;  /* 0x0000b40012aa7a23 */ /* 0x100fe400000108a9 */
[----:B------:R-:W-:Y:S02]  /*b3f0*/  FFMA.FTZ R169, R17, c[0x0][0x2d0], -R169 ;  /* 0x0000b40011a97a23 */ /* 0x000fe400000108a9 */
[----:B------:R-:W3:Y:S01]  /*b400*/  LDL.LU R17, [R1+0x40] ;  /* 0x0000400001117983 */ /* 0x000ee20000300800 */
[----:B------:R-:W-:Y:S02]  /*b410*/  FMUL.FTZ R3, R3, c[0x0][0x2d0] ;  /* 0x0000b40003037a20 */ /* 0x000fe40000410000 */
[----:B------:R-:W-:Y:S10]  /*b420*/  MUFU.EX2 R20, R20 ;  /* 0x0000001400147308 */ /* 0x000ff40000000800 */
[----:B------:R-:W1:Y:S10]  /*b430*/  MUFU.EX2 R6, R3 ;  /* 0x0000000300067308 */ /* 0x000e740000000800 */
[----:B------:R4:W2:Y:S10]  /*b440*/  MUFU.EX2 R158, R156 ;  /* 0x0000009c009e7308 */ /* 0x0008b40000000800 */
[----:B------:R-:W-:Y:S01]  /*b450*/  MUFU.EX2 R169, R169 ;  /* 0x000000a900a97308 */ /* 0x000fe20000000800 */
[C---:B-1----:R-:W-:Y:S02]  /*b460*/  FMUL.FTZ R28, R6.reuse, R28 ;  /* 0x0000001c061c7220 */ /* 0x042fe40000410000 */
[C---:B------:R-:W-:Y:S02]  /*b470*/  FMUL.FTZ R29, R6.reuse, R29 ;  /* 0x0000001d061d7220 */ /* 0x040fe40000410000 */
[C---:B------:R-:W-:Y:S02]  /*b480*/  FMUL.FTZ R32, R6.reuse, R32 ;  /* 0x0000002006207220 */ /* 0x040fe40000410000 */
[C---:B------:R-:W-:Y:S03]  /*b490*/  FMUL.FTZ R33, R6.reuse, R33 ;  /* 0x0000002106217220 */ /* 0x040fe60000410000 */
[----:B------:R-:W-:Y:S01]  /*b4a0*/  MUFU.EX2 R171, R171 ;  /* 0x000000ab00ab7308 */ /* 0x000fe20000000800 */
[C---:B------:R-:W-:Y:S01]  /*b4b0*/  FMUL.FTZ R36, R6.reuse, R36 ;  /* 0x0000002406247220 */ /* 0x040fe20000410000 */
[C---:B----4-:R-:W-:Y:S01]  /*b4c0*/  F2FP.PACK_AB R156, R19.reuse, R168 ;  /* 0x000000a8139c723e */ /* 0x050fe200000000ff */
        /* <DEDUP_REMOVED lines=47> */
[----:B--2---:R-:W-:Y:S04]  /*b7c0*/  FFMA.FTZ R3, R6, R23, R168 ;  /* 0x0000001706037223 */ /* 0x004fe800000100a8 */
[----:B------:R-:W-:Y:S04]  /*b7d0*/  FADD.FTZ R3, R19, R3 ;  /* 0x0000000313037221 */ /* 0x000fe80000010000 */
[----:B------:R-:W-:Y:S04]  /*b7e0*/  FADD.FTZ R3, R20, R3 ;  /* 0x0000000314037221 */ /* 0x000fe80000010000 */
[C---:B------:R-:W-:Y:S01]  /*b7f0*/  FADD.FTZ R22, R158.reuse, R3 ;  /* 0x000000039e167221 */ /* 0x040fe20000010000 */
[----:B------:R-:W-:Y:S02]  /*b800*/  FMNMX.FTZ R3, R173, R2, !PT ;  /* 0x00000002ad037209 */ /* 0x000fe40007810000 */
[----:B------:R-:W-:Y:S01]  /*b810*/  F2FP.PACK_AB R158, R158, R20 ;  /* 0x000000149e9e723e */ /* 0x000fe200000000ff */
[----:B------:R-:W-:Y:S01]  /*b820*/  FMUL.FTZ R20, R6, R148 ;  /* 0x0000009406147220 */ /* 0x000fe20000410000 */
        /* <DEDUP_REMOVED lines=20> */
[----:B------:R-:W-:Y:S01]  /*b970*/  MUFU.EX2 R7, R7 ;  /* 0x0000000700077308 */ /* 0x000fe20000000800 */
[--C-:B------:R-:W-:Y:S02]  /*b980*/  FFMA.FTZ R18, R9, c[0x0][0x2d0], -R168.reuse ;  /* 0x0000b40009127a23 */ /* 0x100fe400000108a8 */
[--C-:B------:R-:W-:Y:S02]  /*b990*/  FFMA.FTZ R159, R8, c[0x0][0x2d0], -R168.reuse ;  /* 0x0000b400089f7a23 */ /* 0x100fe400000108a8 */
[--C-:B------:R-:W-:Y:S02]  /*b9a0*/  FFMA.FTZ R19, R11, c[0x0][0x2d0], -R168.reuse ;  /* 0x0000b4000b137a23 */ /* 0x100fe400000108a8 */
[--C-:B------:R-:W-:Y:S02]  /*b9b0*/  FFMA.FTZ R27, R10, c[0x0][0x2d0], -R168.reuse ;  /* 0x0000b4000a1b7a23 */ /* 0x100fe400000108a8 */
[--C-:B------:R-:W-:Y:S01]  /*b9c0*/  FFMA.FTZ R26, R13, c[0x0][0x2d0], -R168.reuse ;  /* 0x0000b4000d1a7a23 */ /* 0x100fe200000108a8 */
[----:B------:R-:W3:Y:S01]  /*b9d0*/  MUFU.EX2 R2, R2 ;  /* 0x0000000200027308 */ /* 0x000ee20000000800 */
[--C-:B------:R-:W-:Y:S01]  /*b9e0*/  FFMA.FTZ R23, R12, c[0x0][0x2d0], -R168.reuse ;  /* 0x0000b4000c177a23 */ /* 0x100fe200000108a8 */
[----:B------:R-:W-:Y:S01]  /*b9f0*/  MOV R148, R19 ;  /* 0x0000001300947202 */ /* 0x000fe20000000f00 */
[--C-:B------:R-:W-:Y:S02]  /*ba00*/  FFMA.FTZ R173, R5, c[0x0][0x2d0], -R168.reuse ;  /* 0x0000b40005ad7a23 */ /* 0x100fe400000108a8 */
[--C-:B------:R-:W-:Y:S02]  /*ba10*/  FFMA.FTZ R175, R175, c[0x0][0x2d0], -R168.reuse ;  /* 0x0000b400afaf7a23 */ /* 0x100fe400000108a8 */
[--C-:B------:R-:W-:Y:S01]  /*ba20*/  FFMA.FTZ R174, R14, c[0x0][0x2d0], -R168.reuse ;  /* 0x0000b4000eae7a23 */ /* 0x100fe200000108a8 */
[----:B------:R-:W-:Y:S01]  /*ba30*/  MOV R14, R25 ;  /* 0x00000019000e7202 */ /* 0x000fe20000000f00 */
[----:B------:R-:W-:Y:S01]  /*ba40*/  FFMA.FTZ R168, R4, c[0x0][0x2d0], -R168 ;  /* 0x0000b40004a87a23 */ /* 0x000fe200000108a8 */
[----:B------:R-:W1:Y:S01]  /*ba50*/  MUFU.EX2 R15, R15 ;  /* 0x0000000f000f7308 */ /* 0x000e620000000800 */
[C---:B------:R-:W-:Y:S02]  /*ba60*/  FMUL.FTZ R5, R6.reuse, R133 ;  /* 0x0000008506057220 */ /* 0x040fe40000410000 */
        /* <DEDUP_REMOVED lines=8> */
[----:B------:R-:W-:Y:S01]  /*baf0*/  MUFU.EX2 R168, R168 ;  /* 0x000000a800a87308 */ /* 0x000fe20000000800 */
[----:B------:R-:W-:Y:S01]  /*bb00*/  FMUL.FTZ R25, R6, R153 ;  /* 0x0000009906197220 */ /* 0x000fe20000410000 */
[----:B------:R-:W-:Y:S01]  /*bb10*/  MOV R153, R23 ;  /* 0x0000001700997202 */ /* 0x000fe20000000f00 */
[C---:B---3--:R-:W-:Y:S02]  /*bb20*/  FFMA.FTZ R4, R2.reuse, R17, R7 ;  /* 0x0000001102047223 */ /* 0x048fe40000010007 */
[C---:B------:R-:W-:Y:S02]  /*bb30*/  FMUL.FTZ R10, R2.reuse, R138 ;  /* 0x0000008a020a7220 */ /* 0x040fe40000410000 */
[C---:B------:R-:W-:Y:S02]  /*bb40*/  FMUL.FTZ R19, R2.reuse, R147 ;  /* 0x0000009302137220 */ /* 0x040fe40000410000 */
[C---:B------:R-:W-:Y:S01]  /*bb50*/  FMUL.FTZ R26, R2.reuse, R154 ;  /* 0x0000009a021a7220 */ /* 0x040fe20000410000 */
[----:B------:R-:W2:Y:S01]  /*bb60*/  MUFU.EX2 R141, R141 ;  /* 0x0000008d008d7308 */ /* 0x000ea20000000800 */
[----:B------:R-:W-:Y:S01]  /*bb70*/  FMUL.FTZ R27, R2, R155 ;  /* 0x0000009b021b7220 */ /* 0x000fe20000410000 */
[C---:B-1----:R-:W-:Y:S01]  /*bb80*/  F2FP.PACK_AB R157, R15.reuse, R7 ;  /* 0x000000070f9d723e */ /* 0x042fe200000000ff */
[----:B------:R-:W-:Y:S01]  /*bb90*/  FADD.FTZ R11, R15, R4 ;  /* 0x000000040f0b7221 */ /* 0x000fe20000010000 */
[----:B------:R-:W-:Y:S01]  /*bba0*/  MOV R15, R24 ;  /* 0x00000018000f7202 */ /* 0x000fe20000000f00 */
[----:B------:R-:W-:Y:S01]  /*bbb0*/  FMUL.FTZ R4, R6, R132 ;  /* 0x0000008406047220 */ /* 0x000fe20000410000 */
[----:B------:R-:W-:Y:S01]  /*bbc0*/  MOV R132, R21 ;  /* 0x0000001500847202 */ /* 0x000fe20000000f00 */
[----:B------:R-:W-:Y:S01]  /*bbd0*/  FMUL.FTZ R7, R2, R135 ;  /* 0x0000008702077220 */ /* 0x000fe20000410000 */
[----:B------:R-:W-:Y:S01]  /*bbe0*/  MOV R140, R15 ;  /* 0x0000000f008c7202 */ /* 0x000fe20000000f00 */
[C---:B------:R-:W-:Y:S01]  /*bbf0*/  FMUL.FTZ R17, R6.reuse, R145 ;  /* 0x0000009106117220 */ /* 0x040fe20000410000 */
[----:B------:R-:W-:Y:S01]  /*bc00*/  MOV R138, R132 ;  /* 0x00000084008a7202 */ /* 0x000fe20000000f00 */
[C---:B------:R-:W-:Y:S01]  /*bc10*/  FMUL.FTZ R21, R6.reuse, R149 ;  /* 0x0000009506157220 */ /* 0x040fe20000410000 */
[----:B------:R-:W-:Y:S01]  /*bc20*/  MOV R132, R18 ;  /* 0x0000001200847202 */ /* 0x000fe20000000f00 */
[----:B------:R-:W-:Y:S01]  /*bc30*/  FMUL.FTZ R24, R6, R152 ;  /* 0x0000009806187220 */ /* 0x000fe20000410000 */
[----:B------:R-:W-:Y:S01]  /*bc40*/  MOV R152, R22 ;  /* 0x0000001600987202 */ /* 0x000fe20000000f00 */
[C---:B------:R-:W-:Y:S01]  /*bc50*/  FMUL.FTZ R6, R2.reuse, R134 ;  /* 0x0000008602067220 */ /* 0x040fe20000410000 */
[----:B------:R-:W-:Y:S01]  /*bc60*/  MOV R149, R14 ;  /* 0x0000000e00957202 */ /* 0x000fe20000000f00 */
[C---:B------:R-:W-:Y:S01]  /*bc70*/  FMUL.FTZ R14, R2.reuse, R142 ;  /* 0x0000008e020e7220 */ /* 0x040fe20000410000 */
[----:B------:R-:W-:Y:S01]  /*bc80*/  MOV R144, R11 ;  /* 0x0000000b00907202 */ /* 0x000fe20000000f00 */
[C---:B------:R-:W-:Y:S01]  /*bc90*/  FMUL.FTZ R11, R2.reuse, R139 ;  /* 0x0000008b020b7220 */ /* 0x040fe20000410000 */
[----:B------:R-:W-:Y:S01]  /*bca0*/  MUFU.EX2 R145, R159 ;  /* 0x0000009f00917308 */ /* 0x000fe20000000800 */
[C---:B------:R-:W-:Y:S02]  /*bcb0*/  FMUL.FTZ R15, R2.reuse, R143 ;  /* 0x0000008f020f7220 */ /* 0x040fe40000410000 */
[C---:B------:R-:W-:Y:S02]  /*bcc0*/  FMUL.FTZ R18, R2.reuse, R146 ;  /* 0x0000009202127220 */ /* 0x040fe40000410000 */
[C---:B------:R-:W-:Y:S02]  /*bcd0*/  FMUL.FTZ R22, R2.reuse, R150 ;  /* 0x0000009602167220 */ /* 0x040fe40000410000 */
        /* <DEDUP_REMOVED lines=26> */
[----:B------:R4:W-:Y:S01]  /*be80*/  MUFU.EX2 R150, R153 ;  /* 0x0000009900967308 */ /* 0x0009e20000000800 */
        /* <DEDUP_REMOVED lines=35> */
[----:B------:R3:W3:Y:S01]  /*c0c0*/  MUFU.EX2 R2, R132 ;  /* 0x0000008400027308 */ /* 0x0006e20000000800 */
[----:B--2---:R-:W-:Y:S02]  /*c0d0*/  FADD.FTZ R146, R141, R152 ;  /* 0x000000988d927221 */ /* 0x004fe40000010000 */
[----:B----4-:R-:W-:Y:S02]  /*c0e0*/  LDSM.16.MT88.4 R152, [R249+0x5080] ;  /* 0x00508000f998783b */ /* 0x010fe40000004200 */
[----:B-1----:R-:W-:Y:S04]  /*c0f0*/  FADD.FTZ R146, R143, R146 ;  /* 0x000000928f927221 */ /* 0x002fe80000010000 */
[----:B---3--:R-:W-:Y:S04]  /*c100*/  FADD.FTZ R146, R140, R146 ;  /* 0x000000928c927221 */ /* 0x008fe80000010000 */
[----:B------:R-:W-:Y:S01]  /*c110*/  FADD.FTZ R146, R142, R146 ;  /* 0x000000928e927221 */ /* 0x000fe20000010000 */
[----:B------:R-:W1:Y:S01]  /*c120*/  LDSM.16.MT88.4 R132, [R252+0x4080] ;  /* 0x00408000fc84783b */ /* 0x000e620000004200 */
[----:B------:R-:W-:Y:S01]  /*c130*/  F2FP.PACK_AB R159, R145, R2 ;  /* 0x00000002919f723e */ /* 0x000fe200000000ff */
[----:B------:R-:W-:Y:S02]  /*c140*/  FADD.FTZ R144, R2, R144 ;  /* 0x0000009002907221 */ /* 0x000fe40000010000 */
[----:B------:R2:W3:Y:S04]  /*c150*/  MUFU.EX2 R2, R137 ;  /* 0x0000008900027308 */ /* 0x0004e80000000800 */
[----:B--2---:R-:W-:Y:S01]  /*c160*/  LDSM.16.MT88.4 R136, [R252+0x4880] ;  /* 0x00488000fc88783b */ /* 0x004fe20000004200 */
        /* <DEDUP_REMOVED lines=48> */
[----:B------:R1:W2:Y:S03]  /*c470*/  MUFU.EX2 R156, R172 ;  /* 0x000000ac009c7308 */ /* 0x0002a60000000800 */
[----:B---3--:R-:W-:Y:S03]  /*c480*/  F2FP.PACK_AB R133, R2, R148 ;  /* 0x000000940285723e */ /* 0x008fe600000000ff */
[----:B------:R-:W-:Y:S02]  /*c490*/  F2FP.PACK_AB R134, R142, R140 ;  /* 0x0000008c8e86723e */ /* 0x000fe400000000ff */
[----:B------:R-:W3:Y:S02]  /*c4a0*/  LDSM.16.MT88.4 R140, [R250+0x4880] ;  /* 0x00488000fa8c783b */ /* 0x000ee40000004200 */
[----:B------:R4:W2:Y:S01]  /*c4b0*/  MUFU.EX2 R158, R170 ;  /* 0x000000aa009e7308 */ /* 0x0008a20000000800 */
[----:B------:R-:W-:Y:S02]  /*c4c0*/  F2FP.PACK_AB R135, R150, R149 ;  /* 0x000000959687723e */ /* 0x000fe400000000ff */
[----:B------:R-:W-:Y:S02]  /*c4d0*/  F2FP.PACK_AB R157, R174, R175 ;  /* 0x000000afae9d723e */ /* 0x000fe400000000ff */
[----:B------:R-:W-:Y:S03]  /*c4e0*/  F2FP.PACK_AB R159, R168, R173 ;  /* 0x000000ada89f723e */ /* 0x000fe600000000ff */
[C---:B------:R-:W-:Y:S05]  /*c4f0*/  HMMA.16816.F32 R4, R132.reuse, R136, R4 ;  /* 0x000000888404723c */ /* 0x040fea0000001804 */
[----:B-1----:R-:W-:Y:S03]  /*c500*/  MOV R172, R150 ;  /* 0x0000009600ac7202 */ /* 0x002fe60000000f00 */
[C---:B------:R-:W-:Y:S01]  /*c510*/  HMMA.16816.F32 R8, R132.reuse, R138, R8 ;  /* 0x0000008a8408723c */ /* 0x040fe20000001808 */
[----:B------:R-:W1:Y:S03]  /*c520*/  LDSM.16.MT88.4 R136, [R249+0x4880] ;  /* 0x00488000f988783b */ /* 0x000e660000004200 */
[----:B----4-:R-:W-:Y:S04]  /*c530*/  MOV R170, R149 ;  /* 0x0000009500aa7202 */ /* 0x010fe80000000f00 */
[C---:B---3--:R-:W-:Y:S08]  /*c540*/  HMMA.16816.F32 R12, R132.reuse, R140, R12 ;  /* 0x0000008c840c723c */ /* 0x048ff0000000180c */
[C---:B------:R-:W-:Y:S01]  /*c550*/  HMMA.16816.F32 R16, R132.reuse, R142, R16 ;  /* 0x0000008e8410723c */ /* 0x040fe20000001810 */
[----:B------:R-:W3:Y:S07]  /*c560*/  LDSM.16.MT88.4 R140, [R248+0x4880] ;  /* 0x00488000f88c783b */ /* 0x000eee0000004200 */
[C---:B-1----:R-:W-:Y:S08]  /*c570*/  HMMA.16816.F32 R20, R132.reuse, R136, R20 ;  /* 0x000000888414723c */ /* 0x042ff00000001814 */
[C---:B------:R-:W-:Y:S01]  /*c580*/  HMMA.16816.F32 R24, R132.reuse, R138, R24 ;  /* 0x0000008a8418723c */ /* 0x040fe20000001818 */
[----:B------:R-:W1:Y:S07]  /*c590*/  LDSM.16.MT88.4 R136, [R252+0x6080] ;  /* 0x00608000fc88783b */ /* 0x000e6e0000004200 */
        /* <DEDUP_REMOVED lines=36> */
[C---:B---3--:R-:W-:Y:S07]  /*c7e0*/  HMMA.16816.F32 R124, R132.reuse, R140, R124 ;  /* 0x0000008c847c723c */ /* 0x048fee000000187c */
[----:B--2---:R-:W-:Y:S01]  /*c7f0*/  FADD.FTZ R141, R156, R146 ;  /* 0x000000929c8d7221 */ /* 0x004fe20000010000 */
[----:B------:R-:W-:Y:S04]  /*c800*/  HMMA.16816.F32 R128, R132, R142, R128 ;  /* 0x0000008e8480723c */ /* 0x000fe80000001880 */
[C---:B------:R-:W-:Y:S01]  /*c810*/  FADD.FTZ R141, R171.reuse, R141 ;  /* 0x0000008dab8d7221 */ /* 0x040fe20000010000 */
[----:B------:R-:W-:Y:S01]  /*c820*/  F2FP.PACK_AB R156, R171, R156 ;  /* 0x0000009cab9c723e */ /* 0x000fe200000000ff */
[----:B------:R-:W-:Y:S02]  /*c830*/  FADD.FTZ R140, R145, R144 ;  /* 0x00000090918c7221 */ /* 0x000fe40000010000 */
[----:B------:R-:W-:Y:S01]  /*c840*/  FADD.FTZ R141, R158, R141 ;  /* 0x0000008d9e8d7221 */ /* 0x000fe20000010000 */
[----:B------:R-:W2:Y:S03]  /*c850*/  LDSM.16.MT88.4 R144, [R250+0x5080] ;  /* 0x00508000fa90783b */ /* 0x000ea60000004200 */
[C---:B------:R-:W-:Y:S01]  /*c860*/  FADD.FTZ R132, R169.reuse, R141 ;  /* 0x0000008da9847221 */ /* 0x040fe20000010000 */
[----:B------:R-:W-:Y:S01]  /*c870*/  F2FP.PACK_AB R158, R169, R158 ;  /* 0x0000009ea99e723e */ /* 0x000fe200000000ff */
[----:B------:R-:W-:Y:S03]  /*c880*/  FADD.FTZ R169, R148, R140 ;  /* 0x0000008c94a97221 */ /* 0x000fe60000010000 */
[----:B------:R1:W-:Y:S01]  /*c890*/  STL [R1+0x44], R132 ;  /* 0x0000448401007387 */ /* 0x0003e20000100800 */
[----:B------:R-:W-:Y:S04]  /*c8a0*/  FADD.FTZ R169, R2, R169 ;  /* 0x000000a902a97221 */ /* 0x000fe80000010000 */
[----:B------:R-:W-:Y:S04]  /*c8b0*/  FADD.FTZ R2, R170, R169 ;  /* 0x000000a9aa027221 */ /* 0x000fe80000010000 */
[----:B------:R-:W-:Y:S04]  /*c8c0*/  FADD.FTZ R2, R172, R2 ;  /* 0x00000002ac027221 */ /* 0x000fe80000010000 */
[----:B------:R-:W-:Y:S04]  /*c8d0*/  FADD.FTZ R2, R175, R2 ;  /* 0x00000002af027221 */ /* 0x000fe80000010000 */
[----:B------:R-:W-:Y:S01]  /*c8e0*/  FADD.FTZ R174, R174, R2 ;  /* 0x00000002aeae7221 */ /* 0x000fe20000010000 */
[----:B------:R-:W-:Y:S03]  /*c8f0*/  MOV R2, R3 ;  /* 0x0000000300027202 */ /* 0x000fe60000000f00 */
[----:B------:R-:W-:Y:S01]  /*c900*/  FADD.FTZ R174, R173, R174 ;  /* 0x000000aeadae7221 */ /* 0x000fe20000010000 */
[C---:B-1----:R-:W-:Y:S01]  /*c910*/  HMMA.16816.F32 R132, R156.reuse, R136, R4 ;  /* 0x000000889c84723c */ /* 0x042fe20000001804 */
[----:B------:R-:W1:Y:S07]  /*c920*/  LDSM.16.MT88.4 R4, [R248+0x5080] ;  /* 0x00508000f804783b */ /* 0x000e6e0000004200 */
[C---:B------:R-:W-:Y:S01]  /*c930*/  HMMA.16816.F32 R136, R156.reuse, R138, R8 ;  /* 0x0000008a9c88723c */ /* 0x040fe20000001808 */
[----:B------:R-:W3:Y:S07]  /*c940*/  LDSM.16.MT88.4 R8, [R252+0x6880] ;  /* 0x00688000fc08783b */ /* 0x000eee0000004200 */
[C---:B--2---:R-:W-:Y:S01]  /*c950*/  HMMA.16816.F32 R140, R156.reuse, R144, R12 ;  /* 0x000000909c8c723c */ /* 0x044fe2000000180c */
[----:B------:R-:W2:Y:S07]  /*c960*/  LDSM.16.MT88.4 R12, [R250+0x6880] ;  /* 0x00688000fa0c783b */ /* 0x000eae0000004200 */
[C---:B------:R-:W-:Y:S08]  /*c970*/  HMMA.16816.F32 R144, R156.reuse, R146, R16 ;  /* 0x000000929c90723c */ /* 0x040ff00000001810 */
[C---:B------:R-:W-:Y:S08]  /*c980*/  HMMA.16816.F32 R148, R156.reuse, R152, R20 ;  /* 0x000000989c94723c */ /* 0x040ff00000001814 */
[C---:B------:R-:W-:Y:S08]  /*c990*/  HMMA.16816.F32 R152, R156.reuse, R154, R24 ;  /* 0x0000009a9c98723c */ /* 0x040ff00000001818 */
[C---:B-1----:R-:W-:Y:S08]  /*c9a0*/  HMMA.16816.F32 R28, R156.reuse, R4, R28 ;  /* 0x000000049c1c723c */ /* 0x042ff0000000181c */
[C---:B------:R-:W-:Y:S01]  /*c9b0*/  HMMA.16816.F32 R32, R156.reuse, R6, R32 ;  /* 0x000000069c20723c */ /* 0x040fe20000001820 */
[----:B------:R-:W1:Y:S07]  /*c9c0*/  LDSM.16.MT88.4 R4, [R249+0x6880] ;  /* 0x00688000f904783b */ /* 0x000e6e0000004200 */
[C---:B---3--:R-:W-:Y:S08]  /*c9d0*/  HMMA.16816.F32 R36, R156.reuse, R8, R36 ;  /* 0x000000089c24723c */ /* 0x048ff00000001824 */
[C---:B------:R-:W-:Y:S01]  /*c9e0*/  HMMA.16816.F32 R40, R156.reuse, R10, R40 ;  /* 0x0000000a9c28723c */ /* 0x040fe20000001828 */
[----:B------:R-:W3:Y:S07]  /*c9f0*/  LDSM.16.MT88.4 R8, [R248+0x6880] ;  /* 0x00688000f808783b */ /* 0x000eee0000004200 */
[C---:B--2---:R-:W-:Y:S08]  /*ca00*/  HMMA.16816.F32 R44, R156.reuse, R12, R44 ;  /* 0x0000000c9c2c723c */ /* 0x044ff0000000182c */
[C---:B------:R-:W-:Y:S01]  /*ca10*/  HMMA.16816.F32 R48, R156.reuse, R14, R48 ;  /* 0x0000000e9c30723c */ /* 0x040fe20000001830 */
[----:B------:R-:W2:Y:S07]  /*ca20*/  LDSM.16.MT88.4 R12, [R252+0x8080] ;  /* 0x00808000fc0c783b */ /* 0x000eae0000004200 */
        /* <DEDUP_REMOVED lines=22> */
[C---:B------:R-:W-:Y:S08]  /*cb90*/  HMMA.16816.F32 R112, R156.reuse, R10, R112 ;  /* 0x0000000a9c70723c */ /* 0x040ff00000001870 */
[C---:B--2---:R-:W-:Y:S08]  /*cba0*/  HMMA.16816.F32 R116, R156.reuse, R12, R116 ;  /* 0x0000000c9c74723c */ /* 0x044ff00000001874 */
[C---:B------:R-:W-:Y:S08]  /*cbb0*/  HMMA.16816.F32 R120, R156.reuse, R14, R120 ;  /* 0x0000000e9c78723c */ /* 0x040ff00000001878 */
[C---:B-1----:R-:W-:Y:S07]  /*cbc0*/  HMMA.16816.F32 R124, R156.reuse, R4, R124 ;  /* 0x000000049c7c723c */ /* 0x042fee000000187c */
[----:B------:R-:W-:Y:S01]  /*cbd0*/  FADD.FTZ R4, R168, R174 ;  /* 0x000000aea8047221 */ /* 0x000fe20000010000 */
[----:B------:R-:W-:Y:S04]  /*cbe0*/  HMMA.16816.F32 R128, R156, R6, R128 ;  /* 0x000000069c80723c */ /* 0x000fe80000001880 */
[----:B------:R1:W-:Y:S04]  /*cbf0*/  STL [R1+0x40], R4 ;  /* 0x0000400401007387 */ /* 0x0003e80000100800 */
[----:B-1----:R-:W-:-:S05]  /*cc00*/  @P0 BRA `(.L_x_207) ;  /* 0xffffcf6000000947 */ /* 0x002fca000383ffff */
.L_x_202:
[----:B------:R-:W-:-:S06]  /*cc10*/  UISETP.GE.AND UP0, UPT, UR23, UR7, UPT ;  /* 0x000000071700728c */ /* 0x000fcc000bf06270 */
[----:B------:R-:W-:-:S13]  /*cc20*/  PLOP3.LUT P0, PT, PT, PT, UP0, 0x40, 0x0 ;  /* 0x000000000000781c */ /* 0x000fda0003f0e808 */
[----:B------:R-:W-:Y:S05]  /*cc30*/  @P0 BRA `(.L_x_208) ;  /* 0x00003ee000000947 */ /* 0x000fea0003800000 */
[----:B------:R-:W1:Y:S04]  /*cc40*/  S2R R3, SR_TID.X ;  /* 0x0000000000037919 */ /* 0x000e680000002100 */
[----:B------:R-:W2:Y:S01]  /*cc50*/  LDL.LU R4, [R1+0x3c] ;  /* 0x00003c0001047983 */ /* 0x000ea20000300800 */
[----:B-1----:R-:W-:-:S04]  /*cc60*/  SHF.R.S32.HI R5, RZ, 0x1f, R3 ;  /* 0x0000001fff057819 */ /* 0x002fc80000011403 */
[----:B------:R-:W-:Y:S02]  /*cc70*/  LEA.HI R5, R5, R3, RZ, 0x3 ;  /* 0x0000000305057211 */ /* 0x000fe400078f18ff */
[----:B------:R-:W2:Y:S02]  /*cc80*/  LDL R3, [R1+0x24] ;  /* 0x0000240001037983 */ /* 0x000ea40000100800 */
[----:B------:R-:W-:-:S04]  /*cc90*/  SHF.R.S32.HI R5, RZ, 0x3, R5 ;  /* 0x00000003ff057819 */ /* 0x000fc80000011405 */
[----:B------:R-:W-:Y:S01]  /*cca0*/  IADD3 R6, -R5, 0x30, RZ ;  /* 0x0000003005067810 */ /* 0x000fe20007ffe1ff */
[----:B------:R-:W-:Y:S01]  /*ccb0*/  IMAD.MOV.U32 R156, RZ, RZ, R2 ;  /* 0x000000ffff9c7224 */ /* 0x000fe200078e0002 */
[C---:B--2---:R-:W-:Y:S01]  /*ccc0*/  SHF.L.U64.HI R5, R3.reuse, 0x1, R4 ;  /* 0x0000000103057819 */ /* 0x044fe20000010204 */
[----:B------:R-:W-:-:S04]  /*ccd0*/  IMAD.SHL.U32 R4, R3, 0x2, RZ ;  /* 0x0000000203047824 */ /* 0x000fc800078e00ff */
[----:B------:R1:W-:Y:S04]  /*cce0*/  STL [R1+0x48], R5 ;  /* 0x0000480501007387 */ /* 0x0003e80000100800 */
[----:B------:R1:W-:Y:S01]  /*ccf0*/  STL [R1+0x3c], R4 ;  /* 0x00003c0401007387 */ /* 0x0003e20000100800 */
[----:B------:R-:W-:-:S03]  /*cd00*/  IMAD.MOV.U32 R3, RZ, RZ, R0 ;  /* 0x000000ffff037224 */ /* 0x000fc600078e0000 */
.L_x_221:
[----:B------:R-:W2:Y:S01]  /*cd10*/  LDL R0, [R1+0xc] ;  /* 0x00000c0001007983 */ /* 0x000ea20000100800 */
[----:B------:R-:W-:Y:S04]  /*cd20*/  DEPBAR.LE SB0, 0x0 ;  /* 0x000080000000791a */ /* 0x000fe80000000000 */
[----:B------:R-:W3:Y:S01]  /*cd30*/  LDL R9, [R1+0x3c] ;  /* 0x00003c0001097983 */ /* 0x000ee20000100800 */
[----:B------:R-:W-:Y:S03]  /*cd40*/  BSSY B0, `(.L_x_209) ;  /* 0x0000055000007945 */ /* 0x000fe60003800000 */
[----:B------:R-:W4:Y:S04]  /*cd50*/  LDL R6, [R1+0x8] ;  /* 0x0000080001067983 */ /* 0x000f280000100800 */
[----:B------:R-:W5:Y:S04]  /*cd60*/  LDL R8, [R1+0x48] ;  /* 0x0000480001087983 */ /* 0x000f680000100800 */
[----:B------:R-:W2:Y:S04]  /*cd70*/  LDL R157, [R1+0x24] ;  /* 0x00002400019d7983 */ /* 0x000ea80000100800 */
[----:B------:R-:W2:Y:S04]  /*cd80*/  LDL R7, [R1+0x4] ;  /* 0x0000040001077983 */ /* 0x000ea80000100800 */
[----:B------:R-:W3:Y:S04]  /*cd90*/  LDL R13, [R1+0x1c] ;  /* 0x00001c00010d7983 */ /* 0x000ee80000100800 */
[----:B------:R-:W3:Y:S04]  /*cda0*/  LDL R23, [R1] ;  /* 0x0000000001177983 */ /* 0x000ee80000100800 */
[----:B------:R-:W5:Y:S04]  /*cdb0*/  LDL R21, [R1+0x18] ;  /* 0x0000180001157983 */ /* 0x000f680000100800 */
[----:B------:R-:W5:Y:S04]  /*cdc0*/  LDL R22, [R1+0x30] ;  /* 0x0000300001167983 */ /* 0x000f680000100800 */
[----:B------:R-:W5:Y:S04]  /*cdd0*/  LDL R20, [R1+0x2c] ;  /* 0x00002c0001147983 */ /* 0x000f680000100800 */
[----:B------:R-:W-:Y:S06]  /*cde0*/  BAR.SYNC.DEFER_BLOCKING 0x0 ;  /* 0x0000000000007b1d */ /* 0x000fec0000010000 */
[----:B------:R-:W-:Y:S04]  /*cdf0*/  LDSM.16.M88.4 R172, [R247] ;  /* 0x00000000f7ac783b */ /* 0x000fe80000000200 */
[----:B------:R-:W-:Y:S04]  /*ce00*/  LDSM.16.M88.4 R176, [R246] ;  /* 0x00000000f6b0783b */ /* 0x000fe80000000200 */
[----:B--2---:R-:W-:Y:S01]  /*ce10*/  LDSM.16.M88.4 R16, [R7+0x14880] ;  /* 0x014880000710783b */ /* 0x004fe20000000200 */
[----:B------:R-:W-:Y:S01]  /*ce20*/  SHF.R.S32.HI R2, RZ, 0x1f, R0 ;  /* 0x0000001fff027819 */ /* 0x000fe20000011400 */
[----:B-1----:R-:W-:Y:S01]  /*ce30*/  IMAD.WIDE.U32 R4, R0, c[0x0][0x208], RZ ;  /* 0x0000820000047a25 */ /* 0x002fe200078e00ff */
[----:B------:R-:W-:Y:S01]  /*ce40*/  ISETP.GE.AND P1, PT, R157, c[0x0][0x1d4], PT ;  /* 0x000075009d007a0c */ /* 0x000fe20003f26270 */
[----:B------:R-:W-:Y:S02]  /*ce50*/  LDSM.16.M88.4 R24, [R7+0x15080] ;  /* 0x015080000718783b */ /* 0x000fe40000000200 */
[----:B------:R-:W-:Y:S02]  /*ce60*/  IMAD R2, R2, c[0x0][0x208], RZ ;  /* 0x0000820002027a24 */ /* 0x000fe400078e02ff */
[----:B---3--:R-:W-:Y:S02]  /*ce70*/  LDSM.16.M88.4 R168, [R23] ;  /* 0x0000000017a8783b */ /* 0x008fe40000000200 */
[----:B------:R-:W-:Y:S01]  /*ce80*/  IMAD R2, R0, c[0x0][0x20c], R2 ;  /* 0x0000830000027a24 */ /* 0x000fe200078e0202 */
[----:B----4-:R-:W-:Y:S01]  /*ce90*/  SHF.R.S32.HI R0, RZ, 0x1f, R6 ;  /* 0x0000001fff007819 */ /* 0x010fe20000011406 */
[----:B-----5:R-:W-:Y:S02]  /*cea0*/  IMAD.SHL.U32 R159, R21, 0x2, RZ ;  /* 0x00000002159f7824 */ /* 0x020fe400078e00ff */
[----:B------:R-:W-:Y:S02]  /*ceb0*/  IMAD.IADD R5, R5, 0x1, R2 ;  /* 0x0000000105057824 */ /* 0x000fe400078e0202 */
[----:B------:R-:W2:Y:S01]  /*cec0*/  LDL R2, [R1+0x10] ;  /* 0x0000100001027983 */ /* 0x000ea20000100800 */
[----:B------:R-:W-:Y:S01]  /*ced0*/  IMAD R0, R0, c[0x0][0x218], RZ ;  /* 0x0000860000007a24 */ /* 0x000fe200078e02ff */
[----:B------:R-:W-:Y:S01]  /*cee0*/  SHF.L.U64.HI R21, R21, 0x1, R22 ;  /* 0x0000000115157819 */ /* 0x000fe20000010216 */
[C---:B------:R-:W-:Y:S04]  /*cef0*/  IMAD.WIDE.U32 R4, R6.reuse, c[0x0][0x218], R4 ;  /* 0x0000860006047a25 */ /* 0x040fe800078e0004 */
[----:B------:R-:W-:Y:S01]  /*cf00*/  IMAD R0, R6, c[0x0][0x21c], R0 ;  /* 0x0000870006007a24 */ /* 0x000fe200078e0200 */
[----:B------:R-:W-:Y:S04]  /*cf10*/  IADD3 R12, P0, R4, UR24, RZ ;  /* 0x00000018040c7c10 */ /* 0x000fe8000ff1e0ff */
[----:B------:R-:W-:Y:S02]  /*cf20*/  IADD3.X R0, R5, UR15, R0, P0, !PT ;  /* 0x0000000f05007c10 */ /* 0x000fe400087fe400 */
[C---:B------:R-:W-:Y:S04]  /*cf30*/  LEA R4, P0, R12.reuse, c[0x0][0x1f8], 0x1 ;  /* 0x00007e000c047a11 */ /* 0x040fe800078008ff */
[----:B------:R-:W-:Y:S01]  /*cf40*/  LEA.HI.X R12, R12, c[0x0][0x1fc], R0, 0x1, P0 ;  /* 0x00007f000c0c7a11 */ /* 0x000fe200000f0c00 */
[----:B------:R-:W1:Y:S04]  /*cf50*/  SHFL.IDX PT, R6, R4, RZ, 0x181f ;  /* 0x00181fff04067589 */ /* 0x000e6800000e0000 */
[----:B------:R-:W3:Y:S04]  /*cf60*/  LDL R0, [R1+0x14] ;  /* 0x0000140001007983 */ /* 0x000ee80000100800 */
[----:B------:R-:W4:Y:S01]  /*cf70*/  SHFL.IDX PT, R5, R12, RZ, 0x181f ;  /* 0x00181fff0c057589 */ /* 0x000f2200000e0000 */
[C---:B-1----:R-:W-:Y:S05]  /*cf80*/  IADD3 R14, P0, R6.reuse, R9, RZ ;  /* 0x00000009060e7210 */ /* 0x042fea0007f1e0ff */
[C---:B----4-:R-:W-:Y:S02]  /*cf90*/  IMAD.X R15, R5.reuse, 0x1, R8, P0 ;  /* 0x00000001050f7824 */ /* 0x050fe400000e0608 */
[----:B------:R1:W4:Y:S04]  /*cfa0*/  LDSM.16.M88.4 R8, [R7+0x14080] ;  /* 0x014080000708783b */ /* 0x0003280000000200 */
[----:B------:R-:W-:Y:S01]  /*cfb0*/  @!PT LDS RZ, [RZ] ;  /* 0x00000000fffff984 */ /* 0x000fe20000000800 */
[----:B------:R-:W-:Y:S01]  /*cfc0*/  @!PT LDS RZ, [RZ] ;  /* 0x00000000fffff984 */ /* 0x000fe20000000800 */
[----:B------:R-:W-:Y:S01]  /*cfd0*/  @!PT LDS RZ, [RZ] ;  /* 0x00000000fffff984 */ /* 0x000fe20000000800 */
[----:B------:R5:W-:Y:S04]  /*cfe0*/  LDGSTS.E.BYPASS.LTC128B.128 [R13+0x4080], [R14.64], !P1 ;  /* 0x040800000e0d7fae */ /* 0x000be8000c901d52 */
[----:B-1----:R-:W4:Y:S04]  /*cff0*/  LDL R7, [R1+0x28] ;  /* 0x0000280001077983 */ /* 0x002f280000100800 */
[----:B------:R1:W-:Y:S01]  /*d000*/  STL [R1+0x4c], R21 ;  /* 0x00004c1501007387 */ /* 0x0003e20000100800 */
[----:B-----5:R-:W-:Y:S05]  /*d010*/  IADD3 R14, P0, R6, R159, RZ ;  /* 0x0000009f060e7210 */ /* 0x020fea0007f1e0ff */
[C---:B------:R-:W-:Y:S05]  /*d020*/  IMAD.X R15, R5.reuse, 0x1, R21, P0 ;  /* 0x00000001050f7824 */ /* 0x040fea00000e0615 */
[----:B------:R5:W-:Y:S01]  /*d030*/  LDGSTS.E.BYPASS.LTC128B.128 [R13+0x5880], [R14.64], !P6 ;  /* 0x058800000e0d7fae */ /* 0x000be2000f101d52 */
[C---:B---3--:R-:W-:Y:S01]  /*d040*/  SHF.L.U64.HI R158, R0.reuse, 0x1, R20 ;  /* 0x00000001009e7819 */ /* 0x048fe20000010214 */
[----:B------:R-:W-:Y:S02]  /*d050*/  IMAD.SHL.U32 R157, R0, 0x2, RZ ;  /* 0x00000002009d7824 */ /* 0x000fe400078e00ff */
[----:B------:R-:W3:Y:S01]  /*d060*/  S2R R20, SR_TID.X ;  /* 0x0000000000147919 */ /* 0x000ee20000002100 */
[----:B--2---:R-:W-:Y:S02]  /*d070*/  IMAD.SHL.U32 R0, R2, 0x2, RZ ;  /* 0x0000000202007824 */ /* 0x004fe400078e00ff */
[C---:B-----5:R-:W-:Y:S05]  /*d080*/  IADD3 R14, P0, R6.reuse, R157, RZ ;  /* 0x0000009d060e7210 */ /* 0x060fea0007f1e0ff */
[C---:B------:R-:W-:Y:S01]  /*d090*/  IMAD.X R15, R5.reuse, 0x1, R158, P0 ;  /* 0x00000001050f7824 */ /* 0x040fe200000e069e */
[----:B------:R-:W-:Y:S04]  /*d0a0*/  IADD3 R6, P0, R6, R0, RZ ;  /* 0x0000000006067210 */ /* 0x000fe80007f1e0ff */
[----:B------:R1:W-:Y:S01]  /*d0b0*/  LDGSTS.E.BYPASS.LTC128B.128 [R13+0x7080], [R14.64], !P5 ;  /* 0x070800000e0d7fae */ /* 0x0003e2000e901d52 */
[----:B---3--:R-:W-:Y:S02]  /*d0c0*/  ISETP.GT.AND P1, PT, R20, 0x7f, PT ;  /* 0x0000007f1400780c */ /* 0x008fe40003f24270 */
[----:B----4-:R-:W-:Y:S05]  /*d0d0*/  SHF.L.U64.HI R2, R2, 0x1, R7 ;  /* 0x0000000102027819 */ /* 0x010fea0000010207 */
[----:B------:R-:W-:Y:S05]  /*d0e0*/  IMAD.X R7, R5, 0x1, R2, P0 ;  /* 0x0000000105077824 */ /* 0x000fea00000e0602 */
[----:B------:R1:W-:Y:S01]  /*d0f0*/  LDGSTS.E.BYPASS.LTC128B.128 [R13+0x8880], [R6.64], !P4 ;  /* 0x08880000060d7fae */ /* 0x0003e2000e101d52 */
[----:B------:R-:W-:-:S05]  /*d100*/  @P1 BRA `(.L_x_210) ;  /* 0x0000018000001947 */ /* 0x000fca0003800000 */
[----:B------:R-:W-:-:S05]  /*d110*/  BRA.DIV ~URZ, `(.L_x_211) ;  /* 0x00006b327f007947 */ /* 0x000fca000b800000 */
[----:B------:R2:W3:Y:S04]  /*d120*/  SHFL.IDX PT, R5, R12, 0x1, 0x181f ;  /* 0x00381f000c057f89 */ /* 0x0004e800000e0000 */
[----:B------:R2:W4:Y:S02]  /*d130*/  SHFL.IDX PT, R12, R4, 0x1, 0x181f ;  /* 0x00381f00040c7f89 */ /* 0x00052400000e0000 */
.L_x_240:
[----:B-1----:R-:W5:Y:S04]  /*d140*/  LDL R7, [R1+0x24] ;  /* 0x0000240001077983 */ /* 0x002f680000100800 */
[----:B--2---:R-:W2:Y:S04]  /*d150*/  LDL R6, [R1+0x3c] ;  /* 0x00003c0001067983 */ /* 0x004ea80000100800 */
[----:B----4-:R-:W4:Y:S04]  /*d160*/  LDL R14, [R1+0x48] ;  /* 0x00004800010e7983 */ /* 0x010f280000100800 */
[----:B---3--:R-:W3:Y:S04]  /*d170*/  LDL R4, [R1+0x1c] ;  /* 0x00001c0001047983 */ /* 0x008ee80000100800 */
[----:B------:R-:W3:Y:S01]  /*d180*/  LDL R13, [R1+0x4c] ;  /* 0x00004c00010d7983 */ /* 0x000ee20000100800 */
[----:B-----5:R-:W-:Y:S02]  /*d190*/  ISETP.GE.AND P1, PT, R7, c[0x0][0x1d4], PT ;  /* 0x0000750007007a0c */ /* 0x020fe40003f26270 */
[C---:B--2---:R-:W-:Y:S05]  /*d1a0*/  IADD3 R6, P0, R12.reuse, R6, RZ ;  /* 0x000000060c067210 */ /* 0x044fea0007f1e0ff */
[C---:B----4-:R-:W-:Y:S06]  /*d1b0*/  IMAD.X R7, R5.reuse, 0x1, R14, P0 ;  /* 0x0000000105077824 */ /* 0x050fec00000e060e */
[----:B------:R-:W-:Y:S01]  /*d1c0*/  @!PT LDS RZ, [RZ] ;  /* 0x00000000fffff984 */ /* 0x000fe20000000800 */
[----:B------:R-:W-:Y:S01]  /*d1d0*/  @!PT LDS RZ, [RZ] ;  /* 0x00000000fffff984 */ /* 0x000fe20000000800 */
[----:B------:R-:W-:Y:S01]  /*d1e0*/  @!PT LDS RZ, [RZ] ;  /* 0x00000000fffff984 */ /* 0x000fe20000000800 */
[----:B---3--:R1:W-:Y:S02]  /*d1f0*/  LDGSTS.E.BYPASS.LTC128B.128 [R4+0x5080], [R6.64], !P1 ;  /* 0x0508000006047fae */ /* 0x0083e4000c901d52 */
[C---:B-1----:R-:W-:Y:S05]  /*d200*/  IADD3 R6, P0, R12.reuse, R159, RZ ;  /* 0x0000009f0c067210 */ /* 0x042fea0007f1e0ff */
[C---:B------:R-:W-:Y:S05]  /*d210*/  IMAD.X R7, R5.reuse, 0x1, R13, P0 ;  /* 0x0000000105077824 */ /* 0x040fea00000e060d */
[----:B------:R1:W-:Y:S02]  /*d220*/  LDGSTS.E.BYPASS.LTC128B.128 [R4+0x6880], [R6.64], !P6 ;  /* 0x0688000006047fae */ /* 0x0003e4000f101d52 */
[C---:B-1----:R-:W-:Y:S05]  /*d230*/  IADD3 R6, P0, R12.reuse, R157, RZ ;  /* 0x0000009d0c067210 */ /* 0x042fea0007f1e0ff */
[C---:B------:R-:W-:Y:S01]  /*d240*/  IMAD.X R7, R5.reuse, 0x1, R158, P0 ;  /* 0x0000000105077824 */ /* 0x040fe200000e069e */
[----:B------:R-:W-:Y:S04]  /*d250*/  IADD3 R12, P0, R12, R0, RZ ;  /* 0x000000000c0c7210 */ /* 0x000fe80007f1e0ff */
[----:B------:R1:W-:Y:S01]  /*d260*/  LDGSTS.E.BYPASS.LTC128B.128 [R4+0x8080], [R6.64], !P5 ;  /* 0x0808000006047fae */ /* 0x0003e2000e901d52 */
[----:B------:R-:W-:Y:S05]  /*d270*/  IMAD.X R13, R5, 0x1, R2, P0 ;  /* 0x00000001050d7824 */ /* 0x000fea00000e0602 */
[----:B------:R1:W-:Y:S03]  /*d280*/  LDGSTS.E.BYPASS.LTC128B.128 [R4+0x9880], [R12.64], !P4 ;  /* 0x098800000c047fae */ /* 0x0003e6000e101d52 */
.L_x_210:
[----:B------:R-:W-:Y:S05]  /*d290*/  BSYNC B0 ;  /* 0x0000000000007941 */ /* 0x000fea0003800000 */
.L_x_209:
        /* <DEDUP_REMOVED lines=147> */
[----:B------:R-:W1:Y:S01]  /*dbd0*/  MUFU.TANH R173, R5 ;  /* 0x0000000500ad7308 */ /* 0x000e620000002400 */
[----:B------:R-:W-:Y:S02]  /*dbe0*/  FMUL.FTZ R8, R8, c[0x0][0x320] ;  /* 0x0000c80008087a20 */ /* 0x000fe40000410000 */
[----:B------:R-:W-:Y:S01]  /*dbf0*/  FMUL.FTZ R10, R10, c[0x0][0x320] ;  /* 0x0000c8000a0a7a20 */ /* 0x000fe20000410000 */
[C---:B------:R-:W-:Y:S06]  /*dc00*/  HMMA.16816.F32 R16, R232.reuse, R170, R16 ;  /* 0x000000aae810723c */ /* 0x040fec0000001810 */
[----:B------:R-:W3:Y:S10]  /*dc10*/  MUFU.TANH R177, R6 ;  /* 0x0000000600b17308 */ /* 0x000ef40000002400 */
[----:B------:R4:W1:Y:S01]  /*dc20*/  MUFU.TANH R176, R7 ;  /* 0x0000000700b07308 */ /* 0x0008620000002400 */
[----:B------:R-:W-:Y:S07]  /*dc30*/  FMUL.FTZ R13, R13, c[0x0][0x320] ;  /* 0x0000c8000d0d7a20 */ /* 0x000fee0000410000 */
[----:B------:R-:W-:Y:S02]  /*dc40*/  FMUL.FTZ R18, R18, c[0x0][0x320] ;  /* 0x0000c80012127a20 */ /* 0x000fe40000410000 */
[----:B------:R5:W1:Y:S10]  /*dc50*/  MUFU.TANH R168, R9 ;  /* 0x0000000900a87308 */ /* 0x000a740000002400 */
[----:B------:R1:W1:Y:S01]  /*dc60*/  MUFU.TANH R169, R11 ;  /* 0x0000000b00a97308 */ /* 0x0002620000002400 */
[----:B----4-:R-:W4:Y:S01]  /*dc70*/  LDSM.16.M88.4 R4, [R245+0x5800] ;  /* 0x00580000f504783b */ /* 0x010f220000000200 */
[----:B------:R-:W-:Y:S08]  /*dc80*/  DEPBAR.LE SB0, 0x0 ;  /* 0x000080000000791a */ /* 0x000ff00000000000 */
[----:B------:R2:W2:Y:S01]  /*dc90*/  MUFU.TANH R178, R18 ;  /* 0x0000001200b27308 */ /* 0x0004a20000002400 */
[----:B------:R-:W-:Y:S01]  /*dca0*/  BAR.SYNC.DEFER_BLOCKING 0x0 ;  /* 0x0000000000007b1d */ /* 0x000fe20000010000 */
[----:B-----5:R-:W-:Y:S08]  /*dcb0*/  FMUL.FTZ R9, R15, c[0x0][0x320] ;  /* 0x0000c8000f097a20 */ /* 0x020ff00000410000 */
[----:B------:R-:W2:Y:S01]  /*dcc0*/  MUFU.TANH R8, R8 ;  /* 0x0000000800087308 */ /* 0x000ea20000002400 */
[----:B-1----:R-:W-:Y:S02]  /*dcd0*/  FMUL.FTZ R11, R12, c[0x0][0x320] ;  /* 0x0000c8000c0b7a20 */ /* 0x002fe40000410000 */
[----:B------:R-:W-:Y:S02]  /*dce0*/  FMUL.FTZ R12, R14, c[0x0][0x320] ;  /* 0x0000c8000e0c7a20 */ /* 0x000fe40000410000 */
[----:B------:R-:W-:Y:S05]  /*dcf0*/  FMUL.FTZ R14, R16, c[0x0][0x320] ;  /* 0x0000c800100e7a20 */ /* 0x000fea0000410000 */
[----:B------:R-:W1:Y:S01]  /*dd00*/  MUFU.TANH R10, R10 ;  /* 0x0000000a000a7308 */ /* 0x000e620000002400 */
[----:B------:R-:W-:Y:S09]  /*dd10*/  FMUL.FTZ R16, R17, c[0x0][0x320] ;  /* 0x0000c80011107a20 */ /* 0x000ff20000410000 */
[----:B------:R-:W1:Y:S01]  /*dd20*/  MUFU.TANH R11, R11 ;  /* 0x0000000b000b7308 */ /* 0x000e620000002400 */
[C---:B----4-:R-:W-:Y:S09]  /*dd30*/  HMMA.16816.F32 R20, R232.reuse, R4, R20 ;  /* 0x00000004e814723c */ /* 0x050ff20000001814 */
[----:B------:R-:W4:Y:S03]  /*dd40*/  MUFU.TANH R13, R13 ;  /* 0x0000000d000d7308 */ /* 0x000f260000002400 */
[----:B------:R-:W-:Y:S01]  /*dd50*/  FMUL.FTZ R4, R19, c[0x0][0x320] ;  /* 0x0000c80013047a20 */ /* 0x000fe20000410000 */
[----:B------:R-:W-:Y:S06]  /*dd60*/  HMMA.16816.F32 R24, R232, R6, R24 ;  /* 0x00000006e818723c */ /* 0x000fec0000001818 */
[----:B------:R-:W1:Y:S06]  /*dd70*/  MUFU.TANH R12, R12 ;  /* 0x0000000c000c7308 */ /* 0x000e6c0000002400 */
[----:B------:R-:W-:Y:S04]  /*dd80*/  FMUL.FTZ R17, R20, c[0x0][0x320] ;  /* 0x0000c80014117a20 */ /* 0x000fe80000410000 */
[----:B------:R-:W1:Y:S01]  /*dd90*/  MUFU.TANH R9, R9 ;  /* 0x0000000900097308 */ /* 0x000e620000002400 */
[----:B--2---:R-:W-:Y:S02]  /*dda0*/  FMUL.FTZ R18, R21, c[0x0][0x320] ;  /* 0x0000c80015127a20 */ /* 0x004fe40000410000 */
[----:B------:R-:W-:Y:S02]  /*ddb0*/  FMUL.FTZ R6, R22, c[0x0][0x320] ;  /* 0x0000c80016067a20 */ /* 0x000fe40000410000 */
[----:B------:R-:W-:Y:S03]  /*ddc0*/  FMUL.FTZ R5, R23, c[0x0][0x320] ;  /* 0x0000c80017057a20 */ /* 0x000fe60000410000 */
[----:B------:R-:W-:Y:S02]  /*ddd0*/  FMUL.FTZ R19, R24, c[0x0][0x320] ;  /* 0x0000c80018137a20 */ /* 0x000fe40000410000 */
[----:B------:R-:W-:Y:S01]  /*dde0*/  FMUL.FTZ R20, R25, c[0x0][0x320] ;  /* 0x0000c80019147a20 */ /* 0x000fe20000410000 */
[----:B------:R-:W2:Y:S01]  /*ddf0*/  MUFU.TANH R14, R14 ;  /* 0x0000000e000e7308 */ /* 0x000ea20000002400 */
[----:B------:R-:W-:Y:S02]  /*de00*/  FMUL.FTZ R15, R26, c[0x0][0x320] ;  /* 0x0000c8001a0f7a20 */ /* 0x000fe40000410000 */
[----:B------:R-:W-:Y:S07]  /*de10*/  FMUL.FTZ R7, R27, c[0x0][0x320] ;  /* 0x0000c8001b077a20 */ /* 0x000fee0000410000 */
        /* <DEDUP_REMOVED lines=19> */
[----:B------:R-:W4:Y:S04]  /*df50*/  LDL.LU R171, [R1+0x4c] ;  /* 0x00004c0001ab7983 */ /* 0x000f280000300800 */
[----:B------:R-:W4:Y:S04]  /*df60*/  LDL R175, [R1+0x48] ;  /* 0x0000480001af7983 */ /* 0x000f280000100800 */
[----:B---3--:R-:W3:Y:S01]  /*df70*/  LDL R3, [R1+0x3c] ;  /* 0x00003c0001037983 */ /* 0x008ee20000100800 */
[----:B--2---:R-:W-:Y:S03]  /*df80*/  IADD3 R21, R21, -0x30, R179 ;  /* 0xffffffd015157810 */ /* 0x004fe60007ffe0b3 */
[----:B------:R-:W2:Y:S02]  /*df90*/  LDL R179, [R1+0x1c] ;  /* 0x00001c0001b37983 */ /* 0x000ea40000100800 */
[----:B------:R-:W-:Y:S01]  /*dfa0*/  @P1 IMAD.HI.U32 R23, R21, c[0x0][0x2bc], RZ ;  /* 0x0000af0015171a27 */ /* 0x000fe200078e00ff */
        /* <DEDUP_REMOVED lines=14> */
[----:B----4-:R-:W-:Y:S04]  /*e090*/  IMAD.WIDE.U32 R24, R27, c[0x0][0x1e0], RZ ;  /* 0x000078001b187a25 */ /* 0x010fe800078e00ff */
[----:B------:R-:W-:Y:S01]  /*e0a0*/  IMAD.IADD R25, R25, 0x1, R21 ;  /* 0x0000000119197824 */ /* 0x000fe200078e0215 */
[----:B--2---:R2:W-:Y:S01]  /*e0b0*/  STL [R1+0x8], R26 ;  /* 0x0000081a01007387 */ /* 0x0045e20000100800 */
        /* <DEDUP_REMOVED lines=9> */
[----:B--2---:R-:W2:Y:S04]  /*e150*/  S2R R26, SR_TID.X ;  /* 0x00000000001a7919 */ /* 0x004ea80000002100 */
[----:B------:R-:W4:Y:S04]  /*e160*/  SHFL.IDX PT, R24, R21, RZ, 0x181f ;  /* 0x00181fff15187589 */ /* 0x000f2800000e0000 */
[----:B------:R-:W1:Y:S04]  /*e170*/  SHFL.IDX PT, R22, R22, 0x1, 0x181f ;  /* 0x00381f0016167f89 */ /* 0x000e6800000e0000 */
[----:B------:R-:W1:Y:S01]  /*e180*/  SHFL.IDX PT, R21, R21, 0x1, 0x181f ;  /* 0x00381f0015157f89 */ /* 0x000e6200000e0000 */
[----:B--2---:R-:W-:Y:S04]  /*e190*/  SHF.R.S32.HI R170, RZ, 0x1f, R26 ;  /* 0x0000001fffaa7819 */ /* 0x004fe8000001141a */
[----:B------:R-:W-:Y:S04]  /*e1a0*/  LEA.HI R170, R170, R26, RZ, 0x3 ;  /* 0x0000001aaaaa7211 */ /* 0x000fe800078f18ff */
[----:B------:R-:W-:Y:S04]  /*e1b0*/  SHF.R.S32.HI R170, RZ, 0x3, R170 ;  /* 0x00000003ffaa7819 */ /* 0x000fe800000114aa */
[----:B------:R-:W-:Y:S04]  /*e1c0*/  IADD3 R170, -R170, 0x30, RZ ;  /* 0x00000030aaaa7810 */ /* 0x000fe80007ffe1ff */
[----:B------:R-:W-:Y:S11]  /*e1d0*/  ISETP.GE.AND P1, PT, R170, 0x1, PT ;  /* 0x00000001aa00780c */ /* 0x000ff60003f26270 */
[----:B------:R-:W-:Y:S02]  /*e1e0*/  @!UPT UIADD3 URZ, URZ, URZ, URZ ;  /* 0x0000003f3f3ff290 */ /* 0x000fe4000fffe03f */
[C---:B---3--:R-:W-:Y:S05]  /*e1f0*/  @P1 IADD3 R26, P0, R23.reuse, R3, RZ ;  /* 0x00000003171a1210 */ /* 0x048fea0007f1e0ff */
[C---:B----4-:R-:W-:Y:S05]  /*e200*/  @P1 IMAD.X R27, R24.reuse, 0x1, R175, P0 ;  /* 0x00000001181b1824 */ /* 0x050fea00000e06af */
[----:B------:R2:W-:Y:S02]  /*e210*/  @P1 LDGSTS.E.BYPASS.LTC128B.128 [R179+0x14080], [R26.64], !P2 ;  /* 0x140800001ab31fae */ /* 0x0005e4000d101d52 */
[C---:B--2---:R-:W-:Y:S05]  /*e220*/  @P1 IADD3 R26, P0, R23.reuse, R159, RZ ;  /* 0x0000009f171a1210 */ /* 0x044fea0007f1e0ff */
[C-C-:B------:R-:W-:Y:S05]  /*e230*/  @P1 IMAD.X R27, R24.reuse, 0x1, R171.reuse, P0 ;  /* 0x00000001181b1824 */ /* 0x140fea00000e06ab */
[----:B------:R2:W-:Y:S02]  /*e240*/  @P1 LDGSTS.E.BYPASS.LTC128B.128 [R179+0x15880], [R26.64], !P6 ;  /* 0x158800001ab31fae */ /* 0x0005e4000f101d52 */
[C---:B--2---:R-:W-:Y:S05]  /*e250*/  @P1 IADD3 R26, P0, R23.reuse, R157, RZ ;  /* 0x0000009d171a1210 */ /* 0x044fea0007f1e0ff */
[C---:B------:R-:W-:Y:S05]  /*e260*/  @P1 IMAD.X R27, R24.reuse, 0x1, R158, P0 ;  /* 0x00000001181b1824 */ /* 0x040fea00000e069e */
[----:B------:R2:W-:Y:S02]  /*e270*/  @P1 LDGSTS.E.BYPASS.LTC128B.128 [R179+0x17080], [R26.64], !P5 ;  /* 0x170800001ab31fae */ /* 0x0005e4000e901d52 */
[-C--:B--2---:R-:W-:Y:S05]  /*e280*/  @P1 IADD3 R26, P0, R23, R0.reuse, RZ ;  /* 0x00000000171a1210 */ /* 0x084fea0007f1e0ff */
[----:B------:R-:W-:Y:S01]  /*e290*/  @P1 IMAD.X R27, R24, 0x1, R2, P0 ;  /* 0x00000001181b1824 */ /* 0x000fe200000e0602 */
[----:B------:R-:W-:Y:S04]  /*e2a0*/  ISETP.GE.AND P0, PT, R170, 0x21, PT ;  /* 0x00000021aa00780c */ /* 0x000fe80003f06270 */
[----:B------:R2:W-:Y:S09]  /*e2b0*/  @P1 LDGSTS.E.BYPASS.LTC128B.128 [R179+0x18880], [R26.64], !P4 ;  /* 0x188800001ab31fae */ /* 0x0005f2000e101d52 */
[C---:B-1----:R-:W-:Y:S05]  /*e2c0*/  @P0 IADD3 R24, P2, R22.reuse, R159, RZ ;  /* 0x0000009f16180210 */ /* 0x042fea0007f5e0ff */
[C---:B------:R-:W-:Y:S01]  /*e2d0*/  @P0 IMAD.X R25, R21.reuse, 0x1, R171, P2 ;  /* 0x0000000115190824 */ /* 0x040fe200010e06ab */
[----:B------:R-:W-:Y:S05]  /*e2e0*/  @P0 IADD3 R170, P2, R22, R157, RZ ;  /* 0x0000009d16aa0210 */ /* 0x000fea0007f5e0ff */
[C---:B------:R-:W-:Y:S01]  /*e2f0*/  @P0 IMAD.X R171, R21.reuse, 0x1, R158, P2 ;  /* 0x0000000115ab0824 */ /* 0x040fe200010e069e */
[----:B------:R-:W-:Y:S02]  /*e300*/  ISETP.GE.AND P2, PT, R174, c[0x0][0x1d4], PT ;  /* 0x00007500ae007a0c */ /* 0x000fe40003f46270 */
[C---:B--2---:R-:W-:Y:S02]  /*e310*/  @P0 IADD3 R26, P1, R22.reuse, R3, RZ ;  /* 0x00000003161a0210 */ /* 0x044fe40007f3e0ff */
[----:B------:R1:W5:Y:S03]  /*e320*/  LDL.LU R3, [R1+0x60] ;  /* 0x0000600001037983 */ /* 0x0003660000300800 */
[C---:B------:R-:W-:Y:S01]  /*e330*/  @P0 IMAD.X R27, R21.reuse, 0x1, R175, P1 ;  /* 0x00000001151b0824 */ /* 0x040fe200008e06af */
[----:B------:R-:W-:Y:S05]  /*e340*/  @P0 IADD3 R22, P1, R22, R0, RZ ;  /* 0x0000000016160210 */ /* 0x000fea0007f3e0ff */
[----:B------:R1:W-:Y:S01]  /*e350*/  @P0 LDGSTS.E.BYPASS.LTC128B.128 [R179+0x15080], [R26.64], !P2 ;  /* 0x150800001ab30fae */ /* 0x0003e2000d101d52 */
[----:B------:R-:W-:Y:S03]  /*e360*/  @P0 IMAD.X R23, R21, 0x1, R2, P1 ;  /* 0x0000000115170824 */ /* 0x000fe600008e0602 */
[----:B------:R1:W-:Y:S04]  /*e370*/  @P0 LDGSTS.E.BYPASS.LTC128B.128 [R179+0x16880], [R24.64], !P6 ;  /* 0x1688000018b30fae */ /* 0x0003e8000f101d52 */
[----:B------:R1:W-:Y:S04]  /*e380*/  @P0 LDGSTS.E.BYPASS.LTC128B.128 [R179+0x18080], [R170.64], !P5 ;  /* 0x18080000aab30fae */ /* 0x0003e8000e901d52 */
[----:B------:R1:W-:Y:S02]  /*e390*/  @P0 LDGSTS.E.BYPASS.LTC128B.128 [R179+0x19880], [R22.64], !P4 ;  /* 0x1988000016b30fae */ /* 0x0003e4000e101d52 */
.L_x_212:
[----:B--234-:R-:W2:Y:S01]  /*e3a0*/  LDL R2, [R1+0x34] ;  /* 0x0000340001027983 */ /* 0x01cea20000100800 */
        /* <DEDUP_REMOVED lines=9> */
[----:B-1----:R-:W-:Y:S02]  /*e440*/  IMAD.MOV.U32 R25, RZ, RZ, R2 ;  /* 0x000000ffff197224 */ /* 0x002fe400078e0002 */
[----:B------:R-:W-:Y:S05]  /*e450*/  IMAD.U32 R2, RZ, RZ, UR4 ;  /* 0x00000004ff027e24 */ /* 0x000fea000f8e00ff */
[C---:B---3--:R-:W-:Y:S03]  /*e460*/  IADD3 R2, -R21.reuse, 0x1, R2 ;  /* 0x0000000115027810 */ /* 0x048fe60007ffe102 */
[----:B------:R-:W-:Y:S01]  /*e470*/  @P0 SHF.R.U32.HI R25, RZ, c[0x0][0x2cc], R0 ;  /* 0x0000b300ff190a19 */ /* 0x000fe20000011600 */
[----:B------:R-:W-:Y:S01]  /*e480*/  IMAD.U32 R0, RZ, RZ, UR10 ;  /* 0x0000000aff007e24 */ /* 0x000fe2000f8e00ff */
[----:B------:R-:W-:Y:S03]  /*e490*/  PLOP3.LUT P0, PT, PT, PT, UP0, 0x40, 0x0 ;  /* 0x000000000000781c */ /* 0x000fe60003f0e808 */
[----:B------:R-:W1:Y:S01]  /*e4a0*/  SHFL.IDX PT, R22, R25, RZ, 0x1c1f ;  /* 0x001c1fff19167589 */ /* 0x000e6200000e0000 */
[----:B------:R-:W-:Y:S04]  /*e4b0*/  IADD3 R0, R2, -c[0x0][0x168], R0 ;  /* 0x80005a0002007a10 */ /* 0x000fe80007ffe000 */
[C---:B------:R-:W-:Y:S02]  /*e4c0*/  IADD3 R24, R0.reuse, c[0x0][0x328], RZ ;  /* 0x0000ca0000187a10 */ /* 0x040fe40007ffe0ff */
[----:B------:R-:W-:Y:S02]  /*e4d0*/  IADD3 R2, R0, UR22, RZ ;  /* 0x0000001600027c10 */ /* 0x000fe4000fffe0ff */
[----:B------:R-:W-:Y:S01]  /*e4e0*/  IADD3 R0, -R21, UR4, RZ ;  /* 0x0000000415007c10 */ /* 0x000fe2000fffe1ff */
[--C-:B-1----:R-:W-:Y:S02]  /*e4f0*/  IMAD.IADD R27, R24, 0x1, R22.reuse ;  /* 0x00000001181b7824 */ /* 0x102fe400078e0216 */
[----:B------:R-:W-:Y:S01]  /*e500*/  IMAD.IADD R26, R2, 0x1, R22 ;  /* 0x00000001021a7824 */ /* 0x000fe200078e0216 */
[----:B------:R-:W-:-:S05]  /*e510*/  @P0 BRA `(.L_x_213) ;  /* 0x0000019000000947 */ /* 0x000fca0003800000 */
[----:B------:R-:W-:Y:S01]  /*e520*/  MOV R21, c[0x0][0x2ac] ;  /* 0x0000ab0000157a02 */ /* 0x000fe20000000f00 */
        /* <DEDUP_REMOVED lines=14> */
.L_x_215:
[----:B------:R-:W-:Y:S04]  /*e610*/  MOV R21, 0x1 ;  /* 0x0000000100157802 */ /* 0x000fe80000000f00 */
[----:B------:R-:W-:Y:S11]  /*e620*/  ISETP.NE.AND P0, PT, R21, c[0x0][0x32c], PT ;  /* 0x0000cb0015007a0c */ /* 0x000ff60003f05270 */
[----:B------:R-:W-:Y:S02]  /*e630*/  @!UPT UIADD3 URZ, URZ, URZ, URZ ;  /* 0x0000003f3f3ff290 */ /* 0x000fe4000fffe03f */
[----:B------:R-:W-:Y:S05]  /*e640*/  @P0 IMAD.HI.U32 R21, R22, c[0x0][0x330], RZ ;  /* 0x0000cc0016150a27 */ /* 0x000fea00078e00ff */
[----:B------:R-:W-:Y:S02]  /*e650*/  @P0 SHF.R.U32.HI R22, RZ, c[0x0][0x334], R21 ;  /* 0x0000cd00ff160a19 */ /* 0x000fe40000011615 */
.L_x_216:
[----:B------:R-:W-:Y:S05]  /*e660*/  BSYNC B0 ;  /* 0x0000000000007941 */ /* 0x000fea0003800000 */
.L_x_214:
[----:B------:R-:W-:Y:S05]  /*e670*/  IMAD R21, R22, c[0x0][0x32c], R0 ;  /* 0x0000cb0016157a24 */ /* 0x000fea00078e0200 */
[----:B------:R-:W-:Y:S02]  /*e680*/  IMNMX R26, R26, R21, !PT ;  /* 0x000000151a1a7217 */ /* 0x000fe40007800200 */
[----:B------:R-:W-:Y:S04]  /*e690*/  IADD3 R21, R21, c[0x0][0x32c], RZ ;  /* 0x0000cb0015157a10 */ /* 0x000fe80007ffe0ff */
[----:B------:R-:W-:Y:S02]  /*e6a0*/  IMNMX R27, R27, R21, PT ;  /* 0x000000151b1b7217 */ /* 0x000fe40003800200 */
.L_x_213:
        /* <DEDUP_REMOVED lines=15> */
[----:B------:R-:W-:Y:S02]  /*e7a0*/  UISETP.GE.AND UP0, UPT, UR4, 0x9, UPT ;  /* 0x000000090400788c */ /* 0x000fe4000bf06270 */
[----:B------:R-:W-:Y:S01]  /*e7b0*/  UP2UR UR30, UPR, URZ, 0x40 ;  /* 0x000000403f1e7883 */ /* 0x000fe20008000000 */
[C---:B------:R-:W-:Y:S01]  /*e7c0*/  ISETP.GT.AND P0, PT, R26.reuse, 0x1, P0 ;  /* 0x000000011a00780c */ /* 0x040fe20000704270 */
[----:B------:R-:W-:Y:S03]  /*e7d0*/  UP2UR UR27, UPR, URZ, 0x1 ;  /* 0x000000013f1b7883 */ /* 0x000fe60008000000 */
[----:B------:R-:W-:Y:S04]  /*e7e0*/  ISETP.LT.OR P0, PT, R27, 0x2, P0 ;  /* 0x000000021b00780c */ /* 0x000fe80000701670 */
[----:B------:R-:W-:Y:S02]  /*e7f0*/  FSEL R22, R173, -INF , !P0 ;  /* 0xff800000ad167808 */ /* 0x000fe40004000000 */
[----:B------:R-:W-:Y:S01]  /*e800*/  PLOP3.LUT P0, PT, PT, PT, UP0, 0x40, 0x0 ;  /* 0x000000000000781c */ /* 0x000fe20003f0e808 */
[----:B------:R-:W-:Y:S03]  /*e810*/  UISETP.GE.AND UP0, UPT, UR4, 0xa, UPT ;  /* 0x0000000a0400788c */ /* 0x000fe6000bf06270 */
        /* <DEDUP_REMOVED lines=20> */
[----:B------:R-:W-:Y:S01]  /*e960*/  PLOP3.LUT P0, PT, PT, PT, UP5, 0x40, 0x0 ;  /* 0x000000000000781c */ /* 0x000fe20003f0e858 */
[----:B------:R-:W1:Y:S03]  /*e970*/  SHFL.IDX PT, R13, R25, 0x1, 0x1c1f ;  /* 0x003c1f00190d7f89 */ /* 0x000e6600000e0000 */
[----:B------:R-:W-:Y:S04]  /*e980*/  ISETP.GT.AND P0, PT, R26, 0x18, P0 ;  /* 0x000000181a00780c */ /* 0x000fe80000704270 */
[C---:B------:R-:W-:Y:S04]  /*e990*/  ISETP.LT.OR P0, PT, R27.reuse, 0x19, P0 ;  /* 0x000000191b00780c */ /* 0x040fe80000701670 */
[----:B------:R-:W-:Y:S02]  /*e9a0*/  FSEL R14, R14, -INF , !P0 ;  /* 0xff8000000e0e7808 */ /* 0x000fe40004000000 */
[----:B------:R-:W-:Y:S04]  /*e9b0*/  PLOP3.LUT P0, PT, PT, PT, UP4, 0x40, 0x0 ;  /* 0x000000000000781c */ /* 0x000fe80003f0e848 */
[----:B------:R-:W-:Y:S04]  /*e9c0*/  ISETP.GT.AND P0, PT, R26, 0x19, P0 ;  /* 0x000000191a00780c */ /* 0x000fe80000704270 */
[C---:B------:R-:W-:Y:S04]  /*e9d0*/  ISETP.LT.OR P0, PT, R27.reuse, 0x1a, P0 ;  /* 0x0000001a1b00780c */ /* 0x040fe80000701670 */
[----:B------:R-:W-:Y:S02]  /*e9e0*/  FSEL R179, R16, -INF , !P0 ;  /* 0xff80000010b37808 */ /* 0x000fe40004000000 */
[----:B------:R-:W-:Y:S04]  /*e9f0*/  PLOP3.LUT P0, PT, PT, PT, UP3, 0x40, 0x0 ;  /* 0x000000000000781c */ /* 0x000fe80003f0e838 */
[----:B------:R-:W-:Y:S04]  /*ea00*/  ISETP.GT.AND P0, PT, R26, 0x20, P0 ;  /* 0x000000201a00780c */ /* 0x000fe80000704270 */
[----:B------:R-:W-:Y:S04]  /*ea10*/  ISETP.LT.OR P0, PT, R27, 0x21, P0 ;  /* 0x000000211b00780c */ /* 0x000fe80000701670 */
[----:B------:R-:W-:Y:S01]  /*ea20*/  FSEL R175, R17, -INF , !P0 ;  /* 0xff80000011af7808 */ /* 0x000fe20004000000 */
[--C-:B-1----:R-:W-:Y:S01]  /*ea30*/  IMAD.IADD R17, R2, 0x1, R13.reuse ;  /* 0x0000000102117824 */ /* 0x102fe200078e020d */
[----:B------:R-:W-:Y:S04]  /*ea40*/  PLOP3.LUT P0, PT, PT, PT, UP2, 0x40, 0x0 ;  /* 0x000000000000781c */ /* 0x000fe80003f0e828 */
[----:B------:R-:W-:Y:S04]  /*ea50*/  ISETP.GT.AND P0, PT, R26, 0x21, P0 ;  /* 0x000000211a00780c */ /* 0x000fe80000704270 */
[C---:B------:R-:W-:Y:S04]  /*ea60*/  ISETP.LT.OR P0, PT, R27.reuse, 0x22, P0 ;  /* 0x000000221b00780c */ /* 0x040fe80000701670 */
[----:B------:R-:W-:Y:S01]  /*ea70*/  FSEL R174, R18, -INF , !P0 ;  /* 0xff80000012ae7808 */ /* 0x000fe20004000000 */
[----:B------:R-:W-:Y:S01]  /*ea80*/  IMAD.IADD R18, R24, 0x1, R13 ;  /* 0x0000000118127824 */ /* 0x000fe200078e020d */
[----:B------:R-:W-:Y:S04]  /*ea90*/  PLOP3.LUT P0, PT, PT, PT, UP1, 0x40, 0x0 ;  /* 0x000000000000781c */ /* 0x000fe80003f0e818 */
[C---:B------:R-:W-:Y:S04]  /*eaa0*/  ISETP.GT.AND P0, PT, R26.reuse, 0x28, P0 ;  /* 0x000000281a00780c */ /* 0x040fe80000704270 */
[----:B------:R-:W-:Y:S04]  /*eab0*/  ISETP.LT.OR P0, PT, R27, 0x29, P0 ;  /* 0x000000291b00780c */ /* 0x000fe80000701670 */
[----:B------:R-:W-:Y:S02]  /*eac0*/  FSEL R173, R19, -INF , !P0 ;  /* 0xff80000013ad7808 */ /* 0x000fe40004000000 */
[----:B------:R-:W-:Y:S04]  /*ead0*/  PLOP3.LUT P0, PT, PT, PT, UP0, 0x40, 0x0 ;  /* 0x000000000000781c */ /* 0x000fe80003f0e808 */
[----:B------:R-:W-:Y:S04]  /*eae0*/  ISETP.GT.AND P0, PT, R26, 0x29, P0 ;  /* 0x000000291a00780c */ /* 0x000fe80000704270 */
[----:B------:R-:W-:Y:S04]  /*eaf0*/  ISETP.LT.OR P0, PT, R27, 0x2a, P0 ;  /* 0x0000002a1b00780c */ /* 0x000fe80000701670 */
[----:B------:R-:W-:Y:S02]  /*eb00*/  FSEL R20, R20, -INF , !P0 ;  /* 0xff80000014147808 */ /* 0x000fe40004000000 */
[----:B------:R-:W-:Y:S01]  /*eb10*/  PLOP3.LUT P0, PT, PT, PT, UP6, 0x40, 0x0 ;  /* 0x000000000000781c */ /* 0x000fe20003f0e868 */
[----:B------:R-:W-:Y:S11]  /*eb20*/  UISETP.NE.AND UP6, UPT, UR30, URZ, UPT ;  /* 0x0000003f1e00728c */ /* 0x000ff6000bfc5270 */
[----:B------:R-:W-:Y:S01]  /*eb30*/  @!UPT UIADD3 URZ, URZ, URZ, URZ ;  /* 0x0000003f3f3ff290 */ /* 0x000fe2000fffe03f */
        /* <DEDUP_REMOVED lines=16> */
.L_x_219:
[----:B------:R-:W-:Y:S04]  /*ec40*/  MOV R2, 0x1 ;  /* 0x0000000100027802 */ /* 0x000fe80000000f00 */
[----:B------:R-:W-:Y:S11]  /*ec50*/  ISETP.NE.AND P0, PT, R2, c[0x0][0x32c], PT ;  /* 0x0000cb0002007a0c */ /* 0x000ff60003f05270 */
[----:B------:R-:W-:Y:S02]  /*ec60*/  @!UPT UIADD3 URZ, URZ, URZ, URZ ;  /* 0x0000003f3f3ff290 */ /* 0x000fe4000fffe03f */
[----:B------:R-:W-:Y:S05]  /*ec70*/  @P0 IMAD.HI.U32 R2, R13, c[0x0][0x330], RZ ;  /* 0x0000cc000d020a27 */ /* 0x000fea00078e00ff */
[----:B------:R-:W-:Y:S02]  /*ec80*/  @P0 SHF.R.U32.HI R13, RZ, c[0x0][0x334], R2 ;  /* 0x0000cd00ff0d0a19 */ /* 0x000fe40000011602 */
.L_x_220:
[----:B------:R-:W-:Y:S05]  /*ec90*/  BSYNC B0 ;  /* 0x0000000000007941 */ /* 0x000fea0003800000 */
.L_x_218:
[----:B------:R-:W-:Y:S05]  /*eca0*/  IMAD R0, R13, c[0x0][0x32c], R0 ;  /* 0x0000cb000d007a24 */ /* 0x000fea00078e0200 */
[----:B------:R-:W-:Y:S02]  /*ecb0*/  IMNMX R17, R17, R0, !PT ;  /* 0x0000000011117217 */ /* 0x000fe40007800200 */
[----:B------:R-:W-:Y:S04]  /*ecc0*/  IADD3 R0, R0, c[0x0][0x32c], RZ ;  /* 0x0000cb0000007a10 */ /* 0x000fe80007ffe0ff */
[----:B------:R-:W-:Y:S02]  /*ecd0*/  IMNMX R18, R18, R0, PT ;  /* 0x0000000012127217 */ /* 0x000fe40003800200 */
.L_x_217:
[----:B-----5:R-:W-:Y:S01]  /*ece0*/  FMNMX.FTZ R0, R23, R3, !PT ;  /* 0x0000000317007209 */ /* 0x020fe20007810000 */
        /* <DEDUP_REMOVED lines=38> */
[----:B------:R-:W-:Y:S02]  /*ef50*/  FMUL.FTZ R2, R2, c[0x0][0x2d0] ;  /* 0x0000b40002027a20 */ /* 0x000fe40000410000 */
[--C-:B------:R-:W-:Y:S01]  /*ef60*/  FFMA.FTZ R19, R23, c[0x0][0x2d0], -R172.reuse ;  /* 0x0000b40017137a23 */ /* 0x100fe200000108ac */
[----:B------:R-:W-:Y:S01]  /*ef70*/  FSEL R14, R177, -INF , !P0 ;  /* 0xff800000b10e7808 */ /* 0x000fe20004000000 */
[--C-:B------:R-:W-:Y:S01]  /*ef80*/  FFMA.FTZ R16, R22, c[0x0][0x2d0], -R172.reuse ;  /* 0x0000b40016107a23 */ /* 0x100fe200000108ac */
[----:B------:R-:W-:Y:S01]  /*ef90*/  PLOP3.LUT P0, PT, PT, PT, UP3, 0x40, 0x0 ;  /* 0x000000000000781c */ /* 0x000fe20003f0e838 */
[----:B------:R-:W-:Y:S01]  /*efa0*/  UISETP.NE.AND UP3, UPT, UR29, URZ, UPT ;  /* 0x0000003f1d00728c */ /* 0x000fe2000bf65270 */
[--C-:B------:R-:W-:Y:S01]  /*efb0*/  FFMA.FTZ R171, R21, c[0x0][0x2d0], -R172.reuse ;  /* 0x0000b40015ab7a23 */ /* 0x100fe200000108ac */
[----:B------:R-:W-:Y:S01]  /*efc0*/  MUFU.EX2 R19, R19 ;  /* 0x0000001300137308 */ /* 0x000fe20000000800 */
[----:B------:R-:W-:Y:S01]  /*efd0*/  ISETP.GT.AND P0, PT, R17, 0x1, P0 ;  /* 0x000000011100780c */ /* 0x000fe20000704270 */
        /* <DEDUP_REMOVED lines=10> */
[----:B------:R-:W-:Y:S01]  /*f080*/  FFMA.FTZ R172, R20, c[0x0][0x2d0], -R172 ;  /* 0x0000b40014ac7a23 */ /* 0x000fe200000108ac */
[C---:B------:R-:W-:Y:S01]  /*f090*/  ISETP.GT.AND P0, PT, R17.reuse, 0x8, P0 ;  /* 0x000000081100780c */ /* 0x040fe20000704270 */
[----:B------:R-:W1:Y:S03]  /*f0a0*/  MUFU.EX2 R16, R16 ;  /* 0x0000001000107308 */ /* 0x000e660000000800 */
[----:B------:R-:W-:Y:S04]  /*f0b0*/  ISETP.LT.OR P0, PT, R18, 0x9, P0 ;  /* 0x000000091200780c */ /* 0x000fe80000701670 */
[----:B------:R-:W-:Y:S02]  /*f0c0*/  FSEL R10, R10, -INF , !P0 ;  /* 0xff8000000a0a7808 */ /* 0x000fe40004000000 */
[----:B------:R-:W-:Y:S01]  /*f0d0*/  PLOP3.LUT P0, PT, PT, PT, UP1, 0x40, 0x0 ;  /* 0x000000000000781c */ /* 0x000fe20003f0e818 */
[----:B------:R-:W-:Y:S01]  /*f0e0*/  UISETP.NE.AND UP1, UPT, UR27, URZ, UPT ;  /* 0x0000003f1b00728c */ /* 0x000fe2000bf25270 */
[----:B------:R-:W-:Y:S02]  /*f0f0*/  MUFU.EX2 R13, R13 ;  /* 0x0000000d000d7308 */ /* 0x000fe40000000800 */
[----:B------:R-:W-:Y:S04]  /*f100*/  ISETP.GT.AND P0, PT, R17, 0x9, P0 ;  /* 0x000000091100780c */ /* 0x000fe80000704270 */
[----:B------:R-:W-:Y:S04]  /*f110*/  ISETP.LT.OR P0, PT, R18, 0xa, P0 ;  /* 0x0000000a1200780c */ /* 0x000fe80000701670 */
[----:B------:R-:W-:Y:S01]  /*f120*/  FSEL R169, R169, -INF , !P0 ;  /* 0xff800000a9a97808 */ /* 0x000fe20004000000 */
[----:B------:R-:W-:Y:S01]  /*f130*/  MUFU.EX2 R8, R8 ;  /* 0x0000000800087308 */ /* 0x000fe20000000800 */
[----:B------:R-:W-:Y:S01]  /*f140*/  PLOP3.LUT P0, PT, PT, PT, UP0, 0x40, 0x0 ;  /* 0x000000000000781c */ /* 0x000fe20003f0e808 */
[----:B------:R-:W-:Y:S01]  /*f150*/  UISETP.NE.AND UP0, UPT, UR26, URZ, UPT ;  /* 0x0000003f1a00728c */ /* 0x000fe2000bf05270 */
[----:B-1----:R-:W-:Y:S02]  /*f160*/  F2FP.PACK_AB R168, R16, R19 ;  /* 0x0000001310a8723e */ /* 0x002fe400000000ff */
[C---:B------:R-:W-:Y:S04]  /*f170*/  ISETP.GT.AND P0, PT, R17.reuse, 0x10, P0 ;  /* 0x000000101100780c */ /* 0x040fe80000704270 */
[----:B------:R-:W-:Y:S01]  /*f180*/  ISETP.LT.OR P0, PT, R18, 0x11, P0 ;  /* 0x000000111200780c */ /* 0x000fe20000701670 */
[----:B------:R-:W-:Y:S03]  /*f190*/  MUFU.EX2 R179, R179 ;  /* 0x000000b300b37308 */ /* 0x000fe60000000800 */
[----:B------:R-:W-:Y:S02]  /*f1a0*/  FSEL R25, R12, -INF , !P0 ;  /* 0xff8000000c197808 */ /* 0x000fe40004000000 */
[----:B------:R-:W-:Y:S04]  /*f1b0*/  PLOP3.LUT P0, PT, PT, PT, UP6, 0x40, 0x0 ;  /* 0x000000000000781c */ /* 0x000fe80003f0e868 */
[----:B------:R-:W-:Y:S01]  /*f1c0*/  ISETP.GT.AND P0, PT, R17, 0x11, P0 ;  /* 0x000000111100780c */ /* 0x000fe20000704270 */
[----:B------:R-:W-:Y:S03]  /*f1d0*/  MUFU.EX2 R172, R172 ;  /* 0x000000ac00ac7308 */ /* 0x000fe60000000800 */
[C---:B------:R-:W-:Y:S04]  /*f1e0*/  ISETP.LT.OR P0, PT, R18.reuse, 0x12, P0 ;  /* 0x000000121200780c */ /* 0x040fe80000701670 */
[----:B------:R-:W-:Y:S02]  /*f1f0*/  FSEL R24, R9, -INF , !P0 ;  /* 0xff80000009187808 */ /* 0x000fe40004000000 */
[----:B------:R-:W-:Y:S01]  /*f200*/  PLOP3.LUT P0, PT, PT, PT, UP5, 0x40, 0x0 ;  /* 0x000000000000781c */ /* 0x000fe20003f0e858 */
[----:B------:R-:W-:Y:S03]  /*f210*/  MUFU.EX2 R175, R175 ;  /* 0x000000af00af7308 */ /* 0x000fe60000000800 */
[C---:B------:R-:W-:Y:S04]  /*f220*/  ISETP.GT.AND P0, PT, R17.reuse, 0x18, P0 ;  /* 0x000000181100780c */ /* 0x040fe80000704270 */
[----:B------:R-:W-:Y:S03]  /*f230*/  ISETP.LT.OR P0, PT, R18, 0x19, P0 ;  /* 0x000000191200780c */ /* 0x000fe60000701670 */
[----:B------:R-:W-:Y:S01]  /*f240*/  MUFU.EX2 R174, R174 ;  /* 0x000000ae00ae7308 */ /* 0x000fe20000000800 */
[----:B------:R-:W-:Y:S02]  /*f250*/  FSEL R178, R178, -INF , !P0 ;  /* 0xff800000b2b27808 */ /* 0x000fe40004000000 */
[----:B------:R-:W-:Y:S04]  /*f260*/  PLOP3.LUT P0, PT, PT, PT, UP4, 0x40, 0x0 ;  /* 0x000000000000781c */ /* 0x000fe80003f0e848 */
[C---:B------:R-:W-:Y:S03]  /*f270*/  ISETP.GT.AND P0, PT, R17.reuse, 0x19, P0 ;  /* 0x000000191100780c */ /* 0x040fe60000704270 */
[----:B------:R-:W-:Y:S01]  /*f280*/  MUFU.EX2 R173, R173 ;  /* 0x000000ad00ad7308 */ /* 0x000fe20000000800 */
[----:B------:R-:W-:Y:S04]  /*f290*/  ISETP.LT.OR P0, PT, R18, 0x1a, P0 ;  /* 0x0000001a1200780c */ /* 0x000fe80000701670 */
[----:B------:R-:W-:Y:S02]  /*f2a0*/  FSEL R176, R4, -INF , !P0 ;  /* 0xff80000004b07808 */ /* 0x000fe40004000000 */
[----:B------:R-:W-:Y:S04]  /*f2b0*/  PLOP3.LUT P0, PT, PT, PT, UP3, 0x40, 0x0 ;  /* 0x000000000000781c */ /* 0x000fe80003f0e838 */
[C---:B------:R-:W-:Y:S04]  /*f2c0*/  ISETP.GT.AND P0, PT, R17.reuse, 0x20, P0 ;  /* 0x000000201100780c */ /* 0x040fe80000704270 */
[----:B------:R-:W-:Y:S04]  /*f2d0*/  ISETP.LT.OR P0, PT, R18, 0x21, P0 ;  /* 0x000000211200780c */ /* 0x000fe80000701670 */
[----:B------:R-:W-:Y:S02]  /*f2e0*/  FSEL R159, R6, -INF , !P0 ;  /* 0xff800000069f7808 */ /* 0x000fe40004000000 */
[----:B------:R-:W1:Y:S01]  /*f2f0*/  MUFU.EX2 R6, R2 ;  /* 0x0000000200067308 */ /* 0x000e620000000800 */
[----:B------:R-:W-:Y:S04]  /*f300*/  PLOP3.LUT P0, PT, PT, PT, UP2, 0x40, 0x0 ;  /* 0x000000000000781c */ /* 0x000fe80003f0e828 */
[----:B------:R-:W-:Y:S04]  /*f310*/  ISETP.GT.AND P0, PT, R17, 0x21, P0 ;  /* 0x000000211100780c */ /* 0x000fe80000704270 */
[C---:B------:R-:W-:Y:S04]  /*f320*/  ISETP.LT.OR P0, PT, R18.reuse, 0x22, P0 ;  /* 0x000000221200780c */ /* 0x040fe80000701670 */
[----:B------:R-:W-:Y:S02]  /*f330*/  FSEL R158, R5, -INF , !P0 ;  /* 0xff800000059e7808 */ /* 0x000fe40004000000 */
[----:B------:R-:W-:Y:S04]  /*f340*/  PLOP3.LUT P0, PT, PT, PT, UP1, 0x40, 0x0 ;  /* 0x000000000000781c */ /* 0x000fe80003f0e818 */
[----:B------:R-:W-:Y:S04]  /*f350*/  ISETP.GT.AND P0, PT, R17, 0x28, P0 ;  /* 0x000000281100780c */ /* 0x000fe80000704270 */
[----:B------:R-:W-:Y:S01]  /*f360*/  ISETP.LT.OR P0, PT, R18, 0x29, P0 ;  /* 0x000000291200780c */ /* 0x000fe20000701670 */
[----:B-1----:R-:W-:Y:S01]  /*f370*/  FMUL.FTZ R20, R6, R148 ;  /* 0x0000009406147220 */ /* 0x002fe20000410000 */
[----:B------:R-:W-:Y:S01]  /*f380*/  FMNMX.FTZ R2, R14, R156, !PT ;  /* 0x0000009c0e027209 */ /* 0x000fe20007810000 */
[----:B------:R-:W3:Y:S01]  /*f390*/  LDL.LU R148, [R1+0x40] ;  /* 0x0000400001947983 */ /* 0x000ee20000300800 */
[----:B------:R-:W-:Y:S01]  /*f3a0*/  FSEL R157, R15, -INF , !P0 ;  /* 0xff8000000f9d7808 */ /* 0x000fe20004000000 */
[C---:B------:R-:W-:Y:S01]  /*f3b0*/  FMUL.FTZ R9, R6.reuse, R137 ;  /* 0x0000008906097220 */ /* 0x040fe20000410000 */
[----:B------:R-:W-:Y:S01]  /*f3c0*/  FMNMX.FTZ R2, R11, R2, !PT ;  /* 0x000000020b027209 */ /* 0x000fe20007810000 */
[C---:B------:R-:W-:Y:S01]  /*f3d0*/  FMUL.FTZ R12, R6.reuse, R140 ;  /* 0x0000008c060c7220 */ /* 0x040fe20000410000 */
[----:B------:R-:W-:Y:S01]  /*f3e0*/  PLOP3.LUT P0, PT, PT, PT, UP0, 0x40, 0x0 ;  /* 0x000000000000781c */ /* 0x000fe20003f0e808 */
[----:B------:R-:W-:Y:S01]  /*f3f0*/  FMUL.FTZ R21, R6, R149 ;  /* 0x0000009506157220 */ /* 0x000fe20000410000 */
[----:B------:R-:W-:Y:S01]  /*f400*/  FMNMX.FTZ R2, R10, R2, !PT ;  /* 0x000000020a027209 */ /* 0x000fe20007810000 */
[C---:B------:R-:W-:Y:S01]  /*f410*/  FMUL.FTZ R28, R6.reuse, R28 ;  /* 0x0000001c061c7220 */ /* 0x040fe20000410000 */
[----:B------:R-:W-:Y:S01]  /*f420*/  ISETP.GT.AND P0, PT, R17, 0x29, P0 ;  /* 0x000000291100780c */ /* 0x000fe20000704270 */
[C---:B------:R-:W-:Y:S01]  /*f430*/  FMUL.FTZ R17, R6.reuse, R145 ;  /* 0x0000009106117220 */ /* 0x040fe20000410000 */
[----:B------:R-:W-:Y:S01]  /*f440*/  FMNMX.FTZ R2, R169, R2, !PT ;  /* 0x00000002a9027209 */ /* 0x000fe20007810000 */
[----:B------:R-:W-:Y:S01]  /*f450*/  FMUL.FTZ R29, R6, R29 ;  /* 0x0000001d061d7220 */ /* 0x000fe20000410000 */
[----:B------:R-:W-:Y:S01]  /*f460*/  ISETP.LT.OR P0, PT, R18, 0x2a, P0 ;  /* 0x0000002a1200780c */ /* 0x000fe20000701670 */
[C---:B------:R-:W-:Y:S01]  /*f470*/  FMUL.FTZ R32, R6.reuse, R32 ;  /* 0x0000002006207220 */ /* 0x040fe20000410000 */
[----:B------:R-:W-:Y:S01]  /*f480*/  FMNMX.FTZ R2, R25, R2, !PT ;  /* 0x0000000219027209 */ /* 0x000fe20007810000 */
[C---:B------:R-:W-:Y:S01]  /*f490*/  FMUL.FTZ R33, R6.reuse, R33 ;  /* 0x0000002106217220 */ /* 0x040fe20000410000 */
[----:B------:R-:W-:Y:S01]  /*f4a0*/  FSEL R3, R7, -INF , !P0 ;  /* 0xff80000007037808 */ /* 0x000fe20004000000 */
        /* <DEDUP_REMOVED lines=18> */
[----:B--2---:R-:W-:Y:S01]  /*f5d0*/  FFMA.FTZ R5, R6, R170, R19 ;  /* 0x000000aa06057223 */ /* 0x004fe20000010013 */
[----:B------:R-:W-:Y:S01]  /*f5e0*/  F2FP.PACK_AB R170, R8, R13 ;  /* 0x0000000d08aa723e */ /* 0x000fe200000000ff */
[----:B------:R-:W-:Y:S01]  /*f5f0*/  FMUL.FTZ R49, R6, R49 ;  /* 0x0000003106317220 */ /* 0x000fe20000410000 */
[----:B------:R-:W-:Y:S01]  /*f600*/  FMNMX.FTZ R2, R157, R2, !PT ;  /* 0x000000029d027209 */ /* 0x000fe20007810000 */
[----:B------:R-:W-:Y:S01]  /*f610*/  FADD.FTZ R5, R16, R5 ;  /* 0x0000000510057221 */ /* 0x000fe20000010000 */
[----:B------:R-:W-:Y:S01]  /*f620*/  MUFU.EX2 R149, R149 ;  /* 0x0000009500957308 */ /* 0x000fe20000000800 */
[C---:B------:R-:W-:Y:S01]  /*f630*/  FMUL.FTZ R16, R6.reuse, R144 ;  /* 0x0000009006107220 */ /* 0x040fe20000410000 */
[----:B------:R-:W-:Y:S01]  /*f640*/  FMNMX.FTZ R4, R3, R2, !PT ;  /* 0x0000000203047209 */ /* 0x000fe20007810000 */
[----:B------:R-:W-:Y:S01]  /*f650*/  FADD.FTZ R5, R13, R5 ;  /* 0x000000050d057221 */ /* 0x000fe20000010000 */
[----:B------:R-:W-:Y:S01]  /*f660*/  UISETP.GT.AND UP0, UPT, UR23, UR7, UPT ;  /* 0x000000071700728c */ /* 0x000fe2000bf04270 */
[----:B------:R-:W-:Y:S02]  /*f670*/  FMUL.FTZ R13, R6, R141 ;  /* 0x0000008d060d7220 */ /* 0x000fe40000410000 */
[----:B------:R-:W1:Y:S01]  /*f680*/  SHFL.BFLY PT, R2, R4, 0x2, 0x1f ;  /* 0x0c401f0004027f89 */ /* 0x000e6200000e0000 */
[----:B------:R-:W-:Y:S01]  /*f690*/  FADD.FTZ R177, R8, R5 ;  /* 0x0000000508b17221 */ /* 0x000fe20000010000 */
[----:B------:R-:W-:Y:S01]  /*f6a0*/  UMOV UR23, UR4 ;  /* 0x0000000400177c82 */ /* 0x000fe20008000000 */
[C---:B------:R-:W-:Y:S02]  /*f6b0*/  FMUL.FTZ R8, R6.reuse, R136 ;  /* 0x0000008806087220 */ /* 0x040fe40000410000 */
[C---:B------:R-:W-:Y:S01]  /*f6c0*/  FMUL.FTZ R5, R6.reuse, R133 ;  /* 0x0000008506057220 */ /* 0x040fe20000410000 */
        /* <DEDUP_REMOVED lines=325> */
.L_x_208:
[----:B------:R-:W2:Y:S04]  /*10b20*/  LDL.LU R4, [R1+0x44] ;  /* 0x0000440001047983 */ /* 0x000ea80000300800 */
[----:B------:R-:W3:Y:S01]  /*10b30*/  LDL.LU R7, [R1+0x40] ;  /* 0x0000400001077983 */ /* 0x000ee20000300800 */
[----:B------:R-:W-:-:S02]  /*10b40*/  MOV R8, 0xff800000 ;  /* 0xff80000000087802 */ /* 0x000fc40000000f00 */
[----:B------:R-:W-:Y:S01]  /*10b50*/  PLOP3.LUT P2, PT, PT, PT, PT, 0x8, 0x0 ;  /* 0x000000000000781c */ /* 0x000fe20003f4e170 */
[----:B--2---:R-:W1:Y:S04]  /*10b60*/  SHFL.BFLY PT, R6, R4, 0x2, 0x1f ;  /* 0x0c401f0004067f89 */ /* 0x004e6800000e0000 */
[----:B---3--:R-:W2:Y:S01]  /*10b70*/  SHFL.BFLY PT, R5, R7, 0x2, 0x1f ;  /* 0x0c401f0007057f89 */ /* 0x008ea200000e0000 */
[----:B-1----:R-:W-:Y:S02]  /*10b80*/  FADD.FTZ R6, R6, R4 ;  /* 0x0000000406067221 */ /* 0x002fe40000010000 */
[----:B--2---:R-:W-:-:S03]  /*10b90*/  FADD.FTZ R5, R5, R7 ;  /* 0x0000000705057221 */ /* 0x004fc60000010000 */
[----:B------:R-:W1:Y:S01]  /*10ba0*/  SHFL.BFLY PT, R4, R6, 0x1, 0x1f ;  /* 0x0c201f0006047f89 */ /* 0x000e6200000e0000 */
[----:B------:R-:W-:-:S03]  /*10bb0*/  MOV R7, 0xff800000 ;  /* 0xff80000000077802 */ /* 0x000fc60000000f00 */
[----:B------:R-:W2:Y:S01]  /*10bc0*/  SHFL.BFLY PT, R3, R5, 0x1, 0x1f ;  /* 0x0c201f0005037f89 */ /* 0x000ea200000e0000 */
[----:B-1----:R-:W-:Y:S01]  /*10bd0*/  FADD.FTZ R4, R6, R4 ;  /* 0x0000000406047221 */ /* 0x002fe20000010000 */
[----:B------:R-:W-:Y:S01]  /*10be0*/  MOV R6, RZ ;  /* 0x000000ff00067202 */ /* 0x000fe20000000f00 */
[----:B--2---:R-:W-:-:S03]  /*10bf0*/  FADD.FTZ R3, R5, R3 ;  /* 0x0000000305037221 */ /* 0x004fc60000010000 */
[----:B------:R-:W-:Y:S02]  /*10c00*/  FSETP.NE.FTZ.AND P1, PT, R4, RZ, PT ;  /* 0x000000ff0400720b */ /* 0x000fe40003f35000 */
[----:B------:R-:W-:Y:S02]  /*10c10*/  MOV R5, RZ ;  /* 0x000000ff00057202 */ /* 0x000fe40000000f00 */
[----:B------:R-:W-:-:S09]  /*10c20*/  FSETP.NE.FTZ.AND P0, PT, R3, RZ, PT ;  /* 0x000000ff0300720b */ /* 0x000fd20003f15000 */
[----:B------:R-:W1:Y:S01]  /*10c30*/  @P1 MUFU.RCP R6, R4 ;  /* 0x0000000400061308 */ /* 0x000e620000001000 */
[----:B------:R-:W-:-:S03]  /*10c40*/  @P1 MOV R10, 0x3f317218 ;  /* 0x3f317218000a1802 */ /* 0x000fc60000000f00 */
[----:B------:R-:W-:Y:S02]  /*10c50*/  @P0 MOV R9, 0x3f317218 ;  /* 0x3f31721800090802 */ /* 0x000fe40000000f00 */
        /* <DEDUP_REMOVED lines=12> */
[----:B------:R-:W-:Y:S02]  /*10d20*/  FMUL.FTZ R145, R6, R145 ;  /* 0x0000009106917220 */ /* 0x000fe40000410000 */
        /* <DEDUP_REMOVED lines=56> */
[----:B------:R-:W-:Y:S02]  /*110b0*/  FMUL.FTZ R128, R6, R128 ;  /* 0x0000008006807220 */ /* 0x000fe40000410000 */
        /* <DEDUP_REMOVED lines=64> */
[----:B------:R-:W-:Y:S02]  /*114c0*/  FMUL.FTZ R5, R5, R131 ;  /* 0x0000008305057220 */ /* 0x000fe40000410000 */
[----:B------:R-:W-:Y:S02]  /*114d0*/  @P1 FFMA.FTZ R7, R10, R0, R4 ;  /* 0x000000000a071223 */ /* 0x000fe40000010004 */
[----:B------:R-:W-:-:S02]  /*114e0*/  @P0 FFMA.FTZ R8, R9, R2, R3 ;  /* 0x0000000209080223 */ /* 0x000fc40000010003 */
.L_x_169:
[----:B------:R-:W-:Y:S05]  /*114f0*/  @P2 BRA `(.L_x_222) ;  /* 0x0000197000002947 */ /* 0x000fea0003800000 */
[----:B------:R-:W3:Y:S01]  /*11500*/  S2R R0, SR_TID.X ;  /* 0x0000000000007919 */ /* 0x000ee20000002100 */
[----:B------:R-:W-:Y:S01]  /*11510*/  IMAD.MOV.U32 R12, RZ, RZ, c[0x0][0x4e8] ;  /* 0x00013a00ff0c7624 */ /* 0x000fe200078e00ff */
[----:B------:R-:W-:Y:S01]  /*11520*/  ULDC.64 UR4, c[0x0][0x490] ;  /* 0x0001240000047ab9 */ /* 0x000fe20000000a00 */
[----:B------:R-:W-:Y:S01]  /*11530*/  F2FP.PACK_AB R132, R133, R132 ;  /* 0x000000848584723e */ /* 0x000fe200000000ff */
[----:B------:R-:W4:Y:S01]  /*11540*/  S2R R22, SR_CTAID.Z ;  /* 0x0000000000167919 */ /* 0x000f220000002700 */
[----:B------:R-:W-:Y:S01]  /*11550*/  UIMAD UR6, UR9, UR4, URZ ;  /* 0x00000004090672a4 */ /* 0x000fe2000f8e023f */
[C---:B------:R-:W-:Y:S01]  /*11560*/  ISETP.NE.AND P3, PT, R12.reuse, 0x1, PT ;  /* 0x000000010c00780c */ /* 0x040fe20003f65270 */
[----:B--2---:R-:W-:Y:S01]  /*11570*/  UIMAD.WIDE.U32 UR12, UR11, UR4, URZ ;  /* 0x000000040b0c72a5 */ /* 0x004fe2000f8e003f */
[----:B------:R-:W-:Y:S01]  /*11580*/  IMAD R12, R12, c[0x0][0x388], RZ ;  /* 0x0000e2000c0c7a24 */ /* 0x000fe200078e02ff */
[----:B------:R-:W-:Y:S01]  /*11590*/  UIMAD UR6, UR11, UR5, UR6 ;  /* 0x000000050b0672a4 */ /* 0x000fe2000f8e0206 */
[----:B------:R-:W-:Y:S01]  /*115a0*/  F2FP.PACK_AB R134, R135, R134 ;  /* 0x000000868786723e */ /* 0x000fe200000000ff */
[----:B------:R-:W-:Y:S01]  /*115b0*/  BSSY B0, `(.L_x_223) ;  /* 0x000012e000007945 */ /* 0x000fe20003800000 */
[----:B------:R-:W-:Y:S01]  /*115c0*/  ULDC.64 UR4, c[0x0][0x3e8] ;  /* 0x0000fa0000047ab9 */ /* 0x000fe20000000a00 */
[----:B------:R-:W-:Y:S01]  /*115d0*/  IMAD.U32 R25, RZ, RZ, UR13 ;  /* 0x0000000dff197e24 */ /* 0x000fe2000f8e00ff */
[----:B------:R-:W-:Y:S01]  /*115e0*/  UIMAD UR9, UR9, UR4, URZ ;  /* 0x00000004090972a4 */ /* 0x000fe2000f8e023f */
[----:B------:R-:W-:Y:S01]  /*115f0*/  IMAD.U32 R24, RZ, RZ, UR12 ;  /* 0x0000000cff187e24 */ /* 0x000fe2000f8e00ff */
[----:B------:R-:W-:Y:S01]  /*11600*/  UIMAD.WIDE.U32 UR14, UR11, UR4, URZ ;  /* 0x000000040b0e72a5 */ /* 0x000fe2000f8e003f */
[----:B------:R-:W-:Y:S01]  /*11610*/  F2FP.PACK_AB R136, R137, R136 ;  /* 0x000000888988723e */ /* 0x000fe200000000ff */
[----:B------:R-:W-:Y:S01]  /*11620*/  UIMAD UR5, UR11, UR5, UR9 ;  /* 0x000000050b0572a4 */ /* 0x000fe2000f8e0209 */
[----:B------:R-:W-:Y:S01]  /*11630*/  F2FP.PACK_AB R138, R139, R138 ;  /* 0x0000008a8b8a723e */ /* 0x000fe200000000ff */
[----:B------:R-:W-:Y:S01]  /*11640*/  UIADD3 UR6, UR13, UR6, URZ ;  /* 0x000000060d067290 */ /* 0x000fe2000fffe03f */
[----:B------:R-:W-:Y:S01]  /*11650*/  F2FP.PACK_AB R140, R141, R140 ;  /* 0x0000008c8d8c723e */ /* 0x000fe200000000ff */
[----:B------:R-:W-:Y:S01]  /*11660*/  UIADD3 UR5, UR15, UR5, URZ ;  /* 0x000000050f057290 */ /* 0x000fe2000fffe03f */
[----:B------:R-:W-:Y:S01]  /*11670*/  IMAD.U32 R27, RZ, RZ, UR15 ;  /* 0x0000000fff1b7e24 */ /* 0x000fe2000f8e00ff */
[----:B-1-3--:R-:W-:Y:S01]  /*11680*/  SHF.R.S32.HI R2, RZ, 0x1f, R0 ;  /* 0x0000001fff027819 */ /* 0x00afe20000011400 */
[----:B------:R-:W-:Y:S01]  /*11690*/  IMAD.U32 R26, RZ, RZ, UR14 ;  /* 0x0000000eff1a7e24 */ /* 0x000fe2000f8e00ff */
[----:B------:R-:W-:Y:S01]  /*116a0*/  F2FP.PACK_AB R142, R143, R142 ;  /* 0x0000008e8f8e723e */ /* 0x000fe200000000ff */
[----:B------:R-:W-:Y:S01]  /*116b0*/  IMAD.U32 R25, RZ, RZ, UR6 ;  /* 0x00000006ff197e24 */ /* 0x000fe2000f8e00ff */
[CC--:B------:R-:W-:Y:S01]  /*116c0*/  LEA.HI R9, R2.reuse, R0.reuse, RZ, 0x2 ;  /* 0x0000000002097211 */ /* 0x0c0fe200078f10ff */
[----:B------:R-:W-:Y:S01]  /*116d0*/  IMAD.U32 R27, RZ, RZ, UR5 ;  /* 0x00000005ff1b7e24 */ /* 0x000fe2000f8e00ff */
[-C--:B------:R-:W-:Y:S01]  /*116e0*/  LEA.HI R19, R2, R0.reuse, RZ, 0x5 ;  /* 0x0000000002137211 */ /* 0x080fe200078f28ff */
[----:B----4-:R-:W-:Y:S01]  /*116f0*/  IMAD.WIDE.U32 R24, R22, c[0x0][0x498], R24 ;  /* 0x0001260016187a25 */ /* 0x010fe200078e0018 */
[----:B------:R-:W-:-:S02]  /*11700*/  LEA.HI R4, R2, R0, RZ, 0x3 ;  /* 0x0000000002047211 */ /* 0x000fc400078f18ff */
[--C-:B------:R-:W-:Y:S02]  /*11710*/  SHF.R.S32.HI R21, RZ, 0x2, R9.reuse ;  /* 0x00000002ff157819 */ /* 0x100fe40000011409 */
[----:B------:R-:W-:Y:S02]  /*11720*/  SHF.R.S32.HI R3, RZ, 0x1f, R9 ;  /* 0x0000001fff037819 */ /* 0x000fe40000011409 */
[----:B------:R-:W-:Y:S02]  /*11730*/  LOP3.LUT R9, R9, 0xfffffffc, RZ, 0xc0, !PT ;  /* 0xfffffffc09097812 */ /* 0x000fe400078ec0ff */
[----:B------:R-:W-:Y:S02]  /*11740*/  LOP3.LUT R10, R19, 0xffffffe0, RZ, 0xc0, !PT ;  /* 0xffffffe0130a7812 */ /* 0x000fe400078ec0ff */
[----:B------:R-:W-:Y:S01]  /*11750*/  LOP3.LUT R11, R4, 0xfffffff8, RZ, 0xc0, !PT ;  /* 0xfffffff8040b7812 */ /* 0x000fe200078ec0ff */
[C---:B------:R-:W-:Y:S01]  /*11760*/  IMAD.IADD R9, R0.reuse, 0x1, -R9 ;  /* 0x0000000100097824 */ /* 0x040fe200078e0a09 */
[----:B------:R-:W-:Y:S01]  /*11770*/  LEA.HI R3, R3, R21, RZ, 0x3 ;  /* 0x0000001503037211 */ /* 0x000fe200078f18ff */
[----:B------:R-:W-:Y:S01]  /*11780*/  IMAD.IADD R10, R0, 0x1, -R10 ;  /* 0x00000001000a7824 */ /* 0x000fe200078e0a0a */
[----:B------:R-:W-:Y:S01]  /*11790*/  LEA.HI R2, R2, R0, RZ, 0x6 ;  /* 0x0000000002027211 */ /* 0x000fe200078f30ff */
[----:B------:R-:W-:Y:S01]  /*117a0*/  IMAD.IADD R0, R0, 0x1, -R11 ;  /* 0x0000000100007824 */ /* 0x000fe200078e0a0b */
[----:B------:R-:W-:-:S02]  /*117b0*/  LOP3.LUT R11, R3, 0xfffffff8, RZ, 0xc0, !PT ;  /* 0xfffffff8030b7812 */ /* 0x000fc400078ec0ff */
[----:B------:R-:W-:Y:S01]  /*117c0*/  SHF.R.S32.HI R4, RZ, 0x3, R4 ;  /* 0x00000003ff047819 */ /* 0x000fe20000011404 */
[----:B------:R-:W-:Y:S01]  /*117d0*/  IMAD.SHL.U32 R2, R2, 0x8, RZ ;  /* 0x0000000802027824 */ /* 0x000fe200078e00ff */
[----:B------:R-:W-:Y:S01]  /*117e0*/  SHF.R.S32.HI R3, RZ, 0x1f, R10 ;  /* 0x0000001fff037819 */ /* 0x000fe2000001140a */
[----:B------:R-:W-:Y:S01]  /*117f0*/  IMAD.IADD R21, R21, 0x1, -R11 ;  /* 0x0000000115157824 */ /* 0x000fe200078e0a0b */
[--C-:B------:R-:W-:Y:S01]  /*11800*/  SHF.R.S32.HI R15, RZ, 0x5, R19.reuse ;  /* 0x00000005ff0f7819 */ /* 0x100fe20000011413 */
[----:B------:R-:W1:Y:S01]  /*11810*/  S2R R11, SR_CTAID.X ;  /* 0x00000000000b7919 */ /* 0x000e620000002500 */
[----:B------:R-:W-:Y:S01]  /*11820*/  IMAD.SHL.U32 R16, R4, 0x40, RZ ;  /* 0x0000004004107824 */ /* 0x000fe200078e00ff */
[----:B------:R-:W-:Y:S01]  /*11830*/  LOP3.LUT P0, RZ, R10, 0x3, RZ, 0xc0, !PT ;  /* 0x000000030aff7812 */ /* 0x000fe2000780c0ff */
[C---:B------:R-:W-:Y:S01]  /*11840*/  IMAD R18, R0.reuse, 0x20, R4 ;  /* 0x0000002000127824 */ /* 0x040fe200078e0204 */
[----:B------:R-:W-:Y:S02]  /*11850*/  SHF.R.S32.HI R19, RZ, 0x1f, R19 ;  /* 0x0000001fff137819 */ /* 0x000fe40000011413 */
[----:B------:R-:W-:Y:S01]  /*11860*/  LEA.HI R10, R3, R10, RZ, 0x2 ;  /* 0x0000000a030a7211 */ /* 0x000fe200078f10ff */
[----:B------:R-:W-:Y:S01]  /*11870*/  IMAD.SHL.U32 R3, R0, 0x8, RZ ;  /* 0x0000000800037824 */ /* 0x000fe200078e00ff */
[----:B------:R-:W-:-:S02]  /*11880*/  LOP3.LUT R16, R16, 0x1c0, RZ, 0xc0, !PT ;  /* 0x000001c010107812 */ /* 0x000fc400078ec0ff */
[----:B------:R-:W-:Y:S02]  /*11890*/  LEA.HI R19, R19, R15, RZ, 0x3 ;  /* 0x0000000f13137211 */ /* 0x000fe400078f18ff */
[----:B------:R-:W-:Y:S02]  /*118a0*/  LEA.HI R17, R9, R9, RZ, 0x1 ;  /* 0x0000000909117211 */ /* 0x000fe400078f08ff */
[----:B------:R-:W-:Y:S02]  /*118b0*/  SHF.R.U32.HI R0, RZ, 0x3, R16 ;  /* 0x00000003ff007819 */ /* 0x000fe40000011610 */
[----:B------:R-:W-:Y:S02]  /*118c0*/  LOP3.LUT R16, R16, 0x38, R3, 0xf8, !PT ;  /* 0x0000003810107812 */ /* 0x000fe400078ef803 */
[----:B------:R-:W-:Y:S02]  /*118d0*/  LOP3.LUT R19, R19, 0xffffff8, RZ, 0xc0, !PT ;  /* 0x0ffffff813137812 */ /* 0x000fe400078ec0ff */
[----:B------:R-:W-:-:S02]  /*118e0*/  LOP3.LUT R17, R17, 0x1ffffffe, RZ, 0xc0, !PT ;  /* 0x1ffffffe11117812 */ /* 0x000fc400078ec0ff */
[----:B------:R-:W-:Y:S01]  /*118f0*/  SHF.R.S32.HI R13, RZ, 0x1f, R22 ;  /* 0x0000001fff0d7819 */ /* 0x000fe20000011416 */
[----:B------:R-:W-:Y:S01]  /*11900*/  IMAD.IADD R19, R15, 0x1, -R19 ;  /* 0x000000010f137824 */ /* 0x000fe200078e0a13 */
[----:B------:R-:W-:Y:S01]  /*11910*/  LOP3.LUT R0, R16, R0, RZ, 0x3c, !PT ;  /* 0x0000000010007212 */ /* 0x000fe200078e3cff */
[----:B-1----:R-:W-:Y:S01]  /*11920*/  IMAD R18, R11, 0x80, R18 ;  /* 0x000000800b127824 */ /* 0x002fe200078e0212 */
[----:B------:R-:W-:Y:S01]  /*11930*/  R2P PR, R21, 0x6 ;  /* 0x0000000615007804 */ /* 0x000fe20000000000 */
[----:B------:R-:W-:Y:S01]  /*11940*/  IMAD R15, R15, 0x200, R9 ;  /* 0x000002000f0f7824 */ /* 0x000fe200078e0209 */
[C---:B------:R-:W-:Y:S01]  /*11950*/  LOP3.LUT R20, R21.reuse, 0x1, RZ, 0xc0, !PT ;  /* 0x0000000115147812 */ /* 0x040fe200078ec0ff */
[----:B------:R-:W-:Y:S01]  /*11960*/  @P3 IMAD.HI.U32 R16, R18, c[0x0][0x4ec], RZ ;  /* 0x00013b0012103a27 */ /* 0x000fe200078e00ff */
[----:B------:R-:W-:Y:S02]  /*11970*/  SHF.R.S32.HI R10, RZ, 0x2, R10 ;  /* 0x00000002ff0a7819 */ /* 0x000fe4000001140a */
[----:B------:R-:W-:Y:S01]  /*11980*/  LOP3.LUT R2, R0, 0x7ffffe00, R2, 0xf8, !PT ;  /* 0x7ffffe0000027812 */ /* 0x000fe200078ef802 */
[----:B------:R-:W-:Y:S01]  /*11990*/  IMAD.SHL.U32 R21, R21, 0x40, RZ ;  /* 0x0000004015157824 */ /* 0x000fe200078e00ff */
[----:B------:R-:W-:Y:S01]  /*119a0*/  ISETP.NE.U32.AND P4, PT, R20, 0x1, PT ;  /* 0x000000011400780c */ /* 0x000fe20003f85070 */
[----:B------:R-:W-:Y:S01]  /*119b0*/  IMAD.IADD R9, R9, 0x1, -R17 ;  /* 0x0000000109097824 */ /* 0x000fe200078e0a11 */
[----:B------:R-:W-:Y:S01]  /*119c0*/  F2FP.PACK_AB R144, R145, R144 ;  /* 0x000000909190723e */ /* 0x000fe200000000ff */
[----:B------:R-:W-:Y:S01]  /*119d0*/  IMAD R14, R13, c[0x0][0x498], RZ ;  /* 0x000126000d0e7a24 */ /* 0x000fe200078e02ff */
[----:B------:R-:W-:Y:S01]  /*119e0*/  LOP3.LUT R21, R21, 0x1c0, RZ, 0xc0, !PT ;  /* 0x000001c015157812 */ /* 0x000fe200078ec0ff */
[----:B------:R-:W-:Y:S01]  /*119f0*/  IMAD.MOV.U32 R17, RZ, RZ, R18 ;  /* 0x000000ffff117224 */ /* 0x000fe200078e0012 */
[----:B------:R-:W-:Y:S01]  /*11a00*/  @P3 SHF.R.U32.HI R17, RZ, c[0x0][0x4f0], R16 ;  /* 0x00013c00ff113a19 */ /* 0x000fe20000011610 */
[----:B------:R-:W-:Y:S01]  /*11a10*/  IMAD R13, R13, c[0x0][0x3f0], RZ ;  /* 0x0000fc000d0d7a24 */ /* 0x000fe200078e02ff */
[----:B------:R-:W-:Y:S01]  /*11a20*/  LEA.HI R21, R21, R21, RZ, 0x1d ;  /* 0x0000001515157211 */ /* 0x000fe200078fe8ff */
[----:B------:R-:W-:Y:S01]  /*11a30*/  IMAD R10, R19, 0x10, R10 ;  /* 0x00000010130a7824 */ /* 0x000fe200078e020a */
[----:B------:R-:W-:Y:S01]  /*11a40*/  SHF.R.S32.HI R0, RZ, 0x1f, R17 ;  /* 0x0000001fff007819 */ /* 0x000fe20000011411 */
[C---:B------:R-:W-:Y:S01]  /*11a50*/  IMAD R14, R22.reuse, c[0x0][0x49c], R14 ;  /* 0x00012700160e7a24 */ /* 0x040fe200078e020e */
[----:B------:R-:W-:Y:S01]  /*11a60*/  F2FP.PACK_AB R146, R147, R146 ;  /* 0x000000929392723e */ /* 0x000fe200000000ff */
[C---:B------:R-:W-:Y:S01]  /*11a70*/  IMAD R13, R22.reuse, c[0x0][0x3f4], R13 ;  /* 0x0000fd00160d7a24 */ /* 0x040fe200078e020d */
[----:B------:R-:W-:Y:S01]  /*11a80*/  F2FP.PACK_AB R148, R149, R148 ;  /* 0x000000949594723e */ /* 0x000fe200000000ff */
[----:B------:R-:W-:Y:S01]  /*11a90*/  IMAD.WIDE.U32 R22, R22, c[0x0][0x3f0], R26 ;  /* 0x0000fc0016167a25 */ /* 0x000fe200078e001a */
[----:B------:R-:W-:-:S02]  /*11aa0*/  F2FP.PACK_AB R150, R151, R150 ;  /* 0x000000969796723e */ /* 0x000fc400000000ff */
[----:B------:R-:W-:Y:S01]  /*11ab0*/  F2FP.PACK_AB R152, R153, R152 ;  /* 0x000000989998723e */ /* 0x000fe200000000ff */
[--C-:B------:R-:W-:Y:S01]  /*11ac0*/  IMAD R9, R9, 0x8, R10.reuse ;  /* 0x0000000809097824 */ /* 0x100fe200078e020a */
[----:B------:R-:W-:Y:S01]  /*11ad0*/  F2FP.PACK_AB R154, R155, R154 ;  /* 0x0000009a9b9a723e */ /* 0x000fe200000000ff */
[----:B------:R-:W-:Y:S01]  /*11ae0*/  IMAD.IADD R23, R23, 0x1, R13 ;  /* 0x0000000117177824 */ /* 0x000fe200078e020d */
[----:B------:R-:W-:Y:S01]  /*11af0*/  F2FP.PACK_AB R28, R29, R28 ;  /* 0x0000001c1d1c723e */ /* 0x000fe200000000ff */
[----:B------:R-:W-:Y:S01]  /*11b00*/  IMAD R0, R0, c[0x0][0x3e0], RZ ;  /* 0x0000f80000007a24 */ /* 0x000fe200078e02ff */
[----:B------:R-:W-:Y:S01]  /*11b10*/  F2FP.PACK_AB R30, R31, R30 ;  /* 0x0000001e1f1e723e */ /* 0x000fe200000000ff */
[----:B------:R-:W-:Y:S01]  /*11b20*/  IMAD.U32 R15, R15, 0x2, R21 ;  /* 0x000000020f0f7824 */ /* 0x000fe200078e0015 */
[----:B------:R-:W-:Y:S01]  /*11b30*/  F2FP.PACK_AB R32, R33, R32 ;  /* 0x000000202120723e */ /* 0x000fe200000000ff */
[----:B------:R-:W-:Y:S01]  /*11b40*/  IMAD R9, R11, 0x80, R9 ;  /* 0x000000800b097824 */ /* 0x000fe200078e0209 */
[----:B------:R-:W-:Y:S01]  /*11b50*/  F2FP.PACK_AB R34, R35, R34 ;  /* 0x000000222322723e */ /* 0x000fe200000000ff */
[----:B------:R-:W-:Y:S01]  /*11b60*/  IMAD.MOV R13, RZ, RZ, -R17 ;  /* 0x000000ffff0d7224 */ /* 0x000fe200078e0a11 */
[----:B------:R-:W-:Y:S01]  /*11b70*/  F2FP.PACK_AB R36, R37, R36 ;  /* 0x000000242524723e */ /* 0x000fe200000000ff */
[----:B------:R-:W-:Y:S01]  /*11b80*/  IMAD R10, R11, 0x80, R10 ;  /* 0x000000800b0a7824 */ /* 0x000fe200078e020a */
[----:B------:R-:W-:Y:S01]  /*11b90*/  F2FP.PACK_AB R38, R39, R38 ;  /* 0x000000262726723e */ /* 0x000fe200000000ff */
[----:B------:R-:W-:Y:S01]  /*11ba0*/  IMAD.WIDE.U32 R22, R17, c[0x0][0x3e0], R22 ;  /* 0x0000f80011167a25 */ /* 0x000fe200078e0016 */
[----:B------:R-:W-:-:S02]  /*11bb0*/  F2FP.PACK_AB R40, R41, R40 ;  /* 0x000000282928723e */ /* 0x000fc400000000ff */
[CC--:B------:R-:W-:Y:S01]  /*11bc0*/  ISETP.GE.OR P6, PT, R10.reuse, R12.reuse, P0 ;  /* 0x0000000c0a00720c */ /* 0x0c0fe200007c6670 */
[----:B------:R-:W-:Y:S01]  /*11bd0*/  IMAD R0, R17, c[0x0][0x3e4], R0 ;  /* 0x0000f90011007a24 */ /* 0x000fe200078e0200 */
[----:B------:R-:W-:Y:S01]  /*11be0*/  IADD3 R10, R10, 0x8, RZ ;  /* 0x000000080a0a7810 */ /* 0x000fe20007ffe0ff */
[----:B------:R-:W-:Y:S01]  /*11bf0*/  IMAD.SHL.U32 R17, R15, 0x2, RZ ;  /* 0x000000020f117824 */ /* 0x000fe200078e00ff */
[----:B------:R-:W-:Y:S01]  /*11c00*/  BAR.SYNC.DEFER_BLOCKING 0x1, 0x100 ;  /* 0x0044000000007b1d */ /* 0x000fe20000010000 */
[----:B------:R-:W-:Y:S01]  /*11c10*/  @P3 IMAD.HI.U32 R15, R9, c[0x0][0x4ec], RZ ;  /* 0x00013b00090f3a27 */ /* 0x000fe200078e00ff */
[----:B------:R-:W-:Y:S02]  /*11c20*/  ISETP.GE.OR P5, PT, R10, R12, P0 ;  /* 0x0000000c0a00720c */ /* 0x000fe400007a6670 */
[----:B------:R-:W-:Y:S01]  /*11c30*/  IADD3 R10, R17, 0x70, RZ ;  /* 0x00000070110a7810 */ /* 0x000fe20007ffe0ff */
[----:B------:R-:W-:Y:S01]  /*11c40*/  IMAD.MOV.U32 R16, RZ, RZ, R9 ;  /* 0x000000ffff107224 */ /* 0x000fe200078e0009 */
[----:B------:R-:W-:Y:S01]  /*11c50*/  @P3 SHF.R.U32.HI R16, RZ, c[0x0][0x4f0], R15 ;  /* 0x00013c00ff103a19 */ /* 0x000fe2000001160f */
[----:B------:R-:W-:Y:S01]  /*11c60*/  IMAD R13, R13, c[0x0][0x4e8], R18 ;  /* 0x00013a000d0d7a24 */ /* 0x000fe200078e0212 */
[----:B------:R-:W-:Y:S01]  /*11c70*/  IADD3 R15, R17, 0x80, RZ ;  /* 0x00000080110f7810 */ /* 0x000fe20007ffe0ff */
[----:B------:R-:W-:Y:S01]  /*11c80*/  IMAD.IADD R23, R23, 0x1, R0 ;  /* 0x0000000117177824 */ /* 0x000fe200078e0200 */
[----:B------:R-:W-:-:S02]  /*11c90*/  SHF.R.S32.HI R0, RZ, 0x1f, R16 ;  /* 0x0000001fff007819 */ /* 0x000fc40000011410 */
[----:B------:R-:W-:Y:S01]  /*11ca0*/  IADD3 R18, P0, R16, R24, RZ ;  /* 0x0000001810127210 */ /* 0x000fe20007f1e0ff */
[----:B------:R-:W-:Y:S01]  /*11cb0*/  IMAD.WIDE.U32 R22, R13, c[0x0][0x3d8], R22 ;  /* 0x0000f6000d167a25 */ /* 0x000fe200078e0016 */
[----:B------:R-:W-:Y:S02]  /*11cc0*/  @P4 IADD3 R10, R15, 0x10, RZ ;  /* 0x000000100f0a4810 */ /* 0x000fe40007ffe0ff */
[----:B------:R-:W-:Y:S01]  /*11cd0*/  IADD3.X R19, R0, R25, R14, P0, !PT ;  /* 0x0000001900137210 */ /* 0x000fe200007fe40e */
[----:B------:R-:W-:Y:S01]  /*11ce0*/  IMAD.MOV R15, RZ, RZ, -R16 ;  /* 0x000000ffff0f7224 */ /* 0x000fe200078e0a10 */
[----:B------:R-:W-:Y:S01]  /*11cf0*/  SHF.R.S32.HI R14, RZ, 0x1f, R13 ;  /* 0x0000001fff0e7819 */ /* 0x000fe2000001140d */
[----:B------:R-:W-:Y:S01]  /*11d00*/  IMAD.MOV.U32 R0, RZ, RZ, 0x20 ;  /* 0x00000020ff007424 */ /* 0x000fe200078e00ff */
[----:B------:R-:W-:Y:S01]  /*11d10*/  F2FP.PACK_AB R42, R43, R42 ;  /* 0x0000002a2b2a723e */ /* 0x000fe200000000ff */
[----:B------:R-:W-:Y:S01]  /*11d20*/  IMAD R16, R15, c[0x0][0x4e8], R9 ;  /* 0x00013a000f107a24 */ /* 0x000fe200078e0209 */
[----:B------:R-:W-:Y:S01]  /*11d30*/  F2FP.PACK_AB R44, R45, R44 ;  /* 0x0000002c2d2c723e */ /* 0x000fe200000000ff */
[----:B------:R-:W-:Y:S01]  /*11d40*/  IMAD R14, R14, c[0x0][0x3d8], RZ ;  /* 0x0000f6000e0e7a24 */ /* 0x000fe200078e02ff */
[----:B------:R-:W-:Y:S01]  /*11d50*/  SEL R0, R0, 0xffffffe0, !P1 ;  /* 0xffffffe000007807 */ /* 0x000fe20004800000 */
[----:B------:R-:W-:Y:S01]  /*11d60*/  IMAD.MOV.U32 R9, RZ, RZ, 0x40 ;  /* 0x00000040ff097424 */ /* 0x000fe200078e00ff */
[----:B------:R-:W-:Y:S01]  /*11d70*/  STS [R17+0x80], R132 ;  /* 0x0000808411007388 */ /* 0x000fe20000000800 */
[----:B------:R-:W-:Y:S01]  /*11d80*/  IMAD R14, R13, c[0x0][0x3dc], R14 ;  /* 0x0000f7000d0e7a24 */ /* 0x000fe200078e020e */
[----:B------:R-:W-:Y:S01]  /*11d90*/  SHF.R.S32.HI R13, RZ, 0x1f, R16 ;  /* 0x0000001fff0d7819 */ /* 0x000fe20000011410 */
[----:B------:R-:W-:Y:S01]  /*11da0*/  IMAD.IADD R15, R17, 0x1, R0 ;  /* 0x00000001110f7824 */ /* 0x000fe200078e0200 */
[----:B------:R-:W-:Y:S01]  /*11db0*/  SEL R9, R9, 0xffffffc0, !P2 ;  /* 0xffffffc009097807 */ /* 0x000fe20005000000 */
[----:B------:R-:W-:Y:S01]  /*11dc0*/  IMAD.IADD R0, R0, 0x1, R10 ;  /* 0x0000000100007824 */ /* 0x000fe200078e020a */
[----:B------:R-:W-:Y:S01]  /*11dd0*/  STS [R17+0x480], R134 ;  /* 0x0004808611007388 */ /* 0x000fe20000000800 */
[----:B------:R-:W-:Y:S01]  /*11de0*/  IMAD R13, R13, c[0x0][0x488], RZ ;  /* 0x000122000d0d7a24 */ /* 0x000fe200078e02ff */
[----:B------:R-:W-:Y:S01]  /*11df0*/  F2FP.PACK_AB R46, R47, R46 ;  /* 0x0000002e2f2e723e */ /* 0x000fe200000000ff */
[----:B------:R-:W-:Y:S01]  /*11e00*/  IMAD.IADD R20, R17, 0x1, R9 ;  /* 0x0000000111147824 */ /* 0x000fe200078e0209 */
[----:B------:R-:W-:Y:S01]  /*11e10*/  STS [R10], R136 ;  /* 0x000000880a007388 */ /* 0x000fe20000000800 */
[----:B------:R-:W-:Y:S01]  /*11e20*/  IMAD.WIDE.U32 R18, R16, c[0x0][0x488], R18 ;  /* 0x0001220010127a25 */ /* 0x000fe200078e0012 */
[----:B------:R-:W-:-:S02]  /*11e30*/  F2FP.PACK_AB R48, R49, R48 ;  /* 0x000000303130723e */ /* 0x000fc400000000ff */
[----:B------:R-:W-:Y:S01]  /*11e40*/  STS [R10+0x400], R138 ;  /* 0x0004008a0a007388 */ /* 0x000fe20000000800 */
[----:B------:R-:W-:Y:S01]  /*11e50*/  IMAD R13, R16, c[0x0][0x48c], R13 ;  /* 0x00012300100d7a24 */ /* 0x000fe200078e020d */
[----:B------:R-:W-:Y:S01]  /*11e60*/  F2FP.PACK_AB R50, R51, R50 ;  /* 0x000000323332723e */ /* 0x000fe200000000ff */
[C---:B------:R-:W-:Y:S01]  /*11e70*/  IMAD.IADD R16, R9.reuse, 0x1, R10 ;  /* 0x0000000109107824 */ /* 0x040fe200078e020a */
[----:B------:R-:W-:Y:S01]  /*11e80*/  STS [R15+0x80], R140 ;  /* 0x0000808c0f007388 */ /* 0x000fe20000000800 */
[----:B------:R-:W-:Y:S01]  /*11e90*/  IMAD.IADD R24, R9, 0x1, R15 ;  /* 0x0000000109187824 */ /* 0x000fe200078e020f */
[----:B------:R-:W-:Y:S01]  /*11ea0*/  F2FP.PACK_AB R52, R53, R52 ;  /* 0x000000343534723e */ /* 0x000fe200000000ff */
[----:B------:R-:W-:Y:S01]  /*11eb0*/  IMAD.IADD R9, R0, 0x1, R9 ;  /* 0x0000000100097824 */ /* 0x000fe200078e0209 */
[----:B------:R-:W-:Y:S01]  /*11ec0*/  STS [R15+0x480], R142 ;  /* 0x0004808e0f007388 */ /* 0x000fe20000000800 */
[----:B------:R-:W-:Y:S01]  /*11ed0*/  F2FP.PACK_AB R54, R55, R54 ;  /* 0x000000363736723e */ /* 0x000fe200000000ff */
[----:B------:R-:W-:Y:S01]  /*11ee0*/  IMAD.IADD R13, R19, 0x1, R13 ;  /* 0x00000001130d7824 */ /* 0x000fe200078e020d */
        /* <DEDUP_REMOVED lines=14> */
[----:B------:R-:W-:Y:S01]  /*11fd0*/  F2FP.PACK_AB R74, R75, R74 ;  /* 0x0000004a4b4a723e */ /* 0x000fe200000000ff */
[----:B------:R-:W-:Y:S01]  /*11fe0*/  IMAD R75, R11, 0x80, R4 ;  /* 0x000000800b4b7824 */ /* 0x000fe200078e0204 */
        /* <DEDUP_REMOVED lines=33> */
[----:B------:R-:W-:Y:S01]  /*12200*/  LEA R21, P0, R18, c[0x0][0x450], 0x2 ;  /* 0x0001140012157a11 */ /* 0x000fe200078010ff */
        /* <DEDUP_REMOVED lines=10> */
[----:B------:R-:W-:-:S03]  /*122b0*/  LEA.HI.X R13, R18, c[0x0][0x454], R13, 0x2, P0 ;  /* 0x00011500120d7a11 */ /* 0x000fc600000f140d */
        /* <DEDUP_REMOVED lines=35> */
[----:B------:R-:W-:Y:S01]  /*124f0*/  STS [R24+0xc480], R126 ;  /* 0x00c4807e18007388 */ /* 0x000fe20000000800 */
[----:B-1----:R-:W-:-:S03]  /*12500*/  LEA R0, P0, R22, c[0x0][0x380], 0x1 ;  /* 0x0000e00016007a11 */ /* 0x002fc600078008ff */
[----:B------:R-:W-:Y:S04]  /*12510*/  STS [R9+0xc000], R6 ;  /* 0x00c0000609007388 */ /* 0x000fe80000000800 */
[----:B------:R1:W-:Y:S04]  /*12520*/  STS [R9+0xc400], R5 ;  /* 0x00c4000509007388 */ /* 0x0003e80000000800 */
[----:B------:R-:W-:Y:S04]  /*12530*/  SHFL.IDX PT, R18, R21, RZ, 0x1c1f ;  /* 0x001c1fff15127589 */ /* 0x000fe800000e0000 */
[----:B------:R-:W2:Y:S04]  /*12540*/  SHFL.IDX PT, R19, R13, RZ, 0x1c1f ;  /* 0x001c1fff0d137589 */ /* 0x000ea800000e0000 */
[----:B------:R-:W-:Y:S06]  /*12550*/  BAR.SYNC.DEFER_BLOCKING 0x1, 0x100 ;  /* 0x0044000000007b1d */ /* 0x000fec0000010000 */
[----:B------:R-:W-:Y:S04]  /*12560*/  SHFL.IDX PT, R26, R21, 0x1, 0x1c1f ;  /* 0x003c1f00151a7f89 */ /* 0x000fe800000e0000 */
[----:B------:R-:W3:Y:S01]  /*12570*/  SHFL.IDX PT, R27, R13, 0x1, 0x1c1f ;  /* 0x003c1f000d1b7f89 */ /* 0x000ee200000e0000 */
[----:B-1----:R-:W-:-:S03]  /*12580*/  IMAD.SHL.U32 R5, R2, 0x2, RZ ;  /* 0x0000000202057824 */ /* 0x002fc600078e00ff */
[----:B------:R1:W4:Y:S01]  /*12590*/  SHFL.IDX PT, R76, R0, RZ, 0x181f ;  /* 0x00181fff004c7589 */ /* 0x00032200000e0000 */
[----:B------:R-:W-:-:S05]  /*125a0*/  IMAD.IADD R2, R23, 0x1, R14 ;  /* 0x0000000117027824 */ /* 0x000fca00078e020e */
[----:B------:R-:W-:Y:S02]  /*125b0*/  LEA.HI.X R2, R22, c[0x0][0x384], R2, 0x1, P0 ;  /* 0x0000e10016027a11 */ /* 0x000fe400000f0c02 */
[----:B------:R-:W-:Y:S01]  /*125c0*/  ISETP.GE.AND P0, PT, R75, R12, PT ;  /* 0x0000000c4b00720c */ /* 0x000fe20003f06270 */
[----:B--2---:R1:W-:Y:S04]  /*125d0*/  @!P6 ST.E [R18.64], R7 ;  /* 0x000000071200e985 */ /* 0x0043e8000c101912 */
[----:B------:R1:W2:Y:S04]  /*125e0*/  SHFL.IDX PT, R77, R2, RZ, 0x181f ;  /* 0x00181fff024d7589 */ /* 0x0002a800000e0000 */
[----:B---3--:R1:W-:Y:S04]  /*125f0*/  @!P5 ST.E [R26.64], R8 ;  /* 0x000000081a00d985 */ /* 0x0083e8000c101912 */
[----:B------:R1:W3:Y:S04]  /*12600*/  LDS.128 R64, [R5+0x1080] ;  /* 0x0010800005407984 */ /* 0x0002e80000000c00 */
        /* <DEDUP_REMOVED lines=10> */
[----:B------:R1:W1:Y:S01]  /*126b0*/  LDS.128 R16, [R5+0xf080] ;  /* 0x00f0800005107984 */ /* 0x0002620000000c00 */
[----:B------:R-:W-:Y:S05]  /*126c0*/  @P0 BRA `(.L_x_224) ;  /* 0x000001c000000947 */ /* 0x000fea0003800000 */
[----:B--234-:R-:W2:Y:S01]  /*126d0*/  LDS.128 R68, [R5+0x80] ;  /* 0x0000800005447984 */ /* 0x01cea20000000c00 */
[----:B------:R-:W-:-:S02]  /*126e0*/  IADD3 R74, R3, 0x40, RZ ;  /* 0x00000040034a7810 */ /* 0x000fc40007ffe0ff */
[C---:B------:R-:W-:Y:S01]  /*126f0*/  IADD3 R72, R3.reuse, 0x80, RZ ;  /* 0x0000008003487810 */ /* 0x040fe20007ffe0ff */
[----:B------:R-:W3:Y:S01]  /*12700*/  LDS.128 R20, [R5+0x4080] ;  /* 0x0040800005147984 */ /* 0x000ee20000000c00 */
[C---:B------:R-:W-:Y:S02]  /*12710*/  IADD3 R14, R3.reuse, 0xc0, RZ ;  /* 0x000000c0030e7810 */ /* 0x040fe40007ffe0ff */
[----:B------:R-:W-:Y:S01]  /*12720*/  ISETP.GE.AND P2, PT, R74, c[0x0][0x3c8], PT ;  /* 0x0000f2004a007a0c */ /* 0x000fe20003f46270 */
[----:B-1----:R-:W1:Y:S01]  /*12730*/  LDS.128 R8, [R5+0x8080] ;  /* 0x0080800005087984 */ /* 0x002e620000000c00 */
[----:B------:R-:W-:Y:S02]  /*12740*/  ISETP.GE.AND P1, PT, R72, c[0x0][0x3c8], PT ;  /* 0x0000f20048007a0c */ /* 0x000fe40003f26270 */
[----:B------:R-:W-:Y:S01]  /*12750*/  ISETP.GE.AND P0, PT, R14, c[0x0][0x3c8], PT ;  /* 0x0000f2000e007a0c */ /* 0x000fe20003f06270 */
[----:B------:R-:W4:Y:S01]  /*12760*/  LDS.128 R4, [R5+0xc080] ;  /* 0x00c0800005047984 */ /* 0x000f220000000c00 */
[----:B------:R-:W-:-:S07]  /*12770*/  ISETP.GE.AND P3, PT, R3, c[0x0][0x3c8], PT ;  /* 0x0000f20003007a0c */ /* 0x000fce0003f66270 */
[----:B------:R-:W-:Y:S02]  /*12780*/  @!P2 SHF.R.S32.HI R73, RZ, 0x1f, R74 ;  /* 0x0000001fff49a819 */ /* 0x000fe4000001144a */
[----:B------:R-:W-:Y:S02]  /*12790*/  @!P1 SHF.R.S32.HI R15, RZ, 0x1f, R72 ;  /* 0x0000001fff0f9819 */ /* 0x000fe40000011448 */
[----:B------:R-:W-:Y:S02]  /*127a0*/  @!P0 SHF.R.S32.HI R13, RZ, 0x1f, R14 ;  /* 0x0000001fff0d8819 */ /* 0x000fe4000001140e */
[----:B------:R-:W-:Y:S01]  /*127b0*/  @!P2 LEA.HI R73, R73, R74, RZ, 0x3 ;  /* 0x0000004a4949a211 */ /* 0x000fe200078f18ff */
[----:B------:R-:W-:Y:S01]  /*127c0*/  @!P3 IMAD.WIDE R78, R3, 0x2, R76 ;  /* 0x00000002034eb825 */ /* 0x000fe200078e024c */
[----:B------:R-:W-:Y:S02]  /*127d0*/  @!P1 LEA.HI R15, R15, R72, RZ, 0x3 ;  /* 0x000000480f0f9211 */ /* 0x000fe400078f18ff */
[----:B------:R-:W-:-:S02]  /*127e0*/  @!P0 LEA.HI R13, R13, R14, RZ, 0x3 ;  /* 0x0000000e0d0d8211 */ /* 0x000fc400078f18ff */
[----:B------:R-:W-:Y:S02]  /*127f0*/  @!P2 LOP3.LUT R73, R73, 0xfffffff8, RZ, 0xc0, !PT ;  /* 0xfffffff84949a812 */ /* 0x000fe400078ec0ff */
[----:B------:R-:W-:Y:S02]  /*12800*/  @!P1 LOP3.LUT R15, R15, 0xfffffff8, RZ, 0xc0, !PT ;  /* 0xfffffff80f0f9812 */ /* 0x000fe400078ec0ff */
[----:B------:R-:W-:Y:S01]  /*12810*/  @!P0 LOP3.LUT R13, R13, 0xfffffff8, RZ, 0xc0, !PT ;  /* 0xfffffff80d0d8812 */ /* 0x000fe200078ec0ff */
[--C-:B------:R-:W-:Y:S01]  /*12820*/  @!P2 IMAD.WIDE R72, R73, 0x2, R76.reuse ;  /* 0x000000024948a825 */ /* 0x100fe200078e024c */
[----:B--2---:R2:W-:Y:S03]  /*12830*/  @!P3 ST.E.128 [R78.64], R68 ;  /* 0x000000444e00b985 */ /* 0x0045e6000c101d12 */
[--C-:B------:R-:W-:Y:S01]  /*12840*/  @!P1 IMAD.WIDE R14, R15, 0x2, R76.reuse ;  /* 0x000000020f0e9825 */ /* 0x100fe200078e024c */
[----:B---3--:R2:W-:Y:S03]  /*12850*/  @!P2 ST.E.128 [R72.64], R20 ;  /* 0x000000144800a985 */ /* 0x0085e6000c101d12 */
[----:B------:R-:W-:Y:S01]  /*12860*/  @!P0 IMAD.WIDE R76, R13, 0x2, R76 ;  /* 0x000000020d4c8825 */ /* 0x000fe200078e024c */
[----:B-1----:R2:W-:Y:S04]  /*12870*/  @!P1 ST.E.128 [R14.64], R8 ;  /* 0x000000080e009985 */ /* 0x0025e8000c101d12 */
[----:B----4-:R2:W-:Y:S02]  /*12880*/  @!P0 ST.E.128 [R76.64], R4 ;  /* 0x000000044c008985 */ /* 0x0105e4000c101d12 */
.L_x_224:
[----:B--234-:R-:W-:Y:S05]  /*12890*/  BSYNC B0 ;  /* 0x0000000000007941 */ /* 0x01cfea0003800000 */
.L_x_223:
[----:B------:R-:W-:Y:S01]  /*128a0*/  IADD3 R4, R75, 0x20, RZ ;  /* 0x000000204b047810 */ /* 0x000fe20007ffe0ff */
[----:B------:R2:W3:Y:S01]  /*128b0*/  SHFL.IDX PT, R11, R2, 0x1, 0x181f ;  /* 0x00381f00020b7f89 */ /* 0x0004e200000e0000 */
[----:B------:R-:W-:Y:S02]  /*128c0*/  BSSY B0, `(.L_x_225) ;  /* 0x000001c000007945 */ /* 0x000fe40003800000 */
[----:B------:R-:W-:Y:S01]  /*128d0*/  ISETP.GE.AND P0, PT, R4, R12, PT ;  /* 0x0000000c0400720c */ /* 0x000fe20003f06270 */
[----:B------:R2:W4:-:S12]  /*128e0*/  SHFL.IDX PT, R10, R0, 0x1, 0x181f ;  /* 0x00381f00000a7f89 */ /* 0x00051800000e0000 */
[----:B------:R-:W-:Y:S05]  /*128f0*/  @P0 BRA `(.L_x_226) ;  /* 0x0000018000000947 */ /* 0x000fea0003800000 */
[C---:B------:R-:W-:Y:S02]  /*12900*/  IADD3 R9, R3.reuse, 0x40, RZ ;  /* 0x0000004003097810 */ /* 0x040fe40007ffe0ff */
[C---:B-1----:R-:W-:Y:S02]  /*12910*/  IADD3 R7, R3.reuse, 0x80, RZ ;  /* 0x0000008003077810 */ /* 0x042fe40007ffe0ff */
        /* <DEDUP_REMOVED lines=22> */
.L_x_226:
[----:B------:R-:W-:Y:S05]  /*12a80*/  BSYNC B0 ;  /* 0x0000000000007941 */ /* 0x000fea0003800000 */
.L_x_225:
[----:B-1----:R-:W-:Y:S01]  /*12a90*/  IADD3 R4, R75, 0x40, RZ ;  /* 0x000000404b047810 */ /* 0x002fe20007ffe0ff */
[----:B---3--:R1:W3:Y:S01]  /*12aa0*/  SHFL.IDX PT, R11, R2, 0x2, 0x181f ;  /* 0x00581f00020b7f89 */ /* 0x0082e200000e0000 */
[----:B------:R-:W-:Y:S02]  /*12ab0*/  BSSY B0, `(.L_x_227) ;  /* 0x000001c000007945 */ /* 0x000fe40003800000 */
[----:B------:R-:W-:Y:S01]  /*12ac0*/  ISETP.GE.AND P0, PT, R4, R12, PT ;  /* 0x0000000c0400720c */ /* 0x000fe20003f06270 */
[----:B----4-:R1:W4:-:S12]  /*12ad0*/  SHFL.IDX PT, R10, R0, 0x2, 0x181f ;  /* 0x00581f00000a7f89 */ /* 0x01031800000e0000 */
        /* <DEDUP_REMOVED lines=25> */
.L_x_228:
[----:B------:R-:W-:Y:S05]  /*12c70*/  BSYNC B0 ;  /* 0x0000000000007941 */ /* 0x000fea0003800000 */
.L_x_227:
[----:B------:R-:W-:Y:S01]  /*12c80*/  IADD3 R75, R75, 0x60, RZ ;  /* 0x000000604b4b7810 */ /* 0x000fe20007ffe0ff */
[----:B---3--:R3:W1:Y:S03]  /*12c90*/  SHFL.IDX PT, R7, R2, 0x3, 0x181f ;  /* 0x00781f0002077f89 */ /* 0x00866600000e0000 */
[----:B------:R-:W-:Y:S01]  /*12ca0*/  ISETP.GE.AND P0, PT, R75, R12, PT ;  /* 0x0000000c4b00720c */ /* 0x000fe20003f06270 */
[----:B------:R3:W2:-:S12]  /*12cb0*/  SHFL.IDX PT, R6, R0, 0x3, 0x181f ;  /* 0x00781f0000067f89 */ /* 0x00069800000e0000 */
[----:B------:R-:W-:Y:S05]  /*12cc0*/  @P0 EXIT ;  /* 0x000000000000094d */ /* 0x000fea0003800000 */
[C---:B------:R-:W-:Y:S02]  /*12cd0*/  IADD3 R5, R3.reuse, 0x40, RZ ;  /* 0x0000004003057810 */ /* 0x040fe40007ffe0ff */
[----:B-123--:R-:W-:Y:S02]  /*12ce0*/  IADD3 R2, R3, 0x80, RZ ;  /* 0x0000008003027810 */ /* 0x00efe40007ffe0ff */
[----:B------:R-:W-:Y:S02]  /*12cf0*/  ISETP.GE.AND P1, PT, R5, c[0x0][0x3c8], PT ;  /* 0x0000f20005007a0c */ /* 0x000fe40003f26270 */
[----:B------:R-:W-:Y:S02]  /*12d00*/  ISETP.GE.AND P0, PT, R2, c[0x0][0x3c8], PT ;  /* 0x0000f20002007a0c */ /* 0x000fe40003f06270 */
[----:B------:R-:W-:-:S09]  /*12d10*/  ISETP.GE.AND P2, PT, R3, c[0x0][0x3c8], PT ;  /* 0x0000f20003007a0c */ /* 0x000fd20003f46270 */
[----:B------:R-:W-:Y:S02]  /*12d20*/  @!P1 SHF.R.S32.HI R4, RZ, 0x1f, R5 ;  /* 0x0000001fff049819 */ /* 0x000fe40000011405 */
[----:B------:R-:W-:Y:S02]  /*12d30*/  @!P0 SHF.R.S32.HI R0, RZ, 0x1f, R2 ;  /* 0x0000001fff008819 */ /* 0x000fe40000011402 */
[----:B------:R-:W-:Y:S01]  /*12d40*/  @!P1 LEA.HI R4, R4, R5, RZ, 0x3 ;  /* 0x0000000504049211 */ /* 0x000fe200078f18ff */
[C-C-:B------:R-:W-:Y:S01]  /*12d50*/  @!P2 IMAD.WIDE R8, R3.reuse, 0x2, R6.reuse ;  /* 0x000000020308a825 */ /* 0x140fe200078e0206 */
[----:B------:R-:W-:Y:S02]  /*12d60*/  @!P0 LEA.HI R0, R0, R2, RZ, 0x3 ;  /* 0x0000000200008211 */ /* 0x000fe400078f18ff */
[----:B------:R-:W-:Y:S02]  /*12d70*/  @!P1 LOP3.LUT R4, R4, 0xfffffff8, RZ, 0xc0, !PT ;  /* 0xfffffff804049812 */ /* 0x000fe400078ec0ff */
[----:B------:R-:W-:Y:S01]  /*12d80*/  @!P0 LOP3.LUT R0, R0, 0xfffffff8, RZ, 0xc0, !PT ;  /* 0xfffffff800008812 */ /* 0x000fe200078ec0ff */
[----:B------:R1:W-:Y:S01]  /*12d90*/  @!P2 ST.E.128 [R8.64], R56 ;  /* 0x000000380800a985 */ /* 0x0003e2000c101d12 */
[----:B------:R-:W-:Y:S01]  /*12da0*/  IADD3 R3, R3, 0xc0, RZ ;  /* 0x000000c003037810 */ /* 0x000fe20007ffe0ff */
[----:B------:R-:W-:-:S04]  /*12db0*/  @!P1 IMAD.WIDE R4, R4, 0x2, R6 ;  /* 0x0000000204049825 */ /* 0x000fc800078e0206 */
[----:B----4-:R-:W-:Y:S01]  /*12dc0*/  @!P0 IMAD.WIDE R10, R0, 0x2, R6 ;  /* 0x00000002000a8825 */ /* 0x010fe200078e0206 */
        /* <DEDUP_REMOVED lines=10> */
.L_x_222:
[----:B------:R-:W3:Y:S01]  /*12e70*/  S2R R9, SR_TID.X ;  /* 0x0000000000097919 */ /* 0x000ee20000002100 */
[----:B------:R-:W-:Y:S03]  /*12e80*/  BSSY B0, `(.L_x_229) ;  /* 0x0000029000007945 */ /* 0x000fe60003800000 */
[----:B------:R-:W4:Y:S01]  /*12e90*/  S2R R7, SR_CTAID.Z ;  /* 0x0000000000077919 */ /* 0x000f220000002700 */
[----:B---3--:R-:W-:Y:S02]  /*12ea0*/  ISETP.GT.AND P0, PT, R9, 0x7f, PT ;  /* 0x0000007f0900780c */ /* 0x008fe40003f04270 */
[----:B-1--4-:R-:W-:-:S11]  /*12eb0*/  SHF.R.S32.HI R2, RZ, 0x1f, R7 ;  /* 0x0000001fff027819 */ /* 0x012fd60000011407 */
[----:B------:R-:W-:Y:S05]  /*12ec0*/  @P0 BRA `(.L_x_230) ;  /* 0x0000024000000947 */ /* 0x000fea0003800000 */
[----:B------:R-:W1:Y:S01]  /*12ed0*/  S2R R3, SR_CTAID.X ;  /* 0x0000000000037919 */ /* 0x000e620000002500 */
[----:B------:R-:W-:-:S05]  /*12ee0*/  MOV R4, c[0x0][0x4e8] ;  /* 0x00013a0000047a02 */ /* 0x000fca0000000f00 */
[----:B------:R-:W-:Y:S01]  /*12ef0*/  IMAD R0, R4, c[0x0][0x388], RZ ;  /* 0x0000e20004007a24 */ /* 0x000fe200078e02ff */
[----:B-1----:R-:W-:-:S04]  /*12f00*/  LEA R3, R3, R9, 0x7 ;  /* 0x0000000903037211 */ /* 0x002fc800078e38ff */
[----:B------:R-:W-:-:S13]  /*12f10*/  ISETP.GE.AND P0, PT, R3, R0, PT ;  /* 0x000000000300720c */ /* 0x000fda0003f06270 */
[----:B------:R-:W-:Y:S05]  /*12f20*/  @P0 BRA `(.L_x_230) ;  /* 0x000001e000000947 */ /* 0x000fea0003800000 */
[----:B------:R-:W-:Y:S01]  /*12f30*/  ISETP.NE.AND P0, PT, R4, 0x1, PT ;  /* 0x000000010400780c */ /* 0x000fe20003f05270 */
[----:B------:R-:W-:Y:S01]  /*12f40*/  ULDC.64 UR4, c[0x0][0x490] ;  /* 0x0001240000047ab9 */ /* 0x000fe20000000a00 */
[----:B------:R-:W-:Y:S01]  /*12f50*/  IMAD.MOV.U32 R6, RZ, RZ, R3 ;  /* 0x000000ffff067224 */ /* 0x000fe200078e0003 */
[----:B------:R-:W-:Y:S02]  /*12f60*/  UIMAD UR6, UR9, UR4, URZ ;  /* 0x00000004090672a4 */ /* 0x000fe4000f8e023f */
[----:B--2---:R-:W-:Y:S02]  /*12f70*/  UIMAD.WIDE.U32 UR12, UR11, UR4, URZ ;  /* 0x000000040b0c72a5 */ /* 0x004fe4000f8e003f */
[----:B------:R-:W-:-:S04]  /*12f80*/  UIMAD UR4, UR11, UR5, UR6 ;  /* 0x000000050b0472a4 */ /* 0x000fc8000f8e0206 */
[----:B------:R-:W-:Y:S01]  /*12f90*/  UIADD3 UR4, UR13, UR4, URZ ;  /* 0x000000040d047290 */ /* 0x000fe2000fffe03f */
[----:B------:R-:W-:Y:S01]  /*12fa0*/  MOV R4, UR12 ;  /* 0x0000000c00047c02 */ /* 0x000fe20008000f00 */
[----:B------:R-:W-:-:S04]  /*12fb0*/  @P0 IMAD.HI.U32 R0, R3, c[0x0][0x4ec], RZ ;  /* 0x00013b0003000a27 */ /* 0x000fc800078e00ff */
[----:B------:R-:W-:Y:S01]  /*12fc0*/  MOV R11, UR4 ;  /* 0x00000004000b7c02 */ /* 0x000fe20008000f00 */
[----:B------:R-:W-:Y:S01]  /*12fd0*/  IMAD.MOV.U32 R10, RZ, RZ, R4 ;  /* 0x000000ffff0a7224 */ /* 0x000fe200078e0004 */
[----:B------:R-:W-:Y:S01]  /*12fe0*/  @P0 SHF.R.U32.HI R6, RZ, c[0x0][0x4f0], R0 ;  /* 0x00013c00ff060a19 */ /* 0x000fe20000011600 */
[----:B------:R-:W-:Y:S02]  /*12ff0*/  IMAD.U32 R5, RZ, RZ, UR13 ;  /* 0x0000000dff057e24 */ /* 0x000fe4000f8e00ff */
[----:B------:R-:W-:-:S04]  /*13000*/  IMAD.WIDE.U32 R10, R7, c[0x0][0x498], R10 ;  /* 0x00012600070a7a25 */ /* 0x000fc800078e000a */
[----:B------:R-:W-:Y:S01]  /*13010*/  IMAD.MOV R0, RZ, RZ, -R6 ;  /* 0x000000ffff007224 */ /* 0x000fe200078e0a06 */
[----:B------:R-:W-:-:S03]  /*13020*/  IADD3 R10, P0, R6, R10, RZ ;  /* 0x0000000a060a7210 */ /* 0x000fc60007f1e0ff */
[----:B------:R-:W-:Y:S01]  /*13030*/  IMAD R5, R0, c[0x0][0x4e8], R3 ;  /* 0x00013a0000057a24 */ /* 0x000fe200078e0203 */
[----:B------:R-:W-:Y:S01]  /*13040*/  SHF.R.S32.HI R3, RZ, 0x1f, R6 ;  /* 0x0000001fff037819 */ /* 0x000fe20000011406 */
[----:B------:R-:W-:-:S03]  /*13050*/  IMAD R0, R2, c[0x0][0x498], RZ ;  /* 0x0001260002007a24 */ /* 0x000fc600078e02ff */
[----:B------:R-:W-:Y:S01]  /*13060*/  SHF.R.S32.HI R4, RZ, 0x1f, R5 ;  /* 0x0000001fff047819 */ /* 0x000fe20000011405 */
[----:B------:R-:W-:-:S04]  /*13070*/  IMAD R0, R7, c[0x0][0x49c], R0 ;  /* 0x0001270007007a24 */ /* 0x000fc800078e0200 */
[----:B------:R-:W-:Y:S01]  /*13080*/  IMAD R4, R4, c[0x0][0x488], RZ ;  /* 0x0001220004047a24 */ /* 0x000fe200078e02ff */
[----:B------:R-:W-:Y:S02]  /*13090*/  IADD3.X R11, R3, R11, R0, P0, !PT ;  /* 0x0000000b030b7210 */ /* 0x000fe400007fe400 */
[----:B------:R-:W-:Y:S01]  /*130a0*/  MOV R0, 0xff800000 ;  /* 0xff80000000007802 */ /* 0x000fe20000000f00 */
[C---:B------:R-:W-:Y:S02]  /*130b0*/  IMAD R4, R5.reuse, c[0x0][0x48c], R4 ;  /* 0x0001230005047a24 */ /* 0x040fe400078e0204 */
[----:B------:R-:W-:-:S05]  /*130c0*/  IMAD.WIDE.U32 R10, R5, c[0x0][0x488], R10 ;  /* 0x00012200050a7a25 */ /* 0x000fca00078e000a */
[----:B------:R-:W-:Y:S02]  /*130d0*/  IADD3 R4, R11, R4, RZ ;  /* 0x000000040b047210 */ /* 0x000fe40007ffe0ff */
[----:B------:R-:W-:-:S04]  /*130e0*/  LEA R12, P0, R10, c[0x0][0x450], 0x2 ;  /* 0x000114000a0c7a11 */ /* 0x000fc800078010ff */
[----:B------:R-:W-:-:S05]  /*130f0*/  LEA.HI.X R13, R10, c[0x0][0x454], R4, 0x2, P0 ;  /* 0x000115000a0d7a11 */ /* 0x000fca00000f1404 */
[----:B------:R1:W-:Y:S04]  /*13100*/  STG.E [R12.64], R0 ;  /* 0x000000000c007986 */ /* 0x0003e8000c101912 */
.L_x_230:
[----:B------:R-:W-:Y:S05]  /*13110*/  BSYNC B0 ;  /* 0x0000000000007941 */ /* 0x000fea0003800000 */
.L_x_229:
[----:B-1----:R-:W1:Y:S01]  /*13120*/  S2R R0, SR_CTAID.X ;  /* 0x0000000000007919 */ /* 0x002e620000002500 */
[----:B------:R-:W-:Y:S01]  /*13130*/  SHF.R.S32.HI R5, RZ, 0x1f, R9 ;  /* 0x0000001fff057819 */ /* 0x000fe20000011409 */
[----:B------:R-:W-:Y:S01]  /*13140*/  IMAD.MOV.U32 R4, RZ, RZ, c[0x0][0x4e8] ;  /* 0x00013a00ff047624 */ /* 0x000fe200078e00ff */
[----:B------:R-:W-:Y:S01]  /*13150*/  ULDC.64 UR4, c[0x0][0x3e8] ;  /* 0x0000fa0000047ab9 */ /* 0x000fe20000000a00 */
[----:B------:R-:W-:Y:S01]  /*13160*/  IMAD R2, R2, c[0x0][0x3f0], RZ ;  /* 0x0000fc0002027a24 */ /* 0x000fe200078e02ff */
[----:B------:R-:W-:Y:S01]  /*13170*/  LEA.HI R5, R5, R9, RZ, 0x3 ;  /* 0x0000000905057211 */ /* 0x000fe200078f18ff */
[----:B------:R-:W-:Y:S01]  /*13180*/  UIMAD UR9, UR9, UR4, URZ ;  /* 0x00000004090972a4 */ /* 0x000fe2000f8e023f */
[C---:B------:R-:W-:Y:S01]  /*13190*/  ISETP.NE.AND P0, PT, R4.reuse, 0x1, PT ;  /* 0x000000010400780c */ /* 0x040fe20003f05270 */
[----:B------:R-:W-:Y:S01]  /*131a0*/  UIMAD.WIDE.U32 UR6, UR11, UR4, URZ ;  /* 0x000000040b0672a5 */ /* 0x000fe2000f8e003f */
[----:B------:R-:W-:Y:S01]  /*131b0*/  LOP3.LUT R3, R5, 0xfffffff8, RZ, 0xc0, !PT ;  /* 0xfffffff805037812 */ /* 0x000fe200078ec0ff */
[----:B------:R-:W-:Y:S01]  /*131c0*/  UIMAD UR4, UR11, UR5, UR9 ;  /* 0x000000050b0472a4 */ /* 0x000fe2000f8e0209 */
[----:B------:R-:W-:Y:S01]  /*131d0*/  SHF.R.S32.HI R5, RZ, 0x3, R5 ;  /* 0x00000003ff057819 */ /* 0x000fe20000011405 */
[----:B------:R-:W-:Y:S01]  /*131e0*/  IMAD R2, R7, c[0x0][0x3f4], R2 ;  /* 0x0000fd0007027a24 */ /* 0x000fe200078e0202 */
[----:B------:R-:W-:Y:S01]  /*131f0*/  BSSY B0, `(.L_x_231) ;  /* 0x000003a000007945 */ /* 0x000fe20003800000 */
[----:B------:R-:W-:Y:S01]  /*13200*/  IMAD.IADD R9, R9, 0x1, -R3 ;  /* 0x0000000109097824 */ /* 0x000fe200078e0a03 */
[----:B------:R-:W-:Y:S01]  /*13210*/  UIADD3 UR4, UR7, UR4, URZ ;  /* 0x0000000407047290 */ /* 0x000fe2000fffe03f */
[----:B------:R-:W-:Y:S01]  /*13220*/  IMAD.U32 R11, RZ, RZ, UR7 ;  /* 0x00000007ff0b7e24 */ /* 0x000fe2000f8e00ff */
[----:B------:R-:W-:Y:S01]  /*13230*/  MOV R10, UR6 ;  /* 0x00000006000a7c02 */ /* 0x000fe20008000f00 */
[----:B------:R-:W-:Y:S01]  /*13240*/  IMAD R4, R4, c[0x0][0x388], RZ ;  /* 0x0000e20004047a24 */ /* 0x000fe200078e02ff */
[C---:B------:R-:W-:Y:S01]  /*13250*/  LEA R6, R9.reuse, R5, 0x5 ;  /* 0x0000000509067211 */ /* 0x040fe200078e28ff */
[----:B------:R-:W-:Y:S01]  /*13260*/  IMAD.SHL.U32 R9, R9, 0x8, RZ ;  /* 0x0000000809097824 */ /* 0x000fe200078e00ff */
[----:B------:R-:W-:-:S03]  /*13270*/  MOV R11, UR4 ;  /* 0x00000004000b7c02 */ /* 0x000fc60008000f00 */
[C---:B-1----:R-:W-:Y:S01]  /*13280*/  IMAD R6, R0.reuse, 0x80, R6 ;  /* 0x0000008000067824 */ /* 0x042fe200078e0206 */
[----:B------:R-:W-:Y:S01]  /*13290*/  LEA R5, R0, R5, 0x7 ;  /* 0x0000000500057211 */ /* 0x000fe200078e38ff */
[----:B------:R-:W-:-:S04]  /*132a0*/  IMAD.WIDE.U32 R10, R7, c[0x0][0x3f0], R10 ;  /* 0x0000fc00070a7a25 */ /* 0x000fc800078e000a */
[----:B------:R-:W-:-:S04]  /*132b0*/  @P0 IMAD.HI.U32 R3, R6, c[0x0][0x4ec], RZ ;  /* 0x00013b0006030a27 */ /* 0x000fc800078e00ff */
[----:B------:R-:W-:Y:S01]  /*132c0*/  IMAD.MOV.U32 R8, RZ, RZ, R6 ;  /* 0x000000ffff087224 */ /* 0x000fe200078e0006 */
[----:B------:R-:W-:Y:S01]  /*132d0*/  @P0 SHF.R.U32.HI R8, RZ, c[0x0][0x4f0], R3 ;  /* 0x00013c00ff080a19 */ /* 0x000fe20000011603 */
[----:B------:R-:W-:-:S03]  /*132e0*/  IMAD.IADD R11, R11, 0x1, R2 ;  /* 0x000000010b0b7824 */ /* 0x000fc600078e0202 */
[----:B------:R-:W-:Y:S01]  /*132f0*/  SHF.R.S32.HI R7, RZ, 0x1f, R8 ;  /* 0x0000001fff077819 */ /* 0x000fe20000011408 */
[C---:B------:R-:W-:Y:S01]  /*13300*/  IMAD.WIDE.U32 R10, R8.reuse, c[0x0][0x3e0], R10 ;  /* 0x0000f800080a7a25 */ /* 0x040fe200078e000a */
[----:B------:R-:W-:-:S03]  /*13310*/  IADD3 R3, -R8, RZ, RZ ;  /* 0x000000ff08037210 */ /* 0x000fc60007ffe1ff */
[----:B------:R-:W-:Y:S02]  /*13320*/  IMAD R7, R7, c[0x0][0x3e0], RZ ;  /* 0x0000f80007077a24 */ /* 0x000fe400078e02ff */
[----:B------:R-:W-:Y:S01]  /*13330*/  IMAD R3, R3, c[0x0][0x4e8], R6 ;  /* 0x00013a0003037a24 */ /* 0x000fe200078e0206 */
[C---:B------:R-:W-:Y:S01]  /*13340*/  IADD3 R6, R9.reuse, 0xc0, RZ ;  /* 0x000000c009067810 */ /* 0x040fe20007ffe0ff */
[----:B------:R-:W-:Y:S01]  /*13350*/  IMAD R7, R8, c[0x0][0x3e4], R7 ;  /* 0x0000f90008077a24 */ /* 0x000fe200078e0207 */
[----:B------:R-:W-:Y:S02]  /*13360*/  IADD3 R8, R9, 0x40, RZ ;  /* 0x0000004009087810 */ /* 0x000fe40007ffe0ff */
[----:B------:R-:W-:Y:S02]  /*13370*/  SHF.R.S32.HI R2, RZ, 0x1f, R3 ;  /* 0x0000001fff027819 */ /* 0x000fe40000011403 */
[----:B------:R-:W-:Y:S02]  /*13380*/  IADD3 R11, R11, R7, RZ ;  /* 0x000000070b0b7210 */ /* 0x000fe40007ffe0ff */
[----:B------:R-:W-:Y:S01]  /*13390*/  IADD3 R7, R9, 0x80, RZ ;  /* 0x0000008009077810 */ /* 0x000fe20007ffe0ff */
[----:B------:R-:W-:-:S02]  /*133a0*/  IMAD R2, R2, c[0x0][0x3d8], RZ ;  /* 0x0000f60002027a24 */ /* 0x000fc400078e02ff */
[----:B------:R-:W-:-:S04]  /*133b0*/  IMAD.WIDE.U32 R10, R3, c[0x0][0x3d8], R10 ;  /* 0x0000f600030a7a25 */ /* 0x000fc800078e000a */
[----:B------:R-:W-:-:S04]  /*133c0*/  IMAD R2, R3, c[0x0][0x3dc], R2 ;  /* 0x0000f70003027a24 */ /* 0x000fc800078e0202 */
[----:B------:R-:W-:Y:S01]  /*133d0*/  IMAD.IADD R2, R11, 0x1, R2 ;  /* 0x000000010b027824 */ /* 0x000fe200078e0202 */
[----:B------:R-:W-:-:S04]  /*133e0*/  LEA R11, P0, R10, c[0x0][0x380], 0x1 ;  /* 0x0000e0000a0b7a11 */ /* 0x000fc800078008ff */
[----:B------:R-:W-:Y:S01]  /*133f0*/  LEA.HI.X R10, R10, c[0x0][0x384], R2, 0x1, P0 ;  /* 0x0000e1000a0a7a11 */ /* 0x000fe200000f0c02 */
[----:B------:R1:W3:Y:S01]  /*13400*/  SHFL.IDX PT, R12, R11, RZ, 0x181f ;  /* 0x00181fff0b0c7589 */ /* 0x0002e200000e0000 */
[----:B------:R-:W-:-:S03]  /*13410*/  ISETP.GE.AND P0, PT, R5, R4, PT ;  /* 0x000000040500720c */ /* 0x000fc60003f06270 */
[----:B------:R1:W4:Y:S10]  /*13420*/  SHFL.IDX PT, R13, R10, RZ, 0x181f ;  /* 0x00181fff0a0d7589 */ /* 0x00033400000e0000 */
        /* <DEDUP_REMOVED lines=22> */
.L_x_232:
[----:B------:R-:W-:Y:S05]  /*13590*/  BSYNC B0 ;  /* 0x0000000000007941 */ /* 0x000fea0003800000 */
.L_x_231:
        /* <DEDUP_REMOVED lines=27> */
.L_x_234:
[----:B------:R-:W-:Y:S05]  /*13750*/  BSYNC B0 ;  /* 0x0000000000007941 */ /* 0x000fea0003800000 */
.L_x_233:
        /* <DEDUP_REMOVED lines=27> */
.L_x_236:
[----:B------:R-:W-:Y:S05]  /*13910*/  BSYNC B0 ;  /* 0x0000000000007941 */ /* 0x000fea0003800000 */
.L_x_235:
        /* <DEDUP_REMOVED lines=28> */
.L_x_172:
[----:B---3--:R-:W-:Y:S02]  /*13ae0*/  MOV R12, R11 ;  /* 0x0000000b000c7202 */ /* 0x008fe40000000f00 */
[----:B------:R-:W-:Y:S02]  /*13af0*/  MOV R14, 0x13b10 ;  /* 0x00013b10000e7802 */ /* 0x000fe40000000f00 */
[----:B------:R-:W-:Y:S05]  /*13b00*/  CALL.REL.NOINC `($__internal_0_$__cuda_sm70_shflsync_idx_p) ;  /* 0x000001b000007944 */ /* 0x000fea0003c00000 */
[----:B------:R-:W-:Y:S01]  /*13b10*/  IMAD.MOV.U32 R11, RZ, RZ, R12 ;  /* 0x000000ffff0b7224 */ /* 0x000fe200078e000c */
[----:B------:R-:W-:Y:S02]  /*13b20*/  MOV R12, R8 ;  /* 0x00000008000c7202 */ /* 0x000fe40000000f00 */
[----:B------:R-:W-:Y:S02]  /*13b30*/  MOV R14, 0x13b50 ;  /* 0x00013b50000e7802 */ /* 0x000fe40000000f00 */
[----:B-1---5:R-:W-:Y:S05]  /*13b40*/  CALL.REL.NOINC `($__internal_0_$__cuda_sm70_shflsync_idx_p) ;  /* 0x0000017000007944 */ /* 0x022fea0003c00000 */
[----:B------:R-:W-:Y:S01]  /*13b50*/  MOV R8, R12 ;  /* 0x0000000c00087202 */ /* 0x000fe20000000f00 */
[----:B-1---5:R-:W-:Y:S05]  /*13b60*/  BRA `(.L_x_237) ;  /* 0xfffee60000007947 */ /* 0x022fea000383ffff */
.L_x_188:
[----:B----4-:R-:W-:Y:S02]  /*13b70*/  MOV R14, 0x13b90 ;  /* 0x00013b90000e7802 */ /* 0x010fe40000000f00 */
[----:B-1----:R-:W-:Y:S05]  /*13b80*/  CALL.REL.NOINC `($__internal_0_$__cuda_sm70_shflsync_idx_p) ;  /* 0x0000013000007944 */ /* 0x002fea0003c00000 */
[----:B------:R-:W-:Y:S01]  /*13b90*/  MOV R14, 0x13bd0 ;  /* 0x00013bd0000e7802 */ /* 0x000fe20000000f00 */
[----:B------:R-:W-:Y:S01]  /*13ba0*/  IMAD.MOV.U32 R5, RZ, RZ, R12 ;  /* 0x000000ffff057224 */ /* 0x000fe200078e000c */
[----:B-----5:R-:W-:Y:S02]  /*13bb0*/  MOV R12, R0 ;  /* 0x00000000000c7202 */ /* 0x020fe40000000f00 */
[----:B-1----:R-:W-:Y:S05]  /*13bc0*/  CALL.REL.NOINC `($__internal_0_$__cuda_sm70_shflsync_idx_p) ;  /* 0x000000f000007944 */ /* 0x002fea0003c00000 */
[----:B-1---5:R-:W-:-:S05]  /*13bd0*/  BRA `(.L_x_238) ;  /* 0xffff215000007947 */ /* 0x022fca000383ffff */
.L_x_205:
[----:B---3--:R-:W-:Y:S02]  /*13be0*/  MOV R14, 0x13c00 ;  /* 0x00013c00000e7802 */ /* 0x008fe40000000f00 */
[----:B-1----:R-:W-:Y:S05]  /*13bf0*/  CALL.REL.NOINC `($__internal_0_$__cuda_sm70_shflsync_idx_p) ;  /* 0x000000c000007944 */ /* 0x002fea0003c00000 */
[----:B------:R-:W-:Y:S01]  /*13c00*/  MOV R14, 0x13c40 ;  /* 0x00013c40000e7802 */ /* 0x000fe20000000f00 */
[----:B------:R-:W-:Y:S01]  /*13c10*/  IMAD.MOV.U32 R7, RZ, RZ, R12 ;  /* 0x000000ffff077224 */ /* 0x000fe200078e000c */
[----:B------:R-:W-:Y:S02]  /*13c20*/  MOV R12, R6 ;  /* 0x00000006000c7202 */ /* 0x000fe40000000f00 */
[----:B-1---5:R-:W-:Y:S05]  /*13c30*/  CALL.REL.NOINC `($__internal_0_$__cuda_sm70_shflsync_idx_p) ;  /* 0x0000008000007944 */ /* 0x022fea0003c00000 */
[----:B-1---5:R-:W-:-:S05]  /*13c40*/  BRA `(.L_x_239) ;  /* 0xffff62e000007947 */ /* 0x022fca000383ffff */
.L_x_211:
[----:B-1----:R-:W-:Y:S02]  /*13c50*/  MOV R14, 0x13c70 ;  /* 0x00013c70000e7802 */ /* 0x002fe40000000f00 */
[----:B------:R-:W-:Y:S05]  /*13c60*/  CALL.REL.NOINC `($__internal_0_$__cuda_sm70_shflsync_idx_p) ;  /* 0x0000005000007944 */ /* 0x000fea0003c00000 */
[----:B------:R-:W-:Y:S01]  /*13c70*/  MOV R14, 0x13cb0 ;  /* 0x00013cb0000e7802 */ /* 0x000fe20000000f00 */
[----:B------:R-:W-:Y:S01]  /*13c80*/  IMAD.MOV.U32 R5, RZ, RZ, R12 ;  /* 0x000000ffff057224 */ /* 0x000fe200078e000c */
[----:B------:R-:W-:Y:S02]  /*13c90*/  MOV R12, R4 ;  /* 0x00000004000c7202 */ /* 0x000fe40000000f00 */
[----:B-1---5:R-:W-:Y:S05]  /*13ca0*/  CALL.REL.NOINC `($__internal_0_$__cuda_sm70_shflsync_idx_p) ;  /* 0x0000001000007944 */ /* 0x022fea0003c00000 */
[----:B-1---5:R-:W-:-:S05]  /*13cb0*/  BRA `(.L_x_240) ;  /* 0xffff948000007947 */ /* 0x022fca000383ffff */
        .weak           $__internal_0_$__cuda_sm70_shflsync_idx_p
        .type           $__internal_0_$__cuda_sm70_shflsync_idx_p,@function
        .size           $__internal_0_$__cuda_sm70_shflsync_idx_p,(.L_x_1769 - $__internal_0_$__cuda_sm70_shflsync_idx_p)
$__internal_0_$__cuda_sm70_shflsync_idx_p:
[----:B------:R1:W-:Y:S01]  /*13cc0*/  STL [R1+0x60], R0 ;  /* 0x0000600001007387 */ /* 0x0003e20000100800 */
[----:B------:R-:W-:Y:S01]  /*13cd0*/  IMAD.MOV.U32 R15, RZ, RZ, 0x181f ;  /* 0x0000181fff0f7424 */ /* 0x000fe200078e00ff */
[----:B------:R-:W-:Y:S01]  /*13ce0*/  MOV R13, 0x1 ;  /* 0x00000001000d7802 */ /* 0x000fe20000000f00 */
[----:B-1----:R-:W-:-:S04]  /*13cf0*/  IMAD.MOV.U32 R0, RZ, RZ, -0x1 ;  /* 0xffffffffff007424 */ /* 0x002fc800078e00ff */
[----:B------:R-:W-:Y:S04]  /*13d00*/  WARPSYNC R0 ;  /* 0x0000000000007348 */ /* 0x000fe80003800000 */
[----:B------:R1:W2:Y:S04]  /*13d10*/  SHFL.IDX PT, R12, R12, R13, R15 ;  /* 0x0000000d0c0c7389 */ /* 0x0002a800000e000f */
[----:B-1----:R1:W5:Y:S01]  /*13d20*/  LDL.LU R0, [R1+0x60] ;  /* 0x0000600001007983 */ /* 0x0023620000300800 */
[----:B------:R-:W-:-:S04]  /*13d30*/  MOV R15, 0x0 ;  /* 0x00000000000f7802 */ /* 0x000fc80000000f00 */
[----:B--2---:R-:W-:Y:S05]  /*13d40*/  RET.REL.NODEC R14 `(_ZN7cutlass13device_kernelIN5flash19enable_sm80_to_sm89INS1_16FlashAttnFwdSm80INS1_25CollectiveMainloopFwdSm80ILi8ELi1ELb1EN4cute5tupleIJNS5_1CILi128EEENS7_ILi48EEENS7_ILi256EEEEEELi256ENS_6half_tEfNS_4arch4Sm80ELb0ELb1ELb1ELb0ELb1ELb0ELb1ELb0EEENS1_21CollectiveEpilogueFwdINS6_IJS8_SA_S9_EEENS6_IJNS7_ILi1EEESI_SI_EEESC_SE_Li256ELb0ELb1ELb0ELb0EEENS1_19SingleTileSchedulerILb0ELb0ELb1ELi128EEEEEEEEEvNT_6ParamsE) ;  /* 0xfffec2b00e007950 */ /* 0x004fea0003c3ffff */
.L_x_241:
        /* <DEDUP_REMOVED lines=11> */
.L_x_1769:


//--------------------- .text._ZN7cutlass13device_kernelIN5flash19enable_sm80_to_sm89INS1_16FlashAttnFwdSm80INS1_25CollectiveMainloopFwdSm80ILi8ELi1ELb1EN4cute5tupleIJNS5_1CILi128EEENS7_ILi48EEENS7_ILi256EEEEEELi256ENS_6half_tEfNS_4arch4Sm80ELb0ELb1ELb1ELb1ELb1ELb0ELb1ELb0EEENS1_21CollectiveEpilogueFwdINS6_IJS8_SA_S9_EEENS6_IJNS7_ILi1EEESI_SI_EEESC_SE_Li256ELb1ELb1ELb0ELb0EEENS1_19SingleTileSchedulerILb1ELb0ELb1ELi128EEEEEEEEEvNT_6ParamsE --------------------------
	.section	.text._ZN7cutlass13device_kernelIN5flash19enable_sm80_to_sm89INS1_16FlashAttnFwdSm80INS1_25CollectiveMainloopFwdSm80ILi8ELi1ELb1EN4cute5tupleIJNS5_1CILi128EEENS7_ILi48EEENS7_ILi256EEEEEELi256ENS_6half_tEfNS_4arch4Sm80ELb0ELb1ELb1ELb1ELb1ELb0ELb1ELb0EEENS1_21CollectiveEpilogueFwdINS6_IJS8_SA_S9_EEENS6_IJNS7_ILi1EEESI_SI_EEESC_SE_Li256ELb1ELb1ELb0ELb0EEENS1_19SingleTileSchedulerILb1ELb0ELb1ELi128EEEEEEEEEvNT_6ParamsE,"ax",@progbits
	.sectioninfo	@"SHI_REGISTERS=255"
	.align	128
.text._ZN7cutlass13device_kernelIN5flash19enable_sm80_to_sm89INS1_16FlashAttnFwdSm80INS1_25CollectiveMainloopFwdSm80ILi8ELi1ELb1EN4cute5tupleIJNS5_1CILi128EEENS7_ILi48EEENS7_ILi256EEEEEELi256ENS_6half_tEfNS_4arch4Sm80ELb0ELb1ELb1ELb1ELb1ELb0ELb1ELb0EEENS1_21CollectiveEpilogueFwdINS6_IJS8_SA_S9_EEENS6_IJNS7_ILi1EEESI_SI_EEESC_SE_Li256ELb1ELb1ELb0ELb0EEENS1_19SingleTileSchedulerILb1ELb0ELb1ELi128EEEEEEEEEvNT_6ParamsE:
        .type           _ZN7cutlass13device_kernelIN5flash19enable_sm80_to_sm89INS1_16FlashAttnFwdSm80INS1_25CollectiveMainloopFwdSm80ILi8ELi1ELb1EN4cute5tupleIJNS5_1CILi128EEENS7_ILi48EEENS7_ILi256EEEEEELi256ENS_6half_tEfNS_4arch4Sm80ELb0ELb1ELb1ELb1ELb1ELb0ELb1ELb0EEENS1_21CollectiveEpilogueFwdINS6_IJS8_SA_S9_EEENS6_IJNS7_ILi1EEESI_SI_EEESC_SE_Li256ELb1ELb1ELb0ELb0EEENS1_19SingleTileSchedulerILb1ELb0ELb1ELi128EEEEEEEEEvNT_6ParamsE,@function
        .size           _ZN7cutlass13device_kernelIN5flash19enable_sm80_to_sm89INS1_16FlashAttnFwdSm80INS1_25CollectiveMainloopFwdSm80ILi8ELi1ELb1EN4cute5tupleIJNS5_1CILi128EEENS7_ILi48EEENS7_ILi256EEEEEELi256ENS_6half_tEfNS_4arch4Sm80ELb0ELb1ELb1ELb1ELb1ELb0ELb1ELb0EEENS1_21CollectiveEpilogueFwdINS6_IJS8_SA_S9_EEENS6_IJNS7_ILi1EEESI_SI_EEESC_SE_Li256ELb1ELb1ELb0ELb0EEENS1_19SingleTileSchedulerILb1ELb0ELb1ELi128EEEEEEEEEvNT_6ParamsE,(.L_x_1771 - _ZN7cutlass13device_kernelIN5flash19enable_sm80_to_sm89INS1_16FlashAttnFwdSm80INS1_25CollectiveMainloopFwdSm80ILi8ELi1ELb1EN4cute5tupleIJNS5_1CILi128EEENS7_ILi48EEENS7_ILi256EEEEEELi256ENS_6half_tEfNS_4arch4Sm80ELb0ELb1ELb1ELb1ELb1ELb0ELb1ELb0EEENS1_21CollectiveEpilogueFwdINS6_IJS8_SA_S9_EEENS6_IJNS7_ILi1EEESI_SI_EEESC_SE_Li256ELb1ELb1ELb0ELb0EEENS1_19SingleTileSchedulerILb1ELb0ELb1ELi128EEEEEEEEEvNT_6ParamsE)
        .other          _ZN7cutlass13device_kernelIN5flash19enable_sm80_to_sm89INS1_16FlashAttnFwdSm80INS1_25CollectiveMainloopFwdSm80ILi8ELi1ELb1EN4cute5tupleIJNS5_1CILi128EEENS7_ILi48EEENS7_ILi256EEEEEELi256ENS_6half_tEfNS_4arch4Sm80ELb0ELb1ELb1ELb1ELb1ELb0ELb1ELb0EEENS1_21CollectiveEpilogueFwdINS6_IJS8_SA_S9_EEENS6_IJNS7_ILi1EEESI_SI_EEESC_SE_Li256ELb1ELb1ELb0ELb0EEENS1_19SingleTileSchedulerILb1ELb0ELb1ELi128EEEEEEEEEvNT_6ParamsE,@"STO_CUDA_ENTRY STV_DEFAULT"
_ZN7cutlass13device_kernelIN5flash19enable_sm80_to_sm89INS1_16FlashAttnFwdSm80INS1_25CollectiveMainloopFwdSm80ILi8ELi1ELb1EN4cute5tupleIJNS5_1CILi128EEENS7_ILi48EEENS7_ILi256EEEEEELi256ENS_6half_tEfNS_4arch4Sm80ELb0ELb1ELb1ELb1ELb1ELb0ELb1ELb0EEENS1_21CollectiveEpilogueFwdINS6_IJS8_SA_S9_EEENS6_IJNS7_ILi1EEESI_SI_EEESC_SE_Li256ELb1ELb1ELb0ELb0EEENS1_19SingleTileSchedulerILb1ELb0ELb1ELi128EEEEEEEEEvNT_6ParamsE:
        /* <DEDUP_REMOVED lines=21> */
.L_x_243:
        /* <DEDUP_REMOVED lines=13> */
.L_x_245:
[----:B------:R-:W-:Y:S02]  /*0220*/  ULDC UR5, c[0x0][0x54c] ;  /* 0x0001530000057ab9 */ /* 0x000fe40000000800 */
.L_x_244:
[----:B------:R-:W-:Y:S02]  /*0230*/  ULDC UR4, c[0x0][0x548] ;  /* 0x0001520000047ab9 */ /* 0x000fe40000000800 */
[----:B------:R-:W-:-:S02]  /*0240*/  USHF.L.U32 UR23, UR28, 0x7, URZ ;  /* 0x000000071c177899 */ /* 0x000fc4000800063f */
[----:B------:R-:W-:-:S04]  /*0250*/  UIMAD UR4, UR5, UR4, URZ ;  /* 0x00000004050472a4 */ /* 0x000fc8000f8e023f */
[----:B------:R-:W-:-:S04]  /*0260*/  UISETP.GE.AND UP0, UPT, UR23, UR4, UPT ;  /* 0x000000041700728c */ /* 0x000fc8000bf06270 */
[----:B------:R-:W-:Y:S01]  /*0270*/  USEL UR13, UR13, 0xffffffff, !UP0 ;  /* 0xffffffff0d0d7887 */ /* 0x000fe2000c000000 */
[----:B------:R-:W-:Y:S05]  /*0280*/  BRA `(.L_x_246) ;  /* 0x000001b000007947 */ /* 0x000fea0003800000 */
.L_x_242:
        /* <DEDUP_REMOVED lines=8> */
.L_x_247:
        /* <DEDUP_REMOVED lines=13> */
.L_x_249:
[----:B------:R-:W-:Y:S02]  /*03e0*/  ULDC UR5, c[0x0][0x54c] ;  /* 0x0001530000057ab9 */ /* 0x000fe40000000800 */
.L_x_248:
[----:B------:R-:W-:Y:S02]  /*03f0*/  ULDC UR4, c[0x0][0x548] ;  /* 0x0001520000047ab9 */ /* 0x000fe40000000800 */
[----:B------:R-:W-:-:S02]  /*0400*/  USHF.L.U32 UR23, UR28, 0x7, URZ ;  /* 0x000000071c177899 */ /* 0x000fc4000800063f */
[----:B------:R-:W-:-:S04]  /*0410*/  UIMAD UR4, UR5, UR4, URZ ;  /* 0x00000004050472a4 */ /* 0x000fc8000f8e023f */
[----:B------:R-:W-:-:S04]  /*0420*/  UISETP.GE.AND UP0, UPT, UR23, UR4, UPT ;  /* 0x000000041700728c */ /* 0x000fc8000bf06270 */
[----:B------:R-:W-:-:S06]  /*0430*/  USEL UR13, UR13, 0xffffffff, !UP0 ;  /* 0xffffffff0d0d7887 */ /* 0x000fcc000c000000 */
.L_x_246:
[----:B------:R-:W-:-:S13]  /*0440*/  ISETP.LE.AND P0, PT, RZ, UR13, PT ;  /* 0x0000000dff007c0c */ /* 0x000fda000bf03270 */
[----:B------:R-:W-:Y:S05]  /*0450*/  @!P0 EXIT ;  /* 0x000000000000894d */ /* 0x000fea0003800000 */
[----:B------:R-:W-:Y:S02]  /*0460*/  ULDC.64 UR8, c[0x0][0x370] ;  /* 0x0000dc0000087ab9 */ /* 0x000fe40000000a00 */
[----:B------:R-:W-:Y:S02]  /*0470*/  UISETP.NE.U32.AND UP2, UPT, URZ, UR8, UPT ;  /* 0x000000083f00728c */ /* 0x000fe4000bf45070 */
[----:B------:R-:W-:Y:S02]  /*0480*/  ULDC.64 UR4, c[0x0][0x360] ;  /* 0x0000d80000047ab9 */ /* 0x000fe40000000a00 */
[----:B------:R-:W-:Y:S02]  /*0490*/  UISETP.NE.U32.AND UP0, UPT, URZ, UR4, UPT ;  /* 0x000000043f00728c */ /* 0x000fe4000bf05070 */
[----:B------:R-:W-:Y:S02]  /*04a0*/  ULDC.64 UR6, c[0x0][0x348] ;  /* 0x0000d20000067ab9 */ /* 0x000fe40000000a00 */
[----:B------:R-:W-:-:S02]  /*04b0*/  UISETP.NE.AND.EX UP2, UPT, URZ, UR9, UPT, UP2 ;  /* 0x000000093f00728c */ /* 0x000fc4000bf45320 */
[----:B------:R-:W-:Y:S02]  /*04c0*/  UISETP.NE.U32.AND UP1, UPT, URZ, UR6, UPT ;  /* 0x000000063f00728c */ /* 0x000fe4000bf25070 */
[----:B------:R-:W-:Y:S02]  /*04d0*/  UISETP.NE.AND.EX UP0, UPT, URZ, UR5, UPT, UP0 ;  /* 0x000000053f00728c */ /* 0x000fe4000bf05300 */
[----:B------:R-:W-:Y:S01]  /*04e0*/  UISETP.NE.AND.EX UP1, UPT, URZ, UR7, UPT, UP1 ;  /* 0x000000073f00728c */ /* 0x000fe2000bf25310 */
[----:B------:R-:W-:Y:S01]  /*04f0*/  PLOP3.LUT P2, PT, PT, PT, UP2, 0x80, 0x0 ;  /* 0x000000000000781c */ /* 0x000fe20003f4f028 */
[----:B------:R-:W-:Y:S02]  /*0500*/  ULDC.64 UR8, c[0x0][0x370] ;  /* 0x0000dc0000087ab9 */ /* 0x000fe40000000a00 */
[----:B------:R-:W-:Y:S01]  /*0510*/  ULDC.64 UR6, c[0x0][0x348] ;  /* 0x0000d20000067ab9 */ /* 0x000fe20000000a00 */
[----:B------:R-:W-:Y:S01]  /*0520*/  PLOP3.LUT P0, PT, PT, PT, UP0, 0x80, 0x0 ;  /* 0x000000000000781c */ /* 0x000fe20003f0f008 */
[----:B------:R-:W-:Y:S01]  /*0530*/  ULDC.64 UR4, c[0x0][0x360] ;  /* 0x0000d80000047ab9 */ /* 0x000fe20000000a00 */
[----:B------:R-:W-:Y:S01]  /*0540*/  PLOP3.LUT P1, PT, PT, PT, UP1, 0x80, 0x0 ;  /* 0x000000000000781c */ /* 0x000fe20003f2f018 */
[----:B------:R-:W-:-:S02]  /*0550*/  @UP2 UIMAD.WIDE UR8, UR13, UR16, UR8 ;  /* 0x000000100d0822a5 */ /* 0x000fc4000f8e0208 */
[----:B------:R-:W-:Y:S02]  /*0560*/  @UP0 UIMAD.WIDE UR4, UR13, UR16, UR4 ;  /* 0x000000100d0402a5 */ /* 0x000fe4000f8e0204 */
[----:B------:R-:W-:Y:S02]  /*0570*/  UIMAD.WIDE UR6, UR13, UR16, UR6 ;  /* 0x000000100d0672a5 */ /* 0x000fe4000f8e0206 */
[----:B------:R-:W-:Y:S02]  /*0580*/  IMAD.U32 R3, RZ, RZ, UR9 ;  /* 0x00000009ff037e24 */ /* 0x000fe4000f8e00ff */
[----:B------:R-:W-:Y:S01]  /*0590*/  IMAD.U32 R2, RZ, RZ, UR8 ;  /* 0x00000008ff027e24 */ /* 0x000fe2000f8e00ff */
[----:B------:R-:W-:Y:S01]  /*05a0*/  MOV R6, UR4 ;  /* 0x0000000400067c02 */ /* 0x000fe20008000f00 */
[----:B------:R-:W-:Y:S01]  /*05b0*/  IMAD.U32 R7, RZ, RZ, UR5 ;  /* 0x00000005ff077e24 */ /* 0x000fe2000f8e00ff */
[----:B------:R-:W-:Y:S01]  /*05c0*/  MOV R4, UR6 ;  /* 0x0000000600047c02 */ /* 0x000fe20008000f00 */
[----:B------:R-:W-:Y:S01]  /*05d0*/  IMAD.U32 R5, RZ, RZ, UR7 ;  /* 0x00000007ff057e24 */ /* 0x000fe2000f8e00ff */
[----:B------:R1:W2:Y:S04]  /*05e0*/  @P2 LDG.E R3, [R2.64] ;  /* 0x0000001202032981 */ /* 0x0002a8000c1e1900 */
[----:B------:R-:W3:Y:S04]  /*05f0*/  @P0 LDG.E R0, [R6.64] ;  /* 0x0000001206000981 */ /* 0x000ee8000c1e1900 */
[----:B-1----:R-:W4:Y:S01]  /*0600*/  @P1 LDG.E R2, [R4.64] ;  /* 0x0000001204021981 */ /* 0x002f22000c1e1900 */
[----:B------:R-:W1:Y:S01]  /*0610*/  S2UR UR10, SR_CTAID.Y ;  /* 0x00000000000a79c3 */ /* 0x000e620000002600 */
[----:B------:R-:W-:-:S02]  /*0620*/  UMOV UR11, URZ ;  /* 0x0000003f000b7c82 */ /* 0x000fc40008000000 */
[----:B------:R-:W-:Y:S02]  /*0630*/  ULDC UR12, c[0x0][0x168] ;  /* 0x00005a00000c7ab9 */ /* 0x000fe40000000800 */
[----:B------:R-:W-:Y:S02]  /*0640*/  UMOV UR22, URZ ;  /* 0x0000003f00167c82 */ /* 0x000fe40008000000 */
[----:B------:R-:W-:Y:S02]  /*0650*/  ULDC UR4, c[0x0][0x2ac] ;  /* 0x0000ab0000047ab9 */ /* 0x000fe40000000800 */
[----:B------:R-:W-:Y:S02]  /*0660*/  ULDC UR8, c[0x0][0x1d0] ;  /* 0x0000740000087ab9 */ /* 0x000fe40000000800 */
[----:B------:R-:W-:Y:S02]  /*0670*/  UIMAD UR8, UR4, UR8, URZ ;  /* 0x00000008040872a4 */ /* 0x000fe4000f8e023f */
[----:B-1----:R-:W-:Y:S01]  /*0680*/  USHF.R.S32.HI UR9, URZ, 0x1f, UR10 ;  /* 0x0000001f3f097899 */ /* 0x002fe2000801140a */
[----:B--2---:R1:W2:Y:S08]  /*0690*/  @P2 R2UR UR11, R3 ;  /* 0x00000000030b23c2 */ /* 0x0042b000000e0000 */
[----:B---3--:R1:W3:Y:S08]  /*06a0*/  @P0 R2UR UR12, R0 ;  /* 0x00000000000c03c2 */ /* 0x0082f000000e0000 */
[----:B----4-:R1:W4:Y:S02]  /*06b0*/  @P1 R2UR UR22, R2 ;  /* 0x00000000021613c2 */ /* 0x01032400000e0000 */
[----:B-1--4-:R-:W-:Y:S05]  /*06c0*/  @P0 BRA `(.L_x_250) ;  /* 0x0000006000000947 */ /* 0x012fea0003800000 */
[----:B--2---:R-:W-:Y:S05]  /*06d0*/  @!P1 BRA `(.L_x_250) ;  /* 0x0000005000009947 */ /* 0x004fea0003800000 */
[----:B------:R1:W2:Y:S04]  /*06e0*/  LDG.E R0, [R4.64] ;  /* 0x0000001204007981 */ /* 0x0002a8000c1e1900 */
[----:B-1----:R-:W4:Y:S01]  /*06f0*/  LDG.E R4, [R4.64+0x4] ;  /* 0x0000041204047981 */ /* 0x002f22000c1e1900 */
[----:B--23--:R-:W1:Y:S08]  /*0700*/  R2UR UR12, R0 ;  /* 0x00000000000c73c2 */ /* 0x00ce7000000e0000 */
[----:B----4-:R-:W1:Y:S02]  /*0710*/  R2UR UR4, R4 ;  /* 0x00000000040473c2 */ /* 0x010e6400000e0000 */
[----:B-1----:R-:W-:-:S06]  /*0720*/  UIADD3 UR12, -UR12, UR4, URZ ;  /* 0x000000040c0c7290 */ /* 0x002fcc000fffe13f */
.L_x_250:
[----:B--2---:R-:W-:-:S04]  /*0730*/  ISETP.NE.U32.AND P0, PT, RZ, c[0x0][0x368], PT ;  /* 0x0000da00ff007a0c */ /* 0x004fc80003f05070 */
        /* <DEDUP_REMOVED lines=9> */
.L_x_251:
        /* <DEDUP_REMOVED lines=8> */
[----:B------:R-:W4:Y:S01]  /*0850*/  LDG.E R0, [R4.64+0x4] ;  /* 0x0000041204007981 */ /* 0x000f22000c1e1900 */
[----:B--2---:R-:W1:Y:S08]  /*0860*/  R2UR UR4, R2 ;  /* 0x00000000020473c2 */ /* 0x004e7000000e0000 */
[----:B----4-:R-:W1:Y:S02]  /*0870*/  R2UR UR8, R0 ;  /* 0x00000000000873c2 */ /* 0x010e6400000e0000 */
[----:B-1----:R-:W-:-:S06]  /*0880*/  UIADD3 UR8, -UR4, UR8, URZ ;  /* 0x0000000804087290 */ /* 0x002fcc000fffe13f */
.L_x_252:
[----:B------:R-:W-:Y:S02]  /*0890*/  ULDC UR4, c[0x0][0x2c4] ;  /* 0x0000b10000047ab9 */ /* 0x000fe40000000800 */
[----:B------:R-:W-:-:S02]  /*08a0*/  UISETP.NE.AND UP0, UPT, UR4, 0x1, UPT ;  /* 0x000000010400788c */ /* 0x000fc4000bf05270 */
[----:B------:R-:W-:Y:S02]  /*08b0*/  ULDC.64 UR6, c[0x0][0x2c8] ;  /* 0x0000b20000067ab9 */ /* 0x000fe40000000a00 */
[----:B------:R-:W-:Y:S02]  /*08c0*/  UIADD3 UR14, UR23, 0x7f, URZ ;  /* 0x0000007f170e7890 */ /* 0x000fe4000fffe03f */
[----:B------:R-:W-:Y:S02]  /*08d0*/  ULDC.64 UR4, c[0x0][0x328] ;  /* 0x0000ca0000047ab9 */ /* 0x000fe40000000a00 */
[----:B------:R-:W-:Y:S02]  /*08e0*/  UP2UR UR15, UPR, URZ, 0x1 ;  /* 0x000000013f0f7883 */ /* 0x000fe40008000000 */
[----:B------:R-:W-:Y:S02]  /*08f0*/  UIADD3 UR8, -UR11, UR8, URZ ;  /* 0x000000080b087290 */ /* 0x000fe4000fffe13f */
[----:B------:R-:W-:-:S04]  /*0900*/  @UP0 UIADD3 UR20, UR23, 0x7f, URZ ;  /* 0x0000007f17140890 */ /* 0x000fc8000fffe03f */
[----:B------:R-:W-:Y:S02]  /*0910*/  UIMAD.WIDE.U32 UR20, UR20, UR6, URZ ;  /* 0x00000006141472a5 */ /* 0x000fe4000f8e003f */
[----:B---3--:R-:W-:Y:S02]  /*0920*/  UIADD3 UR6, UR8, 0x1, -UR12 ;  /* 0x0000000108067890 */ /* 0x008fe4000fffe80c */
[----:B------:R-:W-:Y:S02]  /*0930*/  @UP0 USHF.R.U32.HI UR14, URZ, UR7, UR21 ;  /* 0x000000073f0e0299 */ /* 0x000fe40008011615 */
[----:B------:R-:W-:Y:S02]  /*0940*/  UISETP.GE.AND UP0, UPT, UR5, 0x1, UPT ;  /* 0x000000010500788c */ /* 0x000fe4000bf06270 */
[----:B------:R-:W-:Y:S02]  /*0950*/  UIADD3 UR6, UR6, UR14, URZ ;  /* 0x0000000e06067290 */ /* 0x000fe4000fffe03f */
[----:B------:R-:W-:-:S02]  /*0960*/  UP2UR UR14, UPR, URZ, 0x1 ;  /* 0x000000013f0e7883 */ /* 0x000fc40008000000 */
[----:B------:R-:W-:Y:S01]  /*0970*/  PLOP3.LUT P0, PT, PT, PT, UP0, 0x40, 0x0 ;  /* 0x000000000000781c */ /* 0x000fe20003f0e808 */
[----:B------:R-:W-:-:S12]  /*0980*/  UIADD3 UR4, UR6, UR4, URZ ;  /* 0x0000000406047290 */ /* 0x000fd8000fffe03f */
[----:B------:R-:W-:Y:S05]  /*0990*/  @P0 BRA `(.L_x_253) ;  /* 0x0000012000000947 */ /* 0x000fea0003800000 */
[----:B------:R-:W-:Y:S01]  /*09a0*/  ISETP.LT.AND P0, PT, RZ, UR6, PT ;  /* 0x00000006ff007c0c */ /* 0x000fe2000bf01270 */
[----:B------:R-:W-:-:S12]  /*09b0*/  UIADD3 UR17, UR6, -0x1, URZ ;  /* 0xffffffff06117890 */ /* 0x000fd8000fffe03f */
        /* <DEDUP_REMOVED lines=8> */
.L_x_254:
[----:B------:R-:W-:Y:S02]  /*0a40*/  UISETP.NE.AND UP0, UPT, UR5, 0x1, UPT ;  /* 0x000000010500788c */ /* 0x000fe4000bf05270 */
[----:B------:R-:W-:Y:S02]  /*0a50*/  ULDC.64 UR6, c[0x0][0x330] ;  /* 0x0000cc0000067ab9 */ /* 0x000fe40000000a00 */
[----:B------:R-:W-:-:S07]  /*0a60*/  UIMAD.WIDE.U32 UR20, UR17, UR6, URZ ;  /* 0x00000006111472a5 */ /* 0x000fce000f8e003f */
[----:B------:R-:W-:Y:S02]  /*0a70*/  @UP0 USHF.R.U32.HI UR17, URZ, UR7, UR21 ;  /* 0x000000073f110299 */ /* 0x000fe40008011615 */
.L_x_255:
[----:B------:R-:W-:Y:S02]  /*0a80*/  ULDC UR6, c[0x0][0x32c] ;  /* 0x0000cb0000067ab9 */ /* 0x000fe40000000800 */
[----:B------:R-:W-:-:S04]  /*0a90*/  UIMAD UR6, UR17, UR5, UR6 ;  /* 0x00000005110672a4 */ /* 0x000fc8000f8e0206 */
[----:B------:R-:W-:-:S04]  /*0aa0*/  UISETP.LT.AND UP0, UPT, UR4, UR6, UPT ;  /* 0x000000060400728c */ /* 0x000fc8000bf01270 */
[----:B------:R-:W-:Y:S02]  /*0ab0*/  USEL UR4, UR4, UR6, UP0 ;  /* 0x0000000604047287 */ /* 0x000fe40008000000 */
.L_x_253:
[----:B------:R-:W-:Y:S02]  /*0ac0*/  UISETP.NE.AND UP0, UPT, UR15, URZ, UPT ;  /* 0x0000003f0f00728c */ /* 0x000fe4000bf05270 */
[----:B------:R-:W-:Y:S02]  /*0ad0*/  ULDC.64 UR6, c[0x0][0x2c8] ;  /* 0x0000b20000067ab9 */ /* 0x000fe40000000a00 */
[----:B------:R-:W-:Y:S02]  /*0ae0*/  UIADD3 UR26, UR4, 0x2f, URZ ;  /* 0x0000002f041a7890 */ /* 0x000fe4000fffe03f */
[----:B------:R-:W-:Y:S02]  /*0af0*/  UIMAD.WIDE.U32 UR20, UR23, UR6, URZ ;  /* 0x00000006171472a5 */ /* 0x000fe4000f8e003f */
[----:B------:R-:W-:Y:S02]  /*0b00*/  UIMAD.WIDE UR26, UR26, 0x2aaaaaab, URZ ;  /* 0x2aaaaaab1a1a78a5 */ /* 0x000fe4000f8e023f */
[----:B------:R-:W-:-:S02]  /*0b10*/  UIADD3 UR24, UR8, 0x2f, URZ ;  /* 0x0000002f08187890 */ /* 0x000fc4000fffe03f */
[----:B------:R-:W-:Y:S02]  /*0b20*/  UISETP.GE.AND UP2, UPT, UR5, 0x1, UPT ;  /* 0x000000010500788c */ /* 0x000fe4000bf46270 */
[----:B------:R-:W-:Y:S02]  /*0b30*/  @UP0 UMOV UR17, UR21 ;  /* 0x0000001500110c82 */ /* 0x000fe40008000000 */
[----:B------:R-:W-:Y:S02]  /*0b40*/  UMOV UR4, UR23 ;  /* 0x0000001700047c82 */ /* 0x000fe40008000000 */
[----:B------:R-:W-:Y:S01]  /*0b50*/  UIMAD.WIDE UR24, UR24, 0x2aaaaaab, URZ ;  /* 0x2aaaaaab181878a5 */ /* 0x000fe2000f8e023f */
[----:B------:R-:W-:Y:S01]  /*0b60*/  PLOP3.LUT P0, PT, PT, PT, UP2, 0x40, 0x0 ;  /* 0x000000000000781c */ /* 0x000fe20003f0e828 */
[----:B------:R-:W-:Y:S02]  /*0b70*/  @UP0 USHF.R.U32.HI UR4, URZ, UR7, UR17 ;  /* 0x000000073f040299 */ /* 0x000fe40008011611 */
[----:B------:R-:W-:-:S02]  /*0b80*/  USHF.R.U32.HI UR7, URZ, 0x1f, UR25 ;  /* 0x0000001f3f077899 */ /* 0x000fc40008011619 */
[----:B------:R-:W-:Y:S02]  /*0b90*/  UMOV UR17, UR27 ;  /* 0x0000001b00117c82 */ /* 0x000fe40008000000 */
[----:B------:R-:W-:Y:S02]  /*0ba0*/  USHF.R.U32.HI UR21, URZ, 0x1f, UR17 ;  /* 0x0000001f3f157899 */ /* 0x000fe40008011611 */
        /* <DEDUP_REMOVED lines=13> */
[----:B------:R-:W-:Y:S02]  /*0c80*/  UISETP.NE.AND UP0, UPT, UR5, 0x1, UPT ;  /* 0x000000010500788c */ /* 0x000fe4000bf05270 */
[----:B------:R-:W-:Y:S02]  /*0c90*/  ULOP3.LUT UR7, URZ, UR7, URZ, 0x33, !UPT ;  /* 0x000000073f077292 */ /* 0x000fe4000f8e333f */
[----:B------:R-:W-:Y:S02]  /*0ca0*/  ULDC.64 UR4, c[0x0][0x330] ;  /* 0x0000cc0000047ab9 */ /* 0x000fe40000000a00 */
[----:B------:R-:W-:-:S07]  /*0cb0*/  UIMAD.WIDE.U32 UR24, UR7, UR4, URZ ;  /* 0x00000004071872a5 */ /* 0x000fce000f8e003f */
[----:B------:R-:W-:Y:S02]  /*0cc0*/  @UP0 UMOV UR17, UR25 ;  /* 0x0000001900110c82 */ /* 0x000fe40008000000 */
[----:B------:R-:W-:-:S04]  /*0cd0*/  @UP0 USHF.R.U32.HI UR7, URZ, UR5, UR17 ;  /* 0x000000053f070299 */ /* 0x000fc80008011611 */
[----:B------:R-:W-:Y:S01]  /*0ce0*/  ULOP3.LUT UR7, URZ, UR7, URZ, 0x33, !UPT ;  /* 0x000000073f077292 */ /* 0x000fe2000f8e333f */
[----:B------:R-:W-:Y:S05]  /*0cf0*/  BRA `(.L_x_258) ;  /* 0x0000005000007947 */ /* 0x000fea0003800000 */
.L_x_257:
[----:B------:R-:W-:-:S03]  /*0d00*/  UISETP.NE.AND UP0, UPT, UR5, 0x1, UPT ;  /* 0x000000010500788c */ /* 0x000fc6000bf05270 */
[----:B------:R-:W-:Y:S02]  /*0d10*/  ULDC.64 UR4, c[0x0][0x330] ;  /* 0x0000cc0000047ab9 */ /* 0x000fe40000000a00 */
[----:B------:R-:W-:-:S07]  /*0d20*/  UIMAD.WIDE.U32 UR24, UR7, UR4, URZ ;  /* 0x00000004071872a5 */ /* 0x000fce000f8e003f */
[----:B------:R-:W-:Y:S02]  /*0d30*/  @UP0 UMOV UR17, UR25 ;  /* 0x0000001900110c82 */ /* 0x000fe40008000000 */
[----:B------:R-:W-:Y:S02]  /*0d40*/  @UP0 USHF.R.U32.HI UR7, URZ, UR5, UR17 ;  /* 0x000000053f070299 */ /* 0x000fe40008011611 */
.L_x_258:
[----:B------:R-:W-:Y:S02]  /*0d50*/  ULDC UR4, c[0x0][0x32c] ;  /* 0x0000cb0000047ab9 */ /* 0x000fe40000000800 */
[----:B------:R-:W-:-:S04]  /*0d60*/  UIMAD UR4, UR7, UR4, URZ ;  /* 0x00000004070472a4 */ /* 0x000fc8000f8e023f */
[----:B------:R-:W-:-:S04]  /*0d70*/  UISETP.LT.AND UP0, UPT, UR6, UR4, UPT ;  /* 0x000000040600728c */ /* 0x000fc8000bf01270 */
[----:B------:R-:W-:-:S04]  /*0d80*/  USEL UR6, UR6, UR4, !UP0 ;  /* 0x0000000406067287 */ /* 0x000fc8000c000000 */
.L_x_256:
[----:B------:R-:W-:Y:S01]  /*0d90*/  UIMAD.WIDE UR4, UR6, 0x2aaaaaab, URZ ;  /* 0x2aaaaaab060478a5 */ /* 0x000fe2000f8e023f */
[----:B------:R-:W-:Y:S01]  /*0da0*/  PLOP3.LUT P2, PT, PT, PT, PT, 0x80, 0x0 ;  /* 0x000000000000781c */ /* 0x000fe20003f4f070 */
[----:B------:R-:W-:Y:S01]  /*0db0*/  CS2R R4, SRZ ;  /* 0x0000000000047805 */ /* 0x000fe2000001ff00 */
[----:B------:R-:W-:Y:S01]  /*0dc0*/  IMAD.MOV.U32 R130, RZ, RZ, RZ ;  /* 0x000000ffff827224 */ /* 0x000fe200078e00ff */
[----:B------:R-:W-:Y:S01]  /*0dd0*/  USHF.R.U32.HI UR4, URZ, 0x1f, UR5 ;  /* 0x0000001f3f047899 */ /* 0x000fe20008011605 */
[----:B------:R-:W-:Y:S01]  /*0de0*/  IMAD.MOV.U32 R128, RZ, RZ, RZ ;  /* 0x000000ffff807224 */ /* 0x000fe200078e00ff */
[----:B------:R-:W-:Y:S01]  /*0df0*/  CS2R R126, SRZ ;  /* 0x00000000007e7805 */ /* 0x000fe2000001ff00 */
        /* <DEDUP_REMOVED lines=66> */
[----:B------:R-:W-:Y:S01]  /*1220*/  MOV R8, RZ ;  /* 0x000000ff00087202 */ /* 0x000fe20000000f00 */
[----:B------:R-:W-:Y:S01]  /*1230*/  IMAD.MOV.U32 R7, RZ, RZ, RZ ;  /* 0x000000ffff077224 */ /* 0x000fe200078e00ff */
[----:B------:R-:W-:Y:S05]  /*1240*/  @!P0 BRA `(.L_x_259) ;  /* 0x000109b000008947 */ /* 0x000fea0003800000 */
[----:B------:R-:W-:Y:S02]  /*1250*/  ULDC.64 UR4, c[0x0][0x340] ;  /* 0x0000d00000047ab9 */ /* 0x000fe40000000a00 */
[----:B------:R-:W-:-:S02]  /*1260*/  UISETP.NE.U32.AND UP0, UPT, URZ, UR4, UPT ;  /* 0x000000043f00728c */ /* 0x000fc4000bf05070 */
[----:B------:R-:W-:Y:S02]  /*1270*/  UISETP.NE.AND UP2, UPT, UR15, URZ, UPT ;  /* 0x0000003f0f00728c */ /* 0x000fe4000bf45270 */
[----:B------:R-:W-:-:S03]  /*1280*/  UISETP.NE.AND.EX UP0, UPT, URZ, UR5, UPT, UP0 ;  /* 0x000000053f00728c */ /* 0x000fc6000bf05300 */
[----:B------:R-:W-:-:S03]  /*1290*/  ULDC.64 UR4, c[0x0][0x340] ;  /* 0x0000d00000047ab9 */ /* 0x000fc60000000a00 */
[----:B------:R-:W-:-:S05]  /*12a0*/  PLOP3.LUT P0, PT, PT, PT, UP0, 0x80, 0x0 ;  /* 0x000000000000781c */ /* 0x000fca0003f0f008 */
[----:B------:R-:W-:-:S06]  /*12b0*/  @UP0 UIMAD.WIDE UR4, UR13, UR16, UR4 ;  /* 0x000000100d0402a5 */ /* 0x000fcc000f8e0204 */
[----:B------:R-:W-:Y:S02]  /*12c0*/  IMAD.U32 R2, RZ, RZ, UR4 ;  /* 0x00000004ff027e24 */ /* 0x000fe4000f8e00ff */
[----:B------:R-:W-:Y:S01]  /*12d0*/  IMAD.U32 R3, RZ, RZ, UR5 ;  /* 0x00000005ff037e24 */ /* 0x000fe2000f8e00ff */
[----:B------:R-:W-:Y:S02]  /*12e0*/  UMOV UR25, 0x30 ;  /* 0x0000003000197882 */ /* 0x000fe40000000000 */
[----:B------:R-:W-:Y:S02]  /*12f0*/  UIMAD UR24, UR21, UR25, -0x30 ;  /* 0xffffffd0151874a4 */ /* 0x000fe4000f8e0219 */
[----:B------:R-:W-:Y:S01]  /*1300*/  UIMAD UR29, UR21, -0x30, UR25 ;  /* 0xffffffd0151d78a4 */ /* 0x000fe2000f8e0219 */
[----:B------:R1:W2:Y:S01]  /*1310*/  @P0 LDG.E R0, [R2.64] ;  /* 0x0000001202000981 */ /* 0x0002a2000c1e1900 */
[----:B------:R-:W-:Y:S01]  /*1320*/  IMAD.MOV.U32 R4, RZ, RZ, c[0x0][0x2b8] ;  /* 0x0000ae00ff047624 */ /* 0x000fe200078e00ff */
[----:B------:R-:W-:Y:S01]  /*1330*/  ULDC.64 UR4, c[0x0][0x2b0] ;  /* 0x0000ac0000047ab9 */ /* 0x000fe20000000a00 */
[----:B------:R-:W-:Y:S01]  /*1340*/  IMAD.MOV.U32 R31, RZ, RZ, RZ ;  /* 0x000000ffff1f7224 */ /* 0x000fe200078e00ff */
[----:B------:R-:W-:Y:S02]  /*1350*/  BAR.SYNC.DEFER_BLOCKING 0x0 ;  /* 0x0000000000007b1d */ /* 0x000fe40000010000 */
[----:B------:R-:W-:-:S02]  /*1360*/  ISETP.NE.AND P1, PT, R4, 0x1, PT ;  /* 0x000000010400780c */ /* 0x000fc40003f25270 */
[----:B-1----:R-:W-:-:S04]  /*1370*/  SHF.R.S32.HI R2, RZ, 0x1f, R129 ;  /* 0x0000001fff027819 */ /* 0x002fc80000011481 */
[----:B------:R-:W-:-:S04]  /*1380*/  LEA.HI R17, R2, R129, RZ, 0x3 ;  /* 0x0000008102117211 */ /* 0x000fc800078f18ff */
[----:B------:R-:W-:Y:S02]  /*1390*/  LOP3.LUT R14, R17, 0xfffffff8, RZ, 0xc0, !PT ;  /* 0xfffffff8110e7812 */ /* 0x000fe400078ec0ff */
[----:B------:R-:W-:-:S03]  /*13a0*/  SHF.R.S32.HI R30, RZ, 0x3, R17 ;  /* 0x00000003ff1e7819 */ /* 0x000fc60000011411 */
[----:B------:R-:W-:-:S04]  /*13b0*/  IMAD.IADD R14, R129, 0x1, -R14 ;  /* 0x00000001810e7824 */ /* 0x000fc800078e0a0e */
[C---:B------:R-:W-:Y:S01]  /*13c0*/  IMAD R32, R14.reuse, 0x20, R30 ;  /* 0x000000200e207824 */ /* 0x040fe200078e021e */
[----:B------:R-:W-:Y:S01]  /*13d0*/  USEL UR27, UR13, URZ, !UP1 ;  /* 0x0000003f0d1b7287 */ /* 0x000fe2000c800000 */
[----:B--2---:R1:W2:Y:S02]  /*13e0*/  @P0 R2UR UR26, R0 ;  /* 0x00000000001a03c2 */ /* 0x0042a400000e0000 */
[----:B--2---:R-:W-:Y:S01]  /*13f0*/  @!UP0 UMOV UR26, UR13 ;  /* 0x0000000d001a8c82 */ /* 0x004fe20008000000 */
[----:B------:R-:W-:Y:S01]  /*1400*/  IMAD.SHL.U32 R40, R14, 0x8, RZ ;  /* 0x000000080e287824 */ /* 0x000fe200078e00ff */
[----:B------:R-:W-:Y:S02]  /*1410*/  USHF.R.S32.HI UR6, URZ, 0x1f, UR26 ;  /* 0x0000001f3f067899 */ /* 0x000fe4000801141a */
[----:B------:R-:W-:Y:S01]  /*1420*/  UIADD3 UR32, UR8, UR29, URZ ;  /* 0x0000001d08207290 */ /* 0x000fe2000fffe03f */
[----:B------:R-:W-:Y:S01]  /*1430*/  LEA.HI R15, R2, R129, RZ, 0x4 ;  /* 0x00000081020f7211 */ /* 0x000fe200078f20ff */
[----:B------:R-:W-:Y:S01]  /*1440*/  UIMAD UR6, UR6, UR4, URZ ;  /* 0x00000004060672a4 */ /* 0x000fe2000f8e023f */
[----:B------:R-:W-:Y:S01]  /*1450*/  IMAD.SHL.U32 R16, R14, 0x40, RZ ;  /* 0x000000400e107824 */ /* 0x000fe200078e00ff */
[----:B------:R-:W-:Y:S01]  /*1460*/  UIMAD.WIDE.U32 UR16, UR26, UR4, URZ ;  /* 0x000000041a1072a5 */ /* 0x000fe2000f8e003f */
[----:B------:R-:W-:Y:S01]  /*1470*/  STL [R1+0x20], R32 ;  /* 0x0000202001007387 */ /* 0x000fe20000100800 */
[----:B------:R-:W-:Y:S01]  /*1480*/  UIMAD UR6, UR26, UR5, UR6 ;  /* 0x000000051a0672a4 */ /* 0x000fe2000f8e0206 */
[----:B-1----:R-:W-:-:S03]  /*1490*/  IADD3 R0, R32, UR24, RZ ;  /* 0x0000001820007c10 */ /* 0x002fc6000fffe0ff */
[----:B------:R-:W-:Y:S02]  /*14a0*/  UIADD3 UR6, UR17, UR6, URZ ;  /* 0x0000000611067290 */ /* 0x000fe4000fffe03f */
[----:B------:R-:W-:Y:S01]  /*14b0*/  USHF.R.S32.HI UR26, URZ, 0x1f, UR22 ;  /* 0x0000001f3f1a7899 */ /* 0x000fe20008011416 */
[C---:B------:R-:W-:Y:S01]  /*14c0*/  ISETP.GE.AND P0, PT, R0.reuse, UR8, PT ;  /* 0x0000000800007c0c */ /* 0x040fe2000bf06270 */
[----:B------:R-:W-:Y:S01]  /*14d0*/  ULDC.64 UR4, c[0x0][0x178] ;  /* 0x00005e0000047ab9 */ /* 0x000fe20000000a00 */
[----:B------:R-:W-:Y:S02]  /*14e0*/  IADD3 R0, R0, UR11, RZ ;  /* 0x0000000b00007c10 */ /* 0x000fe4000fffe0ff */
        /* <DEDUP_REMOVED lines=9> */
[----:B------:R-:W-:Y:S01]  /*1580*/  UIMAD UR26, UR26, UR4, URZ ;  /* 0x000000041a1a72a4 */ /* 0x000fe2000f8e023f */
[----:B------:R-:W-:Y:S01]  /*1590*/  PLOP3.LUT P1, PT, PT, PT, UP2, 0x80, 0x0 ;  /* 0x000000000000781c */ /* 0x000fe20003f2f028 */
[----:B------:R-:W-:Y:S01]  /*15a0*/  UIMAD.WIDE.U32 UR30, UR22, UR4, URZ ;  /* 0x00000004161e72a5 */ /* 0x000fe2000f8e003f */
[----:B------:R-:W-:Y:S01]  /*15b0*/  PLOP3.LUT P0, PT, PT, PT, UP2, 0x80, 0x0 ;  /* 0x000000000000781c */ /* 0x000fe20003f0f028 */
[----:B------:R-:W-:Y:S01]  /*15c0*/  UIMAD UR26, UR22, UR5, UR26 ;  /* 0x00000005161a72a4 */ /* 0x000fe2000f8e021a */
[----:B------:R-:W-:Y:S01]  /*15d0*/  IMAD.MOV R3, RZ, RZ, -R3 ;  /* 0x000000ffff037224 */ /* 0x000fe200078e0a03 */
[----:B------:R-:W-:Y:S01]  /*15e0*/  ISETP.GE.AND P3, PT, R40, c[0x0][0x198], PT ;  /* 0x0000660028007a0c */ /* 0x000fe20003f66270 */
[----:B------:R-:W-:Y:S01]  /*15f0*/  ULDC.64 UR4, c[0x0][0x1b8] ;  /* 0x00006e0000047ab9 */ /* 0x000fe20000000a00 */
[----:B------:R-:W-:Y:S01]  /*1600*/  SHF.R.S32.HI R10, RZ, 0x4, R15 ;  /* 0x00000004ff0a7819 */ /* 0x000fe2000001140f */
[----:B------:R-:W-:Y:S01]  /*1610*/  UIADD3 UR31, UR31, UR26, URZ ;  /* 0x0000001a1f1f7290 */ /* 0x000fe2000fffe03f */
[----:B------:R-:W-:Y:S01]  /*1620*/  IMAD R36, R3, c[0x0][0x2b8], R0 ;  /* 0x0000ae0003247a24 */ /* 0x000fe200078e0200 */
[----:B------:R-:W-:Y:S01]  /*1630*/  UIMAD UR22, UR9, UR4, URZ ;  /* 0x00000004091672a4 */ /* 0x000fe2000f8e023f */
[----:B------:R-:W-:Y:S01]  /*1640*/  LOP3.LUT R16, R16, 0x1c0, RZ, 0xc0, !PT ;  /* 0x000001c010107812 */ /* 0x000fe200078ec0ff */
[----:B------:R-:W-:Y:S01]  /*1650*/  USHF.R.S32.HI UR26, URZ, 0x1f, UR13 ;  /* 0x0000001f3f1a7899 */ /* 0x000fe2000801140d */
[----:B------:R-:W-:Y:S01]  /*1660*/  SHF.R.S32.HI R11, RZ, 0x1f, R40 ;  /* 0x0000001fff0b7819 */ /* 0x000fe20000011428 */
[----:B------:R-:W-:Y:S01]  /*1670*/  UIMAD UR22, UR10, UR5, UR22 ;  /* 0x000000050a1672a4 */ /* 0x000fe2000f8e0216 */
[----:B------:R-:W-:Y:S01]  /*1680*/  LOP3.LUT R17, R16, 0x8, R17, 0xf8, !PT ;  /* 0x0000000810117812 */ /* 0x000fe200078ef811 */
[----:B------:R-:W-:Y:S01]  /*1690*/  UIMAD.WIDE.U32 UR30, UR10, UR4, UR30 ;  /* 0x000000040a1e72a5 */ /* 0x000fe2000f8e001e */
[----:B------:R-:W-:Y:S01]  /*16a0*/  SHF.R.U32.HI R16, RZ, 0x3, R16 ;  /* 0x00000003ff107819 */ /* 0x000fe20000011610 */
[----:B------:R-:W-:Y:S01]  /*16b0*/  USEL UR26, UR26, URZ, !UP1 ;  /* 0x0000003f1a1a7287 */ /* 0x000fe2000c800000 */
[----:B------:R-:W-:Y:S01]  /*16c0*/  BSSY B0, `(.L_x_260) ;  /* 0x0000142000007945 */ /* 0x000fe20003800000 */
[----:B------:R-:W-:Y:S01]  /*16d0*/  ULDC.64 UR4, c[0x0][0x1c0] ;  /* 0x0000700000047ab9 */ /* 0x000fe20000000a00 */
[----:B------:R-:W-:Y:S01]  /*16e0*/  LOP3.LUT R16, R17, R16, RZ, 0x3c, !PT ;  /* 0x0000001011107212 */ /* 0x000fe200078e3cff */
[----:B------:R-:W-:Y:S01]  /*16f0*/  UIMAD UR26, UR26, UR4, URZ ;  /* 0x000000041a1a72a4 */ /* 0x000fe2000f8e023f */
[----:B-1----:R-:W-:Y:S01]  /*1700*/  IADD3 R4, R32, UR23, RZ ;  /* 0x0000001720047c10 */ /* 0x002fe2000fffe0ff */
[----:B------:R-:W-:-:S02]  /*1710*/  UIADD3 UR31, UR31, UR22, URZ ;  /* 0x000000161f1f7290 */ /* 0x000fc4000fffe03f */
[----:B------:R-:W-:Y:S02]  /*1720*/  UIMAD UR5, UR27, UR5, UR26 ;  /* 0x000000051b0572a4 */ /* 0x000fe4000f8e021a */
[----:B------:R-:W-:Y:S01]  /*1730*/  @P1 IMAD.HI.U32 R5, R4, c[0x0][0x2c8], RZ ;  /* 0x0000b20004051a27 */ /* 0x000fe200078e00ff */
[----:B------:R-:W-:Y:S02]  /*1740*/  UIMAD.WIDE.U32 UR30, UR27, UR4, UR30 ;  /* 0x000000041b1e72a5 */ /* 0x000fe4000f8e001e */
[----:B------:R-:W-:Y:S01]  /*1750*/  UISETP.LT.AND UP0, UPT, UR32, 0x30, UPT ;  /* 0x000000302000788c */ /* 0x000fe2000bf01270 */
[----:B------:R-:W-:Y:S01]  /*1760*/  IMAD.MOV.U32 R7, RZ, RZ, R4 ;  /* 0x000000ffff077224 */ /* 0x000fe200078e0004 */
[----:B------:R-:W-:Y:S01]  /*1770*/  @P0 SHF.R.U32.HI R7, RZ, c[0x0][0x2cc], R5 ;  /* 0x0000b300ff070a19 */ /* 0x000fe20000011605 */
[----:B------:R-:W-:Y:S01]  /*1780*/  UIADD3 UR5, UR31, UR5, URZ ;  /* 0x000000051f057290 */ /* 0x000fe2000fffe03f */
[----:B------:R-:W-:Y:S02]  /*1790*/  IMAD.U32 R9, RZ, RZ, UR31 ;  /* 0x0000001fff097e24 */ /* 0x000fe4000f8e00ff */
[--C-:B------:R-:W-:Y:S01]  /*17a0*/  SHF.R.S32.HI R6, RZ, 0x1f, R7.reuse ;  /* 0x0000001fff067819 */ /* 0x100fe20000011407 */
[----:B------:R-:W-:-:S02]  /*17b0*/  IMAD.MOV R5, RZ, RZ, -R7 ;  /* 0x000000ffff057224 */ /* 0x000fc400078e0a07 */
[----:B------:R-:W-:Y:S01]  /*17c0*/  IMAD.U32 R8, RZ, RZ, UR30 ;  /* 0x0000001eff087e24 */ /* 0x000fe2000f8e00ff */
[----:B------:R-:W-:Y:S01]  /*17d0*/  ULDC UR30, c[0x0][0x2c4] ;  /* 0x0000b100001e7ab9 */ /* 0x000fe20000000800 */
[----:B------:R-:W-:Y:S01]  /*17e0*/  IMAD.U32 R9, RZ, RZ, UR5 ;  /* 0x00000005ff097e24 */ /* 0x000fe2000f8e00ff */
[----:B------:R-:W-:Y:S01]  /*17f0*/  UIMAD UR30, UR12, UR30, URZ ;  /* 0x0000001e0c1e72a4 */ /* 0x000fe2000f8e023f */
[----:B------:R-:W-:Y:S01]  /*1800*/  IMAD R6, R6, c[0x0][0x1b0], RZ ;  /* 0x00006c0006067a24 */ /* 0x000fe200078e02ff */
[----:B------:R-:W-:Y:S01]  /*1810*/  ULDC.64 UR4, c[0x0][0x1e8] ;  /* 0x00007a0000047ab9 */ /* 0x000fe20000000a00 */
[----:B------:R-:W-:Y:S01]  /*1820*/  IMAD R5, R5, c[0x0][0x2c4], R4 ;  /* 0x0000b10005057a24 */ /* 0x000fe200078e0204 */
[----:B------:R-:W-:Y:S01]  /*1830*/  UIMAD UR22, UR9, UR4, URZ ;  /* 0x00000004091672a4 */ /* 0x000fe2000f8e023f */
[C---:B------:R-:W-:Y:S01]  /*1840*/  IMAD R6, R7.reuse, c[0x0][0x1b4], R6 ;  /* 0x00006d0007067a24 */ /* 0x040fe200078e0206 */
[----:B------:R-:W-:Y:S01]  /*1850*/  UIMAD.WIDE.U32 UR26, UR10, UR4, URZ ;  /* 0x000000040a1a72a5 */ /* 0x000fe2000f8e003f */
[----:B------:R-:W-:Y:S01]  /*1860*/  IMAD.WIDE.U32 R8, R7, c[0x0][0x1b0], R8 ;  /* 0x00006c0007087a25 */ /* 0x000fe200078e0008 */
[----:B------:R-:W-:Y:S01]  /*1870*/  SHF.R.S32.HI R7, RZ, 0x1f, R5 ;  /* 0x0000001fff077819 */ /* 0x000fe20000011405 */
[----:B------:R-:W-:-:S02]  /*1880*/  UIMAD UR22, UR10, UR5, UR22 ;  /* 0x000000050a1672a4 */ /* 0x000fc4000f8e0216 */
[----:B------:R-:W-:Y:S01]  /*1890*/  IMAD.IADD R13, R9, 0x1, R6 ;  /* 0x00000001090d7824 */ /* 0x000fe200078e0206 */
[----:B------:R-:W-:Y:S01]  /*18a0*/  USEL UR4, UR32, 0x30, UP0 ;  /* 0x0000003020047887 */ /* 0x000fe20008000000 */
[----:B------:R-:W-:Y:S01]  /*18b0*/  IMAD R7, R7, c[0x0][0x1a8], RZ ;  /* 0x00006a0007077a24 */ /* 0x000fe200078e02ff */
[----:B------:R-:W-:Y:S01]  /*18c0*/  UIADD3 UR22, UR27, UR22, URZ ;  /* 0x000000161b167290 */ /* 0x000fe2000fffe03f */
[----:B------:R-:W-:Y:S02]  /*18d0*/  IMAD.MOV.U32 R12, RZ, RZ, R8 ;  /* 0x000000ffff0c7224 */ /* 0x000fe400078e0008 */
[C---:B------:R-:W-:Y:S02]  /*18e0*/  IMAD R7, R5.reuse, c[0x0][0x1ac], R7 ;  /* 0x00006b0005077a24 */ /* 0x040fe400078e0207 */
[----:B------:R-:W-:Y:S01]  /*18f0*/  IMAD.WIDE.U32 R4, R5, c[0x0][0x1a8], R12 ;  /* 0x00006a0005047a25 */ /* 0x000fe200078e000c */
[C---:B------:R-:W-:Y:S02]  /*1900*/  IADD3 R13, R40.reuse, 0x80, RZ ;  /* 0x00000080280d7810 */ /* 0x040fe40007ffe0ff */
[----:B------:R-:W-:Y:S01]  /*1910*/  IADD3 R12, R40, 0xc0, RZ ;  /* 0x000000c0280c7810 */ /* 0x000fe20007ffe0ff */
[----:B------:R-:W-:Y:S01]  /*1920*/  IMAD.IADD R7, R5, 0x1, R7 ;  /* 0x0000000105077824 */ /* 0x000fe200078e0207 */
[----:B------:R-:W-:Y:S01]  /*1930*/  LEA R18, P0, R4, c[0x0][0x160], 0x1 ;  /* 0x0000580004127a11 */ /* 0x000fe200078008ff */
[----:B------:R-:W-:Y:S01]  /*1940*/  IMAD.SHL.U32 R8, R30, 0x40, RZ ;  /* 0x000000401e087824 */ /* 0x000fe200078e00ff */
[----:B------:R-:W-:-:S02]  /*1950*/  SHF.R.S32.HI R3, RZ, 0x1f, R13 ;  /* 0x0000001fff037819 */ /* 0x000fc4000001140d */
[----:B------:R-:W-:Y:S01]  /*1960*/  LEA.HI.X R7, R4, c[0x0][0x164], R7, 0x1, P0 ;  /* 0x0000590004077a11 */ /* 0x000fe200000f0c07 */
[----:B------:R-:W-:Y:S01]  /*1970*/  SHFL.IDX PT, R20, R18, RZ, 0x181f ;  /* 0x00181fff12147589 */ /* 0x000fe200000e0000 */
[----:B------:R-:W-:Y:S02]  /*1980*/  LOP3.LUT R8, R8, 0x1c0, RZ, 0xc0, !PT ;  /* 0x000001c008087812 */ /* 0x000fe400078ec0ff */
[----:B------:R-:W-:Y:S01]  /*1990*/  LEA.HI R4, R2, R129, RZ, 0x6 ;  /* 0x0000008102047211 */ /* 0x000fe200078f30ff */
[----:B------:R-:W1:Y:S01]  /*19a0*/  SHFL.IDX PT, R21, R7, RZ, 0x181f ;  /* 0x00181fff07157589 */ /* 0x000e6200000e0000 */
[----:B------:R-:W-:Y:S02]  /*19b0*/  SHF.R.U32.HI R6, RZ, 0x3, R8 ;  /* 0x00000003ff067819 */ /* 0x000fe40000011608 */
[----:B------:R-:W-:Y:S01]  /*19c0*/  LOP3.LUT R5, R8, 0x38, R40, 0xf8, !PT ;  /* 0x0000003808057812 */ /* 0x000fe200078ef828 */
[----:B------:R-:W-:Y:S01]  /*19d0*/  IMAD.SHL.U32 R4, R4, 0x8, RZ ;  /* 0x0000000804047824 */ /* 0x000fe200078e00ff */
[----:B------:R-:W-:Y:S01]  /*19e0*/  IADD3 R8, R40, 0x40, RZ ;  /* 0x0000004028087810 */ /* 0x000fe20007ffe0ff */
[----:B------:R-:W-:Y:S01]  /*19f0*/  SHFL.IDX PT, R24, R18, 0x1, 0x181f ;  /* 0x00381f0012187f89 */ /* 0x000fe200000e0000 */
[----:B------:R-:W-:-:S02]  /*1a00*/  LOP3.LUT R5, R5, R6, RZ, 0x3c, !PT ;  /* 0x0000000605057212 */ /* 0x000fc400078e3cff */
[----:B------:R-:W-:Y:S01]  /*1a10*/  IADD3 R6, R30, UR23, RZ ;  /* 0x000000171e067c10 */ /* 0x000fe2000fffe0ff */
[----:B------:R-:W3:Y:S01]  /*1a20*/  SHFL.IDX PT, R25, R7, 0x1, 0x181f ;  /* 0x00381f0007197f89 */ /* 0x000ee200000e0000 */
[----:B------:R-:W-:Y:S02]  /*1a30*/  LOP3.LUT R5, R5, 0xfffffe00, R4, 0xf8, !PT ;  /* 0xfffffe0005057812 */ /* 0x000fe400078ef804 */
[----:B------:R-:W-:Y:S01]  /*1a40*/  ISETP.GE.AND P0, PT, R6, UR30, PT ;  /* 0x0000001e06007c0c */ /* 0x000fe2000bf06270 */
[----:B------:R-:W-:Y:S01]  /*1a50*/  SHFL.IDX PT, R19, R7, 0x3, 0x181f ;  /* 0x00781f0007137f89 */ /* 0x000fe200000e0000 */
[----:B------:R-:W-:Y:S01]  /*1a60*/  SHF.R.S32.HI R4, RZ, 0x1f, R8 ;  /* 0x0000001fff047819 */ /* 0x000fe20000011408 */
[----:B------:R-:W-:Y:S01]  /*1a70*/  IMAD.SHL.U32 R41, R5, 0x2, RZ ;  /* 0x0000000205297824 */ /* 0x000fe200078e00ff */
[----:B------:R-:W-:Y:S02]  /*1a80*/  SHF.R.S32.HI R0, RZ, 0x1f, R12 ;  /* 0x0000001fff007819 */ /* 0x000fe4000001140c */
[----:B------:R-:W-:-:S02]  /*1a90*/  LEA.HI R4, R4, R8, RZ, 0x3 ;  /* 0x0000000804047211 */ /* 0x000fc400078f18ff */
[----:B------:R-:W-:Y:S02]  /*1aa0*/  ISETP.GE.AND P2, PT, R8, c[0x0][0x198], PT ;  /* 0x0000660008007a0c */ /* 0x000fe40003f46270 */
[----:B------:R-:W-:Y:S02]  /*1ab0*/  LEA.HI R3, R3, R13, RZ, 0x3 ;  /* 0x0000000d03037211 */ /* 0x000fe400078f18ff */
[----:B------:R-:W-:Y:S02]  /*1ac0*/  ISETP.GE.AND P4, PT, R13, c[0x0][0x198], PT ;  /* 0x000066000d007a0c */ /* 0x000fe40003f86270 */
[----:B------:R-:W-:Y:S02]  /*1ad0*/  LEA.HI R0, R0, R12, RZ, 0x3 ;  /* 0x0000000c00007211 */ /* 0x000fe400078f18ff */
[----:B------:R-:W-:Y:S02]  /*1ae0*/  ISETP.GE.AND P5, PT, R12, c[0x0][0x198], PT ;  /* 0x000066000c007a0c */ /* 0x000fe40003fa6270 */
[----:B------:R-:W-:Y:S01]  /*1af0*/  LOP3.LUT R35, R4, 0xfffffff8, RZ, 0xc0, !PT ;  /* 0xfffffff804237812 */ /* 0x000fe200078ec0ff */
[----:B-1----:R-:W-:Y:S01]  /*1b00*/  @!P0 IMAD.WIDE R4, R40, 0x2, R20 ;  /* 0x0000000228048825 */ /* 0x002fe200078e0214 */
[----:B------:R-:W-:-:S02]  /*1b10*/  LOP3.LUT R34, R3, 0xfffffff8, RZ, 0xc0, !PT ;  /* 0xfffffff803227812 */ /* 0x000fc400078ec0ff */
[----:B------:R-:W-:Y:S01]  /*1b20*/  LOP3.LUT R33, R0, 0xfffffff8, RZ, 0xc0, !PT ;  /* 0xfffffff800217812 */ /* 0x000fe200078ec0ff */
[--C-:B------:R-:W-:Y:S01]  /*1b30*/  @!P0 IMAD.WIDE R26, R35, 0x2, R20.reuse ;  /* 0x00000002231a8825 */ /* 0x100fe200078e0214 */
[----:B------:R1:W-:Y:S01]  /*1b40*/  @!P0 LDGSTS.E.BYPASS.LTC128B.128 [R41+0x4080], [R4.64], !P3 ;  /* 0x0408000004298fae */ /* 0x0003e2000d901d52 */
[----:B------:R-:W-:Y:S02]  /*1b50*/  IADD3 R3, R6, 0x20, RZ ;  /* 0x0000002006037810 */ /* 0x000fe40007ffe0ff */
[--C-:B------:R-:W-:Y:S01]  /*1b60*/  @!P0 IMAD.WIDE R22, R34, 0x2, R20.reuse ;  /* 0x0000000222168825 */ /* 0x100fe200078e0214 */
[----:B------:R4:W-:Y:S01]  /*1b70*/  @!P0 LDGSTS.E.BYPASS.LTC128B.128 [R41+0x8080], [R26.64], !P2 ;  /* 0x080800001a298fae */ /* 0x0009e2000d101d52 */
[----:B------:R-:W-:Y:S02]  /*1b80*/  ISETP.GE.AND P6, PT, R8, c[0x0][0x1d4], PT ;  /* 0x0000750008007a0c */ /* 0x000fe40003fc6270 */
[----:B------:R-:W-:Y:S01]  /*1b90*/  @!P0 IMAD.WIDE R20, R33, 0x2, R20 ;  /* 0x0000000221148825 */ /* 0x000fe200078e0214 */
[----:B------:R5:W-:Y:S04]  /*1ba0*/  @!P0 LDGSTS.E.BYPASS.LTC128B.128 [R41+0xc080], [R22.64], !P4 ;  /* 0x0c08000016298fae */ /* 0x000be8000e101d52 */
[----:B------:R5:W-:Y:S01]  /*1bb0*/  @!P0 LDGSTS.E.BYPASS.LTC128B.128 [R41+0x10080], [R20.64], !P5 ;  /* 0x1008000014298fae */ /* 0x000be2000e901d52 */
[----:B------:R-:W-:-:S02]  /*1bc0*/  ISETP.GE.AND P0, PT, R3, UR30, PT ;  /* 0x0000001e03007c0c */ /* 0x000fc4000bf06270 */
[C---:B------:R-:W-:Y:S02]  /*1bd0*/  IADD3 R3, R6.reuse, 0x40, RZ ;  /* 0x0000004006037810 */ /* 0x040fe40007ffe0ff */
[----:B------:R-:W-:-:S09]  /*1be0*/  IADD3 R6, R6, 0x60, RZ ;  /* 0x0000006006067810 */ /* 0x000fd20007ffe0ff */
[----:B---3--:R-:W-:Y:S01]  /*1bf0*/  @!P0 IMAD.WIDE R28, R40, 0x2, R24 ;  /* 0x00000002281c8825 */ /* 0x008fe200078e0218 */
[----:B-1----:R-:W-:-:S03]  /*1c00*/  SHF.R.S32.HI R5, RZ, 0x1f, R36 ;  /* 0x0000001fff057819 */ /* 0x002fc60000011424 */
[----:B----4-:R-:W-:Y:S01]  /*1c10*/  @!P0 IMAD.WIDE R26, R35, 0x2, R24 ;  /* 0x00000002231a8825 */ /* 0x010fe200078e0218 */
[----:B------:R1:W-:Y:S03]  /*1c20*/  @!P0 LDGSTS.E.BYPASS.LTC128B.128 [R41+0x5080], [R28.64], !P3 ;  /* 0x050800001c298fae */ /* 0x0003e6000d901d52 */
[----:B------:R-:W-:Y:S01]  /*1c30*/  IMAD R0, R5, c[0x0][0x1e0], RZ ;  /* 0x0000780005007a24 */ /* 0x000fe200078e02ff */
[----:B------:R3:W-:Y:S01]  /*1c40*/  @!P0 LDGSTS.E.BYPASS.LTC128B.128 [R41+0x9080], [R26.64], !P2 ;  /* 0x090800001a298fae */ /* 0x0007e2000d101d52 */
[----:B-----5:R-:W-:-:S04]  /*1c50*/  IMAD.WIDE.U32 R22, R36, c[0x0][0x1e0], RZ ;  /* 0x0000780024167a25 */ /* 0x020fc800078e00ff */
[----:B------:R-:W-:-:S04]  /*1c60*/  @!P0 IMAD.WIDE R20, R34, 0x2, R24 ;  /* 0x0000000222148825 */ /* 0x000fc800078e0218 */
[----:B------:R-:W-:Y:S01]  /*1c70*/  IMAD R0, R36, c[0x0][0x1e4], R0 ;  /* 0x0000790024007a24 */ /* 0x000fe200078e0200 */
[----:B------:R4:W-:Y:S01]  /*1c80*/  @!P0 LDGSTS.E.BYPASS.LTC128B.128 [R41+0xd080], [R20.64], !P4 ;  /* 0x0d08000014298fae */ /* 0x0009e2000e101d52 */
[----:B------:R-:W-:-:S04]  /*1c90*/  @!P0 IMAD.WIDE R24, R33, 0x2, R24 ;  /* 0x0000000221188825 */ /* 0x000fc800078e0218 */
[----:B------:R-:W-:Y:S01]  /*1ca0*/  IMAD.IADD R23, R23, 0x1, R0 ;  /* 0x0000000117177824 */ /* 0x000fe200078e0200 */
[----:B------:R5:W-:Y:S01]  /*1cb0*/  @!P0 LDGSTS.E.BYPASS.LTC128B.128 [R41+0x11080], [R24.64], !P5 ;  /* 0x1108000018298fae */ /* 0x000be2000e901d52 */
[----:B------:R-:W-:-:S03]  /*1cc0*/  ISETP.GE.AND P0, PT, R3, UR30, PT ;  /* 0x0000001e03007c0c */ /* 0x000fc6000bf06270 */
[----:B----4-:R-:W-:Y:S04]  /*1cd0*/  SHFL.IDX PT, R20, R18, 0x2, 0x181f ;  /* 0x00581f0012147f89 */ /* 0x010fe800000e0000 */
[----:B------:R-:W3:Y:S04]  /*1ce0*/  SHFL.IDX PT, R21, R7, 0x2, 0x181f ;  /* 0x00581f0007157f89 */ /* 0x000ee800000e0000 */
[----:B------:R-:W4:Y:S02]  /*1cf0*/  SHFL.IDX PT, R18, R18, 0x3, 0x181f ;  /* 0x00781f0012127f89 */ /* 0x000f2400000e0000 */
[----:B---3--:R-:W-:-:S04]  /*1d00*/  @!P0 IMAD.WIDE R26, R40, 0x2, R20 ;  /* 0x00000002281a8825 */ /* 0x008fc800078e0214 */
[--C-:B-----5:R-:W-:Y:S01]  /*1d10*/  @!P0 IMAD.WIDE R24, R35, 0x2, R20.reuse ;  /* 0x0000000223188825 */ /* 0x120fe200078e0214 */
[----:B------:R4:W-:Y:S04]  /*1d20*/  @!P0 LDGSTS.E.BYPASS.LTC128B.128 [R41+0x6080], [R26.64], !P3 ;  /* 0x060800001a298fae */ /* 0x0009e8000d901d52 */
[----:B------:R3:W-:Y:S02]  /*1d30*/  @!P0 LDGSTS.E.BYPASS.LTC128B.128 [R41+0xa080], [R24.64], !P2 ;  /* 0x0a08000018298fae */ /* 0x0007e4000d101d52 */
[----:B---3--:R-:W-:Y:S01]  /*1d40*/  @!P0 IMAD.WIDE R24, R33, 0x2, R20 ;  /* 0x0000000221188825 */ /* 0x008fe200078e0214 */
[----:B--2---:R-:W-:-:S03]  /*1d50*/  SHF.R.S32.HI R4, RZ, 0x1f, R31 ;  /* 0x0000001fff047819 */ /* 0x004fc6000001141f */
[C---:B------:R-:W-:Y:S01]  /*1d60*/  IMAD.WIDE.U32 R22, R31.reuse, c[0x0][0x1f0], R22 ;  /* 0x00007c001f167a25 */ /* 0x040fe200078e0016 */
[----:B------:R-:W-:Y:S03]  /*1d70*/  STL [R1+0x8], R31 ;  /* 0x0000081f01007387 */ /* 0x000fe60000100800 */
[----:B------:R-:W-:Y:S01]  /*1d80*/  IMAD R0, R4, c[0x0][0x1f0], RZ ;  /* 0x00007c0004007a24 */ /* 0x000fe200078e02ff */
[----:B------:R-:W-:Y:S01]  /*1d90*/  IADD3 R9, P1, R22, UR26, RZ ;  /* 0x0000001a16097c10 */ /* 0x000fe2000ff3e0ff */
[----:B------:R-:W-:Y:S01]  /*1da0*/  IMAD R4, R4, c[0x0][0x218], RZ ;  /* 0x0000860004047a24 */ /* 0x000fe200078e02ff */
[----:B------:R-:W-:Y:S01]  /*1db0*/  STL [R1+0x24], R40 ;  /* 0x0000242801007387 */ /* 0x000fe20000100800 */
[C---:B------:R-:W-:Y:S02]  /*1dc0*/  IMAD R0, R31.reuse, c[0x0][0x1f4], R0 ;  /* 0x00007d001f007a24 */ /* 0x040fe400078e0200 */
[----:B------:R-:W-:Y:S01]  /*1dd0*/  IMAD R4, R31, c[0x0][0x21c], R4 ;  /* 0x000087001f047a24 */ /* 0x000fe200078e0204 */
[----:B------:R-:W-:Y:S02]  /*1de0*/  STL [R1+0xc], R36 ;  /* 0x00000c2401007387 */ /* 0x000fe40000100800 */
[----:B------:R-:W-:-:S02]  /*1df0*/  IADD3.X R0, R23, UR22, R0, P1, !PT ;  /* 0x0000001617007c10 */ /* 0x000fc40008ffe400 */
[C---:B------:R-:W-:Y:S01]  /*1e00*/  LEA R3, P1, R9.reuse, c[0x0][0x1c8], 0x1 ;  /* 0x0000720009037a11 */ /* 0x040fe200078208ff */
[----:B------:R-:W-:Y:S03]  /*1e10*/  STL [R1+0x1c], R41 ;  /* 0x00001c2901007387 */ /* 0x000fe60000100800 */
[----:B------:R-:W-:Y:S01]  /*1e20*/  LEA.HI.X R0, R9, c[0x0][0x1cc], R0, 0x1, P1 ;  /* 0x0000730009007a11 */ /* 0x000fe200008f0c00 */
[----:B------:R-:W-:Y:S01]  /*1e30*/  SHFL.IDX PT, R22, R3, RZ, 0x181f ;  /* 0x00181fff03167589 */ /* 0x000fe200000e0000 */
[----:B------:R-:W-:Y:S01]  /*1e40*/  ISETP.GE.AND P1, PT, R6, UR30, PT ;  /* 0x0000001e06007c0c */ /* 0x000fe2000bf26270 */
[----:B------:R-:W-:Y:S01]  /*1e50*/  @!P0 IMAD.WIDE R6, R34, 0x2, R20 ;  /* 0x0000000222068825 */ /* 0x000fe200078e0214 */
[----:B------:R-:W-:Y:S01]  /*1e60*/  LEA.HI R9, R15, R10, RZ, 0x1 ;  /* 0x0000000a0f097211 */ /* 0x000fe200078f08ff */
[----:B------:R-:W2:Y:S02]  /*1e70*/  SHFL.IDX PT, R23, R0, RZ, 0x181f ;  /* 0x00181fff00177589 */ /* 0x000ea400000e0000 */
[----:B------:R-:W-:Y:S01]  /*1e80*/  IMAD.WIDE.U32 R20, R36, c[0x0][0x208], RZ ;  /* 0x0000820024147a25 */ /* 0x000fe200078e00ff */
[----:B------:R-:W-:Y:S01]  /*1e90*/  LOP3.LUT R9, R9, 0xfffffffe, RZ, 0xc0, !PT ;  /* 0xfffffffe09097812 */ /* 0x000fe200078ec0ff */
[----:B------:R3:W-:Y:S04]  /*1ea0*/  @!P0 LDGSTS.E.BYPASS.LTC128B.128 [R41+0xe080], [R6.64], !P4 ;  /* 0x0e08000006298fae */ /* 0x0007e8000e101d52 */
[----:B------:R5:W-:Y:S01]  /*1eb0*/  @!P0 LDGSTS.E.BYPASS.LTC128B.128 [R41+0x12080], [R24.64], !P5 ;  /* 0x1208000018298fae */ /* 0x000be2000e901d52 */
[----:B------:R-:W-:Y:S01]  /*1ec0*/  ISETP.GE.AND P5, PT, R13, c[0x0][0x1d4], PT ;  /* 0x000075000d007a0c */ /* 0x000fe20003fa6270 */
[----:B----4-:R-:W-:-:S02]  /*1ed0*/  @!P1 IMAD.WIDE R26, R40, 0x2, R18 ;  /* 0x00000002281a9825 */ /* 0x010fc400078e0212 */
[----:B------:R-:W-:Y:S02]  /*1ee0*/  STL [R1+0x18], R35 ;  /* 0x0000182301007387 */ /* 0x000fe40000100800 */
[----:B------:R-:W-:Y:S02]  /*1ef0*/  IMAD.IADD R9, R10, 0x1, -R9 ;  /* 0x000000010a097824 */ /* 0x000fe400078e0a09 */
[----:B------:R4:W-:Y:S01]  /*1f00*/  @!P1 LDGSTS.E.BYPASS.LTC128B.128 [R41+0x7080], [R26.64], !P3 ;  /* 0x070800001a299fae */ /* 0x0009e2000d901d52 */
[----:B------:R-:W-:-:S03]  /*1f10*/  ISETP.GE.AND P3, PT, R40, c[0x0][0x1d4], PT ;  /* 0x0000750028007a0c */ /* 0x000fc60003f66270 */
[----:B------:R-:W-:Y:S04]  /*1f20*/  STL [R1+0x14], R34 ;  /* 0x0000142201007387 */ /* 0x000fe80000100800 */
[----:B------:R-:W-:Y:S01]  /*1f30*/  STL [R1+0x10], R33 ;  /* 0x0000102101007387 */ /* 0x000fe20000100800 */
[----:B---3--:R-:W-:Y:S01]  /*1f40*/  IMAD R6, R5, c[0x0][0x208], RZ ;  /* 0x0000820005067a24 */ /* 0x008fe200078e02ff */
[----:B------:R-:W-:Y:S01]  /*1f50*/  IADD3 R5, -R30, UR4, RZ ;  /* 0x000000041e057c10 */ /* 0x000fe2000fffe1ff */
[----:B------:R-:W-:Y:S02]  /*1f60*/  ULDC.64 UR4, c[0x0][0x210] ;  /* 0x0000840000047ab9 */ /* 0x000fe40000000a00 */
[----:B------:R-:W-:Y:S01]  /*1f70*/  IMAD R6, R36, c[0x0][0x20c], R6 ;  /* 0x0000830024067a24 */ /* 0x000fe200078e0206 */
[----:B------:R-:W-:Y:S01]  /*1f80*/  ISETP.GE.AND P0, PT, R5, 0x1, PT ;  /* 0x000000010500780c */ /* 0x000fe20003f06270 */
[----:B-----5:R-:W-:Y:S01]  /*1f90*/  @!P1 IMAD.WIDE R24, R34, 0x2, R18 ;  /* 0x0000000222189825 */ /* 0x020fe200078e0212 */
[----:B------:R-:W-:-:S02]  /*1fa0*/  UIMAD UR25, UR9, UR4, URZ ;  /* 0x00000004091972a4 */ /* 0x000fc4000f8e023f */
[----:B------:R-:W-:Y:S01]  /*1fb0*/  UIMAD.WIDE.U32 UR30, UR10, UR4, URZ ;  /* 0x000000040a1e72a5 */ /* 0x000fe2000f8e003f */
[----:B------:R-:W-:Y:S01]  /*1fc0*/  IMAD.IADD R21, R21, 0x1, R6 ;  /* 0x0000000115157824 */ /* 0x000fe200078e0206 */
[----:B------:R-:W-:Y:S01]  /*1fd0*/  UIMAD UR25, UR10, UR5, UR25 ;  /* 0x000000050a1972a4 */ /* 0x000fe2000f8e0219 */
[--C-:B------:R-:W-:Y:S01]  /*1fe0*/  @!P1 IMAD.WIDE R6, R35, 0x2, R18.reuse ;  /* 0x0000000223069825 */ /* 0x100fe200078e0212 */
[----:B------:R-:W-:Y:S02]  /*1ff0*/  UIADD3 UR4, UR21, -0x1, URZ ;  /* 0xffffffff15047890 */ /* 0x000fe4000fffe03f */
[----:B------:R-:W-:Y:S01]  /*2000*/  UIADD3 UR25, UR31, UR25, URZ ;  /* 0x000000191f197290 */ /* 0x000fe2000fffe03f */
[----:B------:R-:W-:Y:S01]  /*2010*/  @!P1 IMAD.WIDE R18, R33, 0x2, R18 ;  /* 0x0000000221129825 */ /* 0x000fe200078e0212 */
[----:B------:R2:W-:Y:S01]  /*2020*/  @!P1 LDGSTS.E.BYPASS.LTC128B.128 [R41+0xb080], [R6.64], !P2 ;  /* 0x0b08000006299fae */ /* 0x0005e2000d101d52 */
[----:B------:R-:W-:-:S03]  /*2030*/  ISETP.GE.AND P2, PT, R12, c[0x0][0x198], PT ;  /* 0x000066000c007a0c */ /* 0x000fc60003f46270 */
[----:B------:R3:W-:Y:S01]  /*2040*/  @!P1 LDGSTS.E.BYPASS.LTC128B.128 [R41+0xf080], [R24.64], !P4 ;  /* 0x0f08000018299fae */ /* 0x0007e2000e101d52 */
[----:B------:R-:W-:-:S09]  /*2050*/  ISETP.GE.AND P4, PT, R12, c[0x0][0x1d4], PT ;  /* 0x000075000c007a0c */ /* 0x000fd20003f86270 */
[----:B------:R5:W-:Y:S01]  /*2060*/  @!P1 LDGSTS.E.BYPASS.LTC128B.128 [R41+0x13080], [R18.64], !P2 ;  /* 0x1308000012299fae */ /* 0x000be2000d101d52 */
[----:B------:R-:W-:Y:S02]  /*2070*/  LOP3.LUT P1, RZ, R14, 0x2, RZ, 0xc0, !PT ;  /* 0x000000020eff7812 */ /* 0x000fe4000782c0ff */
[C---:B------:R-:W-:Y:S01]  /*2080*/  ISETP.GE.AND P2, PT, R40.reuse, c[0x0][0x1d4], PT ;  /* 0x0000750028007a0c */ /* 0x040fe20003f46270 */
[----:B------:R-:W0:Y:S01]  /*2090*/  LDGDEPBAR ;  /* 0x00000000000079af */ /* 0x000e220000000000 */
[----:B--2---:R-:W-:-:S04]  /*20a0*/  @P0 IMAD.WIDE R6, R40, 0x2, R22 ;  /* 0x0000000228060825 */ /* 0x004fc800078e0216 */
[--C-:B---3--:R-:W-:Y:S01]  /*20b0*/  @P0 IMAD.WIDE R24, R35, 0x2, R22.reuse ;  /* 0x0000000223180825 */ /* 0x108fe200078e0216 */
[----:B------:R2:W-:Y:S04]  /*20c0*/  @P0 LDGSTS.E.BYPASS.LTC128B.128 [R41+0x14080], [R6.64], !P3 ;  /* 0x1408000006290fae */ /* 0x0005e8000d901d52 */
[----:B------:R3:W-:Y:S01]  /*20d0*/  @P0 LDGSTS.E.BYPASS.LTC128B.128 [R41+0x15880], [R24.64], !P6 ;  /* 0x1588000018290fae */ /* 0x0007e2000f101d52 */
[----:B-----5:R-:W-:-:S04]  /*20e0*/  @P0 IMAD.WIDE R18, R34, 0x2, R22 ;  /* 0x0000000222120825 */ /* 0x020fc800078e0216 */
[----:B------:R-:W-:Y:S01]  /*20f0*/  @P0 IMAD.WIDE R22, R33, 0x2, R22 ;  /* 0x0000000221160825 */ /* 0x000fe200078e0216 */
[----:B------:R5:W-:Y:S04]  /*2100*/  @P0 LDGSTS.E.BYPASS.LTC128B.128 [R41+0x17080], [R18.64], !P5 ;  /* 0x1708000012290fae */ /* 0x000be8000e901d52 */
[----:B------:R1:W-:Y:S01]  /*2110*/  @P0 LDGSTS.E.BYPASS.LTC128B.128 [R41+0x18880], [R22.64], !P4 ;  /* 0x1888000016290fae */ /* 0x0003e2000e101d52 */
[----:B--2---:R-:W-:-:S05]  /*2120*/  LOP3.LUT R7, R15, 0xfffffff0, RZ, 0xc0, !PT ;  /* 0xfffffff00f077812 */ /* 0x004fca00078ec0ff */
[----:B------:R-:W-:-:S05]  /*2130*/  IMAD.IADD R7, R129, 0x1, -R7 ;  /* 0x0000000181077824 */ /* 0x000fca00078e0a07 */
[----:B------:R-:W-:Y:S01]  /*2140*/  SHF.R.S32.HI R6, RZ, 0x1f, R7 ;  /* 0x0000001fff067819 */ /* 0x000fe20000011407 */
[----:B-----5:R-:W-:-:S03]  /*2150*/  IMAD.WIDE.U32 R18, R31, c[0x0][0x218], R20 ;  /* 0x000086001f127a25 */ /* 0x020fc600078e0014 */
[----:B------:R-:W-:Y:S01]  /*2160*/  LEA.HI R6, R6, R7, RZ, 0x3 ;  /* 0x0000000706067211 */ /* 0x000fe200078f18ff */
[----:B------:R2:W-:Y:S01]  /*2170*/  SHFL.IDX PT, R20, R3, 0x1, 0x181f ;  /* 0x00381f0003147f89 */ /* 0x0005e200000e0000 */
[----:B------:R-:W-:-:S03]  /*2180*/  IADD3 R15, P0, R18, UR30, RZ ;  /* 0x0000001e120f7c10 */ /* 0x000fc6000ff1e0ff */
[----:B------:R5:W1:Y:S01]  /*2190*/  SHFL.IDX PT, R21, R0, 0x1, 0x181f ;  /* 0x00381f0000157f89 */ /* 0x000a6200000e0000 */
[----:B------:R-:W-:Y:S02]  /*21a0*/  IADD3.X R4, R19, UR25, R4, P0, !PT ;  /* 0x0000001913047c10 */ /* 0x000fe400087fe404 */
[----:B------:R-:W-:Y:S02]  /*21b0*/  ISETP.GT.AND P0, PT, R5, 0x20, PT ;  /* 0x000000200500780c */ /* 0x000fe40003f04270 */
[C---:B--2---:R-:W-:Y:S01]  /*21c0*/  LOP3.LUT R3, R6.reuse, 0xfffffff8, RZ, 0xc0, !PT ;  /* 0xfffffff806037812 */ /* 0x044fe200078ec0ff */
[----:B------:R-:W-:Y:S02]  /*21d0*/  IMAD.SHL.U32 R6, R6, 0x40, RZ ;  /* 0x0000004006067824 */ /* 0x000fe400078e00ff */
[----:B-----5:R-:W-:-:S08]  /*21e0*/  IMAD R0, R9, 0x200, R16 ;  /* 0x0000020009007824 */ /* 0x020fd000078e0210 */
[----:B-1----:R-:W-:-:S04]  /*21f0*/  @P0 IMAD.WIDE R18, R40, 0x2, R20 ;  /* 0x0000000228120825 */ /* 0x002fc800078e0214 */
[--C-:B------:R-:W-:Y:S01]  /*2200*/  @P0 IMAD.WIDE R16, R35, 0x2, R20.reuse ;  /* 0x0000000223100825 */ /* 0x100fe200078e0214 */
[----:B------:R1:W-:Y:S01]  /*2210*/  @P0 LDGSTS.E.BYPASS.LTC128B.128 [R41+0x15080], [R18.64], !P3 ;  /* 0x1508000012290fae */ /* 0x0003e2000d901d52 */
[----:B------:R-:W-:Y:S02]  /*2220*/  ISETP.GT.AND P3, PT, R32, 0x2f, PT ;  /* 0x0000002f2000780c */ /* 0x000fe40003f64270 */
[--C-:B------:R-:W-:Y:S01]  /*2230*/  @P0 IMAD.WIDE R22, R34, 0x2, R20.reuse ;  /* 0x0000000222160825 */ /* 0x100fe200078e0214 */
[----:B------:R2:W-:Y:S03]  /*2240*/  @P0 LDGSTS.E.BYPASS.LTC128B.128 [R41+0x16880], [R16.64], !P6 ;  /* 0x1688000010290fae */ /* 0x0005e6000f101d52 */
[----:B------:R-:W-:Y:S01]  /*2250*/  @P0 IMAD.WIDE R20, R33, 0x2, R20 ;  /* 0x0000000221140825 */ /* 0x000fe200078e0214 */
[----:B------:R5:W-:Y:S03]  /*2260*/  @P0 LDGSTS.E.BYPASS.LTC128B.128 [R41+0x18080], [R22.64], !P5 ;  /* 0x1808000016290fae */ /* 0x000be6000e901d52 */
[----:B------:R-:W-:Y:S01]  /*2270*/  IMAD.IADD R3, R7, 0x1, -R3 ;  /* 0x0000000107037824 */ /* 0x000fe200078e0a03 */
[----:B------:R5:W-:Y:S01]  /*2280*/  @P0 LDGSTS.E.BYPASS.LTC128B.128 [R41+0x19880], [R20.64], !P4 ;  /* 0x1988000014290fae */ /* 0x000be2000e101d52 */
[----:B---3--:R-:W-:Y:S01]  /*2290*/  IMAD.SHL.U32 R25, R0, 0x2, RZ ;  /* 0x0000000200197824 */ /* 0x008fe200078e00ff */
[----:B------:R-:W-:Y:S01]  /*22a0*/  LEA.HI R7, R2, R129, RZ, 0x5 ;  /* 0x0000008102077211 */ /* 0x000fe200078f28ff */
[----:B------:R-:W-:Y:S01]  /*22b0*/  IMAD.SHL.U32 R5, R3, 0x40, RZ ;  /* 0x0000004003057824 */ /* 0x000fe200078e00ff */
[----:B------:R-:W0:Y:S01]  /*22c0*/  LDGDEPBAR ;  /* 0x00000000000079af */ /* 0x000e220000000000 */
[----:B------:R-:W-:Y:S01]  /*22d0*/  IMAD.SHL.U32 R9, R9, 0x8, RZ ;  /* 0x0000000809097824 */ /* 0x000fe200078e00ff */
[----:B------:R-:W-:-:S02]  /*22e0*/  IADD3 R0, R25, 0x14080, RZ ;  /* 0x0001408019007810 */ /* 0x000fc40007ffe0ff */
[----:B------:R-:W-:Y:S01]  /*22f0*/  LOP3.LUT R5, R5, 0x1c0, RZ, 0xc0, !PT ;  /* 0x000001c005057812 */ /* 0x000fe200078ec0ff */
[----:B------:R-:W-:Y:S01]  /*2300*/  STL [R1+0x4], R25 ;  /* 0x0000041901007387 */ /* 0x000fe20000100800 */
[----:B------:R-:W-:Y:S02]  /*2310*/  IADD3 R24, R25, 0x140a0, RZ ;  /* 0x000140a019187810 */ /* 0x000fe40007ffe0ff */
[----:B------:R-:W-:Y:S02]  /*2320*/  @P1 IADD3 R24, R0, -0x20, RZ ;  /* 0xffffffe000181810 */ /* 0x000fe40007ffe0ff */
[----:B------:R-:W-:Y:S02]  /*2330*/  LOP3.LUT R0, R5, 0x8, R9, 0xf8, !PT ;  /* 0x0000000805007812 */ /* 0x000fe400078ef809 */
[----:B------:R-:W-:Y:S01]  /*2340*/  SHF.R.U32.HI R5, RZ, 0x3, R5 ;  /* 0x00000003ff057819 */ /* 0x000fe20000011605 */
[----:B------:R-:W-:Y:S01]  /*2350*/  STL [R1], R24 ;  /* 0x0000001801007387 */ /* 0x000fe20000100800 */
[----:B------:R-:W-:-:S02]  /*2360*/  LEA R10, P1, R15, c[0x0][0x1f8], 0x1 ;  /* 0x00007e000f0a7a11 */ /* 0x000fc400078208ff */
[----:B------:R-:W-:Y:S01]  /*2370*/  LOP3.LUT R5, R0, R5, RZ, 0x3c, !PT ;  /* 0x0000000500057212 */ /* 0x000fe200078e3cff */
[----:B------:R-:W-:Y:S01]  /*2380*/  IMAD.MOV.U32 R0, RZ, RZ, 0x20 ;  /* 0x00000020ff007424 */ /* 0x000fe200078e00ff */
[----:B------:R-:W-:Y:S01]  /*2390*/  LEA.HI.X R15, R15, c[0x0][0x1fc], R4, 0x1, P1 ;  /* 0x00007f000f0f7a11 */ /* 0x000fe200008f0c04 */
[----:B------:R-:W-:Y:S01]  /*23a0*/  IMAD.MOV.U32 R4, RZ, RZ, 0x10 ;  /* 0x00000010ff047424 */ /* 0x000fe200078e00ff */
[----:B------:R-:W-:Y:S01]  /*23b0*/  LOP3.LUT R5, R5, 0xfffffe00, R6, 0xf8, !PT ;  /* 0xfffffe0005057812 */ /* 0x000fe200078ef806 */
[----:B-1----:R-:W-:Y:S01]  /*23c0*/  SHFL.IDX PT, R18, R10, RZ, 0x181f ;  /* 0x00181fff0a127589 */ /* 0x002fe200000e0000 */
[----:B------:R-:W-:Y:S01]  /*23d0*/  SHF.R.S32.HI R6, RZ, 0x5, R7 ;  /* 0x00000005ff067819 */ /* 0x000fe20000011407 */
[----:B------:R-:W-:-:S04]  /*23e0*/  DEPBAR.LE SB0, 0x1 ;  /* 0x000080400000791a */ /* 0x000fc80000000000 */
[----:B------:R-:W-:Y:S01]  /*23f0*/  IMAD R220, R6, 0x400, R5 ;  /* 0x0000040006dc7824 */ /* 0x000fe200078e0205 */
[C---:B------:R-:W-:Y:S01]  /*2400*/  LOP3.LUT P0, RZ, R3.reuse, 0x2, RZ, 0xc0, !PT ;  /* 0x0000000203ff7812 */ /* 0x040fe2000780c0ff */
[----:B------:R-:W2:Y:S01]  /*2410*/  SHFL.IDX PT, R19, R15, RZ, 0x181f ;  /* 0x00181fff0f137589 */ /* 0x000ea200000e0000 */
[----:B------:R-:W-:Y:S02]  /*2420*/  LOP3.LUT P1, RZ, R3, 0x4, RZ, 0xc0, !PT ;  /* 0x0000000403ff7812 */ /* 0x000fe4000782c0ff */
[----:B------:R-:W-:Y:S01]  /*2430*/  SEL R4, R4, 0xfffffff0, !P0 ;  /* 0xfffffff004047807 */ /* 0x000fe20004000000 */
[----:B------:R1:W-:Y:S01]  /*2440*/  STL [R1+0x3c], R11 ;  /* 0x00003c0b01007387 */ /* 0x0003e20000100800 */
[C---:B------:R-:W-:Y:S01]  /*2450*/  LEA R228, R220.reuse, 0x4080, 0x1 ;  /* 0x00004080dce47811 */ /* 0x040fe200078e08ff */
[----:B------:R-:W-:Y:S01]  /*2460*/  IMAD.SHL.U32 R220, R220, 0x2, RZ ;  /* 0x00000002dcdc7824 */ /* 0x000fe200078e00ff */
[----:B------:R-:W-:Y:S01]  /*2470*/  SEL R3, R0, 0xffffffe0, !P1 ;  /* 0xffffffe000037807 */ /* 0x000fe20004800000 */
[----:B------:R-:W-:Y:S01]  /*2480*/  BAR.SYNC.DEFER_BLOCKING 0x0 ;  /* 0x0000000000007b1d */ /* 0x000fe20000010000 */
[----:B------:R-:W-:Y:S01]  /*2490*/  IADD3 R9, -R30, UR32, RZ ;  /* 0x000000201e097c10 */ /* 0x000fe2000fffe1ff */
[--C-:B------:R-:W-:Y:S01]  /*24a0*/  IMAD R224, R4, 0x2, R228.reuse ;  /* 0x0000000204e07824 */ /* 0x100fe200078e02e4 */
[----:B------:R-:W-:Y:S01]  /*24b0*/  ISETP.GE.AND P1, PT, R8, c[0x0][0x1d4], PT ;  /* 0x0000750008007a0c */ /* 0x000fe20003f26270 */
[----:B------:R-:W-:Y:S01]  /*24c0*/  IMAD R228, R3, 0x2, R228 ;  /* 0x0000000203e47824 */ /* 0x000fe200078e02e4 */
[----:B------:R-:W-:Y:S01]  /*24d0*/  ISETP.LT.OR P0, PT, R9, 0x1, P2 ;  /* 0x000000010900780c */ /* 0x000fe20001701670 */
[----:B------:R-:W-:Y:S01]  /*24e0*/  IMAD R232, R3, 0x2, R224 ;  /* 0x0000000203e87824 */ /* 0x000fe200078e02e0 */
[----:B------:R-:W-:-:S02]  /*24f0*/  ISETP.GE.AND P2, PT, R13, c[0x0][0x1d4], PT ;  /* 0x000075000d007a0c */ /* 0x000fc40003f46270 */
[----:B------:R-:W-:Y:S02]  /*2500*/  SHF.R.S32.HI R13, RZ, 0x1f, R35 ;  /* 0x0000001fff0d7819 */ /* 0x000fe40000011423 */
[C---:B------:R-:W-:Y:S02]  /*2510*/  IADD3 R247, R24.reuse, 0x800, RZ ;  /* 0x0000080018f77810 */ /* 0x040fe40007ffe0ff */
[----:B------:R-:W-:Y:S01]  /*2520*/  IADD3 R246, R24, 0x1000, RZ ;  /* 0x0000100018f67810 */ /* 0x000fe20007ffe0ff */
[----:B------:R4:W-:Y:S01]  /*2530*/  STL [R1+0x30], R13 ;  /* 0x0000300d01007387 */ /* 0x0009e20000100800 */
[----:B--2---:R-:W-:Y:S01]  /*2540*/  IMAD.WIDE R16, R40, 0x2, R18 ;  /* 0x0000000228107825 */ /* 0x004fe200078e0212 */
[----:B-1----:R-:W-:Y:S02]  /*2550*/  SHF.R.S32.HI R11, RZ, 0x1f, R33 ;  /* 0x0000001fff0b7819 */ /* 0x002fe40000011421 */
[----:B------:R4:W1:Y:S04]  /*2560*/  LDSM.16.M88.4 R160, [R220+0x4080] ;  /* 0x00408000dca0783b */ /* 0x0008680000000200 */
[----:B------:R4:W2:Y:S04]  /*2570*/  LDSM.16.M88.4 R188, [R220+0x8080] ;  /* 0x00808000dcbc783b */ /* 0x0008a80000000200 */
[----:B------:R4:W3:Y:S04]  /*2580*/  LDSM.16.M88.4 R204, [R220+0xc080] ;  /* 0x00c08000dccc783b */ /* 0x0008e80000000200 */
        /* <DEDUP_REMOVED lines=18> */
[----:B------:R4:W1:Y:S04]  /*26b0*/  LDSM.16.M88.4 R28, [R25+0x15080] ;  /* 0x01508000191c783b */ /* 0x0008680000000200 */
[----:B------:R4:W1:Y:S04]  /*26c0*/  LDSM.16.M88.4 R56, [R24] ;  /* 0x000000001838783b */ /* 0x0008680000000200 */
[----:B-----5:R4:W1:Y:S04]  /*26d0*/  LDSM.16.M88.4 R20, [R24+0x800] ;  /* 0x000800001814783b */ /* 0x0208680000000200 */
        /* <DEDUP_REMOVED lines=18> */
[----:B------:R-:W-:-:S04]  /*2800*/  LOP3.LUT P0, RZ, R14, 0x4, RZ, 0xc0, !PT ;  /* 0x000000040eff7812 */ /* 0x000fc8000780c0ff */
[----:B------:R-:W-:Y:S02]  /*2810*/  SEL R0, R0, 0xffffffe0, !P0 ;  /* 0xffffffe000007807 */ /* 0x000fe40004000000 */
[----:B------:R-:W-:-:S13]  /*2820*/  ISETP.GT.AND P0, PT, R129, 0x7f, PT ;  /* 0x0000007f8100780c */ /* 0x000fda0003f04270 */
[----:B------:R-:W-:Y:S05]  /*2830*/  @P0 BRA `(.L_x_261) ;  /* 0x000002a000000947 */ /* 0x000fea0003800000 */
[----:B-123--:R-:W-:Y:S05]  /*2840*/  BRA.DIV ~URZ, `(.L_x_262) ;  /* 0x00011e827f007947 */ /* 0x00efea000b800000 */
[----:B----4-:R1:W2:Y:S04]  /*2850*/  SHFL.IDX PT, R11, R15, 0x1, 0x181f ;  /* 0x00381f000f0b7f89 */ /* 0x0102a800000e0000 */
[----:B------:R-:W3:Y:S02]  /*2860*/  SHFL.IDX PT, R10, R10, 0x1, 0x181f ;  /* 0x00381f000a0a7f89 */ /* 0x000ee400000e0000 */
.L_x_332:
[----:B------:R-:W4:Y:S04]  /*2870*/  LDL R16, [R1+0x14] ;  /* 0x0000140001107983 */ /* 0x000f280000100800 */
[----:B------:R-:W5:Y:S04]  /*2880*/  LDL R17, [R1+0x2c] ;  /* 0x00002c0001117983 */ /* 0x000f680000100800 */
[----:B---3--:R-:W3:Y:S04]  /*2890*/  LDL R26, [R1+0x3c] ;  /* 0x00003c00011a7983 */ /* 0x008ee80000100800 */
[----:B--2---:R-:W2:Y:S04]  /*28a0*/  LDL R18, [R1+0x1c] ;  /* 0x00001c0001127983 */ /* 0x004ea80000100800 */
[----:B------:R-:W2:Y:S04]  /*28b0*/  LDL R19, [R1+0x10] ;  /* 0x0000100001137983 */ /* 0x000ea80000100800 */
[----:B------:R-:W2:Y:S04]  /*28c0*/  LDL R24, [R1+0x28] ;  /* 0x0000280001187983 */ /* 0x000ea80000100800 */
[----:B------:R-:W1:Y:S01]  /*28d0*/  S2R R27, SR_TID.X ;  /* 0x00000000001b7919 */ /* 0x000e620000002100 */
[----:B------:R-:W-:-:S02]  /*28e0*/  SHF.R.S32.HI R12, RZ, 0x1f, R8 ;  /* 0x0000001fff0c7819 */ /* 0x000fc40000011408 */
[----:B------:R-:W-:Y:S02]  /*28f0*/  SHF.R.S32.HI R13, RZ, 0x1f, R8 ;  /* 0x0000001fff0d7819 */ /* 0x000fe40000011408 */
[-C--:B------:R-:W-:Y:S02]  /*2900*/  LEA.HI R12, R12, R8.reuse, RZ, 0x3 ;  /* 0x000000080c0c7211 */ /* 0x080fe400078f18ff */
[----:B------:R-:W-:Y:S02]  /*2910*/  LEA.HI R13, R13, R8, RZ, 0x3 ;  /* 0x000000080d0d7211 */ /* 0x000fe400078f18ff */
[----:B------:R-:W-:Y:S02]  /*2920*/  LOP3.LUT R12, R12, 0xfffffff8, RZ, 0xc0, !PT ;  /* 0xfffffff80c0c7812 */ /* 0x000fe400078ec0ff */
[----:B------:R-:W-:Y:S02]  /*2930*/  LOP3.LUT R13, R13, 0xfffffff8, RZ, 0xc0, !PT ;  /* 0xfffffff80d0d7812 */ /* 0x000fe400078ec0ff */
[----:B------:R-:W-:-:S02]  /*2940*/  LEA R14, P0, R12, R10, 0x1 ;  /* 0x0000000a0c0e7211 */ /* 0x000fc400078008ff */
[----:B------:R-:W-:Y:S02]  /*2950*/  SHF.R.S32.HI R13, RZ, 0x1f, R13 ;  /* 0x0000001fff0d7819 */ /* 0x000fe4000001140d */
[----:B-1----:R-:W-:-:S04]  /*2960*/  LEA.HI R25, R2, R27, RZ, 0x3 ;  /* 0x0000001b02197211 */ /* 0x002fc800078f18ff */
[----:B------:R-:W-:Y:S02]  /*2970*/  LOP3.LUT R25, R25, 0xfffffff8, RZ, 0xc0, !PT ;  /* 0xfffffff819197812 */ /* 0x000fe400078ec0ff */
[----:B------:R-:W-:-:S03]  /*2980*/  LEA.HI.X R15, R12, R11, R13, 0x1, P0 ;  /* 0x0000000b0c0f7211 */ /* 0x000fc600000f0c0d */
[----:B------:R-:W-:-:S04]  /*2990*/  IMAD.IADD R25, R27, 0x1, -R25 ;  /* 0x000000011b197824 */ /* 0x000fc800078e0a19 */
[----:B------:R-:W-:Y:S01]  /*29a0*/  IMAD.SHL.U32 R25, R25, 0x8, RZ ;  /* 0x0000000819197824 */ /* 0x000fe200078e00ff */
[----:B----4-:R-:W-:-:S04]  /*29b0*/  LEA R12, P0, R16, R10, 0x1 ;  /* 0x0000000a100c7211 */ /* 0x010fc800078008ff */
[----:B-----5:R-:W-:Y:S02]  /*29c0*/  LEA.HI.X R13, R16, R11, R17, 0x1, P0 ;  /* 0x0000000b100d7211 */ /* 0x020fe400000f0c11 */
[----:B------:R-:W-:-:S04]  /*29d0*/  LEA R16, P0, R25, R10, 0x1 ;  /* 0x0000000a19107211 */ /* 0x000fc800078008ff */
[C---:B---3--:R-:W-:Y:S02]  /*29e0*/  LEA.HI.X R17, R25.reuse, R11, R26, 0x1, P0 ;  /* 0x0000000b19117211 */ /* 0x048fe400000f0c1a */
[----:B------:R-:W-:-:S04]  /*29f0*/  ISETP.GE.AND P0, PT, R25, c[0x0][0x1d4], PT ;  /* 0x0000750019007a0c */ /* 0x000fc80003f06270 */
[----:B------:R-:W-:-:S13]  /*2a00*/  ISETP.LT.OR P0, PT, R9, 0x21, P0 ;  /* 0x000000210900780c */ /* 0x000fda0000701670 */
[----:B------:R-:W-:Y:S01]  /*2a10*/  @!PT LDS RZ, [RZ] ;  /* 0x00000000fffff984 */ /* 0x000fe20000000800 */
[----:B------:R-:W-:Y:S01]  /*2a20*/  @!PT LDS RZ, [RZ] ;  /* 0x00000000fffff984 */ /* 0x000fe20000000800 */
[----:B------:R-:W-:Y:S01]  /*2a30*/  @!PT LDS RZ, [RZ] ;  /* 0x00000000fffff984 */ /* 0x000fe20000000800 */
[----:B--2---:R1:W-:Y:S01]  /*2a40*/  LDGSTS.E.BYPASS.LTC128B.128 [R18+0x5080], [R16.64], !P0 ;  /* 0x0508000010127fae */ /* 0x0043e2000c101d52 */
[----:B------:R-:W-:-:S04]  /*2a50*/  LEA R10, P0, R19, R10, 0x1 ;  /* 0x0000000a130a7211 */ /* 0x000fc800078008ff */
        /* <DEDUP_REMOVED lines=8> */
.L_x_261:
[----:B-123--:R-:W-:Y:S05]  /*2ae0*/  BSYNC B0 ;  /* 0x0000000000007941 */ /* 0x00efea0003800000 */
.L_x_260:
[----:B------:R-:W2:Y:S04]  /*2af0*/  LDL R61, [R1+0x4] ;  /* 0x00000400013d7983 */ /* 0x000ea80000100800 */
[----:B------:R-:W3:Y:S04]  /*2b00*/  LDL R60, [R1] ;  /* 0x00000000013c7983 */ /* 0x000ee80000100800 */
[----:B------:R-:W0:Y:S01]  /*2b10*/  LDGDEPBAR ;  /* 0x00000000000079af */ /* 0x000e220000000000 */
[----:B------:R-:W-:Y:S01]  /*2b20*/  WARPSYNC 0xffffffff ;  /* 0xffffffff00007948 */ /* 0x000fe20003800000 */
[----:B----4-:R-:W-:Y:S01]  /*2b30*/  HMMA.16816.F32 R12, R160, R44, RZ ;  /* 0x0000002ca00c723c */ /* 0x010fe200000018ff */
        /* <DEDUP_REMOVED lines=13> */
[C---:B--2---:R-:W-:Y:S01]  /*2c10*/  IMAD R251, R0.reuse, 0x2, R61 ;  /* 0x0000000200fb7824 */ /* 0x044fe200078e023d */
[----:B------:R-:W-:Y:S01]  /*2c20*/  LDSM.16.M88.4 R56, [R61+0x15880] ;  /* 0x015880003d38783b */ /* 0x000fe20000000200 */
[----:B---3--:R-:W-:-:S03]  /*2c30*/  IMAD R245, R0, 0x2, R60 ;  /* 0x0000000200f57824 */ /* 0x008fc600078e023c */
        /* <DEDUP_REMOVED lines=138> */
[----:B------:R-:W2:Y:S06]  /*34e0*/  MUFU.TANH R0, R0 ;  /* 0x0000000000007308 */ /* 0x000eac0000002400 */
[C---:B---3--:R-:W-:Y:S02]  /*34f0*/  HMMA.16816.F32 R40, R232.reuse, R32, R40 ;  /* 0x00000020e828723c */ /* 0x048fe40000001828 */
[----:B------:R3:W1:Y:S06]  /*3500*/  MUFU.TANH R16, R13 ;  /* 0x0000000d00107308 */ /* 0x00066c0000002400 */
        /* <DEDUP_REMOVED lines=13> */
[----:B------:R4:W5:Y:S04]  /*35e0*/  LDL R64, [R1+0x2c] ;  /* 0x00002c0001407983 */ /* 0x0009680000100800 */
[----:B------:R4:W5:Y:S04]  /*35f0*/  LDL R65, [R1+0x18] ;  /* 0x0000180001417983 */ /* 0x0009680000100800 */
[----:B------:R4:W5:Y:S04]  /*3600*/  LDL R66, [R1+0x30] ;  /* 0x0000300001427983 */ /* 0x0009680000100800 */
[----:B------:R4:W5:Y:S01]  /*3610*/  LDL R60, [R1+0x1c] ;  /* 0x00001c00013c7983 */ /* 0x0009620000100800 */
[----:B--2---:R-:W-:-:S03]  /*3620*/  LEA.HI R68, R2, R71, RZ, 0x3 ;  /* 0x0000004702447211 */ /* 0x004fc600078f18ff */
[----:B------:R4:W5:Y:S01]  /*3630*/  LDL R61, [R1+0x10] ;  /* 0x00001000013d7983 */ /* 0x0009620000100800 */
[----:B------:R-:W-:Y:S02]  /*3640*/  LEA.HI R69, R2, R71, RZ, 0x3 ;  /* 0x0000004702457211 */ /* 0x000fe400078f18ff */
[----:B------:R-:W-:Y:S01]  /*3650*/  LOP3.LUT R68, R68, 0xfffffff8, RZ, 0xc0, !PT ;  /* 0xfffffff844447812 */ /* 0x000fe200078ec0ff */
[----:B------:R4:W5:Y:S01]  /*3660*/  LDL R62, [R1+0x28] ;  /* 0x00002800013e7983 */ /* 0x0009620000100800 */
[----:B------:R-:W-:-:S03]  /*3670*/  SHF.R.S32.HI R69, RZ, 0x3, R69 ;  /* 0x00000003ff457819 */ /* 0x000fc60000011445 */
[----:B------:R-:W-:Y:S01]  /*3680*/  IMAD.IADD R68, R71, 0x1, -R68 ;  /* 0x0000000147447824 */ /* 0x000fe200078e0a44 */
[----:B------:R4:W5:Y:S03]  /*3690*/  LDL R63, [R1+0x14] ;  /* 0x00001400013f7983 */ /* 0x0009660000100800 */
        /* <DEDUP_REMOVED lines=11> */
[----:B------:R2:W4:Y:S01]  /*3750*/  @!P3 LDG.E R18, [R12.64] ;  /* 0x000000120c12b981 */ /* 0x000522000c1e1900 */
[----:B------:R-:W-:-:S03]  /*3760*/  IMAD.MOV R11, RZ, RZ, -R11 ;  /* 0x000000ffff0b7224 */ /* 0x000fc600078e0a0b */
[----:B------:R-:W1:Y:S01]  /*3770*/  S2R R69, SR_TID.X ;  /* 0x0000000000457919 */ /* 0x000e620000002100 */
[----:B------:R-:W-:-:S05]  /*3780*/  IMAD R19, R11, c[0x0][0x2b8], R8 ;  /* 0x0000ae000b137a24 */ /* 0x000fca00078e0208 */
[----:B------:R-:W-:-:S05]  /*3790*/  SHF.R.S32.HI R8, RZ, 0x1f, R19 ;  /* 0x0000001fff087819 */ /* 0x000fca0000011413 */
[----:B------:R-:W-:-:S04]  /*37a0*/  IMAD R8, R8, c[0x0][0x1e0], RZ ;  /* 0x0000780008087a24 */ /* 0x000fc800078e02ff */
[C---:B------:R-:W-:Y:S02]  /*37b0*/  IMAD R8, R19.reuse, c[0x0][0x1e4], R8 ;  /* 0x0000790013087a24 */ /* 0x040fe400078e0208 */
[----:B--2---:R-:W-:-:S04]  /*37c0*/  IMAD.WIDE.U32 R12, R19, c[0x0][0x1e0], RZ ;  /* 0x00007800130c7a25 */ /* 0x004fc800078e00ff */
[----:B------:R-:W-:Y:S01]  /*37d0*/  IMAD.IADD R13, R13, 0x1, R8 ;  /* 0x000000010d0d7824 */ /* 0x000fe200078e0208 */
[----:B------:R-:W-:Y:S01]  /*37e0*/  STL [R1+0xc], R19 ;  /* 0x00000c1301007387 */ /* 0x000fe20000100800 */
[----:B------:R-:W-:Y:S01]  /*37f0*/  BSSY B0, `(.L_x_264) ;  /* 0x0000024000007945 */ /* 0x000fe20003800000 */
[----:B---3--:R-:W-:Y:S01]  /*3800*/  IMAD.MOV.U32 R68, RZ, RZ, R67 ;  /* 0x000000ffff447224 */ /* 0x008fe200078e0043 */
[----:B-1----:R-:W-:-:S04]  /*3810*/  LEA.HI R67, R2, R69, RZ, 0x3 ;  /* 0x0000004502437211 */ /* 0x002fc800078f18ff */
[----:B------:R-:W-:-:S05]  /*3820*/  LOP3.LUT R67, R67, 0xfffffff8, RZ, 0xc0, !PT ;  /* 0xfffffff843437812 */ /* 0x000fca00078ec0ff */
[----:B------:R-:W-:-:S04]  /*3830*/  IMAD.IADD R67, R69, 0x1, -R67 ;  /* 0x0000000145437824 */ /* 0x000fc800078e0a43 */
[----:B------:R-:W-:-:S05]  /*3840*/  IMAD.SHL.U32 R67, R67, 0x8, RZ ;  /* 0x0000000843437824 */ /* 0x000fca00078e00ff */
[----:B------:R-:W-:Y:S02]  /*3850*/  ISETP.GE.AND P1, PT, R67, c[0x0][0x1d4], PT ;  /* 0x0000750043007a0c */ /* 0x000fe40003f26270 */
[----:B----4-:R-:W-:Y:S01]  /*3860*/  SHF.R.S32.HI R11, RZ, 0x1f, R18 ;  /* 0x0000001fff0b7819 */ /* 0x010fe20000011412 */
[----:B------:R-:W-:-:S04]  /*3870*/  IMAD.WIDE.U32 R12, R18, c[0x0][0x1f0], R12 ;  /* 0x00007c00120c7a25 */ /* 0x000fc800078e000c */
[----:B------:R-:W-:Y:S01]  /*3880*/  IMAD R11, R11, c[0x0][0x1f0], RZ ;  /* 0x00007c000b0b7a24 */ /* 0x000fe200078e02ff */
[----:B------:R1:W-:Y:S03]  /*3890*/  STL [R1+0x8], R18 ;  /* 0x0000081201007387 */ /* 0x0003e60000100800 */
[----:B------:R-:W-:Y:S01]  /*38a0*/  IMAD R11, R18, c[0x0][0x1f4], R11 ;  /* 0x00007d00120b7a24 */ /* 0x000fe200078e020b */
[----:B------:R-:W-:-:S04]  /*38b0*/  IADD3 R8, P0, R12, UR26, RZ ;  /* 0x0000001a0c087c10 */ /* 0x000fc8000ff1e0ff */
[----:B------:R-:W-:Y:S02]  /*38c0*/  IADD3.X R12, R13, UR22, R11, P0, !PT ;  /* 0x000000160d0c7c10 */ /* 0x000fe400087fe40b */
[----:B------:R-:W-:-:S04]  /*38d0*/  LEA R11, P0, R8, c[0x0][0x1c8], 0x1 ;  /* 0x00007200080b7a11 */ /* 0x000fc800078008ff */
[----:B------:R-:W-:Y:S02]  /*38e0*/  LEA.HI.X R8, R8, c[0x0][0x1cc], R12, 0x1, P0 ;  /* 0x0000730008087a11 */ /* 0x000fe400000f0c0c */
[----:B-1----:R-:W-:-:S04]  /*38f0*/  LEA.HI R18, R2, R69, RZ, 0x3 ;  /* 0x0000004502127211 */ /* 0x002fc800078f18ff */
[----:B------:R-:W-:-:S04]  /*3900*/  SHF.R.S32.HI R18, RZ, 0x3, R18 ;  /* 0x00000003ff127819 */ /* 0x000fc80000011412 */
[----:B------:R-:W-:-:S04]  /*3910*/  IADD3 R17, -R18, 0x30, RZ ;  /* 0x0000003012117810 */ /* 0x000fc80007ffe1ff */
[----:B------:R-:W-:Y:S01]  /*3920*/  ISETP.GE.AND P0, PT, R17, 0x1, PT ;  /* 0x000000011100780c */ /* 0x000fe20003f06270 */
[----:B------:R1:W2:Y:S04]  /*3930*/  SHFL.IDX PT, R12, R11, RZ, 0x181f ;  /* 0x00181fff0b0c7589 */ /* 0x0002a800000e0000 */
[----:B------:R1:W3:Y:S08]  /*3940*/  SHFL.IDX PT, R13, R8, RZ, 0x181f ;  /* 0x00181fff080d7589 */ /* 0x0002f000000e0000 */
[----:B------:R-:W-:Y:S05]  /*3950*/  @!P0 BRA `(.L_x_265) ;  /* 0x000000d000008947 */ /* 0x000fea0003800000 */
[----:B--2---:R-:W-:-:S04]  /*3960*/  LEA R22, P0, R67, R12, 0x1 ;  /* 0x0000000c43167211 */ /* 0x004fc800078008ff */
[----:B---3--:R-:W-:Y:S02]  /*3970*/  LEA.HI.X R23, R67, R13, R68, 0x1, P0 ;  /* 0x0000000d43177211 */ /* 0x008fe400000f0c44 */
[----:B-----5:R-:W-:-:S03]  /*3980*/  LEA R20, P0, R65, R12, 0x1 ;  /* 0x0000000c41147211 */ /* 0x020fc600078008ff */
        /* <DEDUP_REMOVED lines=10> */
.L_x_265:
[----:B------:R-:W-:Y:S05]  /*3a30*/  BSYNC B0 ;  /* 0x0000000000007941 */ /* 0x000fea0003800000 */
.L_x_264:
[----:B------:R-:W-:Y:S01]  /*3a40*/  ISETP.GE.AND P0, PT, R17, 0x21, PT ;  /* 0x000000211100780c */ /* 0x000fe20003f06270 */
[----:B-1----:R-:W1:Y:S01]  /*3a50*/  SHFL.IDX PT, R8, R8, 0x1, 0x181f ;  /* 0x00381f0008087f89 */ /* 0x002e6200000e0000 */
[----:B------:R-:W-:Y:S03]  /*3a60*/  BSSY B0, `(.L_x_263) ;  /* 0x0000010000007945 */ /* 0x000fe60003800000 */
[----:B------:R-:W4:Y:S08]  /*3a70*/  SHFL.IDX PT, R11, R11, 0x1, 0x181f ;  /* 0x00381f000b0b7f89 */ /* 0x000f3000000e0000 */
[----:B------:R-:W-:Y:S05]  /*3a80*/  @!P0 BRA `(.L_x_266) ;  /* 0x000000d000008947 */ /* 0x000fea0003800000 */
[----:B--2-4-:R-:W-:-:S04]  /*3a90*/  LEA R20, P0, R67, R11, 0x1 ;  /* 0x0000000b43147211 */ /* 0x014fc800078008ff */
[----:B-1----:R-:W-:Y:S02]  /*3aa0*/  LEA.HI.X R21, R67, R8, R68, 0x1, P0 ;  /* 0x0000000843157211 */ /* 0x002fe400000f0c44 */
[----:B-----5:R-:W-:-:S03]  /*3ab0*/  LEA R18, P0, R65, R11, 0x1 ;  /* 0x0000000b41127211 */ /* 0x020fc600078008ff */
[----:B------:R-:W-:Y:S01]  /*3ac0*/  @!PT LDS RZ, [RZ] ;  /* 0x00000000fffff984 */ /* 0x000fe20000000800 */
[----:B------:R1:W-:Y:S01]  /*3ad0*/  LDGSTS.E.BYPASS.LTC128B.128 [R60+0x15080], [R20.64], !P1 ;  /* 0x15080000143c7fae */ /* 0x0003e2000c901d52 */
[----:B------:R-:W-:Y:S02]  /*3ae0*/  LEA.HI.X R19, R65, R8, R66, 0x1, P0 ;  /* 0x0000000841137211 */ /* 0x000fe400000f0c42 */
[----:B------:R-:W-:-:S03]  /*3af0*/  LEA R12, P0, R63, R11, 0x1 ;  /* 0x0000000b3f0c7211 */ /* 0x000fc600078008ff */
[----:B------:R1:W-:Y:S01]  /*3b00*/  LDGSTS.E.BYPASS.LTC128B.128 [R60+0x16880], [R18.64], !P6 ;  /* 0x16880000123c7fae */ /* 0x0003e2000f101d52 */
[----:B---3--:R-:W-:Y:S02]  /*3b10*/  LEA.HI.X R13, R63, R8, R64, 0x1, P0 ;  /* 0x000000083f0d7211 */ /* 0x008fe400000f0c40 */
[----:B------:R-:W-:-:S03]  /*3b20*/  LEA R22, P0, R61, R11, 0x1 ;  /* 0x0000000b3d167211 */ /* 0x000fc600078008ff */
[----:B------:R1:W-:Y:S01]  /*3b30*/  LDGSTS.E.BYPASS.LTC128B.128 [R60+0x18080], [R12.64], !P5 ;  /* 0x180800000c3c7fae */ /* 0x0003e2000e901d52 */
[----:B------:R-:W-:-:S05]  /*3b40*/  LEA.HI.X R23, R61, R8, R62, 0x1, P0 ;  /* 0x000000083d177211 */ /* 0x000fca00000f0c3e */
[----:B------:R1:W-:Y:S04]  /*3b50*/  LDGSTS.E.BYPASS.LTC128B.128 [R60+0x19880], [R22.64], !P4 ;  /* 0x19880000163c7fae */ /* 0x0003e8000e101d52 */
.L_x_266:
[----:B------:R-:W-:Y:S05]  /*3b60*/  BSYNC B0 ;  /* 0x0000000000007941 */ /* 0x000fea0003800000 */
.L_x_263:
[----:B-123--:R-:W1:Y:S01]  /*3b70*/  S2R R13, SR_TID.X ;  /* 0x00000000000d7919 */ /* 0x00ee620000002100 */
[----:B------:R-:W-:Y:S01]  /*3b80*/  LOP3.LUT R7, R7, 0xffffffe0, RZ, 0xc0, !PT ;  /* 0xffffffe007077812 */ /* 0x000fe200078ec0ff */
[----:B------:R-:W-:Y:S01]  /*3b90*/  UISETP.NE.AND UP0, UPT, UR15, URZ, UPT ;  /* 0x0000003f0f00728c */ /* 0x000fe2000bf05270 */
[----:B------:R-:W-:Y:S01]  /*3ba0*/  SHF.R.S32.HI R12, RZ, 0x1f, R6 ;  /* 0x0000001fff0c7819 */ /* 0x000fe20000011406 */
[----:B------:R-:W-:Y:S01]  /*3bb0*/  FMUL.FTZ R53, R53, c[0x0][0x320] ;  /* 0x0000c80035357a20 */ /* 0x000fe20000410000 */
        /* <DEDUP_REMOVED lines=9> */
[----:B------:R-:W-:Y:S01]  /*3c50*/  ULOP3.LUT UR24, URZ, UR24, URZ, 0x33, !UPT ;  /* 0x000000183f187292 */ /* 0x000fe2000f8e333f */
[----:B------:R-:W-:Y:S01]  /*3c60*/  IMAD.U32 R18, RZ, RZ, UR29 ;  /* 0x0000001dff127e24 */ /* 0x000fe2000f8e00ff */
[----:B------:R-:W0:Y:S01]  /*3c70*/  LDGDEPBAR ;  /* 0x00000000000079af */ /* 0x000e220000000000 */
[----:B------:R-:W-:-:S04]  /*3c80*/  IMAD.IADD R12, R6, 0x1, -R12 ;  /* 0x00000001060c7824 */ /* 0x000fc800078e0a0c */
[----:B------:R2:W4:Y:S02]  /*3c90*/  MUFU.TANH R127, R52 ;  /* 0x00000034007f7308 */ /* 0x0005240000002400 */
[----:B-1--4-:R-:W-:Y:S01]  /*3ca0*/  LEA.HI R11, R2, R13, RZ, 0x2 ;  /* 0x0000000d020b7211 */ /* 0x012fe200078f10ff */
[----:B------:R-:W-:-:S03]  /*3cb0*/  IMAD.IADD R7, R13, 0x1, -R7 ;  /* 0x000000010d077824 */ /* 0x000fc600078e0a07 */
[----:B------:R-:W-:Y:S02]  /*3cc0*/  LOP3.LUT R11, R11, 0xfffffffc, RZ, 0xc0, !PT ;  /* 0xfffffffc0b0b7812 */ /* 0x000fe400078ec0ff */
[----:B------:R2:W1:Y:S01]  /*3cd0*/  MUFU.TANH R125, R48 ;  /* 0x00000030007d7308 */ /* 0x0004620000002400 */
[----:B------:R-:W-:Y:S02]  /*3ce0*/  SHF.R.S32.HI R8, RZ, 0x1f, R7 ;  /* 0x0000001fff087819 */ /* 0x000fe40000011407 */
[----:B------:R-:W-:Y:S02]  /*3cf0*/  IMAD.IADD R11, R13, 0x1, -R11 ;  /* 0x000000010d0b7824 */ /* 0x000fe400078e0a0b */
[----:B------:R-:W-:-:S03]  /*3d00*/  LEA.HI R8, R8, R7, RZ, 0x2 ;  /* 0x0000000708087211 */ /* 0x000fc600078f10ff */
[----:B------:R2:W4:Y:S01]  /*3d10*/  MUFU.TANH R124, R49 ;  /* 0x00000031007c7308 */ /* 0x0005220000002400 */
[----:B------:R-:W-:Y:S02]  /*3d20*/  LEA.HI R2, R11, R11, RZ, 0x1 ;  /* 0x0000000b0b027211 */ /* 0x000fe400078f08ff */
[----:B------:R-:W-:Y:S02]  /*3d30*/  LEA.HI.SX32 R6, R8, UR23, 0x1e ;  /* 0x0000001708067c11 */ /* 0x000fe4000f8ff2ff */
[----:B------:R-:W-:-:S03]  /*3d40*/  LOP3.LUT R2, R2, 0x1ffffffe, RZ, 0xc0, !PT ;  /* 0x1ffffffe02027812 */ /* 0x000fc600078ec0ff */
[----:B------:R-:W-:Y:S02]  /*3d50*/  IMAD R6, R12, 0x10, R6 ;  /* 0x000000100c067824 */ /* 0x000fe400078e0206 */
[----:B------:R-:W-:Y:S02]  /*3d60*/  IMAD.IADD R2, R11, 0x1, -R2 ;  /* 0x000000010b027824 */ /* 0x000fe400078e0a02 */
[----:B------:R-:W-:Y:S02]  /*3d70*/  FMUL.FTZ R12, R41, c[0x0][0x320] ;  /* 0x0000c800290c7a20 */ /* 0x000fe40000410000 */
[----:B------:R-:W-:Y:S02]  /*3d80*/  IMAD R13, R2, 0x8, R6 ;  /* 0x00000008020d7824 */ /* 0x000fe400078e0206 */
[----:B------:R-:W-:Y:S02]  /*3d90*/  FMUL.FTZ R11, R36, c[0x0][0x320] ;  /* 0x0000c800240b7a20 */ /* 0x000fe40000410000 */
[----:B------:R-:W-:Y:S01]  /*3da0*/  @P0 IMAD.HI.U32 R6, R13, c[0x0][0x2c8], RZ ;  /* 0x0000b2000d060a27 */ /* 0x000fe200078e00ff */
[----:B------:R-:W-:Y:S01]  /*3db0*/  PLOP3.LUT P0, PT, PT, PT, UP0, 0x80, 0x0 ;  /* 0x000000000000781c */ /* 0x000fe20003f0f008 */
[----:B------:R-:W-:Y:S01]  /*3dc0*/  UISETP.NE.AND UP0, UPT, UR14, URZ, UPT ;  /* 0x0000003f0e00728c */ /* 0x000fe2000bf05270 */
[----:B------:R1:W-:Y:S01]  /*3dd0*/  STL [R1+0x34], R13 ;  /* 0x0000340d01007387 */ /* 0x0003e20000100800 */
[----:B------:R-:W-:Y:S01]  /*3de0*/  IMAD.MOV.U32 R2, RZ, RZ, R13 ;  /* 0x000000ffff027224 */ /* 0x000fe200078e000d */
[----:B------:R-:W1:Y:S08]  /*3df0*/  MUFU.TANH R12, R12 ;  /* 0x0000000c000c7308 */ /* 0x000e700000002400 */
[----:B------:R-:W2:Y:S01]  /*3e00*/  MUFU.TANH R11, R11 ;  /* 0x0000000b000b7308 */ /* 0x000ea20000002400 */
[----:B------:R-:W-:-:S02]  /*3e10*/  @P0 SHF.R.U32.HI R2, RZ, c[0x0][0x2cc], R6 ;  /* 0x0000b300ff020a19 */ /* 0x000fc40000011606 */
[----:B------:R-:W-:Y:S02]  /*3e20*/  LOP3.LUT R6, R8, 0x7ffffffc, RZ, 0xc0, !PT ;  /* 0x7ffffffc08067812 */ /* 0x000fe400078ec0ff */
[----:B------:R-:W-:Y:S01]  /*3e30*/  PLOP3.LUT P0, PT, PT, PT, UP0, 0x40, 0x0 ;  /* 0x000000000000781c */ /* 0x000fe20003f0e808 */
[----:B------:R-:W2:Y:S02]  /*3e40*/  SHFL.IDX PT, R17, R2, RZ, 0x1c1f ;  /* 0x001c1fff02117589 */ /* 0x000ea400000e0000 */
[----:B------:R-:W-:Y:S01]  /*3e50*/  IMAD.IADD R7, R7, 0x1, -R6 ;  /* 0x0000000107077824 */ /* 0x000fe200078e0a06 */
[----:B------:R2:W2:Y:S01]  /*3e60*/  MUFU.TANH R8, R37 ;  /* 0x0000002500087308 */ /* 0x0004a20000002400 */
[----:B------:R-:W-:Y:S02]  /*3e70*/  IMAD.U32 R6, RZ, RZ, UR32 ;  /* 0x00000020ff067e24 */ /* 0x000fe4000f8e00ff */
[----:B------:R-:W-:Y:S02]  /*3e80*/  IMAD.SHL.U32 R20, R7, 0x2, RZ ;  /* 0x0000000207147824 */ /* 0x000fe400078e00ff */
[----:B-1----:R-:W-:-:S03]  /*3e90*/  FMUL.FTZ R13, R40, c[0x0][0x320] ;  /* 0x0000c800280d7a20 */ /* 0x002fc60000410000 */
[C---:B------:R-:W-:Y:S01]  /*3ea0*/  IADD3 R6, -R20.reuse, 0x1, R6 ;  /* 0x0000000114067810 */ /* 0x040fe20007ffe106 */
[----:B------:R1:W-:Y:S01]  /*3eb0*/  STL [R1+0x38], R20 ;  /* 0x0000381401007387 */ /* 0x0003e20000100800 */
[----:B------:R-:W-:Y:S02]  /*3ec0*/  IADD3 R18, -R20, UR8, R18 ;  /* 0x0000000814127c10 */ /* 0x000fe4000fffe112 */
[----:B------:R-:W-:Y:S01]  /*3ed0*/  IADD3 R19, R6, -UR12, RZ ;  /* 0x8000000c06137c10 */ /* 0x000fe2000fffe0ff */
[----:B------:R-:W1:Y:S01]  /*3ee0*/  MUFU.TANH R13, R13 ;  /* 0x0000000d000d7308 */ /* 0x000e620000002400 */
[----:B------:R-:W-:Y:S02]  /*3ef0*/  IADD3 R7, -R20, UR29, RZ ;  /* 0x0000001d14077c10 */ /* 0x000fe4000fffe1ff */
[C---:B------:R-:W-:Y:S02]  /*3f00*/  IADD3 R6, R19.reuse, c[0x0][0x328], RZ ;  /* 0x0000ca0013067a10 */ /* 0x040fe40007ffe0ff */
[----:B------:R-:W-:-:S03]  /*3f10*/  IADD3 R19, R19, UR24, RZ ;  /* 0x0000001813137c10 */ /* 0x000fc6000fffe0ff */
[----:B--2---:R-:W-:-:S05]  /*3f20*/  IMAD.IADD R21, R6, 0x1, R17 ;  /* 0x0000000106157824 */ /* 0x004fca00078e0211 */
[----:B------:R-:W-:Y:S01]  /*3f30*/  IMNMX R21, R21, R18, PT ;  /* 0x0000001215157217 */ /* 0x000fe20003800200 */
[----:B-1----:R-:W-:Y:S01]  /*3f40*/  IMAD.IADD R20, R19, 0x1, R17 ;  /* 0x0000000113147824 */ /* 0x002fe200078e0211 */
[----:B------:R-:W-:Y:S05]  /*3f50*/  @P0 BRA `(.L_x_267) ;  /* 0x0000015000000947 */ /* 0x000fea0003800000 */
[----:B---34-:R-:W-:Y:S01]  /*3f60*/  IMAD.U32 R22, RZ, RZ, UR12 ;  /* 0x0000000cff167e24 */ /* 0x018fe2000f8e00ff */
[----:B------:R-:W-:Y:S04]  /*3f70*/  BSSY B0, `(.L_x_268) ;  /* 0x000000f000007945 */ /* 0x000fe80003800000 */
[----:B------:R-:W-:-:S04]  /*3f80*/  IADD3 R22, -R22, UR8, R17 ;  /* 0x0000000816167c10 */ /* 0x000fc8000fffe111 */
[----:B------:R-:W-:-:S13]  /*3f90*/  ISETP.GT.AND P0, PT, R22, -0x1, PT ;  /* 0xffffffff1600780c */ /* 0x000fda0003f04270 */
[----:B------:R-:W-:Y:S05]  /*3fa0*/  @P0 BRA `(.L_x_269) ;  /* 0x0000007000000947 */ /* 0x000fea0003800000 */
[----:B------:R-:W-:Y:S01]  /*3fb0*/  IMAD.MOV.U32 R17, RZ, RZ, 0x1 ;  /* 0x00000001ff117424 */ /* 0x000fe200078e00ff */
[----:B------:R-:W-:-:S04]  /*3fc0*/  LOP3.LUT R22, RZ, R22, RZ, 0x33, !PT ;  /* 0x00000016ff167212 */ /* 0x000fc800078e33ff */
[----:B------:R-:W-:-:S13]  /*3fd0*/  ISETP.NE.AND P0, PT, R17, c[0x0][0x32c], PT ;  /* 0x0000cb0011007a0c */ /* 0x000fda0003f05270 */
[----:B------:R-:W-:-:S05]  /*3fe0*/  @P0 IMAD.HI.U32 R17, R22, c[0x0][0x330], RZ ;  /* 0x0000cc0016110a27 */ /* 0x000fca00078e00ff */
[----:B------:R-:W-:-:S04]  /*3ff0*/  @P0 SHF.R.U32.HI R22, RZ, c[0x0][0x334], R17 ;  /* 0x0000cd00ff160a19 */ /* 0x000fc80000011611 */
[----:B------:R-:W-:Y:S01]  /*4000*/  LOP3.LUT R22, RZ, R22, RZ, 0x33, !PT ;  /* 0x00000016ff167212 */ /* 0x000fe200078e33ff */
[----:B------:R-:W-:Y:S05]  /*4010*/  BRA `(.L_x_270) ;  /* 0x0000004000007947 */ /* 0x000fea0003800000 */
.L_x_269:
[----:B------:R-:W-:-:S04]  /*4020*/  MOV R17, 0x1 ;  /* 0x0000000100117802 */ /* 0x000fc80000000f00 */
[----:B------:R-:W-:-:S13]  /*4030*/  ISETP.NE.AND P0, PT, R17, c[0x0][0x32c], PT ;  /* 0x0000cb0011007a0c */ /* 0x000fda0003f05270 */
[----:B------:R-:W-:-:S05]  /*4040*/  @P0 IMAD.HI.U32 R17, R22, c[0x0][0x330], RZ ;  /* 0x0000cc0016110a27 */ /* 0x000fca00078e00ff */
[----:B------:R-:W-:Y:S02]  /*4050*/  @P0 SHF.R.U32.HI R22, RZ, c[0x0][0x334], R17 ;  /* 0x0000cd00ff160a19 */ /* 0x000fe40000011611 */
.L_x_270:
[----:B------:R-:W-:Y:S05]  /*4060*/  BSYNC B0 ;  /* 0x0000000000007941 */ /* 0x000fea0003800000 */
.L_x_268:
[----:B------:R-:W-:-:S05]  /*4070*/  IMAD R22, R22, c[0x0][0x32c], R7 ;  /* 0x0000cb0016167a24 */ /* 0x000fca00078e0207 */
[----:B------:R-:W-:Y:S02]  /*4080*/  IADD3 R17, R22, c[0x0][0x32c], RZ ;  /* 0x0000cb0016117a10 */ /* 0x000fe40007ffe0ff */
[----:B------:R-:W-:Y:S02]  /*4090*/  IMNMX R20, R20, R22, !PT ;  /* 0x0000001614147217 */ /* 0x000fe40007800200 */
[----:B------:R-:W-:Y:S02]  /*40a0*/  IMNMX R21, R21, R17, PT ;  /* 0x0000001115157217 */ /* 0x000fe40003800200 */
.L_x_267:
[----:B---34-:R-:W-:Y:S01]  /*40b0*/  UISETP.GE.AND UP0, UPT, UR29, 0x1, UPT ;  /* 0x000000011d00788c */ /* 0x018fe2000bf06270 */
[----:B------:R-:W-:Y:S01]  /*40c0*/  FMUL.FTZ R23, R42, c[0x0][0x320] ;  /* 0x0000c8002a177a20 */ /* 0x000fe20000410000 */
        /* <DEDUP_REMOVED lines=25> */
[----:B------:R1:W2:Y:S01]  /*4260*/  MUFU.TANH R168, R54 ;  /* 0x0000003600a87308 */ /* 0x0002a20000002400 */
[----:B------:R-:W-:Y:S01]  /*4270*/  ISETP.LT.OR P0, PT, R21, 0x2, P0 ;  /* 0x000000021500780c */ /* 0x000fe20000701670 */
[----:B------:R-:W-:-:S03]  /*4280*/  FMUL.FTZ R39, R39, c[0x0][0x320] ;  /* 0x0000c80027277a20 */ /* 0x000fc60000410000 */
[----:B------:R-:W-:Y:S02]  /*4290*/  FSEL R16, R16, -INF , !P0 ;  /* 0xff80000010107808 */ /* 0x000fe40004000000 */
[----:B------:R-:W-:Y:S01]  /*42a0*/  PLOP3.LUT P0, PT, PT, PT, UP0, 0x40, 0x0 ;  /* 0x000000000000781c */ /* 0x000fe20003f0e808 */
[----:B------:R-:W-:Y:S01]  /*42b0*/  UISETP.GE.AND UP0, UPT, UR29, 0xa, UPT ;  /* 0x0000000a1d00788c */ /* 0x000fe2000bf06270 */
[----:B------:R-:W3:Y:S02]  /*42c0*/  MUFU.TANH R0, R0 ;  /* 0x0000000000007308 */ /* 0x000ee40000002400 */
[----:B------:R-:W-:Y:S01]  /*42d0*/  ISETP.GT.AND P0, PT, R20, 0x8, P0 ;  /* 0x000000081400780c */ /* 0x000fe20000704270 */
[----:B------:R-:W-:-:S03]  /*42e0*/  UP2UR UR5, UPR, URZ, 0x1 ;  /* 0x000000013f057883 */ /* 0x000fc60008000000 */
[----:B------:R-:W-:Y:S02]  /*42f0*/  ISETP.LT.OR P0, PT, R21, 0x9, P0 ;  /* 0x000000091500780c */ /* 0x000fe40000701670 */
[----:B------:R1:W4:Y:S02]  /*4300*/  MUFU.TANH R159, R55 ;  /* 0x00000037009f7308 */ /* 0x0003240000002400 */
        /* <DEDUP_REMOVED lines=14> */
[----:B------:R-:W-:Y:S02]  /*43f0*/  FSEL R13, R13, -INF , !P0 ;  /* 0xff8000000d0d7808 */ /* 0x000fe40004000000 */
[----:B------:R-:W-:Y:S01]  /*4400*/  PLOP3.LUT P0, PT, PT, PT, UP6, 0x40, 0x0 ;  /* 0x000000000000781c */ /* 0x000fe20003f0e868 */
[----:B------:R-:W-:-:S03]  /*4410*/  UISETP.NE.AND UP6, UPT, UR14, URZ, UPT ;  /* 0x0000003f0e00728c */ /* 0x000fc6000bfc5270 */
[----:B------:R-:W-:Y:S01]  /*4420*/  ISETP.GT.AND P0, PT, R20, 0x11, P0 ;  /* 0x000000111400780c */ /* 0x000fe20000704270 */
[----:B------:R-:W1:Y:S03]  /*4430*/  MUFU.TANH R23, R23 ;  /* 0x0000001700177308 */ /* 0x000e660000002400 */
[----:B------:R-:W-:-:S04]  /*4440*/  ISETP.LT.OR P0, PT, R21, 0x12, P0 ;  /* 0x000000121500780c */ /* 0x000fc80000701670 */
[----:B------:R-:W-:Y:S01]  /*4450*/  FSEL R12, R12, -INF , !P0 ;  /* 0xff8000000c0c7808 */ /* 0x000fe20004000000 */
[----:B------:R-:W1:Y:S01]  /*4460*/  MUFU.TANH R24, R24 ;  /* 0x0000001800187308 */ /* 0x000e620000002400 */
        /* <DEDUP_REMOVED lines=21> */
[----:B------:R-:W-:Y:S02]  /*45c0*/  ISETP.GT.AND P0, PT, R20, 0x29, P0 ;  /* 0x000000291400780c */ /* 0x000fe40000704270 */
[----:B------:R-:W1:Y:S02]  /*45d0*/  SHFL.IDX PT, R20, R2, 0x1, 0x1c1f ;  /* 0x003c1f0002147f89 */ /* 0x000e6400000e0000 */
[----:B------:R-:W-:Y:S01]  /*45e0*/  ISETP.LT.OR P0, PT, R21, 0x2a, P0 ;  /* 0x0000002a1500780c */ /* 0x000fe20000701670 */
[----:B------:R-:W-:-:S03]  /*45f0*/  FMUL.FTZ R21, R38, c[0x0][0x320] ;  /* 0x0000c80026157a20 */ /* 0x000fc60000410000 */
[----:B------:R-:W-:Y:S02]  /*4600*/  FSEL R124, R124, -INF , !P0 ;  /* 0xff8000007c7c7808 */ /* 0x000fe40004000000 */
[----:B------:R-:W-:Y:S01]  /*4610*/  PLOP3.LUT P0, PT, PT, PT, UP6, 0x40, 0x0 ;  /* 0x000000000000781c */ /* 0x000fe20003f0e868 */
[----:B------:R-:W2:Y:S01]  /*4620*/  MUFU.TANH R21, R21 ;  /* 0x0000001500157308 */ /* 0x000ea20000002400 */
[----:B------:R-:W-:Y:S01]  /*4630*/  UISETP.NE.AND UP6, UPT, UR35, URZ, UPT ;  /* 0x0000003f2300728c */ /* 0x000fe2000bfc5270 */
[----:B-1----:R-:W-:-:S06]  /*4640*/  IMAD.IADD R2, R6, 0x1, R20 ;  /* 0x0000000106027824 */ /* 0x002fcc00078e0214 */
[----:B------:R1:W1:Y:S01]  /*4650*/  MUFU.TANH R6, R39 ;  /* 0x0000002700067308 */ /* 0x0002620000002400 */
[----:B------:R-:W-:Y:S01]  /*4660*/  IMAD.IADD R22, R19, 0x1, R20 ;  /* 0x0000000113167824 */ /* 0x000fe200078e0214 */
[----:B------:R-:W-:Y:S02]  /*4670*/  IMNMX R2, R2, R18, PT ;  /* 0x0000001202027217 */ /* 0x000fe40003800200 */
[----:B------:R-:W-:Y:S05]  /*4680*/  @P0 BRA `(.L_x_271) ;  /* 0x0000015000000947 */ /* 0x000fea0003800000 */
[----:B--234-:R-:W-:Y:S01]  /*4690*/  IMAD.U32 R18, RZ, RZ, UR12 ;  /* 0x0000000cff127e24 */ /* 0x01cfe2000f8e00ff */
        /* <DEDUP_REMOVED lines=11> */
.L_x_273:
[----:B------:R-:W-:-:S04]  /*4750*/  MOV R18, 0x1 ;  /* 0x0000000100127802 */ /* 0x000fc80000000f00 */
[----:B------:R-:W-:-:S13]  /*4760*/  ISETP.NE.AND P0, PT, R18, c[0x0][0x32c], PT ;  /* 0x0000cb0012007a0c */ /* 0x000fda0003f05270 */
[----:B------:R-:W-:-:S05]  /*4770*/  @P0 IMAD.HI.U32 R18, R20, c[0x0][0x330], RZ ;  /* 0x0000cc0014120a27 */ /* 0x000fca00078e00ff */
[----:B------:R-:W-:Y:S02]  /*4780*/  @P0 SHF.R.U32.HI R20, RZ, c[0x0][0x334], R18 ;  /* 0x0000cd00ff140a19 */ /* 0x000fe40000011612 */
.L_x_274:
[----:B------:R-:W-:Y:S05]  /*4790*/  BSYNC B0 ;  /* 0x0000000000007941 */ /* 0x000fea0003800000 */
.L_x_272:
[----:B------:R-:W-:-:S05]  /*47a0*/  IMAD R20, R20, c[0x0][0x32c], R7 ;  /* 0x0000cb0014147a24 */ /* 0x000fca00078e0207 */
[----:B------:R-:W-:Y:S02]  /*47b0*/  IADD3 R7, R20, c[0x0][0x32c], RZ ;  /* 0x0000cb0014077a10 */ /* 0x000fe40007ffe0ff */
[----:B------:R-:W-:Y:S02]  /*47c0*/  IMNMX R22, R22, R20, !PT ;  /* 0x0000001416167217 */ /* 0x000fe40007800200 */
[----:B------:R-:W-:Y:S02]  /*47d0*/  IMNMX R2, R2, R7, PT ;  /* 0x0000000702027217 */ /* 0x000fe40003800200 */
.L_x_271:
[----:B--234-:R-:W-:Y:S01]  /*47e0*/  UP2UR UR29, UPR, URZ, 0x10 ;  /* 0x000000103f1d7883 */ /* 0x01cfe20008000000 */
[----:B------:R-:W-:Y:S01]  /*47f0*/  IMAD.SHL.U32 R252, R5, 0x2, RZ ;  /* 0x0000000205fc7824 */ /* 0x000fe200078e00ff */
[----:B------:R-:W-:Y:S02]  /*4800*/  UISETP.NE.AND UP4, UPT, UR34, URZ, UPT ;  /* 0x0000003f2200728c */ /* 0x000fe4000bf85270 */
[----:B------:R-:W-:Y:S01]  /*4810*/  UP2UR UR34, UPR, URZ, 0x8 ;  /* 0x000000083f227883 */ /* 0x000fe20008000000 */
[--C-:B------:R-:W-:Y:S01]  /*4820*/  IMAD R250, R4, 0x2, R252.reuse ;  /* 0x0000000204fa7824 */ /* 0x100fe200078e02fc */
[----:B------:R-:W-:Y:S01]  /*4830*/  UISETP.NE.AND UP3, UPT, UR33, URZ, UPT ;  /* 0x0000003f2100728c */ /* 0x000fe2000bf65270 */
[----:B------:R-:W-:Y:S01]  /*4840*/  LDSM.16.MT88.4 R136, [R252+0x4080] ;  /* 0x00408000fc88783b */ /* 0x000fe20000004200 */
[----:B------:R-:W-:Y:S01]  /*4850*/  PLOP3.LUT P0, PT, PT, PT, UP4, 0x40, 0x0 ;  /* 0x000000000000781c */ /* 0x000fe20003f0e848 */
[----:B------:R-:W-:Y:S01]  /*4860*/  UP2UR UR33, UPR, URZ, 0x4 ;  /* 0x000000043f217883 */ /* 0x000fe20008000000 */
[C---:B------:R-:W-:Y:S01]  /*4870*/  IMAD R249, R3.reuse, 0x2, R252 ;  /* 0x0000000203f97824 */ /* 0x040fe200078e02fc */
[----:B------:R-:W-:Y:S01]  /*4880*/  UISETP.NE.AND UP2, UPT, UR32, URZ, UPT ;  /* 0x0000003f2000728c */ /* 0x000fe2000bf45270 */
[----:B------:R-:W-:Y:S01]  /*4890*/  ISETP.GT.AND P0, PT, R22, RZ, P0 ;  /* 0x000000ff1600720c */ /* 0x000fe20000704270 */
[----:B------:R-:W-:Y:S01]  /*48a0*/  UP2UR UR32, UPR, URZ, 0x2 ;  /* 0x000000023f207883 */ /* 0x000fe20008000000 */
[----:B------:R-:W-:Y:S01]  /*48b0*/  IMAD R248, R3, 0x2, R250 ;  /* 0x0000000203f87824 */ /* 0x000fe200078e02fa */
        /* <DEDUP_REMOVED lines=10> */
[----:B------:R-:W-:Y:S01]  /*4960*/  UIADD3 UR21, UR21, -0x2, URZ ;  /* 0xfffffffe15157890 */ /* 0x000fe2000fffe03f */
[----:B------:R-:W-:-:S02]  /*4970*/  ISETP.GT.AND P0, PT, R22, 0x1, P0 ;  /* 0x000000011600780c */ /* 0x000fc40000704270 */
[----:B------:R-:W-:Y:S02]  /*4980*/  LDSM.16.MT88.4 R48, [R250+0x5880] ;  /* 0x00588000fa30783b */ /* 0x000fe40000004200 */
[----:B------:R-:W-:Y:S02]  /*4990*/  ISETP.LT.OR P0, PT, R2, 0x2, P0 ;  /* 0x000000020200780c */ /* 0x000fe40000701670 */
[----:B------:R-:W-:Y:S02]  /*49a0*/  LDSM.16.MT88.4 R88, [R249+0x7080] ;  /* 0x00708000f958783b */ /* 0x000fe40000004200 */
[----:B------:R-:W-:Y:S02]  /*49b0*/  FSEL R19, R10, -INF , !P0 ;  /* 0xff8000000a137808 */ /* 0x000fe40004000000 */
[----:B------:R-:W-:Y:S01]  /*49c0*/  PLOP3.LUT P0, PT, PT, PT, UP2, 0x40, 0x0 ;  /* 0x000000000000781c */ /* 0x000fe20003f0e828 */
[----:B------:R-:W-:Y:S01]  /*49d0*/  UISETP.NE.AND UP2, UPT, UR33, URZ, UPT ;  /* 0x0000003f2100728c */ /* 0x000fe2000bf45270 */
[----:B-----5:R-:W-:Y:S02]  /*49e0*/  LDSM.16.MT88.4 R64, [R248+0x5880] ;  /* 0x00588000f840783b */ /* 0x020fe40000004200 */
[----:B------:R-:W-:-:S02]  /*49f0*/  ISETP.GT.AND P0, PT, R22, 0x8, P0 ;  /* 0x000000081600780c */ /* 0x000fc40000704270 */
[----:B------:R-:W-:Y:S02]  /*4a00*/  LDSM.16.MT88.4 R104, [R252+0x8880] ;  /* 0x00888000fc68783b */ /* 0x000fe40000004200 */
[----:B------:R-:W-:Y:S02]  /*4a10*/  ISETP.LT.OR P0, PT, R2, 0x9, P0 ;  /* 0x000000090200780c */ /* 0x000fe40000701670 */
[----:B------:R-:W-:Y:S02]  /*4a20*/  LDSM.16.MT88.4 R96, [R248+0x7080] ;  /* 0x00708000f860783b */ /* 0x000fe40000004200 */
[----:B------:R-:W-:Y:S02]  /*4a30*/  FSEL R18, R24, -INF , !P0 ;  /* 0xff80000018127808 */ /* 0x000fe40004000000 */
[----:B------:R-:W-:Y:S01]  /*4a40*/  PLOP3.LUT P0, PT, PT, PT, UP1, 0x40, 0x0 ;  /* 0x000000000000781c */ /* 0x000fe20003f0e818 */
[----:B------:R-:W-:Y:S01]  /*4a50*/  UISETP.NE.AND UP1, UPT, UR32, URZ, UPT ;  /* 0x0000003f2000728c */ /* 0x000fe2000bf25270 */
[----:B------:R-:W-:Y:S02]  /*4a60*/  LDSM.16.MT88.4 R112, [R250+0x8880] ;  /* 0x00888000fa70783b */ /* 0x000fe40000004200 */
[----:B------:R-:W-:-:S02]  /*4a70*/  ISETP.GT.AND P0, PT, R22, 0x9, P0 ;  /* 0x000000091600780c */ /* 0x000fc40000704270 */
[----:B------:R-:W-:Y:S02]  /*4a80*/  LDSM.16.MT88.4 R32, [R248+0x4080] ;  /* 0x00408000f820783b */ /* 0x000fe40000004200 */
[----:B------:R-:W-:Y:S02]  /*4a90*/  ISETP.LT.OR P0, PT, R2, 0xa, P0 ;  /* 0x0000000a0200780c */ /* 0x000fe40000701670 */
        /* <DEDUP_REMOVED lines=10> */
[----:B------:R-:W-:-:S02]  /*4b40*/  ISETP.LT.OR P0, PT, R2, 0x11, P0 ;  /* 0x000000110200780c */ /* 0x000fc40000701670 */
[----:B------:R-:W-:Y:S01]  /*4b50*/  FMNMX.FTZ R0, R14, R0, !PT ;  /* 0x000000000e007209 */ /* 0x000fe20007810000 */
[----:B------:R-:W-:Y:S01]  /*4b60*/  LDSM.16.MT88.4 R72, [R252+0x7080] ;  /* 0x00708000fc48783b */ /* 0x000fe20000004200 */
[----:B------:R-:W-:Y:S02]  /*4b70*/  FSEL R9, R23, -INF , !P0 ;  /* 0xff80000017097808 */ /* 0x000fe40004000000 */
[----:B------:R-:W-:Y:S01]  /*4b80*/  PLOP3.LUT P0, PT, PT, PT, UP6, 0x40, 0x0 ;  /* 0x000000000000781c */ /* 0x000fe20003f0e868 */
[----:B------:R-:W-:Y:S01]  /*4b90*/  LDSM.16.MT88.4 R24, [R250+0x4880] ;  /* 0x00488000fa18783b */ /* 0x000fe20000004200 */
[----:B------:R-:W-:Y:S01]  /*4ba0*/  FMNMX.FTZ R0, R13, R0, !PT ;  /* 0x000000000d007209 */ /* 0x000fe20007810000 */
[----:B------:R-:W-:Y:S01]  /*4bb0*/  UISETP.NE.AND UP6, UPT, UR14, URZ, UPT ;  /* 0x0000003f0e00728c */ /* 0x000fe2000bfc5270 */
[----:B------:R-:W-:Y:S02]  /*4bc0*/  ISETP.GT.AND P0, PT, R22, 0x11, P0 ;  /* 0x000000111600780c */ /* 0x000fe40000704270 */
[----:B------:R-:W-:-:S02]  /*4bd0*/  FMNMX.FTZ R0, R12, R0, !PT ;  /* 0x000000000c007209 */ /* 0x000fc40007810000 */
[----:B------:R-:W-:Y:S02]  /*4be0*/  ISETP.LT.OR P0, PT, R2, 0x12, P0 ;  /* 0x000000120200780c */ /* 0x000fe40000701670 */
[----:B------:R-:W-:Y:S02]  /*4bf0*/  FMNMX.FTZ R0, R11, R0, !PT ;  /* 0x000000000b007209 */ /* 0x000fe40007810000 */
[----:B------:R-:W-:Y:S02]  /*4c00*/  FSEL R170, R170, -INF , !P0 ;  /* 0xff800000aaaa7808 */ /* 0x000fe40004000000 */
[----:B------:R-:W-:Y:S01]  /*4c10*/  PLOP3.LUT P0, PT, PT, PT, UP5, 0x40, 0x0 ;  /* 0x000000000000781c */ /* 0x000fe20003f0e858 */
[----:B------:R-:W-:Y:S01]  /*4c20*/  UISETP.NE.AND UP5, UPT, UR15, URZ, UPT ;  /* 0x0000003f0f00728c */ /* 0x000fe2000bfa5270 */
[----:B------:R-:W-:Y:S02]  /*4c30*/  FMNMX.FTZ R0, R8, R0, !PT ;  /* 0x0000000008007209 */ /* 0x000fe40007810000 */
[----:B------:R-:W-:-:S02]  /*4c40*/  ISETP.GT.AND P0, PT, R22, 0x18, P0 ;  /* 0x000000181600780c */ /* 0x000fc40000704270 */
[----:B------:R-:W-:Y:S02]  /*4c50*/  FMNMX.FTZ R0, R127, R0, !PT ;  /* 0x000000007f007209 */ /* 0x000fe40007810000 */
[----:B------:R-:W-:Y:S02]  /*4c60*/  ISETP.LT.OR P0, PT, R2, 0x19, P0 ;  /* 0x000000190200780c */ /* 0x000fe40000701670 */
[----:B------:R-:W-:Y:S02]  /*4c70*/  FMNMX.FTZ R0, R126, R0, !PT ;  /* 0x000000007e007209 */ /* 0x000fe40007810000 */
[----:B------:R-:W-:Y:S01]  /*4c80*/  FSEL R7, R21, -INF , !P0 ;  /* 0xff80000015077808 */ /* 0x000fe20004000000 */
[----:B------:R-:W-:Y:S01]  /*4c90*/  @UP5 USHF.L.U32 UR28, UR28, 0x7, URZ ;  /* 0x000000071c1c5899 */ /* 0x000fe2000800063f */
[----:B------:R-:W-:Y:S02]  /*4ca0*/  PLOP3.LUT P0, PT, PT, PT, UP4, 0x40, 0x0 ;  /* 0x000000000000781c */ /* 0x000fe40003f0e848 */
[----:B------:R-:W-:Y:S01]  /*4cb0*/  FMNMX.FTZ R0, R125, R0, !PT ;  /* 0x000000007d007209 */ /* 0x000fe20007810000 */
[----:B------:R-:W-:Y:S01]  /*4cc0*/  UIMAD.WIDE.U32 UR28, UR28, UR4, URZ ;  /* 0x000000041c1c72a5 */ /* 0x000fe2000f8e003f */
[----:B------:R-:W-:-:S02]  /*4cd0*/  ISETP.GT.AND P0, PT, R22, 0x19, P0 ;  /* 0x000000191600780c */ /* 0x000fc40000704270 */
[----:B------:R-:W-:Y:S01]  /*4ce0*/  FMNMX.FTZ R0, R124, R0, !PT ;  /* 0x000000007c007209 */ /* 0x000fe20007810000 */
[----:B------:R-:W-:Y:S01]  /*4cf0*/  @UP5 USHF.R.U32.HI UR23, URZ, UR5, UR29 ;  /* 0x000000053f175299 */ /* 0x000fe2000801161d */
[----:B------:R-:W-:Y:S02]  /*4d00*/  ISETP.LT.OR P0, PT, R2, 0x1a, P0 ;  /* 0x0000001a0200780c */ /* 0x000fe40000701670 */
[----:B------:R-:W-:Y:S01]  /*4d10*/  FMNMX.FTZ R21, R20, R19, !PT ;  /* 0x0000001314157209 */ /* 0x000fe20007810000 */
[----:B------:R-:W-:Y:S01]  /*4d20*/  UIADD3 UR4, UR20, UR23, URZ ;  /* 0x0000001714047290 */ /* 0x000fe2000fffe03f */
[----:B-1----:R-:W-:Y:S02]  /*4d30*/  FSEL R6, R6, -INF , !P0 ;  /* 0xff80000006067808 */ /* 0x002fe40004000000 */
[----:B------:R-:W-:Y:S01]  /*4d40*/  PLOP3.LUT P0, PT, PT, PT, UP3, 0x40, 0x0 ;  /* 0x000000000000781c */ /* 0x000fe20003f0e838 */
[----:B------:R-:W-:Y:S01]  /*4d50*/  ULDC UR20, c[0x0][0x328] ;  /* 0x0000ca0000147ab9 */ /* 0x000fe20000000800 */
[----:B------:R-:W-:Y:S01]  /*4d60*/  FMNMX.FTZ R21, R18, R21, !PT ;  /* 0x0000001512157209 */ /* 0x000fe20007810000 */
[----:B------:R-:W-:Y:S01]  /*4d70*/  UIADD3 UR20, UR4, UR20, URZ ;  /* 0x0000001404147290 */ /* 0x000fe2000fffe03f */
[----:B------:R-:W-:-:S02]  /*4d80*/  ISETP.GT.AND P0, PT, R22, 0x20, P0 ;  /* 0x000000201600780c */ /* 0x000fc40000704270 */
[----:B------:R-:W-:Y:S02]  /*4d90*/  FMNMX.FTZ R21, R10, R21, !PT ;  /* 0x000000150a157209 */ /* 0x000fe40007810000 */
[----:B------:R-:W-:Y:S02]  /*4da0*/  ISETP.LT.OR P0, PT, R2, 0x21, P0 ;  /* 0x000000210200780c */ /* 0x000fe40000701670 */
[----:B------:R-:W-:Y:S02]  /*4db0*/  FMNMX.FTZ R21, R9, R21, !PT ;  /* 0x0000001509157209 */ /* 0x000fe40007810000 */
[----:B------:R-:W-:Y:S02]  /*4dc0*/  FSEL R168, R168, -INF , !P0 ;  /* 0xff800000a8a87808 */ /* 0x000fe40004000000 */
[----:B------:R-:W-:Y:S02]  /*4dd0*/  PLOP3.LUT P0, PT, PT, PT, UP2, 0x40, 0x0 ;  /* 0x000000000000781c */ /* 0x000fe40003f0e828 */
[----:B------:R-:W-:-:S02]  /*4de0*/  FMNMX.FTZ R21, R170, R21, !PT ;  /* 0x00000015aa157209 */ /* 0x000fc40007810000 */
[----:B------:R-:W-:Y:S02]  /*4df0*/  ISETP.GT.AND P0, PT, R22, 0x21, P0 ;  /* 0x000000211600780c */ /* 0x000fe40000704270 */
[----:B------:R-:W-:Y:S02]  /*4e00*/  FMNMX.FTZ R21, R7, R21, !PT ;  /* 0x0000001507157209 */ /* 0x000fe40007810000 */
[----:B------:R-:W-:Y:S02]  /*4e10*/  ISETP.LT.OR P0, PT, R2, 0x22, P0 ;  /* 0x000000220200780c */ /* 0x000fe40000701670 */
[----:B------:R-:W-:Y:S02]  /*4e20*/  FMNMX.FTZ R21, R6, R21, !PT ;  /* 0x0000001506157209 */ /* 0x000fe40007810000 */
[----:B------:R-:W-:Y:S02]  /*4e30*/  FSEL R159, R159, -INF , !P0 ;  /* 0xff8000009f9f7808 */ /* 0x000fe40004000000 */
[----:B------:R-:W-:-:S02]  /*4e40*/  PLOP3.LUT P0, PT, PT, PT, UP1, 0x40, 0x0 ;  /* 0x000000000000781c */ /* 0x000fc40003f0e818 */
[----:B------:R-:W-:Y:S02]  /*4e50*/  FMNMX.FTZ R21, R168, R21, !PT ;  /* 0x00000015a8157209 */ /* 0x000fe40007810000 */
[----:B------:R-:W-:Y:S02]  /*4e60*/  ISETP.GT.AND P0, PT, R22, 0x28, P0 ;  /* 0x000000281600780c */ /* 0x000fe40000704270 */
[----:B------:R-:W-:Y:S02]  /*4e70*/  FMNMX.FTZ R21, R159, R21, !PT ;  /* 0x000000159f157209 */ /* 0x000fe40007810000 */
[----:B------:R-:W-:-:S04]  /*4e80*/  ISETP.LT.OR P0, PT, R2, 0x29, P0 ;  /* 0x000000290200780c */ /* 0x000fc80000701670 */
[----:B------:R-:W-:Y:S02]  /*4e90*/  FSEL R158, R158, -INF , !P0 ;  /* 0xff8000009e9e7808 */ /* 0x000fe40004000000 */
[----:B------:R-:W-:Y:S02]  /*4ea0*/  PLOP3.LUT P0, PT, PT, PT, UP0, 0x40, 0x0 ;  /* 0x000000000000781c */ /* 0x000fe40003f0e808 */
[----:B------:R-:W-:Y:S02]  /*4eb0*/  FMNMX.FTZ R21, R158, R21, !PT ;  /* 0x000000159e157209 */ /* 0x000fe40007810000 */
[----:B------:R-:W-:-:S04]  /*4ec0*/  ISETP.GT.AND P0, PT, R22, 0x29, P0 ;  /* 0x000000291600780c */ /* 0x000fc80000704270 */
[----:B------:R-:W-:Y:S02]  /*4ed0*/  ISETP.LT.OR P0, PT, R2, 0x2a, P0 ;  /* 0x0000002a0200780c */ /* 0x000fe40000701670 */
[----:B------:R-:W1:Y:S02]  /*4ee0*/  SHFL.BFLY PT, R2, R0, 0x2, 0x1f ;  /* 0x0c401f0000027f89 */ /* 0x000e6400000e0000 */
[----:B------:R-:W-:-:S04]  /*4ef0*/  FSEL R157, R157, -INF , !P0 ;  /* 0xff8000009d9d7808 */ /* 0x000fc80004000000 */
[----:B------:R-:W-:Y:S02]  /*4f00*/  FMNMX.FTZ R21, R157, R21, !PT ;  /* 0x000000159d157209 */ /* 0x000fe40007810000 */
[----:B-1----:R-:W-:-:S05]  /*4f10*/  FMNMX.FTZ R0, R0, R2, !PT ;  /* 0x0000000200007209 */ /* 0x002fca0007810000 */
[----:B------:R-:W1:Y:S02]  /*4f20*/  SHFL.BFLY PT, R2, R0, 0x1, 0x1f ;  /* 0x0c201f0000027f89 */ /* 0x000e6400000e0000 */
[----:B-1----:R-:W-:Y:S02]  /*4f30*/  FMNMX.FTZ R0, R0, R2, !PT ;  /* 0x0000000200007209 */ /* 0x002fe40007810000 */
[----:B------:R-:W1:Y:S02]  /*4f40*/  SHFL.BFLY PT, R2, R21, 0x2, 0x1f ;  /* 0x0c401f0015027f89 */ /* 0x000e6400000e0000 */
[C---:B------:R-:W-:Y:S01]  /*4f50*/  FSETP.NEU.FTZ.AND P0, PT, R0.reuse, -INF , PT ;  /* 0xff8000000000780b */ /* 0x040fe20003f1d000 */
[----:B------:R-:W-:-:S05]  /*4f60*/  FMUL.FTZ R174, R0, c[0x0][0x2d0] ;  /* 0x0000b40000ae7a20 */ /* 0x000fca0000410000 */
[----:B------:R-:W-:-:S05]  /*4f70*/  FSEL R174, R174, RZ, P0 ;  /* 0x000000ffaeae7208 */ /* 0x000fca0000000000 */
[--C-:B------:R-:W-:Y:S02]  /*4f80*/  FFMA.FTZ R123, R17, c[0x0][0x2d0], -R174.reuse ;  /* 0x0000b400117b7a23 */ /* 0x100fe400000108ae */
[--C-:B------:R-:W-:Y:S02]  /*4f90*/  FFMA.FTZ R122, R16, c[0x0][0x2d0], -R174.reuse ;  /* 0x0000b400107a7a23 */ /* 0x100fe400000108ae */
[--C-:B------:R-:W-:Y:S02]  /*4fa0*/  FFMA.FTZ R121, R15, c[0x0][0x2d0], -R174.reuse ;  /* 0x0000b4000f797a23 */ /* 0x100fe400000108ae */
[--C-:B------:R-:W-:Y:S01]  /*4fb0*/  FFMA.FTZ R120, R14, c[0x0][0x2d0], -R174.reuse ;  /* 0x0000b4000e787a23 */ /* 0x100fe200000108ae */
[----:B------:R-:W-:Y:S01]  /*4fc0*/  MUFU.EX2 R123, R123 ;  /* 0x0000007b007b7308 */ /* 0x000fe20000000800 */
[--C-:B------:R-:W-:Y:S02]  /*4fd0*/  FFMA.FTZ R173, R11, c[0x0][0x2d0], -R174.reuse ;  /* 0x0000b4000bad7a23 */ /* 0x100fe400000108ae */
[--C-:B------:R-:W-:Y:S01]  /*4fe0*/  FFMA.FTZ R172, R8, c[0x0][0x2d0], -R174.reuse ;  /* 0x0000b40008ac7a23 */ /* 0x100fe200000108ae */
[----:B-1----:R-:W-:Y:S01]  /*4ff0*/  FMNMX.FTZ R21, R21, R2, !PT ;  /* 0x0000000215157209 */ /* 0x002fe20007810000 */
[----:B------:R-:W-:-:S02]  /*5000*/  FFMA.FTZ R119, R13, c[0x0][0x2d0], -R174 ;  /* 0x0000b4000d777a23 */ /* 0x000fc400000108ae */
[----:B------:R-:W-:Y:S01]  /*5010*/  FFMA.FTZ R116, R12, c[0x0][0x2d0], -R174 ;  /* 0x0000b4000c747a23 */ /* 0x000fe200000108ae */
[----:B------:R-:W1:Y:S01]  /*5020*/  MUFU.EX2 R122, R122 ;  /* 0x0000007a007a7308 */ /* 0x000e620000000800 */
[----:B------:R-:W2:Y:S04]  /*5030*/  SHFL.BFLY PT, R2, R21, 0x1, 0x1f ;  /* 0x0c201f0015027f89 */ /* 0x000ea800000e0000 */
[----:B------:R-:W-:Y:S03]  /*5040*/  LDSM.16.MT88.4 R12, [R250+0x6080] ;  /* 0x00608000fa0c783b */ /* 0x000fe60000004200 */
[----:B------:R-:W-:Y:S08]  /*5050*/  MUFU.EX2 R121, R121 ;  /* 0x0000007900797308 */ /* 0x000ff00000000800 */
[----:B------:R-:W3:Y:S01]  /*5060*/  MUFU.EX2 R120, R120 ;  /* 0x0000007800787308 */ /* 0x000ee20000000800 */
[----:B-1----:R-:W-:Y:S01]  /*5070*/  F2FP.PACK_AB R128, R122, R123 ;  /* 0x0000007b7a80723e */ /* 0x002fe200000000ff */
[----:B------:R-:W-:-:S06]  /*5080*/  FADD.FTZ R122, R123, R122 ;  /* 0x0000007a7b7a7221 */ /* 0x000fcc0000010000 */
[----:B------:R-:W-:Y:S01]  /*5090*/  MUFU.EX2 R119, R119 ;  /* 0x0000007700777308 */ /* 0x000fe20000000800 */
[----:B--2---:R-:W-:-:S04]  /*50a0*/  FMNMX.FTZ R2, R2, R21, !PT ;  /* 0x0000001502027209 */ /* 0x004fc80007810000 */
[C---:B------:R-:W-:Y:S01]  /*50b0*/  FSETP.NEU.FTZ.AND P0, PT, R2.reuse, -INF , PT ;  /* 0xff8000000200780b */ /* 0x040fe20003f1d000 */
[----:B------:R-:W-:Y:S01]  /*50c0*/  FMUL.FTZ R169, R2, c[0x0][0x2d0] ;  /* 0x0000b40002a97a20 */ /* 0x000fe20000410000 */
[----:B---3--:R-:W-:Y:S01]  /*50d0*/  F2FP.PACK_AB R130, R120, R121 ;  /* 0x000000797882723e */ /* 0x008fe200000000ff */
[----:B------:R-:W1:Y:S01]  /*50e0*/  MUFU.EX2 R116, R116 ;  /* 0x0000007400747308 */ /* 0x000e620000000800 */
[----:B------:R-:W-:Y:S02]  /*50f0*/  FADD.FTZ R121, R121, R122 ;  /* 0x0000007a79797221 */ /* 0x000fe40000010000 */
[----:B------:R-:W-:Y:S02]  /*5100*/  FSEL R169, R169, RZ, P0 ;  /* 0x000000ffa9a97208 */ /* 0x000fe40000000000 */
[----:B------:R-:W-:-:S03]  /*5110*/  PLOP3.LUT P0, PT, PT, PT, UP6, 0x40, 0x0 ;  /* 0x000000000000781c */ /* 0x000fc60003f0e868 */
[--C-:B------:R-:W-:Y:S01]  /*5120*/  FFMA.FTZ R118, R20, c[0x0][0x2d0], -R169.reuse ;  /* 0x0000b40014767a23 */ /* 0x100fe200000108a9 */
[----:B------:R-:W-:Y:S01]  /*5130*/  MUFU.EX2 R173, R173 ;  /* 0x000000ad00ad7308 */ /* 0x000fe20000000800 */
[--C-:B------:R-:W-:Y:S01]  /*5140*/  FFMA.FTZ R117, R19, c[0x0][0x2d0], -R169.reuse ;  /* 0x0000b40013757a23 */ /* 0x100fe200000108a9 */
[----:B------:R-:W-:Y:S01]  /*5150*/  LDSM.16.MT88.4 R20, [R249+0x4880] ;  /* 0x00488000f914783b */ /* 0x000fe20000004200 */
[--C-:B------:R-:W-:Y:S02]  /*5160*/  FFMA.FTZ R175, R18, c[0x0][0x2d0], -R169.reuse ;  /* 0x0000b40012af7a23 */ /* 0x100fe400000108a9 */
[--C-:B------:R-:W-:Y:S01]  /*5170*/  FFMA.FTZ R176, R10, c[0x0][0x2d0], -R169.reuse ;  /* 0x0000b4000ab07a23 */ /* 0x100fe200000108a9 */
[----:B------:R-:W-:Y:S01]  /*5180*/  LDSM.16.MT88.4 R16, [R248+0x4880] ;  /* 0x00488000f810783b */ /* 0x000fe20000004200 */
[--C-:B------:R-:W-:Y:S01]  /*5190*/  FFMA.FTZ R171, R9, c[0x0][0x2d0], -R169.reuse ;  /* 0x0000b40009ab7a23 */ /* 0x100fe200000108a9 */
[----:B------:R-:W-:Y:S01]  /*51a0*/  MUFU.EX2 R118, R118 ;  /* 0x0000007600767308 */ /* 0x000fe20000000800 */
[--C-:B------:R-:W-:Y:S01]  /*51b0*/  FFMA.FTZ R170, R170, c[0x0][0x2d0], -R169.reuse ;  /* 0x0000b400aaaa7a23 */ /* 0x100fe200000108a9 */
[----:B------:R-:W2:Y:S01]  /*51c0*/  LDSM.16.MT88.4 R8, [R252+0x4880] ;  /* 0x00488000fc08783b */ /* 0x000ea20000004200 */
[--C-:B------:R-:W-:Y:S01]  /*51d0*/  FFMA.FTZ R156, R6, c[0x0][0x2d0], -R169.reuse ;  /* 0x0000b400069c7a23 */ /* 0x100fe200000108a9 */
[----:B-1----:R-:W-:Y:S01]  /*51e0*/  F2FP.PACK_AB R4, R116, R119 ;  /* 0x000000777404723e */ /* 0x002fe200000000ff */
[----:B------:R-:W-:-:S03]  /*51f0*/  FFMA.FTZ R7, R7, c[0x0][0x2d0], -R169 ;  /* 0x0000b40007077a23 */ /* 0x000fc600000108a9 */
[----:B------:R-:W1:Y:S08]  /*5200*/  MUFU.EX2 R117, R117 ;  /* 0x0000007500757308 */ /* 0x000e700000000800 */
[----:B------:R-:W-:Y:S08]  /*5210*/  MUFU.EX2 R175, R175 ;  /* 0x000000af00af7308 */ /* 0x000ff00000000800 */
[----:B------:R-:W3:Y:S01]  /*5220*/  MUFU.EX2 R176, R176 ;  /* 0x000000b000b07308 */ /* 0x000ee20000000800 */
[----:B-1----:R-:W-:-:S07]  /*5230*/  F2FP.PACK_AB R129, R117, R118 ;  /* 0x000000767581723e */ /* 0x002fce00000000ff */
[----:B------:R-:W1:Y:S01]  /*5240*/  MUFU.EX2 R172, R172 ;  /* 0x000000ac00ac7308 */ /* 0x000e620000000800 */
[----:B---3--:R-:W-:-:S07]  /*5250*/  F2FP.PACK_AB R131, R176, R175 ;  /* 0x000000afb083723e */ /* 0x008fce00000000ff */
[----:B------:R-:W-:Y:S01]  /*5260*/  MUFU.EX2 R171, R171 ;  /* 0x000000ab00ab7308 */ /* 0x000fe20000000800 */
[----:B------:R-:W-:Y:S01]  /*5270*/  HMMA.16816.F32 R132, R128, R136, RZ ;  /* 0x000000888084723c */ /* 0x000fe200000018ff */
[----:B-1----:R-:W-:-:S06]  /*5280*/  F2FP.PACK_AB R6, R172, R173 ;  /* 0x000000adac06723e */ /* 0x002fcc00000000ff */
[----:B------:R-:W1:Y:S01]  /*5290*/  MUFU.EX2 R170, R170 ;  /* 0x000000aa00aa7308 */ /* 0x000e620000000800 */
[C---:B------:R-:W-:Y:S07]  /*52a0*/  HMMA.16816.F32 R136, R128.reuse, R138, RZ ;  /* 0x0000008a8088723c */ /* 0x040fee00000018ff */
[----:B------:R-:W-:Y:S01]  /*52b0*/  MUFU.EX2 R3, R7 ;  /* 0x0000000700037308 */ /* 0x000fe20000000800 */
[C---:B------:R-:W-:Y:S07]  /*52c0*/  HMMA.16816.F32 R36, R128.reuse, R40, RZ ;  /* 0x000000288024723c */ /* 0x040fee00000018ff */
[----:B------:R-:W3:Y:S01]  /*52d0*/  MUFU.EX2 R156, R156 ;  /* 0x0000009c009c7308 */ /* 0x000ee20000000800 */
[----:B-1----:R-:W-:Y:S01]  /*52e0*/  F2FP.PACK_AB R5, R170, R171 ;  /* 0x000000abaa05723e */ /* 0x002fe200000000ff */
[C---:B------:R-:W-:Y:S08]  /*52f0*/  HMMA.16816.F32 R40, R128.reuse, R42, RZ ;  /* 0x0000002a8028723c */ /* 0x040ff000000018ff */
[----:B------:R-:W-:Y:S01]  /*5300*/  HMMA.16816.F32 R52, R128, R56, RZ ;  /* 0x000000388034723c */ /* 0x000fe200000018ff */
[----:B---3--:R-:W-:-:S07]  /*5310*/  F2FP.PACK_AB R7, R156, R3 ;  /* 0x000000039c07723e */ /* 0x008fce00000000ff */
[----:B------:R-:W-:Y:S08]  /*5320*/  HMMA.16816.F32 R56, R128, R58, RZ ;  /* 0x0000003a8038723c */ /* 0x000ff000000018ff */
[C---:B--2---:R-:W-:Y:S08]  /*5330*/  HMMA.16816.F32 R132, R4.reuse, R8, R132 ;  /* 0x000000080484723c */ /* 0x044ff00000001884 */
[----:B------:R-:W-:Y:S01]  /*5340*/  HMMA.16816.F32 R136, R4, R10, R136 ;  /* 0x0000000a0488723c */ /* 0x000fe20000001888 */
[----:B------:R-:W1:Y:S07]  /*5350*/  LDSM.16.MT88.4 R8, [R252+0x6080] ;  /* 0x00608000fc08783b */ /* 0x000e6e0000004200 */
[C---:B------:R-:W-:Y:S08]  /*5360*/  HMMA.16816.F32 R44, R128.reuse, R48, RZ ;  /* 0x00000030802c723c */ /* 0x040ff000000018ff */
[C---:B------:R-:W-:Y:S08]  /*5370*/  HMMA.16816.F32 R48, R128.reuse, R50, RZ ;  /* 0x000000328030723c */ /* 0x040ff000000018ff */
[----:B------:R-:W-:Y:S08]  /*5380*/  HMMA.16816.F32 R84, R128, R88, RZ ;  /* 0x000000588054723c */ /* 0x000ff000000018ff */
[C---:B------:R-:W-:Y:S08]  /*5390*/  HMMA.16816.F32 R44, R4.reuse, R12, R44 ;  /* 0x0000000c042c723c */ /* 0x040ff0000000182c */
[C---:B------:R-:W-:Y:S01]  /*53a0*/  HMMA.16816.F32 R48, R4.reuse, R14, R48 ;  /* 0x0000000e0430723c */ /* 0x040fe20000001830 */
[----:B------:R-:W2:Y:S07]  /*53b0*/  LDSM.16.MT88.4 R12, [R248+0x6080] ;  /* 0x00608000f80c783b */ /* 0x000eae0000004200 */
        /* <DEDUP_REMOVED lines=23> */
[----:B------:R-:W2:Y:S02]  /*5530*/  LDSM.16.MT88.4 R120, [R249+0x8880] ;  /* 0x00888000f978783b */ /* 0x000ea40000004200 */
[----:B------:R-:W-:-:S04]  /*5540*/  FADD.FTZ R14, R119, R14 ;  /* 0x0000000e770e7221 */ /* 0x000fc80000010000 */
[----:B------:R-:W-:Y:S01]  /*5550*/  FADD.FTZ R14, R116, R14 ;  /* 0x0000000e740e7221 */ /* 0x000fe20000010000 */
[----:B------:R-:W-:Y:S03]  /*5560*/  HMMA.16816.F32 R28, R128, R32, RZ ;  /* 0x00000020801c723c */ /* 0x000fe600000018ff */
[----:B------:R-:W-:-:S04]  /*5570*/  FADD.FTZ R173, R173, R14 ;  /* 0x0000000eadad7221 */ /* 0x000fc80000010000 */
[----:B------:R-:W-:Y:S01]  /*5580*/  FADD.FTZ R173, R172, R173 ;  /* 0x000000adacad7221 */ /* 0x000fe20000010000 */
[----:B------:R-:W-:Y:S07]  /*5590*/  HMMA.16816.F32 R92, R4, R12, R92 ;  /* 0x0000000c045c723c */ /* 0x000fee000000185c */
[----:B------:R-:W-:Y:S01]  /*55a0*/  FADD.FTZ R12, R118, R117 ;  /* 0x00000075760c7221 */ /* 0x000fe20000010000 */
[----:B------:R-:W-:Y:S01]  /*55b0*/  HMMA.16816.F32 R32, R128, R34, RZ ;  /* 0x000000228020723c */ /* 0x000fe200000018ff */
[----:B------:R-:W-:-:S02]  /*55c0*/  FFMA.FTZ R13, R126, c[0x0][0x2d0], -R174 ;  /* 0x0000b4007e0d7a23 */ /* 0x000fc400000108ae */
[----:B------:R-:W-:Y:S02]  /*55d0*/  FADD.FTZ R175, R175, R12 ;  /* 0x0000000cafaf7221 */ /* 0x000fe40000010000 */
[----:B------:R-:W-:Y:S02]  /*55e0*/  FFMA.FTZ R12, R127, c[0x0][0x2d0], -R174 ;  /* 0x0000b4007f0c7a23 */ /* 0x000fe400000108ae */
[----:B------:R-:W-:Y:S01]  /*55f0*/  FADD.FTZ R176, R176, R175 ;  /* 0x000000afb0b07221 */ /* 0x000fe20000010000 */
[----:B-1----:R-:W-:Y:S03]  /*5600*/  HMMA.16816.F32 R100, R4, R8, R100 ;  /* 0x000000080464723c */ /* 0x002fe60000001864 */
[----:B------:R-:W-:-:S04]  /*5610*/  FADD.FTZ R176, R171, R176 ;  /* 0x000000b0abb07221 */ /* 0x000fc80000010000 */
[----:B------:R-:W-:Y:S01]  /*5620*/  FADD.FTZ R170, R170, R176 ;  /* 0x000000b0aaaa7221 */ /* 0x000fe20000010000 */
[----:B------:R-:W-:Y:S01]  /*5630*/  HMMA.16816.F32 R104, R4, R10, R104 ;  /* 0x0000000a0468723c */ /* 0x000fe20000001868 */
[----:B------:R-:W1:Y:S02]  /*5640*/  LDSM.16.MT88.4 R8, [R250+0x9080] ;  /* 0x00908000fa08783b */ /* 0x000e640000004200 */
[----:B------:R-:W-:-:S04]  /*5650*/  FADD.FTZ R170, R3, R170 ;  /* 0x000000aa03aa7221 */ /* 0x000fc80000010000 */
[----:B------:R-:W-:Y:S01]  /*5660*/  FADD.FTZ R156, R156, R170 ;  /* 0x000000aa9c9c7221 */ /* 0x000fe20000010000 */
[C---:B--2---:R-:W-:Y:S08]  /*5670*/  HMMA.16816.F32 R116, R128.reuse, R120, RZ ;  /* 0x000000788074723c */ /* 0x044ff000000018ff */
[----:B------:R-:W-:Y:S08]  /*5680*/  HMMA.16816.F32 R120, R128, R122, RZ ;  /* 0x0000007a8078723c */ /* 0x000ff000000018ff */
[C---:B------:R-:W-:Y:S08]  /*5690*/  HMMA.16816.F32 R28, R4.reuse, R16, R28 ;  /* 0x00000010041c723c */ /* 0x040ff0000000181c */
[----:B------:R-:W-:Y:S01]  /*56a0*/  HMMA.16816.F32 R32, R4, R18, R32 ;  /* 0x000000120420723c */ /* 0x000fe20000001820 */
[----:B------:R-:W2:Y:S07]  /*56b0*/  LDSM.16.MT88.4 R16, [R250+0x7880] ;  /* 0x00788000fa10783b */ /* 0x000eae0000004200 */
[----:B------:R-:W-:Y:S08]  /*56c0*/  HMMA.16816.F32 R76, R128, R80, RZ ;  /* 0x00000050804c723c */ /* 0x000ff000000018ff */
[C---:B-1----:R-:W-:Y:S08]  /*56d0*/  HMMA.16816.F32 R108, R4.reuse, R8, R108 ;  /* 0x00000008046c723c */ /* 0x042ff0000000186c */
[----:B------:R-:W-:Y:S01]  /*56e0*/  HMMA.16816.F32 R112, R4, R10, R112 ;  /* 0x0000000a0470723c */ /* 0x000fe20000001870 */
[----:B------:R-:W1:Y:S07]  /*56f0*/  LDSM.16.MT88.4 R8, [R249+0x9080] ;  /* 0x00908000f908783b */ /* 0x000e6e0000004200 */
[C---:B------:R-:W-:Y:S08]  /*5700*/  HMMA.16816.F32 R148, R128.reuse, R152, RZ ;  /* 0x000000988094723c */ /* 0x040ff000000018ff */
[----:B------:R-:W-:Y:S08]  /*5710*/  HMMA.16816.F32 R152, R128, R154, RZ ;  /* 0x0000009a8098723c */ /* 0x000ff000000018ff */
[----:B--2---:R-:W-:Y:S07]  /*5720*/  HMMA.16816.F32 R76, R4, R16, R76 ;  /* 0x00000010044c723c */ /* 0x004fee000000184c */
[--C-:B------:R-:W-:Y:S01]  /*5730*/  FFMA.FTZ R17, R125, c[0x0][0x2d0], -R174.reuse ;  /* 0x0000b4007d117a23 */ /* 0x100fe200000108ae */
[----:B------:R-:W-:Y:S01]  /*5740*/  HMMA.16816.F32 R140, R128, R144, RZ ;  /* 0x00000090808c723c */ /* 0x000fe200000018ff */
[----:B------:R-:W-:-:S04]  /*5750*/  FFMA.FTZ R16, R124, c[0x0][0x2d0], -R174 ;  /* 0x0000b4007c107a23 */ /* 0x000fc800000108ae */
[----:B------:R-:W-:Y:S03]  /*5760*/  MUFU.EX2 R17, R17 ;  /* 0x0000001100117308 */ /* 0x000fe60000000800 */
[----:B------:R-:W-:Y:S05]  /*5770*/  HMMA.16816.F32 R68, R128, R72, RZ ;  /* 0x000000488044723c */ /* 0x000fea00000018ff */
[----:B------:R-:W-:Y:S03]  /*5780*/  MUFU.EX2 R16, R16 ;  /* 0x0000001000107308 */ /* 0x000fe60000000800 */
        /* <DEDUP_REMOVED lines=15> */
[--C-:B------:R-:W-:Y:S01]  /*5880*/  FFMA.FTZ R18, R168, c[0x0][0x2d0], -R169.reuse ;  /* 0x0000b400a8127a23 */ /* 0x100fe200000108a9 */
[----:B--2---:R-:W-:Y:S01]  /*5890*/  HMMA.16816.F32 R68, R4, R20, R68 ;  /* 0x000000140444723c */ /* 0x004fe20000001844 */
[----:B------:R-:W-:-:S04]  /*58a0*/  FFMA.FTZ R19, R159, c[0x0][0x2d0], -R169 ;  /* 0x0000b4009f137a23 */ /* 0x000fc800000108a9 */
[----:B------:R-:W2:Y:S02]  /*58b0*/  MUFU.EX2 R18, R18 ;  /* 0x0000001200127308 */ /* 0x000ea40000000800 */
[--C-:B------:R-:W-:Y:S01]  /*58c0*/  FFMA.FTZ R21, R158, c[0x0][0x2d0], -R169.reuse ;  /* 0x0000b4009e157a23 */ /* 0x100fe200000108a9 */
[----:B------:R-:W-:Y:S01]  /*58d0*/  HMMA.16816.F32 R72, R4, R22, R72 ;  /* 0x000000160448723c */ /* 0x000fe20000001848 */
[----:B------:R-:W-:-:S04]  /*58e0*/  FFMA.FTZ R20, R157, c[0x0][0x2d0], -R169 ;  /* 0x0000b4009d147a23 */ /* 0x000fc800000108a9 */
[----:B------:R-:W3:Y:S03]  /*58f0*/  MUFU.EX2 R19, R19 ;  /* 0x0000001300137308 */ /* 0x000ee60000000800 */
[C---:B-1----:R-:W-:Y:S05]  /*5900*/  HMMA.16816.F32 R124, R4.reuse, R8, R124 ;  /* 0x00000008047c723c */ /* 0x042fea000000187c */
[----:B------:R-:W-:Y:S01]  /*5910*/  MUFU.EX2 R21, R21 ;  /* 0x0000001500157308 */ /* 0x000fe20000000800 */
[----:B--2---:R-:W-:Y:S02]  /*5920*/  FADD.FTZ R156, R18, R156 ;  /* 0x0000009c129c7221 */ /* 0x004fe40000010000 */
[----:B------:R-:W-:Y:S01]  /*5930*/  HMMA.16816.F32 R128, R4, R10, R128 ;  /* 0x0000000a0480723c */ /* 0x000fe20000001880 */
[----:B------:R-:W1:Y:S04]  /*5940*/  LDSM.16.MT88.4 R8, [R250+0x5080] ;  /* 0x00508000fa08783b */ /* 0x000e680000004200 */
[----:B------:R-:W2:Y:S01]  /*5950*/  MUFU.EX2 R4, R12 ;  /* 0x0000000c00047308 */ /* 0x000ea20000000800 */
[----:B---3--:R-:W-:Y:S01]  /*5960*/  FADD.FTZ R156, R19, R156 ;  /* 0x0000009c139c7221 */ /* 0x008fe20000010000 */
[----:B------:R-:W-:-:S06]  /*5970*/  F2FP.PACK_AB R6, R16, R17 ;  /* 0x000000111006723e */ /* 0x000fcc00000000ff */
[----:B------:R3:W4:Y:S08]  /*5980*/  MUFU.EX2 R5, R13 ;  /* 0x0000000d00057308 */ /* 0x0007300000000800 */
[----:B------:R-:W1:Y:S01]  /*5990*/  MUFU.EX2 R20, R20 ;  /* 0x0000001400147308 */ /* 0x000e620000000800 */
[----:B--2---:R-:W-:Y:S01]  /*59a0*/  FADD.FTZ R3, R4, R173 ;  /* 0x000000ad04037221 */ /* 0x004fe20000010000 */
[----:B---3--:R-:W2:Y:S03]  /*59b0*/  LDSM.16.MT88.4 R12, [R252+0x5080] ;  /* 0x00508000fc0c783b */ /* 0x008ea60000004200 */
[C---:B----4-:R-:W-:Y:S01]  /*59c0*/  FADD.FTZ R3, R5.reuse, R3 ;  /* 0x0000000305037221 */ /* 0x050fe20000010000 */
[----:B------:R-:W-:-:S02]  /*59d0*/  F2FP.PACK_AB R4, R5, R4 ;  /* 0x000000040504723e */ /* 0x000fc400000000ff */
[----:B------:R-:W-:Y:S01]  /*59e0*/  F2FP.PACK_AB R5, R19, R18 ;  /* 0x000000121305723e */ /* 0x000fe200000000ff */
[----:B------:R-:W-:Y:S01]  /*59f0*/  FADD.FTZ R3, R17, R3 ;  /* 0x0000000311037221 */ /* 0x000fe20000010000 */
[----:B-1----:R-:W-:Y:S01]  /*5a00*/  F2FP.PACK_AB R7, R20, R21 ;  /* 0x000000151407723e */ /* 0x002fe200000000ff */
[----:B------:R-:W-:-:S06]  /*5a10*/  FADD.FTZ R21, R21, R156 ;  /* 0x0000009c15157221 */ /* 0x000fcc0000010000 */
[C---:B------:R-:W-:Y:S08]  /*5a20*/  HMMA.16816.F32 R140, R4.reuse, R8, R140 ;  /* 0x00000008048c723c */ /* 0x040ff0000000188c */
        /* <DEDUP_REMOVED lines=44> */
[----:B------:R-:W-:Y:S07]  /*5cf0*/  HMMA.16816.F32 R120, R4, R14, R120 ;  /* 0x0000000e0478723c */ /* 0x000fee0000001878 */
[----:B------:R-:W-:-:S02]  /*5d00*/  FADD.FTZ R4, R16, R3 ;  /* 0x0000000310047221 */ /* 0x000fc40000010000 */
[----:B------:R-:W-:-:S03]  /*5d10*/  FADD.FTZ R3, R20, R21 ;  /* 0x0000001514037221 */ /* 0x000fc60000010000 */
[----:B------:R1:W-:Y:S04]  /*5d20*/  STL [R1+0x44], R4 ;  /* 0x0000440401007387 */ /* 0x0003e80000100800 */
[----:B------:R1:W-:Y:S01]  /*5d30*/  STL [R1+0x40], R3 ;  /* 0x0000400301007387 */ /* 0x0003e20000100800 */
[----:B------:R-:W-:Y:S05]  /*5d40*/  @P0 BRA `(.L_x_275) ;  /* 0x0000016000000947 */ /* 0x000fea0003800000 */
[----:B------:R-:W-:Y:S01]  /*5d50*/  ISETP.LT.AND P0, PT, RZ, UR4, PT ;  /* 0x00000004ff007c0c */ /* 0x000fe2000bf01270 */
[----:B------:R-:W-:-:S12]  /*5d60*/  UIADD3 UR23, UR4, -0x1, URZ ;  /* 0xffffffff04177890 */ /* 0x000fd8000fffe03f */
[----:B------:R-:W-:Y:S05]  /*5d70*/  @P0 BRA `(.L_x_276) ;  /* 0x0000009000000947 */ /* 0x000fea0003800000 */
[----:B------:R-:W-:Y:S02]  /*5d80*/  UMOV UR23, 0x1 ;  /* 0x0000000100177882 */ /* 0x000fe40000000000 */
[----:B------:R-:W-:Y:S02]  /*5d90*/  ULDC UR5, c[0x0][0x32c] ;  /* 0x0000cb0000057ab9 */ /* 0x000fe40000000800 */
[----:B------:R-:W-:Y:S02]  /*5da0*/  UISETP.NE.AND UP0, UPT, UR23, UR5, UPT ;  /* 0x000000051700728c */ /* 0x000fe4000bf05270 */
[----:B------:R-:W-:-:S03]  /*5db0*/  UIADD3 UR23, -UR4, URZ, URZ ;  /* 0x0000003f04177290 */ /* 0x000fc6000fffe13f */
[----:B------:R-:W-:Y:S02]  /*5dc0*/  ULDC.64 UR4, c[0x0][0x330] ;  /* 0x0000cc0000047ab9 */ /* 0x000fe40000000a00 */
[----:B------:R-:W-:-:S04]  /*5dd0*/  UIMAD.WIDE.U32 UR28, UR23, UR4, URZ ;  /* 0x00000004171c72a5 */ /* 0x000fc8000f8e003f */
[----:B------:R-:W-:-:S04]  /*5de0*/  @UP0 USHF.R.U32.HI UR23, URZ, UR5, UR29 ;  /* 0x000000053f170299 */ /* 0x000fc8000801161d */
[----:B------:R-:W-:Y:S01]  /*5df0*/  ULOP3.LUT UR23, URZ, UR23, URZ, 0x33, !UPT ;  /* 0x000000173f177292 */ /* 0x000fe2000f8e333f */
[----:B------:R-:W-:Y:S05]  /*5e00*/  BRA `(.L_x_277) ;  /* 0x0000006000007947 */ /* 0x000fea0003800000 */
.L_x_276:
[----:B------:R-:W-:Y:S02]  /*5e10*/  UMOV UR5, 0x1 ;  /* 0x0000000100057882 */ /* 0x000fe40000000000 */
[----:B------:R-:W-:Y:S02]  /*5e20*/  ULDC UR4, c[0x0][0x32c] ;  /* 0x0000cb0000047ab9 */ /* 0x000fe40000000800 */
[----:B------:R-:W-:-:S03]  /*5e30*/  UISETP.NE.AND UP0, UPT, UR5, UR4, UPT ;  /* 0x000000040500728c */ /* 0x000fc6000bf05270 */
[----:B------:R-:W-:Y:S02]  /*5e40*/  ULDC.64 UR4, c[0x0][0x330] ;  /* 0x0000cc0000047ab9 */ /* 0x000fe40000000a00 */
[----:B------:R-:W-:-:S06]  /*5e50*/  UIMAD.WIDE.U32 UR28, UR23, UR4, URZ ;  /* 0x00000004171c72a5 */ /* 0x000fcc000f8e003f */
[----:B------:R-:W-:Y:S02]  /*5e60*/  @UP0 USHF.R.U32.HI UR23, URZ, UR5, UR29 ;  /* 0x000000053f170299 */ /* 0x000fe4000801161d */
.L_x_277:
[----:B------:R-:W-:Y:S02]  /*5e70*/  ULDC UR4, c[0x0][0x32c] ;  /* 0x0000cb0000047ab9 */ /* 0x000fe40000000800 */
[----:B------:R-:W-:-:S04]  /*5e80*/  UIMAD UR4, UR23, UR4, UR4 ;  /* 0x00000004170472a4 */ /* 0x000fc8000f8e0204 */
[----:B------:R-:W-:-:S04]  /*5e90*/  UISETP.LT.AND UP0, UPT, UR20, UR4, UPT ;  /* 0x000000041400728c */ /* 0x000fc8000bf01270 */
[----:B------:R-:W-:-:S04]  /*5ea0*/  USEL UR20, UR20, UR4, UP0 ;  /* 0x0000000414147287 */ /* 0x000fc80008000000 */
.L_x_275:
        /* <DEDUP_REMOVED lines=11> */
[----:B-1----:R-:W5:Y:S04]  /*5f60*/  LDL R4, [R1+0x2c] ;  /* 0x00002c0001047983 */ /* 0x002f680000100800 */
        /* <DEDUP_REMOVED lines=22> */
.L_x_291:
        /* <DEDUP_REMOVED lines=62> */
[----:B----4-:R2:W4:Y:S02]  /*64b0*/  SHFL.IDX PT, R13, R0, 0x1, 0x181f ;  /* 0x00381f00000d7f89 */ /* 0x01052400000e0000 */
.L_x_333:
[----:B------:R-:W5:Y:S04]  /*64c0*/  LDL R7, [R1+0x24] ;  /* 0x0000240001077983 */ /* 0x000f680000100800 */
[----:B--2---:R-:W2:Y:S04]  /*64d0*/  LDL R6, [R1+0x4c] ;  /* 0x00004c0001067983 */ /* 0x004ea80000100800 */
[----:B----4-:R-:W4:Y:S04]  /*64e0*/  LDL R21, [R1+0x48] ;  /* 0x0000480001157983 */ /* 0x010f280000100800 */
[----:B---3--:R-:W3:Y:S04]  /*64f0*/  LDL R0, [R1+0x1c] ;  /* 0x00001c0001007983 */ /* 0x008ee80000100800 */
[----:B------:R-:W3:Y:S04]  /*6500*/  LDL R20, [R1+0x54] ;  /* 0x0000540001147983 */ /* 0x000ee80000100800 */
[----:B------:R-:W3:Y:S04]  /*6510*/  LDL R15, [R1+0x50] ;  /* 0x00005000010f7983 */ /* 0x000ee80000100800 */
[----:B------:R-:W3:Y:S04]  /*6520*/  LDL R14, [R1+0x5c] ;  /* 0x00005c00010e7983 */ /* 0x000ee80000100800 */
[----:B------:R-:W3:Y:S01]  /*6530*/  LDL R12, [R1+0x58] ;  /* 0x00005800010c7983 */ /* 0x000ee20000100800 */
[----:B-----5:R-:W-:Y:S02]  /*6540*/  ISETP.GE.AND P1, PT, R7, c[0x0][0x1d4], PT ;  /* 0x0000750007007a0c */ /* 0x020fe40003f26270 */
[----:B--2---:R-:W-:Y:S05]  /*6550*/  IADD3 R6, P0, R13, R6, RZ ;  /* 0x000000060d067210 */ /* 0x004fea0007f1e0ff */
[----:B----4-:R-:W-:Y:S06]  /*6560*/  IMAD.X R7, R5, 0x1, R21, P0 ;  /* 0x0000000105077824 */ /* 0x010fec00000e0615 */
[----:B------:R-:W-:Y:S01]  /*6570*/  @!PT LDS RZ, [RZ] ;  /* 0x00000000fffff984 */ /* 0x000fe20000000800 */
[----:B------:R-:W-:Y:S01]  /*6580*/  @!PT LDS RZ, [RZ] ;  /* 0x00000000fffff984 */ /* 0x000fe20000000800 */
[----:B------:R-:W-:Y:S01]  /*6590*/  @!PT LDS RZ, [RZ] ;  /* 0x00000000fffff984 */ /* 0x000fe20000000800 */
[----:B---3--:R2:W-:Y:S02]  /*65a0*/  LDGSTS.E.BYPASS.LTC128B.128 [R0+0x5080], [R6.64], !P1 ;  /* 0x0508000006007fae */ /* 0x0085e4000c901d52 */
[----:B--2---:R-:W-:Y:S05]  /*65b0*/  IADD3 R6, P0, R13, R20, RZ ;  /* 0x000000140d067210 */ /* 0x004fea0007f1e0ff */
[----:B------:R-:W-:Y:S01]  /*65c0*/  IMAD.X R7, R5, 0x1, R15, P0 ;  /* 0x0000000105077824 */ /* 0x000fe200000e060f */
[C---:B------:R-:W-:Y:S04]  /*65d0*/  IADD3 R4, P0, R13.reuse, R4, RZ ;  /* 0x000000040d047210 */ /* 0x040fe80007f1e0ff */
[----:B------:R2:W-:Y:S02]  /*65e0*/  LDGSTS.E.BYPASS.LTC128B.128 [R0+0x6880], [R6.64], !P6 ;  /* 0x0688000006007fae */ /* 0x0005e4000f101d52 */
[----:B--2---:R-:W-:Y:S05]  /*65f0*/  IADD3 R6, P1, R13, R14, RZ ;  /* 0x0000000e0d067210 */ /* 0x004fea0007f3e0ff */
[C---:B------:R-:W-:Y:S02]  /*6600*/  IMAD.X R7, R5.reuse, 0x1, R12, P1 ;  /* 0x0000000105077824 */ /* 0x040fe400008e060c */
[----:B------:R-:W-:Y:S03]  /*6610*/  IMAD.X R5, R5, 0x1, R2, P0 ;  /* 0x0000000105057824 */ /* 0x000fe600000e0602 */
[----:B------:R2:W-:Y:S04]  /*6620*/  LDGSTS.E.BYPASS.LTC128B.128 [R0+0x8080], [R6.64], !P5 ;  /* 0x0808000006007fae */ /* 0x0005e8000e901d52 */
[----:B------:R2:W-:Y:S02]  /*6630*/  LDGSTS.E.BYPASS.LTC128B.128 [R0+0x9880], [R4.64], !P4 ;  /* 0x0988000004007fae */ /* 0x0005e4000e101d52 */
.L_x_280:
[----:B------:R-:W-:Y:S05]  /*6640*/  BSYNC B0 ;  /* 0x0000000000007941 */ /* 0x000fea0003800000 */
.L_x_279:
        /* <DEDUP_REMOVED lines=179> */
[----:B------:R1:W1:Y:S01]  /*7180*/  MUFU.TANH R179, R15 ;  /* 0x0000000f00b37308 */ /* 0x0002620000002400 */
        /* <DEDUP_REMOVED lines=22> */
[----:B-1----:R-:W-:Y:S03]  /*72f0*/  IMAD.U32 R15, RZ, RZ, UR20 ;  /* 0x00000014ff0f7e24 */ /* 0x002fe6000f8e00ff */
[----:B------:R-:W4:Y:S04]  /*7300*/  LDL R21, [R1+0x48] ;  /* 0x0000480001157983 */ /* 0x000f280000100800 */
[----:B------:R-:W4:Y:S04]  /*7310*/  LDL R170, [R1+0x54] ;  /* 0x0000540001aa7983 */ /* 0x000f280000100800 */
[----:B------:R-:W4:Y:S04]  /*7320*/  LDL R171, [R1+0x50] ;  /* 0x0000500001ab7983 */ /* 0x000f280000100800 */
[----:B------:R-:W4:Y:S04]  /*7330*/  LDL R168, [R1+0x5c] ;  /* 0x00005c0001a87983 */ /* 0x000f280000100800 */
        /* <DEDUP_REMOVED lines=24> */
[----:B------:R-:W-:Y:S02]  /*74c0*/  IMAD.WIDE.U32 R18, R23, c[0x0][0x1f0], R18 ;  /* 0x00007c0017127a25 */ /* 0x000fe400078e0012 */
[----:B------:R-:W2:Y:S02]  /*74d0*/  LDL R26, [R1+0x10] ;  /* 0x00001000011a7983 */ /* 0x000ea40000100800 */
[----:B------:R-:W-:Y:S01]  /*74e0*/  IMAD R15, R15, c[0x0][0x1f0], RZ ;  /* 0x00007c000f0f7a24 */ /* 0x000fe200078e02ff */
[----:B------:R-:W-:Y:S01]  /*74f0*/  IADD3 R18, P0, R18, UR26, RZ ;  /* 0x0000001a12127c10 */ /* 0x000fe2000ff1e0ff */
[----:B------:R-:W4:Y:S02]  /*7500*/  LDL R27, [R1+0x28] ;  /* 0x00002800011b7983 */ /* 0x000f240000100800 */
        /* <DEDUP_REMOVED lines=8> */
[----:B------:R-:W1:Y:S01]  /*7590*/  SHFL.IDX PT, R17, R17, 0x1, 0x181f ;  /* 0x00381f0011117f89 */ /* 0x000e6200000e0000 */
        /* <DEDUP_REMOVED lines=12> */
[--C-:B------:R-:W-:Y:S05]  /*7660*/  @P0 IMAD.X R23, R20, 0x1, R172.reuse, P1 ;  /* 0x0000000114170824 */ /* 0x100fea00008e06ac */
[----:B------:R1:W-:Y:S01]  /*7670*/  @P0 LDGSTS.E.BYPASS.LTC128B.128 [R177+0x17080], [R22.64], !P5 ;  /* 0x1708000016b10fae */ /* 0x0003e2000e901d52 */
[C---:B--2---:R-:W-:Y:S04]  /*7680*/  @P0 LEA R24, P1, R26.reuse, R19, 0x1 ;  /* 0x000000131a180211 */ /* 0x044fe800078208ff */
[----:B----4-:R-:W-:Y:S05]  /*7690*/  @P0 LEA.HI.X R25, R26, R20, R27, 0x1, P1 ;  /* 0x000000141a190211 */ /* 0x010fea00008f0c1b */
[----:B------:R1:W-:Y:S01]  /*76a0*/  @P0 LDGSTS.E.BYPASS.LTC128B.128 [R177+0x18880], [R24.64], !P4 ;  /* 0x1888000018b10fae */ /* 0x0003e2000e101d52 */
[----:B------:R-:W-:Y:S11]  /*76b0*/  ISETP.GE.AND P0, PT, R18, 0x21, PT ;  /* 0x000000211200780c */ /* 0x000ff60003f06270 */
[----:B------:R-:W-:Y:S02]  /*76c0*/  @!UPT UIADD3 URZ, URZ, URZ, URZ ;  /* 0x0000003f3f3ff290 */ /* 0x000fe4000fffe03f */
[----:B------:R-:W-:Y:S02]  /*76d0*/  @P0 IADD3 R18, P1, R17, R0, RZ ;  /* 0x0000000011120210 */ /* 0x000fe40007f3e0ff */
[----:B------:R1:W5:Y:S03]  /*76e0*/  LDL.LU R0, [R1+0x60] ;  /* 0x0000600001007983 */ /* 0x0003660000300800 */
[----:B------:R-:W-:Y:S05]  /*76f0*/  @P0 IMAD.X R19, R15, 0x1, R21, P1 ;  /* 0x000000010f130824 */ /* 0x000fea00008e0615 */
[----:B------:R2:W-:Y:S02]  /*7700*/  @P0 LDGSTS.E.BYPASS.LTC128B.128 [R177+0x15080], [R18.64], !P2 ;  /* 0x1508000012b10fae */ /* 0x0005e4000d101d52 */
[----:B--2---:R-:W-:Y:S05]  /*7710*/  @P0 IADD3 R18, P1, R17, R170, RZ ;  /* 0x000000aa11120210 */ /* 0x004fea0007f3e0ff */
[----:B------:R-:W-:Y:S05]  /*7720*/  @P0 IMAD.X R19, R15, 0x1, R171, P1 ;  /* 0x000000010f130824 */ /* 0x000fea00008e06ab */
[----:B------:R2:W-:Y:S02]  /*7730*/  @P0 LDGSTS.E.BYPASS.LTC128B.128 [R177+0x16880], [R18.64], !P6 ;  /* 0x1688000012b10fae */ /* 0x0005e4000f101d52 */
[----:B--2---:R-:W-:Y:S05]  /*7740*/  @P0 IADD3 R18, P1, R17, R168, RZ ;  /* 0x000000a811120210 */ /* 0x004fea0007f3e0ff */
[----:B------:R-:W-:Y:S01]  /*7750*/  @P0 IMAD.X R19, R15, 0x1, R172, P1 ;  /* 0x000000010f130824 */ /* 0x000fe200008e06ac */
[C---:B------:R-:W-:Y:S04]  /*7760*/  @P0 LEA R20, P1, R26.reuse, R17, 0x1 ;  /* 0x000000111a140211 */ /* 0x040fe800078208ff */
[----:B------:R1:W-:Y:S01]  /*7770*/  @P0 LDGSTS.E.BYPASS.LTC128B.128 [R177+0x18080], [R18.64], !P5 ;  /* 0x1808000012b10fae */ /* 0x0003e2000e901d52 */
[----:B------:R-:W-:Y:S05]  /*7780*/  @P0 LEA.HI.X R21, R26, R15, R27, 0x1, P1 ;  /* 0x0000000f1a150211 */ /* 0x000fea00008f0c1b */
[----:B------:R1:W-:Y:S03]  /*7790*/  @P0 LDGSTS.E.BYPASS.LTC128B.128 [R177+0x19880], [R20.64], !P4 ;  /* 0x1988000014b10fae */ /* 0x0003e6000e101d52 */
.L_x_282:
        /* <DEDUP_REMOVED lines=8> */
[----:B-12---:R-:W-:Y:S01]  /*7820*/  @P0 IMAD.HI.U32 R15, R17, c[0x0][0x2c8], RZ ;  /* 0x0000b200110f0a27 */ /* 0x006fe200078e00ff */
[----:B------:R-:W-:Y:S03]  /*7830*/  PLOP3.LUT P0, PT, PT, PT, UP1, 0x80, 0x0 ;  /* 0x000000000000781c */ /* 0x000fe60003f0f018 */
[----:B------:R-:W-:Y:S02]  /*7840*/  IMAD.MOV.U32 R23, RZ, RZ, R17 ;  /* 0x000000ffff177224 */ /* 0x000fe400078e0011 */
[----:B------:R-:W-:Y:S05]  /*7850*/  IMAD.U32 R17, RZ, RZ, UR20 ;  /* 0x00000014ff117e24 */ /* 0x000fea000f8e00ff */
[----:B---3--:R-:W-:Y:S03]  /*7860*/  IADD3 R17, -R26, 0x1, R17 ;  /* 0x000000011a117810 */ /* 0x008fe60007ffe111 */
[----:B------:R-:W-:Y:S01]  /*7870*/  @P0 SHF.R.U32.HI R23, RZ, c[0x0][0x2cc], R15 ;  /* 0x0000b300ff170a19 */ /* 0x000fe2000001160f */
[----:B------:R-:W-:Y:S01]  /*7880*/  IMAD.U32 R15, RZ, RZ, UR12 ;  /* 0x0000000cff0f7e24 */ /* 0x000fe2000f8e00ff */
[----:B------:R-:W-:Y:S04]  /*7890*/  PLOP3.LUT P0, PT, PT, PT, UP0, 0x40, 0x0 ;  /* 0x000000000000781c */ /* 0x000fe80003f0e808 */
[----:B------:R-:W-:Y:S02]  /*78a0*/  IADD3 R15, -R15, UR8, R17 ;  /* 0x000000080f0f7c10 */ /* 0x000fe4000fffe111 */
[----:B------:R-:W1:Y:S02]  /*78b0*/  SHFL.IDX PT, R17, R23, RZ, 0x1c1f ;  /* 0x001c1fff17117589 */ /* 0x000e6400000e0000 */
[C---:B------:R-:W-:Y:S02]  /*78c0*/  IADD3 R22, R15.reuse, c[0x0][0x328], RZ ;  /* 0x0000ca000f167a10 */ /* 0x040fe40007ffe0ff */
[----:B------:R-:W-:Y:S03]  /*78d0*/  IADD3 R15, R15, UR24, RZ ;  /* 0x000000180f0f7c10 */ /* 0x000fe6000fffe0ff */
[--C-:B-1----:R-:W-:Y:S02]  /*78e0*/  IMAD.IADD R25, R22, 0x1, R17.reuse ;  /* 0x0000000116197824 */ /* 0x102fe400078e0211 */
[----:B------:R-:W-:Y:S01]  /*78f0*/  IMAD.IADD R24, R15, 0x1, R17 ;  /* 0x000000010f187824 */ /* 0x000fe200078e0211 */
[----:B------:R-:W-:-:S05]  /*7900*/  @P0 BRA `(.L_x_283) ;  /* 0x0000019000000947 */ /* 0x000fca0003800000 */
[----:B------:R-:W-:Y:S01]  /*7910*/  IMAD.U32 R18, RZ, RZ, UR12 ;  /* 0x0000000cff127e24 */ /* 0x000fe2000f8e00ff */
[----:B------:R-:W-:Y:S04]  /*7920*/  BSSY B0, `(.L_x_284) ;  /* 0x0000012000007945 */ /* 0x000fe80003800000 */
[----:B------:R-:W-:Y:S04]  /*7930*/  IADD3 R18, -R18, UR8, R17 ;  /* 0x0000000812127c10 */ /* 0x000fe8000fffe111 */
        /* <DEDUP_REMOVED lines=11> */
.L_x_285:
[----:B------:R-:W-:Y:S04]  /*79f0*/  MOV R17, 0x1 ;  /* 0x0000000100117802 */ /* 0x000fe80000000f00 */
[----:B------:R-:W-:Y:S11]  /*7a00*/  ISETP.NE.AND P0, PT, R17, c[0x0][0x32c], PT ;  /* 0x0000cb0011007a0c */ /* 0x000ff60003f05270 */
[----:B------:R-:W-:Y:S02]  /*7a10*/  @!UPT UIADD3 URZ, URZ, URZ, URZ ;  /* 0x0000003f3f3ff290 */ /* 0x000fe4000fffe03f */
[----:B------:R-:W-:Y:S05]  /*7a20*/  @P0 IMAD.HI.U32 R17, R18, c[0x0][0x330], RZ ;  /* 0x0000cc0012110a27 */ /* 0x000fea00078e00ff */
[----:B------:R-:W-:Y:S02]  /*7a30*/  @P0 SHF.R.U32.HI R18, RZ, c[0x0][0x334], R17 ;  /* 0x0000cd00ff120a19 */ /* 0x000fe40000011611 */
.L_x_286:
[----:B------:R-:W-:Y:S05]  /*7a40*/  BSYNC B0 ;  /* 0x0000000000007941 */ /* 0x000fea0003800000 */
.L_x_284:
[----:B------:R-:W-:Y:S05]  /*7a50*/  IADD3 R17, -R26, UR20, RZ ;  /* 0x000000141a117c10 */ /* 0x000fea000fffe1ff */
[----:B------:R-:W-:Y:S05]  /*7a60*/  IMAD R17, R18, c[0x0][0x32c], R17 ;  /* 0x0000cb0012117a24 */ /* 0x000fea00078e0211 */
[----:B------:R-:W-:Y:S02]  /*7a70*/  IMNMX R24, R24, R17, !PT ;  /* 0x0000001118187217 */ /* 0x000fe40007800200 */
[----:B------:R-:W-:Y:S04]  /*7a80*/  IADD3 R17, R17, c[0x0][0x32c], RZ ;  /* 0x0000cb0011117a10 */ /* 0x000fe80007ffe0ff */
[----:B------:R-:W-:Y:S02]  /*7a90*/  IMNMX R25, R25, R17, PT ;  /* 0x0000001119197217 */ /* 0x000fe40003800200 */
.L_x_283:
        /* <DEDUP_REMOVED lines=12> */
[----:B-----5:R-:W-:Y:S01]  /*7b60*/  FSEL R17, R0, -INF , !P0 ;  /* 0xff80000000117808 */ /* 0x020fe20004000000 */
        /* <DEDUP_REMOVED lines=13> */
[----:B------:R-:W-:Y:S04]  /*7c40*/  ISETP.LT.OR P0, PT, R25, 0x9, P0 ;  /* 0x000000091900780c */ /* 0x000fe80000701670 */
        /* <DEDUP_REMOVED lines=61> */
.L_x_289:
[----:B------:R-:W-:Y:S04]  /*8020*/  MOV R0, 0x1 ;  /* 0x0000000100007802 */ /* 0x000fe80000000f00 */
[----:B------:R-:W-:Y:S11]  /*8030*/  ISETP.NE.AND P0, PT, R0, c[0x0][0x32c], PT ;  /* 0x0000cb0000007a0c */ /* 0x000ff60003f05270 */
[----:B------:R-:W-:Y:S02]  /*8040*/  @!UPT UIADD3 URZ, URZ, URZ, URZ ;  /* 0x0000003f3f3ff290 */ /* 0x000fe4000fffe03f */
[----:B------:R-:W-:Y:S05]  /*8050*/  @P0 IMAD.HI.U32 R0, R2, c[0x0][0x330], RZ ;  /* 0x0000cc0002000a27 */ /* 0x000fea00078e00ff */
[----:B------:R-:W-:Y:S02]  /*8060*/  @P0 SHF.R.U32.HI R2, RZ, c[0x0][0x334], R0 ;  /* 0x0000cd00ff020a19 */ /* 0x000fe40000011600 */
.L_x_290:
[----:B------:R-:W-:Y:S05]  /*8070*/  BSYNC B0 ;  /* 0x0000000000007941 */ /* 0x000fea0003800000 */
.L_x_288:
[----:B------:R-:W-:Y:S05]  /*8080*/  IADD3 R0, -R26, UR20, RZ ;  /* 0x000000141a007c10 */ /* 0x000fea000fffe1ff */
[----:B------:R-:W-:Y:S05]  /*8090*/  IMAD R0, R2, c[0x0][0x32c], R0 ;  /* 0x0000cb0002007a24 */ /* 0x000fea00078e0200 */
[----:B------:R-:W-:Y:S02]  /*80a0*/  IMNMX R15, R15, R0, !PT ;  /* 0x000000000f0f7217 */ /* 0x000fe40007800200 */
[----:B------:R-:W-:Y:S04]  /*80b0*/  IADD3 R0, R0, c[0x0][0x32c], RZ ;  /* 0x0000cb0000007a10 */ /* 0x000fe80007ffe0ff */
[----:B------:R-:W-:Y:S02]  /*80c0*/  IMNMX R16, R16, R0, PT ;  /* 0x0000000010107217 */ /* 0x000fe40003800200 */
.L_x_287:
        /* <DEDUP_REMOVED lines=17> */
[----:B------:R-:W-:Y:S03]  /*81e0*/  UIADD3 UR21, UR5, -0x1, URZ ;  /* 0xffffffff05157890 */ /* 0x000fe6000fffe03f */
        /* <DEDUP_REMOVED lines=16> */
[----:B------:R-:W-:Y:S02]  /*82f0*/  FADD.FTZ R2, -R2, R3 ;  /* 0x0000000302027221 */ /* 0x000fe40000010100 */
        /* <DEDUP_REMOVED lines=25> */
[C---:B------:R-:W-:Y:S04]  /*8490*/  ISETP.GT.AND P0, PT, R15.reuse, 0x8, P0 ;  /* 0x000000080f00780c */ /* 0x040fe80000704270 */
[----:B------:R-:W-:Y:S04]  /*84a0*/  ISETP.LT.OR P0, PT, R16, 0x9, P0 ;  /* 0x000000091000780c */ /* 0x000fe80000701670 */
[----:B------:R-:W-:Y:S01]  /*84b0*/  FSEL R10, R10, -INF , !P0 ;  /* 0xff8000000a0a7808 */ /* 0x000fe20004000000 */
[----:B------:R-:W-:Y:S01]  /*84c0*/  MUFU.EX2 R12, R12 ;  /* 0x0000000c000c7308 */ /* 0x000fe20000000800 */
[----:B------:R-:W-:Y:S01]  /*84d0*/  PLOP3.LUT P0, PT, PT, PT, UP1, 0x40, 0x0 ;  /* 0x000000000000781c */ /* 0x000fe20003f0e818 */
[----:B------:R-:W-:Y:S03]  /*84e0*/  UISETP.NE.AND UP1, UPT, UR28, URZ, UPT ;  /* 0x0000003f1c00728c */ /* 0x000fe6000bf25270 */
[----:B------:R-:W-:Y:S04]  /*84f0*/  ISETP.GT.AND P0, PT, R15, 0x9, P0 ;  /* 0x000000090f00780c */ /* 0x000fe80000704270 */
[C---:B------:R-:W-:Y:S01]  /*8500*/  ISETP.LT.OR P0, PT, R16.reuse, 0xa, P0 ;  /* 0x0000000a1000780c */ /* 0x040fe20000701670 */
[----:B------:R-:W3:Y:S03]  /*8510*/  MUFU.EX2 R8, R8 ;  /* 0x0000000800087308 */ /* 0x000ee60000000800 */
[----:B------:R-:W-:Y:S02]  /*8520*/  FSEL R169, R169, -INF , !P0 ;  /* 0xff800000a9a97808 */ /* 0x000fe40004000000 */
[----:B------:R-:W-:Y:S01]  /*8530*/  PLOP3.LUT P0, PT, PT, PT, UP0, 0x40, 0x0 ;  /* 0x000000000000781c */ /* 0x000fe20003f0e808 */
[----:B------:R-:W-:Y:S01]  /*8540*/  UISETP.NE.AND UP0, UPT, UR23, URZ, UPT ;  /* 0x0000003f1700728c */ /* 0x000fe2000bf05270 */
[----:B-1----:R-:W-:Y:S02]  /*8550*/  F2FP.PACK_AB R168, R13, R17 ;  /* 0x000000110da8723e */ /* 0x002fe400000000ff */
[----:B------:R-:W-:Y:S01]  /*8560*/  ISETP.GT.AND P0, PT, R15, 0x10, P0 ;  /* 0x000000100f00780c */ /* 0x000fe20000704270 */
[----:B------:R-:W-:Y:S03]  /*8570*/  MUFU.EX2 R172, R172 ;  /* 0x000000ac00ac7308 */ /* 0x000fe60000000800 */
[----:B------:R-:W-:Y:S04]  /*8580*/  ISETP.LT.OR P0, PT, R16, 0x11, P0 ;  /* 0x000000111000780c */ /* 0x000fe80000701670 */
[----:B------:R-:W-:Y:S02]  /*8590*/  FSEL R22, R9, -INF , !P0 ;  /* 0xff80000009167808 */ /* 0x000fe40004000000 */
[----:B------:R-:W-:Y:S01]  /*85a0*/  PLOP3.LUT P0, PT, PT, PT, UP6, 0x40, 0x0 ;  /* 0x000000000000781c */ /* 0x000fe20003f0e868 */
[----:B------:R-:W-:Y:S03]  /*85b0*/  MUFU.EX2 R175, R175 ;  /* 0x000000af00af7308 */ /* 0x000fe60000000800 */
[----:B------:R-:W-:Y:S02]  /*85c0*/  ISETP.GT.AND P0, PT, R15, 0x11, P0 ;  /* 0x000000110f00780c */ /* 0x000fe40000704270 */
[----:B---3--:R-:W-:Y:S02]  /*85d0*/  F2FP.PACK_AB R170, R8, R12 ;  /* 0x0000000c08aa723e */ /* 0x008fe400000000ff */
[C---:B------:R-:W-:Y:S03]  /*85e0*/  ISETP.LT.OR P0, PT, R16.reuse, 0x12, P0 ;  /* 0x000000121000780c */ /* 0x040fe60000701670 */
        /* <DEDUP_REMOVED lines=39> */
[----:B------:R-:W-:Y:S02]  /*8860*/  FMUL.FTZ R13, R6, R141 ;  /* 0x0000008d060d7220 */ /* 0x000fe40000410000 */
[----:B------:R-:W-:Y:S01]  /*8870*/  FADD.FTZ R5, R12, R5 ;  /* 0x000000050c057221 */ /* 0x000fe20000010000 */
[----:B------:R-:W-:Y:S01]  /*8880*/  FMNMX.FTZ R2, R169, R2, !PT ;  /* 0x00000002a9027209 */ /* 0x000fe20007810000 */
[----:B------:R-:W-:Y:S01]  /*8890*/  FMUL.FTZ R12, R6, R140 ;  /* 0x0000008c060c7220 */ /* 0x000fe20000410000 */
[----:B------:R-:W-:Y:S01]  /*88a0*/  MOV R140, R24 ;  /* 0x00000018008c7202 */ /* 0x000fe20000000f00 */
[----:B------:R-:W-:Y:S01]  /*88b0*/  FADD.FTZ R177, R8, R5 ;  /* 0x0000000508b17221 */ /* 0x000fe20000010000 */
[----:B------:R-:W-:Y:S01]  /*88c0*/  FMNMX.FTZ R2, R22, R2, !PT ;  /* 0x0000000216027209 */ /* 0x000fe20007810000 */
[C---:B------:R-:W-:Y:S02]  /*88d0*/  FMUL.FTZ R8, R6.reuse, R136 ;  /* 0x0000008806087220 */ /* 0x040fe40000410000 */
[C---:B------:R-:W-:Y:S01]  /*88e0*/  FMUL.FTZ R5, R6.reuse, R133 ;  /* 0x0000008506057220 */ /* 0x040fe20000410000 */
        /* <DEDUP_REMOVED lines=20> */
[C---:B------:R-:W-:Y:S02]  /*8a30*/  FMUL.FTZ R37, R6.reuse, R37 ;  /* 0x0000002506257220 */ /* 0x040fe40000410000 */
        /* <DEDUP_REMOVED lines=54> */
[----:B------:R-:W-:Y:S01]  /*8da0*/  MUFU.EX2 R136, R136 ;  /* 0x0000008800887308 */ /* 0x000fe20000000800 */
        /* <DEDUP_REMOVED lines=21> */
[----:B------:R1:W2:Y:S01]  /*8f00*/  MUFU.EX2 R150, R152 ;  /* 0x0000009800967308 */ /* 0x0002a20000000800 */
        /* <DEDUP_REMOVED lines=12> */
[----:B-1----:R-:W-:Y:S01]  /*8fd0*/  LDSM.16.MT88.4 R152, [R249+0x5080] ;  /* 0x00508000f998783b */ /* 0x002fe20000004200 */
        /* <DEDUP_REMOVED lines=41> */
[----:B------:R-:W-:Y:S02]  /*9270*/  FMUL.FTZ R10, R132, R138 ;  /* 0x0000008a840a7220 */ /* 0x000fe40000410000 */
[--C-:B------:R-:W-:Y:S02]  /*9280*/  FFMA.FTZ R147, R179, c[0x0][0x2d0], -R156.reuse ;  /* 0x0000b400b3937a23 */ /* 0x100fe4000001089c */
[----:B------:R-:W1:Y:S01]  /*9290*/  MUFU.EX2 R141, R141 ;  /* 0x0000008d008d7308 */ /* 0x000e620000000800 */
[----:B------:R-:W-:Y:S02]  /*92a0*/  FFMA.FTZ R149, R178, c[0x0][0x2d0], -R156 ;  /* 0x0000b400b2957a23 */ /* 0x000fe4000001089c */
[----:B--2---:R-:W-:Y:S07]  /*92b0*/  FADD.FTZ R177, R150, R177 ;  /* 0x000000b196b17221 */ /* 0x004fee0000010000 */
[----:B------:R-:W-:Y:S01]  /*92c0*/  MUFU.EX2 R147, R147 ;  /* 0x0000009300937308 */ /* 0x000fe20000000800 */
[----:B---3--:R-:W-:Y:S01]  /*92d0*/  FFMA.FTZ R142, R132, R148, R136 ;  /* 0x00000094848e7223 */ /* 0x008fe20000010088 */
[----:B------:R-:W-:Y:S01]  /*92e0*/  MOV R148, R145 ;  /* 0x0000009100947202 */ /* 0x000fe20000000f00 */
[----:B------:R-:W2:Y:S01]  /*92f0*/  LDSM.16.MT88.4 R132, [R252+0x4080] ;  /* 0x00408000fc84783b */ /* 0x000ea20000004200 */
[----:B------:R-:W-:Y:S01]  /*9300*/  MOV R145, R140 ;  /* 0x0000008c00917202 */ /* 0x000fe20000000f00 */
[----:B------:R-:W-:Y:S01]  /*9310*/  FFMA.FTZ R140, R169, c[0x0][0x2d0], -R156 ;  /* 0x0000b400a98c7a23 */ /* 0x000fe2000001089c */
[C---:B------:R-:W-:Y:S04]  /*9320*/  F2FP.PACK_AB R169, R144.reuse, R136 ;  /* 0x0000008890a9723e */ /* 0x040fe800000000ff */
[----:B------:R3:W-:Y:S01]  /*9330*/  MUFU.EX2 R146, R148 ;  /* 0x0000009400927308 */ /* 0x0007e20000000800 */
[----:B------:R-:W-:Y:S02]  /*9340*/  FADD.FTZ R142, R144, R142 ;  /* 0x0000008e908e7221 */ /* 0x000fe40000010000 */
[----:B------:R-:W-:Y:S02]  /*9350*/  FADD.FTZ R144, R143, R177 ;  /* 0x000000b18f907221 */ /* 0x000fe40000010000 */
[----:B-1----:R-:W-:Y:S05]  /*9360*/  FADD.FTZ R142, R141, R142 ;  /* 0x0000008e8d8e7221 */ /* 0x002fea0000010000 */
[----:B------:R-:W1:Y:S10]  /*9370*/  MUFU.EX2 R140, R140 ;  /* 0x0000008c008c7308 */ /* 0x000e740000000800 */
[----:B------:R-:W4:Y:S01]  /*9380*/  MUFU.EX2 R145, R145 ;  /* 0x0000009100917308 */ /* 0x000f220000000800 */
[----:B---3--:R-:W-:Y:S02]  /*9390*/  FFMA.FTZ R148, R137, c[0x0][0x2d0], -R156 ;  /* 0x0000b40089947a23 */ /* 0x008fe4000001089c */
[----:B------:R-:W-:Y:S07]  /*93a0*/  LDSM.16.MT88.4 R136, [R252+0x4880] ;  /* 0x00488000fc88783b */ /* 0x000fee0000004200 */
[----:B------:R-:W3:Y:S01]  /*93b0*/  MUFU.EX2 R148, R148 ;  /* 0x0000009400947308 */ /* 0x000ee20000000800 */
[C---:B-1----:R-:W-:Y:S09]  /*93c0*/  F2FP.PACK_AB R171, R140.reuse, R141 ;  /* 0x0000008d8cab723e */ /* 0x042ff200000000ff */
[----:B------:R-:W1:Y:S01]  /*93d0*/  MUFU.EX2 R149, R149 ;  /* 0x0000009500957308 */ /* 0x000e620000000800 */
[C---:B--2---:R-:W-:Y:S05]  /*93e0*/  HMMA.16816.F32 R4, R168.reuse, R132, R4 ;  /* 0x00000084a804723c */ /* 0x044fea0000001804 */
[----:B----4-:R-:W-:Y:S03]  /*93f0*/  FADD.FTZ R144, R145, R144 ;  /* 0x0000009091907221 */ /* 0x010fe60000010000 */
        /* <DEDUP_REMOVED lines=47> */
[----:B---3--:R-:W-:Y:S01]  /*96f0*/  F2FP.PACK_AB R133, R147, R148 ;  /* 0x000000949385723e */ /* 0x008fe200000000ff */
[----:B------:R-:W-:Y:S02]  /*9700*/  FADD.FTZ R150, R140, R142 ;  /* 0x0000008e8c967221 */ /* 0x000fe40000010000 */
[----:B------:R-:W-:Y:S01]  /*9710*/  FFMA.FTZ R168, R176, c[0x0][0x2d0], -R156 ;  /* 0x0000b400b0a87a23 */ /* 0x000fe2000001089c */
[C---:B------:R-:W-:Y:S01]  /*9720*/  F2FP.PACK_AB R134, R146.reuse, R145 ;  /* 0x000000919286723e */ /* 0x040fe200000000ff */
[----:B------:R-:W-:Y:S03]  /*9730*/  LDSM.16.MT88.4 R140, [R248+0x9080] ;  /* 0x00908000f88c783b */ /* 0x000fe60000004200 */
[----:B------:R-:W-:Y:S01]  /*9740*/  FADD.FTZ R176, R146, R144 ;  /* 0x0000009092b07221 */ /* 0x000fe20000010000 */
[----:B------:R-:W2:Y:S01]  /*9750*/  MUFU.EX2 R168, R168 ;  /* 0x000000a800a87308 */ /* 0x000ea20000000800 */
[----:B------:R-:W-:Y:S02]  /*9760*/  FADD.FTZ R148, R148, R150 ;  /* 0x0000009694947221 */ /* 0x000fe40000010000 */
[----:B------:R-:W-:Y:S02]  /*9770*/  FFMA.FTZ R169, R159, c[0x0][0x2d0], -R156 ;  /* 0x0000b4009fa97a23 */ /* 0x000fe4000001089c */
[----:B------:R-:W-:Y:S02]  /*9780*/  FADD.FTZ R148, R147, R148 ;  /* 0x0000009493947221 */ /* 0x000fe40000010000 */
[----:B------:R-:W-:Y:S01]  /*9790*/  LDSM.16.MT88.4 R144, [R250+0x5080] ;  /* 0x00508000fa90783b */ /* 0x000fe20000004200 */
[--C-:B------:R-:W-:Y:S01]  /*97a0*/  FFMA.FTZ R170, R158, c[0x0][0x2d0], -R156.reuse ;  /* 0x0000b4009eaa7a23 */ /* 0x100fe2000001089c */
[----:B------:R-:W-:Y:S01]  /*97b0*/  F2FP.PACK_AB R158, R172, R173 ;  /* 0x000000adac9e723e */ /* 0x000fe200000000ff */
[--C-:B------:R-:W-:Y:S01]  /*97c0*/  FFMA.FTZ R171, R157, c[0x0][0x2d0], -R156.reuse ;  /* 0x0000b4009dab7a23 */ /* 0x100fe2000001089c */
[----:B------:R-:W3:Y:S01]  /*97d0*/  MUFU.EX2 R169, R169 ;  /* 0x000000a900a97308 */ /* 0x000ee20000000800 */
[----:B------:R-:W-:Y:S02]  /*97e0*/  FFMA.FTZ R156, R3, c[0x0][0x2d0], -R156 ;  /* 0x0000b400039c7a23 */ /* 0x000fe4000001089c */
[----:B-1----:R-:W-:Y:S02]  /*97f0*/  FADD.FTZ R177, R149, R148 ;  /* 0x0000009495b17221 */ /* 0x002fe40000010000 */
[----:B------:R-:W-:Y:S04]  /*9800*/  FADD.FTZ R176, R175, R176 ;  /* 0x000000b0afb07221 */ /* 0x000fe80000010000 */
[----:B------:R-:W-:Y:S01]  /*9810*/  FADD.FTZ R176, R174, R176 ;  /* 0x000000b0aeb07221 */ /* 0x000fe20000010000 */
[----:B------:R1:W-:Y:S01]  /*9820*/  MUFU.EX2 R3, R156 ;  /* 0x0000009c00037308 */ /* 0x0003e20000000800 */
[C---:B--2---:R-:W-:Y:S02]  /*9830*/  F2FP.PACK_AB R135, R168.reuse, R149 ;  /* 0x00000095a887723e */ /* 0x044fe400000000ff */
[----:B------:R-:W-:Y:S02]  /*9840*/  FADD.FTZ R173, R173, R176 ;  /* 0x000000b0adad7221 */ /* 0x000fe40000010000 */
[----:B------:R-:W-:Y:S03]  /*9850*/  FADD.FTZ R177, R168, R177 ;  /* 0x000000b1a8b17221 */ /* 0x000fe60000010000 */
[C---:B------:R-:W-:Y:S02]  /*9860*/  HMMA.16816.F32 R4, R132.reuse, R136, R4 ;  /* 0x000000888404723c */ /* 0x040fe40000001804 */
[----:B------:R-:W2:Y:S03]  /*9870*/  MUFU.EX2 R170, R170 ;  /* 0x000000aa00aa7308 */ /* 0x000ea60000000800 */
[----:B---3--:R-:W-:Y:S03]  /*9880*/  FADD.FTZ R177, R169, R177 ;  /* 0x000000b1a9b17221 */ /* 0x008fe60000010000 */
[C---:B------:R-:W-:Y:S01]  /*9890*/  HMMA.16816.F32 R8, R132.reuse, R138, R8 ;  /* 0x0000008a8408723c */ /* 0x040fe20000001808 */
[----:B------:R-:W3:Y:S03]  /*98a0*/  LDSM.16.MT88.4 R136, [R250+0x4880] ;  /* 0x00488000fa88783b */ /* 0x000ee60000004200 */
[----:B------:R-:W4:Y:S01]  /*98b0*/  MUFU.EX2 R171, R171 ;  /* 0x000000ab00ab7308 */ /* 0x000f220000000800 */
[----:B-1----:R-:W-:Y:S02]  /*98c0*/  F2FP.PACK_AB R156, R174, R175 ;  /* 0x000000afae9c723e */ /* 0x002fe400000000ff */
[C---:B--2---:R-:W-:Y:S01]  /*98d0*/  F2FP.PACK_AB R157, R170.reuse, R169 ;  /* 0x000000a9aa9d723e */ /* 0x044fe200000000ff */
[----:B------:R-:W-:Y:S01]  /*98e0*/  FADD.FTZ R170, R170, R177 ;  /* 0x000000b1aaaa7221 */ /* 0x000fe20000010000 */
[----:B----4-:R-:W-:Y:S03]  /*98f0*/  F2FP.PACK_AB R159, R3, R171 ;  /* 0x000000ab039f723e */ /* 0x010fe600000000ff */
[----:B------:R-:W-:Y:S01]  /*9900*/  FADD.FTZ R170, R171, R170 ;  /* 0x000000aaabaa7221 */ /* 0x000fe20000010000 */
[C---:B---3--:R-:W-:Y:S08]  /*9910*/  HMMA.16816.F32 R12, R132.reuse, R136, R12 ;  /* 0x00000088840c723c */ /* 0x048ff0000000180c */
        /* <DEDUP_REMOVED lines=95> */
.L_x_278:
[----:B------:R-:W2:Y:S01]  /*9f10*/  S2UR UR20, SR_CTAID.X ;  /* 0x00000000001479c3 */ /* 0x000ea20000002500 */
[----:B------:R-:W-:-:S02]  /*9f20*/  UISETP.NE.AND UP1, UPT, UR15, URZ, UPT ;  /* 0x0000003f0f00728c */ /* 0x000fc4000bf25270 */
[----:B------:R-:W-:Y:S02]  /*9f30*/  ULDC.64 UR4, c[0x0][0x2c8] ;  /* 0x0000b20000047ab9 */ /* 0x000fe40000000a00 */
[----:B------:R-:W-:-:S06]  /*9f40*/  UISETP.NE.AND UP0, UPT, UR14, URZ, UPT ;  /* 0x0000003f0e00728c */ /* 0x000fcc000bf05270 */
[----:B------:R-:W-:Y:S01]  /*9f50*/  PLOP3.LUT P0, PT, PT, PT, UP0, 0x40, 0x0 ;  /* 0x000000000000781c */ /* 0x000fe20003f0e808 */
[----:B--2---:R-:W-:-:S04]  /*9f60*/  ULEA UR20, UR20, 0x7f, 0x7 ;  /* 0x0000007f14147891 */ /* 0x004fc8000f8e383f */
[----:B------:R-:W-:Y:S02]  /*9f70*/  UIMAD.WIDE.U32 UR28, UR20, UR4, URZ ;  /* 0x00000004141c72a5 */ /* 0x000fe4000f8e003f */
[----:B------:R-:W-:-:S05]  /*9f80*/  UIADD3 UR4, UR8, 0x1, -UR12 ;  /* 0x0000000108047890 */ /* 0x000fca000fffe80c */
[----:B------:R-:W-:Y:S02]  /*9f90*/  @UP1 UMOV UR23, UR29 ;  /* 0x0000001d00171c82 */ /* 0x000fe40008000000 */
[----:B------:R-:W-:-:S04]  /*9fa0*/  @UP1 USHF.R.U32.HI UR20, URZ, UR5, UR23 ;  /* 0x000000053f141299 */ /* 0x000fc80008011617 */
[----:B------:R-:W-:-:S03]  /*9fb0*/  UIADD3 UR23, UR4, UR20, URZ ;  /* 0x0000001404177290 */ /* 0x000fc6000fffe03f */
[----:B------:R-:W-:Y:S02]  /*9fc0*/  ULDC UR20, c[0x0][0x324] ;  /* 0x0000c90000147ab9 */ /* 0x000fe40000000800 */
[----:B------:R-:W-:Y:S01]  /*9fd0*/  UIADD3 UR20, UR23, -UR20, URZ ;  /* 0x8000001417147290 */ /* 0x000fe2000fffe03f */
[----:B------:R-:W-:Y:S05]  /*9fe0*/  @P0 BRA `(.L_x_292) ;  /* 0x0000016000000947 */ /* 0x000fea0003800000 */
[----:B------:R-:W-:-:S06]  /*9ff0*/  UISETP.GT.AND UP0, UPT, UR23, -0x1, UPT ;  /* 0xffffffff1700788c */ /* 0x000fcc000bf04270 */
[----:B------:R-:W-:-:S13]  /*a000*/  PLOP3.LUT P0, PT, PT, PT, UP0, 0x80, 0x0 ;  /* 0x000000000000781c */ /* 0x000fda0003f0f008 */
[----:B------:R-:W-:Y:S05]  /*a010*/  @P0 BRA `(.L_x_293) ;  /* 0x0000009000000947 */ /* 0x000fea0003800000 */
[----:B------:R-:W-:Y:S02]  /*a020*/  UMOV UR5, 0x1 ;  /* 0x0000000100057882 */ /* 0x000fe40000000000 */
[----:B------:R-:W-:Y:S02]  /*a030*/  ULDC UR4, c[0x0][0x32c] ;  /* 0x0000cb0000047ab9 */ /* 0x000fe40000000800 */
[----:B------:R-:W-:Y:S02]  /*a040*/  UISETP.NE.AND UP0, UPT, UR5, UR4, UPT ;  /* 0x000000040500728c */ /* 0x000fe4000bf05270 */
[----:B------:R-:W-:Y:S02]  /*a050*/  ULOP3.LUT UR23, URZ, UR23, URZ, 0x33, !UPT ;  /* 0x000000173f177292 */ /* 0x000fe4000f8e333f */
[----:B------:R-:W-:Y:S02]  /*a060*/  ULDC.64 UR4, c[0x0][0x330] ;  /* 0x0000cc0000047ab9 */ /* 0x000fe40000000a00 */
[----:B------:R-:W-:-:S05]  /*a070*/  UIMAD.WIDE.U32 UR28, UR23, UR4, URZ ;  /* 0x00000004171c72a5 */ /* 0x000fca000f8e003f */
[----:B------:R-:W-:-:S04]  /*a080*/  @UP0 USHF.R.U32.HI UR23, URZ, UR5, UR29 ;  /* 0x000000053f170299 */ /* 0x000fc8000801161d */
[----:B------:R-:W-:Y:S01]  /*a090*/  ULOP3.LUT UR23, URZ, UR23, URZ, 0x33, !UPT ;  /* 0x000000173f177292 */ /* 0x000fe2000f8e333f */
[----:B------:R-:W-:Y:S05]  /*a0a0*/  BRA `(.L_x_294) ;  /* 0x0000006000007947 */ /* 0x000fea0003800000 */
.L_x_293:
[----:B------:R-:W-:Y:S02]  /*a0b0*/  UMOV UR5, 0x1 ;  /* 0x0000000100057882 */ /* 0x000fe40000000000 */
[----:B------:R-:W-:Y:S02]  /*a0c0*/  ULDC UR4, c[0x0][0x32c] ;  /* 0x0000cb0000047ab9 */ /* 0x000fe40000000800 */
[----:B------:R-:W-:-:S03]  /*a0d0*/  UISETP.NE.AND UP0, UPT, UR5, UR4, UPT ;  /* 0x000000040500728c */ /* 0x000fc6000bf05270 */
[----:B------:R-:W-:Y:S02]  /*a0e0*/  ULDC.64 UR4, c[0x0][0x330] ;  /* 0x0000cc0000047ab9 */ /* 0x000fe40000000a00 */
[----:B------:R-:W-:-:S06]  /*a0f0*/  UIMAD.WIDE.U32 UR28, UR23, UR4, URZ ;  /* 0x00000004171c72a5 */ /* 0x000fcc000f8e003f */
[----:B------:R-:W-:Y:S02]  /*a100*/  @UP0 USHF.R.U32.HI UR23, URZ, UR5, UR29 ;  /* 0x000000053f170299 */ /* 0x000fe4000801161d */
.L_x_294:
[----:B------:R-:W-:Y:S02]  /*a110*/  ULDC UR4, c[0x0][0x32c] ;  /* 0x0000cb0000047ab9 */ /* 0x000fe40000000800 */
[----:B------:R-:W-:-:S04]  /*a120*/  UIMAD UR4, UR23, UR4, URZ ;  /* 0x00000004170472a4 */ /* 0x000fc8000f8e023f */
[----:B------:R-:W-:-:S04]  /*a130*/  UISETP.LT.AND UP0, UPT, UR20, UR4, UPT ;  /* 0x000000041400728c */ /* 0x000fc8000bf01270 */
[----:B------:R-:W-:-:S04]  /*a140*/  USEL UR20, UR20, UR4, !UP0 ;  /* 0x0000000414147287 */ /* 0x000fc8000c000000 */
.L_x_292:
        /* <DEDUP_REMOVED lines=13> */
[----:B-1----:R-:W4:Y:S04]  /*a220*/  LDL R4, [R1+0x2c] ;  /* 0x00002c0001047983 */ /* 0x002f280000100800 */
        /* <DEDUP_REMOVED lines=9> */
.L_x_300:
        /* <DEDUP_REMOVED lines=59> */
[----:B---3--:R2:W3:Y:S02]  /*a670*/  SHFL.IDX PT, R13, R6, 0x1, 0x181f ;  /* 0x00381f00060d7f89 */ /* 0x0084e400000e0000 */
.L_x_334:
[----:B--2---:R-:W2:Y:S04]  /*a680*/  LDL R15, [R1+0x24] ;  /* 0x00002400010f7983 */ /* 0x004ea80000100800 */
[----:B------:R-:W5:Y:S04]  /*a690*/  LDL R14, [R1+0x48] ;  /* 0x00004800010e7983 */ /* 0x000f680000100800 */
[----:B----4-:R-:W4:Y:S04]  /*a6a0*/  LDL R12, [R1+0x4c] ;  /* 0x00004c00010c7983 */ /* 0x010f280000100800 */
[----:B---3--:R-:W3:Y:S01]  /*a6b0*/  LDL R6, [R1+0x1c] ;  /* 0x00001c0001067983 */ /* 0x008ee20000100800 */
[----:B--2---:R-:W-:Y:S02]  /*a6c0*/  ISETP.GE.AND P1, PT, R15, c[0x0][0x1d4], PT ;  /* 0x000075000f007a0c */ /* 0x004fe40003f26270 */
[----:B-----5:R-:W-:Y:S05]  /*a6d0*/  IADD3 R14, P0, R13, R14, RZ ;  /* 0x0000000e0d0e7210 */ /* 0x020fea0007f1e0ff */
[----:B----4-:R-:W-:Y:S06]  /*a6e0*/  IMAD.X R15, R7, 0x1, R12, P0 ;  /* 0x00000001070f7824 */ /* 0x010fec00000e060c */
[----:B------:R-:W-:Y:S01]  /*a6f0*/  @!PT LDS RZ, [RZ] ;  /* 0x00000000fffff984 */ /* 0x000fe20000000800 */
[----:B------:R-:W-:Y:S01]  /*a700*/  @!PT LDS RZ, [RZ] ;  /* 0x00000000fffff984 */ /* 0x000fe20000000800 */
[----:B------:R-:W-:Y:S01]  /*a710*/  @!PT LDS RZ, [RZ] ;  /* 0x00000000fffff984 */ /* 0x000fe20000000800 */
[----:B---3--:R2:W-:Y:S01]  /*a720*/  LDGSTS.E.BYPASS.LTC128B.128 [R6+0x5080], [R14.64], !P1 ;  /* 0x050800000e067fae */ /* 0x0085e2000c901d52 */
[C---:B------:R-:W-:Y:S02]  /*a730*/  IADD3 R12, P1, R13.reuse, R176, RZ ;  /* 0x000000b00d0c7210 */ /* 0x040fe40007f3e0ff */
[----:B--2---:R-:W-:Y:S05]  /*a740*/  IADD3 R14, P0, R13, R178, RZ ;  /* 0x000000b20d0e7210 */ /* 0x004fea0007f1e0ff */
[----:B------:R-:W-:Y:S01]  /*a750*/  IMAD.X R15, R7, 0x1, R179, P0 ;  /* 0x00000001070f7824 */ /* 0x000fe200000e06b3 */
[----:B------:R-:W-:Y:S01]  /*a760*/  IADD3 R4, P0, R13, R4, RZ ;  /* 0x000000040d047210 */ /* 0x000fe20007f1e0ff */
[C---:B------:R-:W-:Y:S03]  /*a770*/  IMAD.X R13, R7.reuse, 0x1, R177, P1 ;  /* 0x00000001070d7824 */ /* 0x040fe600008e06b1 */
[----:B------:R2:W-:Y:S01]  /*a780*/  LDGSTS.E.BYPASS.LTC128B.128 [R6+0x6880], [R14.64], !P6 ;  /* 0x068800000e067fae */ /* 0x0005e2000f101d52 */
[----:B------:R-:W-:Y:S03]  /*a790*/  IMAD.X R5, R7, 0x1, R5, P0 ;  /* 0x0000000107057824 */ /* 0x000fe600000e0605 */
[----:B------:R2:W-:Y:S04]  /*a7a0*/  LDGSTS.E.BYPASS.LTC128B.128 [R6+0x8080], [R12.64], !P5 ;  /* 0x080800000c067fae */ /* 0x0005e8000e901d52 */
[----:B------:R2:W-:Y:S02]  /*a7b0*/  LDGSTS.E.BYPASS.LTC128B.128 [R6+0x9880], [R4.64], !P4 ;  /* 0x0988000004067fae */ /* 0x0005e4000e101d52 */
.L_x_297:
[----:B------:R-:W-:Y:S05]  /*a7c0*/  BSYNC B0 ;  /* 0x0000000000007941 */ /* 0x000fea0003800000 */
.L_x_296:
        /* <DEDUP_REMOVED lines=273> */
.L_x_299:
        /* <DEDUP_REMOVED lines=424> */
.L_x_295:
[----:B------:R-:W-:-:S06]  /*d360*/  UISETP.GE.AND UP0, UPT, UR21, UR7, UPT ;  /* 0x000000071500728c */ /* 0x000fcc000bf06270 */
[----:B------:R-:W-:-:S13]  /*d370*/  PLOP3.LUT P0, PT, PT, PT, UP0, 0x40, 0x0 ;  /* 0x000000000000781c */ /* 0x000fda0003f0e808 */
[----:B------:R-:W-:Y:S05]  /*d380*/  @P0 BRA `(.L_x_301) ;  /* 0x00003ea000000947 */ /* 0x000fea0003800000 */
[----:B-1----:R-:W1:Y:S04]  /*d390*/  S2R R3, SR_TID.X ;  /* 0x0000000000037919 */ /* 0x002e680000002100 */
        /* <DEDUP_REMOVED lines=12> */
.L_x_314:
        /* <DEDUP_REMOVED lines=66> */
[----:B-1----:R2:W1:Y:S02]  /*d880*/  SHFL.IDX PT, R13, R4, 0x1, 0x181f ;  /* 0x00381f00040d7f89 */ /* 0x00246400000e0000 */
.L_x_335:
[----:B------:R-:W4:Y:S04]  /*d890*/  LDL R7, [R1+0x24] ;  /* 0x0000240001077983 */ /* 0x000f280000100800 */
[----:B------:R-:W5:Y:S04]  /*d8a0*/  LDL R6, [R1+0x3c] ;  /* 0x00003c0001067983 */ /* 0x000f680000100800 */
[----:B--2---:R-:W2:Y:S04]  /*d8b0*/  LDL R14, [R1+0x48] ;  /* 0x00004800010e7983 */ /* 0x004ea80000100800 */
[----:B---3--:R-:W3:Y:S04]  /*d8c0*/  LDL R12, [R1+0x1c] ;  /* 0x00001c00010c7983 */ /* 0x008ee80000100800 */
[----:B------:R-:W3:Y:S01]  /*d8d0*/  LDL R4, [R1+0x4c] ;  /* 0x00004c0001047983 */ /* 0x000ee20000100800 */
[----:B----4-:R-:W-:Y:S02]  /*d8e0*/  ISETP.GE.AND P1, PT, R7, c[0x0][0x1d4], PT ;  /* 0x0000750007007a0c */ /* 0x010fe40003f26270 */
[----:B-1---5:R-:W-:Y:S05]  /*d8f0*/  IADD3 R6, P0, R13, R6, RZ ;  /* 0x000000060d067210 */ /* 0x022fea0007f1e0ff */
[----:B--2---:R-:W-:Y:S06]  /*d900*/  IMAD.X R7, R5, 0x1, R14, P0 ;  /* 0x0000000105077824 */ /* 0x004fec00000e060e */
[----:B------:R-:W-:Y:S01]  /*d910*/  @!PT LDS RZ, [RZ] ;  /* 0x00000000fffff984 */ /* 0x000fe20000000800 */
[----:B------:R-:W-:Y:S01]  /*d920*/  @!PT LDS RZ, [RZ] ;  /* 0x00000000fffff984 */ /* 0x000fe20000000800 */
[----:B------:R-:W-:Y:S01]  /*d930*/  @!PT LDS RZ, [RZ] ;  /* 0x00000000fffff984 */ /* 0x000fe20000000800 */
[----:B---3--:R1:W-:Y:S02]  /*d940*/  LDGSTS.E.BYPASS.LTC128B.128 [R12+0x5080], [R6.64], !P1 ;  /* 0x05080000060c7fae */ /* 0x0083e4000c901d52 */
[----:B-1----:R-:W-:Y:S05]  /*d950*/  IADD3 R6, P0, R13, R159, RZ ;  /* 0x0000009f0d067210 */ /* 0x002fea0007f1e0ff */
[----:B------:R-:W-:Y:S05]  /*d960*/  IMAD.X R7, R5, 0x1, R4, P0 ;  /* 0x0000000105077824 */ /* 0x000fea00000e0604 */
[----:B------:R1:W-:Y:S02]  /*d970*/  LDGSTS.E.BYPASS.LTC128B.128 [R12+0x6880], [R6.64], !P6 ;  /* 0x06880000060c7fae */ /* 0x0003e4000f101d52 */
[----:B-1----:R-:W-:Y:S05]  /*d980*/  IADD3 R6, P0, R13, R157, RZ ;  /* 0x0000009d0d067210 */ /* 0x002fea0007f1e0ff */
[----:B------:R-:W-:Y:S01]  /*d990*/  IMAD.X R7, R5, 0x1, R158, P0 ;  /* 0x0000000105077824 */ /* 0x000fe200000e069e */
[----:B------:R-:W-:Y:S04]  /*d9a0*/  IADD3 R4, P0, R13, R0, RZ ;  /* 0x000000000d047210 */ /* 0x000fe80007f1e0ff */
[----:B------:R1:W-:Y:S01]  /*d9b0*/  LDGSTS.E.BYPASS.LTC128B.128 [R12+0x8080], [R6.64], !P5 ;  /* 0x08080000060c7fae */ /* 0x0003e2000e901d52 */
[----:B------:R-:W-:Y:S05]  /*d9c0*/  IMAD.X R5, R5, 0x1, R2, P0 ;  /* 0x0000000105057824 */ /* 0x000fea00000e0602 */
[----:B------:R1:W-:Y:S03]  /*d9d0*/  LDGSTS.E.BYPASS.LTC128B.128 [R12+0x9880], [R4.64], !P4 ;  /* 0x09880000040c7fae */ /* 0x0003e6000e101d52 */
.L_x_303:
[----:B------:R-:W-:Y:S05]  /*d9e0*/  BSYNC B0 ;  /* 0x0000000000007941 */ /* 0x000fea0003800000 */
.L_x_302:
        /* <DEDUP_REMOVED lines=159> */
[----:B------:R-:W2:Y:S01]  /*e3e0*/  MUFU.TANH R179, R15 ;  /* 0x0000000f00b37308 */ /* 0x000ea20000002400 */
[----:B------:R-:W-:Y:S01]  /*e3f0*/  BAR.SYNC.DEFER_BLOCKING 0x0 ;  /* 0x0000000000007b1d */ /* 0x000fe20000010000 */
[----:B-----5:R-:W-:Y:S02]  /*e400*/  FMUL.FTZ R9, R14, c[0x0][0x320] ;  /* 0x0000c8000e097a20 */ /* 0x020fe40000410000 */
[----:B------:R-:W-:Y:S06]  /*e410*/  FMUL.FTZ R14, R17, c[0x0][0x320] ;  /* 0x0000c800110e7a20 */ /* 0x000fec0000410000 */
[----:B------:R5:W2:Y:S01]  /*e420*/  MUFU.TANH R178, R18 ;  /* 0x0000001200b27308 */ /* 0x000aa20000002400 */
[----:B-1----:R-:W-:Y:S02]  /*e430*/  FMUL.FTZ R11, R12, c[0x0][0x320] ;  /* 0x0000c8000c0b7a20 */ /* 0x002fe40000410000 */
[----:B------:R-:W-:Y:S02]  /*e440*/  FMUL.FTZ R12, R13, c[0x0][0x320] ;  /* 0x0000c8000d0c7a20 */ /* 0x000fe40000410000 */
[----:B------:R-:W-:Y:S05]  /*e450*/  FMUL.FTZ R13, R16, c[0x0][0x320] ;  /* 0x0000c800100d7a20 */ /* 0x000fea0000410000 */
[----:B------:R-:W1:Y:S10]  /*e460*/  MUFU.TANH R8, R8 ;  /* 0x0000000800087308 */ /* 0x000e740000002400 */
        /* <DEDUP_REMOVED lines=8> */
[----:B------:R-:W-:Y:S02]  /*e4f0*/  FMUL.FTZ R17, R21, c[0x0][0x320] ;  /* 0x0000c80015117a20 */ /* 0x000fe40000410000 */
[----:B------:R-:W-:Y:S02]  /*e500*/  FMUL.FTZ R6, R22, c[0x0][0x320] ;  /* 0x0000c80016067a20 */ /* 0x000fe40000410000 */
[----:B------:R-:W-:Y:S03]  /*e510*/  FMUL.FTZ R5, R23, c[0x0][0x320] ;  /* 0x0000c80017057a20 */ /* 0x000fe60000410000 */
[----:B-----5:R-:W-:Y:S02]  /*e520*/  FMUL.FTZ R18, R24, c[0x0][0x320] ;  /* 0x0000c80018127a20 */ /* 0x020fe40000410000 */
[----:B------:R-:W-:Y:S01]  /*e530*/  FMUL.FTZ R19, R25, c[0x0][0x320] ;  /* 0x0000c80019137a20 */ /* 0x000fe20000410000 */
[----:B------:R-:W1:Y:S01]  /*e540*/  MUFU.TANH R13, R13 ;  /* 0x0000000d000d7308 */ /* 0x000e620000002400 */
        /* <DEDUP_REMOVED lines=19> */
[----:B------:R-:W4:Y:S01]  /*e680*/  LDL.LU R26, [R1+0x4c] ;  /* 0x00004c00011a7983 */ /* 0x000f220000300800 */
[----:B------:R-:W-:Y:S03]  /*e690*/  IMAD.U32 R20, RZ, RZ, UR4 ;  /* 0x00000004ff147e24 */ /* 0x000fe6000f8e00ff */
[----:B------:R-:W5:Y:S04]  /*e6a0*/  LDL R170, [R1+0x3c] ;  /* 0x00003c0001aa7983 */ /* 0x000f680000100800 */
        /* <DEDUP_REMOVED lines=18> */
[----:B---3--:R-:W-:Y:S04]  /*e7d0*/  IMAD.WIDE.U32 R22, R27, c[0x0][0x1e0], RZ ;  /* 0x000078001b167a25 */ /* 0x008fe800078e00ff */
[----:B------:R-:W-:Y:S01]  /*e7e0*/  IMAD.IADD R23, R23, 0x1, R20 ;  /* 0x0000000117177824 */ /* 0x000fe200078e0214 */
[----:B--2---:R2:W-:Y:S01]  /*e7f0*/  STL [R1+0x8], R25 ;  /* 0x0000081901007387 */ /* 0x0045e20000100800 */
[----:B------:R-:W-:Y:S02]  /*e800*/  SHF.R.S32.HI R20, RZ, 0x1f, R25 ;  /* 0x0000001fff147819 */ /* 0x000fe40000011419 */
[C---:B------:R-:W-:Y:S04]  /*e810*/  IMAD.WIDE.U32 R22, R25.reuse, c[0x0][0x1f0], R22 ;  /* 0x00007c0019167a25 */ /* 0x040fe800078e0016 */
[----:B------:R-:W-:Y:S01]  /*e820*/  IMAD R20, R20, c[0x0][0x1f0], RZ ;  /* 0x00007c0014147a24 */ /* 0x000fe200078e02ff */
[----:B------:R-:W-:Y:S03]  /*e830*/  IADD3 R22, P0, R22, UR26, RZ ;  /* 0x0000001a16167c10 */ /* 0x000fe6000ff1e0ff */
[----:B------:R-:W-:Y:S05]  /*e840*/  IMAD R20, R25, c[0x0][0x1f4], R20 ;  /* 0x00007d0019147a24 */ /* 0x000fea00078e0214 */
[----:B------:R-:W-:Y:S02]  /*e850*/  IADD3.X R20, R23, UR22, R20, P0, !PT ;  /* 0x0000001617147c10 */ /* 0x000fe400087fe414 */
[C---:B------:R-:W-:Y:S04]  /*e860*/  LEA R21, P0, R22.reuse, c[0x0][0x1c8], 0x1 ;  /* 0x0000720016157a11 */ /* 0x040fe800078008ff */
[----:B------:R-:W-:Y:S02]  /*e870*/  LEA.HI.X R20, R22, c[0x0][0x1cc], R20, 0x1, P0 ;  /* 0x0000730016147a11 */ /* 0x000fe400000f0c14 */
[----:B------:R-:W5:Y:S04]  /*e880*/  SHFL.IDX PT, R22, R21, RZ, 0x181f ;  /* 0x00181fff15167589 */ /* 0x000f6800000e0000 */
[----:B--2---:R-:W2:Y:S04]  /*e890*/  S2R R25, SR_TID.X ;  /* 0x0000000000197919 */ /* 0x004ea80000002100 */
[----:B------:R-:W4:Y:S04]  /*e8a0*/  SHFL.IDX PT, R23, R20, RZ, 0x181f ;  /* 0x00181fff14177589 */ /* 0x000f2800000e0000 */
[----:B------:R-:W3:Y:S04]  /*e8b0*/  SHFL.IDX PT, R21, R21, 0x1, 0x181f ;  /* 0x00381f0015157f89 */ /* 0x000ee800000e0000 */
[----:B------:R-:W1:Y:S01]  /*e8c0*/  SHFL.IDX PT, R20, R20, 0x1, 0x181f ;  /* 0x00381f0014147f89 */ /* 0x000e6200000e0000 */
[----:B--2---:R-:W-:Y:S04]  /*e8d0*/  SHF.R.S32.HI R27, RZ, 0x1f, R25 ;  /* 0x0000001fff1b7819 */ /* 0x004fe80000011419 */
[----:B------:R-:W-:Y:S04]  /*e8e0*/  LEA.HI R27, R27, R25, RZ, 0x3 ;  /* 0x000000191b1b7211 */ /* 0x000fe800078f18ff */
[----:B------:R-:W-:Y:S04]  /*e8f0*/  SHF.R.S32.HI R27, RZ, 0x3, R27 ;  /* 0x00000003ff1b7819 */ /* 0x000fe8000001141b */
[----:B------:R-:W-:Y:S04]  /*e900*/  IADD3 R27, -R27, 0x30, RZ ;  /* 0x000000301b1b7810 */ /* 0x000fe80007ffe1ff */
[----:B------:R-:W-:Y:S11]  /*e910*/  ISETP.GE.AND P1, PT, R27, 0x1, PT ;  /* 0x000000011b00780c */ /* 0x000ff60003f26270 */
[----:B------:R-:W-:Y:S02]  /*e920*/  @!UPT UIADD3 URZ, URZ, URZ, URZ ;  /* 0x0000003f3f3ff290 */ /* 0x000fe4000fffe03f */
[C---:B-----5:R-:W-:Y:S05]  /*e930*/  @P1 IADD3 R24, P0, R22.reuse, R170, RZ ;  /* 0x000000aa16181210 */ /* 0x060fea0007f1e0ff */
[C---:B----4-:R-:W-:Y:S05]  /*e940*/  @P1 IMAD.X R25, R23.reuse, 0x1, R174, P0 ;  /* 0x0000000117191824 */ /* 0x050fea00000e06ae */
[----:B------:R2:W-:Y:S02]  /*e950*/  @P1 LDGSTS.E.BYPASS.LTC128B.128 [R175+0x14080], [R24.64], !P2 ;  /* 0x1408000018af1fae */ /* 0x0005e4000d101d52 */
[C---:B--2---:R-:W-:Y:S05]  /*e960*/  @P1 IADD3 R24, P0, R22.reuse, R159, RZ ;  /* 0x0000009f16181210 */ /* 0x044fea0007f1e0ff */
[C---:B------:R-:W-:Y:S05]  /*e970*/  @P1 IMAD.X R25, R23.reuse, 0x1, R26, P0 ;  /* 0x0000000117191824 */ /* 0x040fea00000e061a */
[----:B------:R2:W-:Y:S02]  /*e980*/  @P1 LDGSTS.E.BYPASS.LTC128B.128 [R175+0x15880], [R24.64], !P6 ;  /* 0x1588000018af1fae */ /* 0x0005e4000f101d52 */
[C---:B--2---:R-:W-:Y:S05]  /*e990*/  @P1 IADD3 R24, P0, R22.reuse, R157, RZ ;  /* 0x0000009d16181210 */ /* 0x044fea0007f1e0ff */
[C---:B------:R-:W-:Y:S01]  /*e9a0*/  @P1 IMAD.X R25, R23.reuse, 0x1, R158, P0 ;  /* 0x0000000117191824 */ /* 0x040fe200000e069e */
[----:B------:R-:W-:Y:S04]  /*e9b0*/  @P1 IADD3 R22, P0, R22, R0, RZ ;  /* 0x0000000016161210 */ /* 0x000fe80007f1e0ff */
[----:B------:R3:W-:Y:S01]  /*e9c0*/  @P1 LDGSTS.E.BYPASS.LTC128B.128 [R175+0x17080], [R24.64], !P5 ;  /* 0x1708000018af1fae */ /* 0x0007e2000e901d52 */
[----:B------:R-:W-:Y:S01]  /*e9d0*/  @P1 IMAD.X R23, R23, 0x1, R2, P0 ;  /* 0x0000000117171824 */ /* 0x000fe200000e0602 */
[----:B------:R-:W-:Y:S04]  /*e9e0*/  ISETP.GE.AND P0, PT, R27, 0x21, PT ;  /* 0x000000211b00780c */ /* 0x000fe80003f06270 */
[----:B------:R2:W-:Y:S09]  /*e9f0*/  @P1 LDGSTS.E.BYPASS.LTC128B.128 [R175+0x18880], [R22.64], !P4 ;  /* 0x1888000016af1fae */ /* 0x0005f2000e101d52 */
[C---:B---3--:R-:W-:Y:S05]  /*ea00*/  @P0 IADD3 R24, P2, R21.reuse, R159, RZ ;  /* 0x0000009f15180210 */ /* 0x048fea0007f5e0ff */
[C---:B-1----:R-:W-:Y:S01]  /*ea10*/  @P0 IMAD.X R25, R20.reuse, 0x1, R26, P2 ;  /* 0x0000000114190824 */ /* 0x042fe200010e061a */
[C---:B------:R-:W-:Y:S02]  /*ea20*/  @P0 IADD3 R26, P2, R21.reuse, R157, RZ ;  /* 0x0000009d151a0210 */ /* 0x040fe40007f5e0ff */
[----:B--2---:R-:W-:Y:S03]  /*ea30*/  @P0 IADD3 R22, P1, R21, R170, RZ ;  /* 0x000000aa15160210 */ /* 0x004fe60007f3e0ff */
[C---:B------:R-:W-:Y:S01]  /*ea40*/  @P0 IMAD.X R27, R20.reuse, 0x1, R158, P2 ;  /* 0x00000001141b0824 */ /* 0x040fe200010e069e */
[----:B------:R-:W-:Y:S01]  /*ea50*/  ISETP.GE.AND P2, PT, R171, c[0x0][0x1d4], PT ;  /* 0x00007500ab007a0c */ /* 0x000fe20003f46270 */
[C---:B------:R-:W-:Y:S01]  /*ea60*/  @P0 IMAD.X R23, R20.reuse, 0x1, R174, P1 ;  /* 0x0000000114170824 */ /* 0x040fe200008e06ae */
[----:B------:R-:W-:Y:S05]  /*ea70*/  @P0 IADD3 R158, P1, R21, R0, RZ ;  /* 0x00000000159e0210 */ /* 0x000fea0007f3e0ff */
[----:B------:R-:W-:Y:S06]  /*ea80*/  @P0 IMAD.X R159, R20, 0x1, R2, P1 ;  /* 0x00000001149f0824 */ /* 0x000fec00008e0602 */
[----:B------:R1:W-:Y:S04]  /*ea90*/  @P0 LDGSTS.E.BYPASS.LTC128B.128 [R175+0x15080], [R22.64], !P2 ;  /* 0x1508000016af0fae */ /* 0x0003e8000d101d52 */
[----:B------:R1:W-:Y:S04]  /*eaa0*/  @P0 LDGSTS.E.BYPASS.LTC128B.128 [R175+0x16880], [R24.64], !P6 ;  /* 0x1688000018af0fae */ /* 0x0003e8000f101d52 */
[----:B------:R1:W-:Y:S04]  /*eab0*/  @P0 LDGSTS.E.BYPASS.LTC128B.128 [R175+0x18080], [R26.64], !P5 ;  /* 0x180800001aaf0fae */ /* 0x0003e8000e901d52 */
[----:B------:R1:W-:Y:S02]  /*eac0*/  @P0 LDGSTS.E.BYPASS.LTC128B.128 [R175+0x19880], [R158.64], !P4 ;  /* 0x198800009eaf0fae */ /* 0x0003e4000e101d52 */
.L_x_305:
        /* <DEDUP_REMOVED lines=17> */
[----:B------:R-:W-:Y:S04]  /*ebe0*/  IADD3 R0, -R0, UR8, R2 ;  /* 0x0000000800007c10 */ /* 0x000fe8000fffe102 */
[C---:B------:R-:W-:Y:S02]  /*ebf0*/  IADD3 R24, R0.reuse, c[0x0][0x328], RZ ;  /* 0x0000ca0000187a10 */ /* 0x040fe40007ffe0ff */
[----:B------:R-:W-:Y:S02]  /*ec00*/  IADD3 R2, R0, UR24, RZ ;  /* 0x0000001800027c10 */ /* 0x000fe4000fffe0ff */
[----:B------:R-:W-:Y:S01]  /*ec10*/  IADD3 R0, -R21, UR4, RZ ;  /* 0x0000000415007c10 */ /* 0x000fe2000fffe1ff */
        /* <DEDUP_REMOVED lines=17> */
.L_x_308:
[----:B------:R-:W-:Y:S04]  /*ed30*/  MOV R20, 0x1 ;  /* 0x0000000100147802 */ /* 0x000fe80000000f00 */
[----:B------:R-:W-:Y:S11]  /*ed40*/  ISETP.NE.AND P0, PT, R20, c[0x0][0x32c], PT ;  /* 0x0000cb0014007a0c */ /* 0x000ff60003f05270 */
[----:B------:R-:W-:Y:S02]  /*ed50*/  @!UPT UIADD3 URZ, URZ, URZ, URZ ;  /* 0x0000003f3f3ff290 */ /* 0x000fe4000fffe03f */
[----:B------:R-:W-:Y:S05]  /*ed60*/  @P0 IMAD.HI.U32 R20, R21, c[0x0][0x330], RZ ;  /* 0x0000cc0015140a27 */ /* 0x000fea00078e00ff */
[----:B------:R-:W-:Y:S02]  /*ed70*/  @P0 SHF.R.U32.HI R21, RZ, c[0x0][0x334], R20 ;  /* 0x0000cd00ff150a19 */ /* 0x000fe40000011614 */
.L_x_309:
[----:B------:R-:W-:Y:S05]  /*ed80*/  BSYNC B0 ;  /* 0x0000000000007941 */ /* 0x000fea0003800000 */
.L_x_307:
[----:B------:R-:W-:Y:S05]  /*ed90*/  IMAD R20, R21, c[0x0][0x32c], R0 ;  /* 0x0000cb0015147a24 */ /* 0x000fea00078e0200 */
[----:B------:R-:W-:Y:S02]  /*eda0*/  IMNMX R26, R26, R20, !PT ;  /* 0x000000141a1a7217 */ /* 0x000fe40007800200 */
[----:B------:R-:W-:Y:S04]  /*edb0*/  IADD3 R20, R20, c[0x0][0x32c], RZ ;  /* 0x0000cb0014147a10 */ /* 0x000fe80007ffe0ff */
[----:B------:R-:W-:Y:S02]  /*edc0*/  IMNMX R27, R27, R20, PT ;  /* 0x000000141b1b7217 */ /* 0x000fe40003800200 */
.L_x_306:
        /* <DEDUP_REMOVED lines=43> */
[----:B------:R-:W-:Y:S01]  /*f080*/  PLOP3.LUT P0, PT, PT, PT, UP5, 0x40, 0x0 ;  /* 0x000000000000781c */ /* 0x000fe20003f0e858 */
[----:B------:R-:W1:Y:S03]  /*f090*/  SHFL.IDX PT, R12, R25, 0x1, 0x1c1f ;  /* 0x003c1f00190c7f89 */ /* 0x000e6600000e0000 */
        /* <DEDUP_REMOVED lines=8> */
[----:B------:R-:W-:Y:S04]  /*f120*/  ISETP.GT.AND P0, PT, R26, 0x20, P0 ;  /* 0x000000201a00780c */ /* 0x000fe80000704270 */
[C---:B------:R-:W-:Y:S04]  /*f130*/  ISETP.LT.OR P0, PT, R27.reuse, 0x21, P0 ;  /* 0x000000211b00780c */ /* 0x040fe80000701670 */
[----:B------:R-:W-:Y:S01]  /*f140*/  FSEL R175, R16, -INF , !P0 ;  /* 0xff80000010af7808 */ /* 0x000fe20004000000 */
[--C-:B-1----:R-:W-:Y:S01]  /*f150*/  IMAD.IADD R16, R2, 0x1, R12.reuse ;  /* 0x0000000102107824 */ /* 0x102fe200078e020c */
[----:B------:R-:W-:Y:S04]  /*f160*/  PLOP3.LUT P0, PT, PT, PT, UP2, 0x40, 0x0 ;  /* 0x000000000000781c */ /* 0x000fe80003f0e828 */
[----:B------:R-:W-:Y:S04]  /*f170*/  ISETP.GT.AND P0, PT, R26, 0x21, P0 ;  /* 0x000000211a00780c */ /* 0x000fe80000704270 */
[----:B------:R-:W-:Y:S04]  /*f180*/  ISETP.LT.OR P0, PT, R27, 0x22, P0 ;  /* 0x000000221b00780c */ /* 0x000fe80000701670 */
[----:B------:R-:W-:Y:S01]  /*f190*/  FSEL R174, R17, -INF , !P0 ;  /* 0xff80000011ae7808 */ /* 0x000fe20004000000 */
[----:B------:R-:W-:Y:S01]  /*f1a0*/  IMAD.IADD R17, R24, 0x1, R12 ;  /* 0x0000000118117824 */ /* 0x000fe200078e020c */
[----:B------:R-:W-:Y:S04]  /*f1b0*/  PLOP3.LUT P0, PT, PT, PT, UP1, 0x40, 0x0 ;  /* 0x000000000000781c */ /* 0x000fe80003f0e818 */
[----:B------:R-:W-:Y:S04]  /*f1c0*/  ISETP.GT.AND P0, PT, R26, 0x28, P0 ;  /* 0x000000281a00780c */ /* 0x000fe80000704270 */
[C---:B------:R-:W-:Y:S04]  /*f1d0*/  ISETP.LT.OR P0, PT, R27.reuse, 0x29, P0 ;  /* 0x000000291b00780c */ /* 0x040fe80000701670 */
        /* <DEDUP_REMOVED lines=23> */
.L_x_312:
[----:B------:R-:W-:Y:S04]  /*f350*/  MOV R2, 0x1 ;  /* 0x0000000100027802 */ /* 0x000fe80000000f00 */
[----:B------:R-:W-:Y:S11]  /*f360*/  ISETP.NE.AND P0, PT, R2, c[0x0][0x32c], PT ;  /* 0x0000cb0002007a0c */ /* 0x000ff60003f05270 */
[----:B------:R-:W-:Y:S02]  /*f370*/  @!UPT UIADD3 URZ, URZ, URZ, URZ ;  /* 0x0000003f3f3ff290 */ /* 0x000fe4000fffe03f */
[----:B------:R-:W-:Y:S05]  /*f380*/  @P0 IMAD.HI.U32 R2, R12, c[0x0][0x330], RZ ;  /* 0x0000cc000c020a27 */ /* 0x000fea00078e00ff */
[----:B------:R-:W-:Y:S02]  /*f390*/  @P0 SHF.R.U32.HI R12, RZ, c[0x0][0x334], R2 ;  /* 0x0000cd00ff0c0a19 */ /* 0x000fe40000011602 */
.L_x_313:
[----:B------:R-:W-:Y:S05]  /*f3a0*/  BSYNC B0 ;  /* 0x0000000000007941 */ /* 0x000fea0003800000 */
.L_x_311:
[----:B------:R-:W-:Y:S05]  /*f3b0*/  IMAD R0, R12, c[0x0][0x32c], R0 ;  /* 0x0000cb000c007a24 */ /* 0x000fea00078e0200 */
[----:B------:R-:W-:Y:S02]  /*f3c0*/  IMNMX R16, R16, R0, !PT ;  /* 0x0000000010107217 */ /* 0x000fe40007800200 */
[----:B------:R-:W-:Y:S04]  /*f3d0*/  IADD3 R0, R0, c[0x0][0x32c], RZ ;  /* 0x0000cb0000007a10 */ /* 0x000fe80007ffe0ff */
[----:B------:R-:W-:Y:S02]  /*f3e0*/  IMNMX R17, R17, R0, PT ;  /* 0x0000000011117217 */ /* 0x000fe40003800200 */
.L_x_310:
        /* <DEDUP_REMOVED lines=45> */
[--C-:B------:R-:W-:Y:S02]  /*f6c0*/  FFMA.FTZ R13, R22, c[0x0][0x2d0], -R172.reuse ;  /* 0x0000b400160d7a23 */ /* 0x100fe400000108ac */
[----:B------:R-:W-:Y:S01]  /*f6d0*/  ISETP.GT.AND P0, PT, R16, 0x1, P0 ;  /* 0x000000011000780c */ /* 0x000fe20000704270 */
[----:B------:R-:W-:Y:S01]  /*f6e0*/  MUFU.EX2 R18, R18 ;  /* 0x0000001200127308 */ /* 0x000fe20000000800 */
[--C-:B------:R-:W-:Y:S02]  /*f6f0*/  FFMA.FTZ R12, R8, c[0x0][0x2d0], -R172.reuse ;  /* 0x0000b400080c7a23 */ /* 0x100fe400000108ac */
[----:B------:R-:W-:Y:S01]  /*f700*/  ISETP.LT.OR P0, PT, R17, 0x2, P0 ;  /* 0x000000021100780c */ /* 0x000fe20000701670 */
[--C-:B------:R-:W-:Y:S02]  /*f710*/  FFMA.FTZ R8, R168, c[0x0][0x2d0], -R172.reuse ;  /* 0x0000b400a8087a23 */ /* 0x100fe400000108ac */
[--C-:B------:R-:W-:Y:S01]  /*f720*/  FFMA.FTZ R171, R21, c[0x0][0x2d0], -R172.reuse ;  /* 0x0000b40015ab7a23 */ /* 0x100fe200000108ac */
[----:B------:R-:W-:Y:S01]  /*f730*/  FSEL R11, R176, -INF , !P0 ;  /* 0xff800000b00b7808 */ /* 0x000fe20004000000 */
[--C-:B------:R-:W-:Y:S01]  /*f740*/  FFMA.FTZ R175, R175, c[0x0][0x2d0], -R172.reuse ;  /* 0x0000b400afaf7a23 */ /* 0x100fe200000108ac */
[----:B------:R-:W-:Y:S01]  /*f750*/  PLOP3.LUT P0, PT, PT, PT, UP2, 0x40, 0x0 ;  /* 0x000000000000781c */ /* 0x000fe20003f0e828 */
[----:B------:R-:W-:Y:S01]  /*f760*/  UISETP.NE.AND UP2, UPT, UR28, URZ, UPT ;  /* 0x0000003f1c00728c */ /* 0x000fe2000bf45270 */
[----:B------:R-:W1:Y:S01]  /*f770*/  MUFU.EX2 R13, R13 ;  /* 0x0000000d000d7308 */ /* 0x000e620000000800 */
[--C-:B------:R-:W-:Y:S01]  /*f780*/  FFMA.FTZ R174, R174, c[0x0][0x2d0], -R172.reuse ;  /* 0x0000b400aeae7a23 */ /* 0x100fe200000108ac */
[----:B------:R-:W-:Y:S01]  /*f790*/  ISETP.GT.AND P0, PT, R16, 0x8, P0 ;  /* 0x000000081000780c */ /* 0x000fe20000704270 */
[--C-:B------:R-:W-:Y:S02]  /*f7a0*/  FFMA.FTZ R173, R173, c[0x0][0x2d0], -R172.reuse ;  /* 0x0000b400adad7a23 */ /* 0x100fe400000108ac */
[----:B------:R-:W-:Y:S01]  /*f7b0*/  FFMA.FTZ R172, R19, c[0x0][0x2d0], -R172 ;  /* 0x0000b40013ac7a23 */ /* 0x000fe200000108ac */
[C---:B------:R-:W-:Y:S04]  /*f7c0*/  ISETP.LT.OR P0, PT, R17.reuse, 0x9, P0 ;  /* 0x000000091100780c */ /* 0x040fe80000701670 */
[----:B------:R-:W-:Y:S01]  /*f7d0*/  FSEL R10, R10, -INF , !P0 ;  /* 0xff8000000a0a7808 */ /* 0x000fe20004000000 */
[----:B------:R-:W-:Y:S01]  /*f7e0*/  MUFU.EX2 R12, R12 ;  /* 0x0000000c000c7308 */ /* 0x000fe20000000800 */
[----:B------:R-:W-:Y:S01]  /*f7f0*/  PLOP3.LUT P0, PT, PT, PT, UP1, 0x40, 0x0 ;  /* 0x000000000000781c */ /* 0x000fe20003f0e818 */
[----:B------:R-:W-:Y:S03]  /*f800*/  UISETP.NE.AND UP1, UPT, UR23, URZ, UPT ;  /* 0x0000003f1700728c */ /* 0x000fe6000bf25270 */
[C---:B------:R-:W-:Y:S04]  /*f810*/  ISETP.GT.AND P0, PT, R16.reuse, 0x9, P0 ;  /* 0x000000091000780c */ /* 0x040fe80000704270 */
[----:B------:R-:W-:Y:S01]  /*f820*/  ISETP.LT.OR P0, PT, R17, 0xa, P0 ;  /* 0x0000000a1100780c */ /* 0x000fe20000701670 */
[----:B------:R-:W-:Y:S03]  /*f830*/  MUFU.EX2 R8, R8 ;  /* 0x0000000800087308 */ /* 0x000fe60000000800 */
[----:B------:R-:W-:Y:S02]  /*f840*/  FSEL R169, R169, -INF , !P0 ;  /* 0xff800000a9a97808 */ /* 0x000fe40004000000 */
[----:B------:R-:W-:Y:S01]  /*f850*/  PLOP3.LUT P0, PT, PT, PT, UP0, 0x40, 0x0 ;  /* 0x000000000000781c */ /* 0x000fe20003f0e808 */
[----:B------:R-:W-:Y:S01]  /*f860*/  UISETP.NE.AND UP0, UPT, UR20, URZ, UPT ;  /* 0x0000003f1400728c */ /* 0x000fe2000bf05270 */
[----:B-1----:R-:W-:Y:S02]  /*f870*/  F2FP.PACK_AB R168, R13, R18 ;  /* 0x000000120da8723e */ /* 0x002fe400000000ff */
[C---:B------:R-:W-:Y:S01]  /*f880*/  ISETP.GT.AND P0, PT, R16.reuse, 0x10, P0 ;  /* 0x000000101000780c */ /* 0x040fe20000704270 */
[----:B------:R-:W-:Y:S03]  /*f890*/  MUFU.EX2 R172, R172 ;  /* 0x000000ac00ac7308 */ /* 0x000fe60000000800 */
[----:B------:R-:W-:Y:S04]  /*f8a0*/  ISETP.LT.OR P0, PT, R17, 0x11, P0 ;  /* 0x000000111100780c */ /* 0x000fe80000701670 */
        /* <DEDUP_REMOVED lines=19> */
[----:B------:R-:W-:Y:S02]  /*f9e0*/  FSEL R159, R6, -INF , !P0 ;  /* 0xff800000069f7808 */ /* 0x000fe40004000000 */
[----:B------:R-:W1:Y:S01]  /*f9f0*/  MUFU.EX2 R6, R2 ;  /* 0x0000000200067308 */ /* 0x000e620000000800 */
[----:B------:R-:W-:Y:S04]  /*fa00*/  PLOP3.LUT P0, PT, PT, PT, UP2, 0x40, 0x0 ;  /* 0x000000000000781c */ /* 0x000fe80003f0e828 */
[C---:B------:R-:W-:Y:S04]  /*fa10*/  ISETP.GT.AND P0, PT, R16.reuse, 0x21, P0 ;  /* 0x000000211000780c */ /* 0x040fe80000704270 */
[----:B------:R-:W-:Y:S04]  /*fa20*/  ISETP.LT.OR P0, PT, R17, 0x22, P0 ;  /* 0x000000221100780c */ /* 0x000fe80000701670 */
        /* <DEDUP_REMOVED lines=14> */
[----:B------:R-:W-:Y:S01]  /*fb10*/  FMUL.FTZ R29, R6, R29 ;  /* 0x0000001d061d7220 */ /* 0x000fe20000410000 */
[----:B------:R-:W-:Y:S01]  /*fb20*/  ISETP.GT.AND P0, PT, R16, 0x29, P0 ;  /* 0x000000291000780c */ /* 0x000fe20000704270 */
[C---:B------:R-:W-:Y:S01]  /*fb30*/  FMUL.FTZ R16, R6.reuse, R144 ;  /* 0x0000009006107220 */ /* 0x040fe20000410000 */
[----:B------:R-:W-:Y:S01]  /*fb40*/  FMNMX.FTZ R2, R169, R2, !PT ;  /* 0x00000002a9027209 */ /* 0x000fe20007810000 */
[C---:B------:R-:W-:Y:S01]  /*fb50*/  FMUL.FTZ R32, R6.reuse, R32 ;  /* 0x0000002006207220 */ /* 0x040fe20000410000 */
[----:B------:R-:W-:Y:S01]  /*fb60*/  ISETP.LT.OR P0, PT, R17, 0x2a, P0 ;  /* 0x0000002a1100780c */ /* 0x000fe20000701670 */
[----:B------:R-:W-:Y:S01]  /*fb70*/  FMUL.FTZ R17, R6, R145 ;  /* 0x0000009106117220 */ /* 0x000fe20000410000 */
[----:B------:R-:W-:Y:S01]  /*fb80*/  FMNMX.FTZ R2, R24, R2, !PT ;  /* 0x0000000218027209 */ /* 0x000fe20007810000 */
[C---:B------:R-:W-:Y:S01]  /*fb90*/  FMUL.FTZ R33, R6.reuse, R33 ;  /* 0x0000002106217220 */ /* 0x040fe20000410000 */
[----:B------:R-:W-:Y:S01]  /*fba0*/  FSEL R3, R7, -INF , !P0 ;  /* 0xff80000007037808 */ /* 0x000fe20004000000 */
        /* <DEDUP_REMOVED lines=15> */
[----:B------:R-:W-:Y:S01]  /*fca0*/  UISETP.GT.AND UP0, UPT, UR21, UR7, UPT ;  /* 0x000000071500728c */ /* 0x000fe2000bf04270 */
[----:B------:R-:W-:Y:S01]  /*fcb0*/  FMUL.FTZ R48, R6, R48 ;  /* 0x0000003006307220 */ /* 0x000fe20000410000 */
[----:B------:R-:W-:Y:S01]  /*fcc0*/  FMNMX.FTZ R2, R158, R2, !PT ;  /* 0x000000029e027209 */ /* 0x000fe20007810000 */
[----:B--2---:R-:W-:Y:S01]  /*fcd0*/  FFMA.FTZ R5, R6, R170, R18 ;  /* 0x000000aa06057223 */ /* 0x004fe20000010012 */
[----:B------:R-:W-:Y:S01]  /*fce0*/  F2FP.PACK_AB R170, R8, R12 ;  /* 0x0000000c08aa723e */ /* 0x000fe200000000ff */
[C---:B------:R-:W-:Y:S01]  /*fcf0*/  FMUL.FTZ R49, R6.reuse, R49 ;  /* 0x0000003106317220 */ /* 0x040fe20000410000 */
[----:B------:R-:W-:Y:S01]  /*fd00*/  FMNMX.FTZ R2, R157, R2, !PT ;  /* 0x000000029d027209 */ /* 0x000fe20007810000 */
[----:B------:R-:W-:Y:S01]  /*fd10*/  FADD.FTZ R5, R13, R5 ;  /* 0x000000050d057221 */ /* 0x000fe20000010000 */
[----:B------:R-:W-:Y:S01]  /*fd20*/  UMOV UR21, UR4 ;  /* 0x0000000400157c82 */ /* 0x000fe20008000000 */
[----:B------:R-:W-:Y:S01]  /*fd30*/  FMUL.FTZ R13, R6, R141 ;  /* 0x0000008d060d7220 */ /* 0x000fe20000410000 */
[----:B------:R-:W-:Y:S01]  /*fd40*/  FMNMX.FTZ R2, R3, R2, !PT ;  /* 0x0000000203027209 */ /* 0x000fe20007810000 */
[----:B------:R-:W-:Y:S02]  /*fd50*/  FADD.FTZ R5, R12, R5 ;  /* 0x000000050c057221 */ /* 0x000fe40000010000 */
[----:B------:R-:W-:Y:S01]  /*fd60*/  FMUL.FTZ R12, R6, R140 ;  /* 0x0000008c060c7220 */ /* 0x000fe20000410000 */
[----:B------:R-:W-:Y:S01]  /*fd70*/  MOV R140, R26 ;  /* 0x0000001a008c7202 */ /* 0x000fe20000000f00 */
[----:B------:R-:W1:Y:S01]  /*fd80*/  SHFL.BFLY PT, R4, R2, 0x2, 0x1f ;  /* 0x0c401f0002047f89 */ /* 0x000e6200000e0000 */
[----:B------:R-:W-:Y:S02]  /*fd90*/  FADD.FTZ R177, R8, R5 ;  /* 0x0000000508b17221 */ /* 0x000fe40000010000 */
        /* <DEDUP_REMOVED lines=329> */
.L_x_301:
[----:B------:R-:W2:Y:S04]  /*11230*/  LDL.LU R5, [R1+0x44] ;  /* 0x0000440001057983 */ /* 0x000ea80000300800 */
[----:B------:R-:W3:Y:S01]  /*11240*/  LDL.LU R7, [R1+0x40] ;  /* 0x0000400001077983 */ /* 0x000ee20000300800 */
[----:B------:R-:W-:-:S02]  /*11250*/  MOV R8, 0xff800000 ;  /* 0xff80000000087802 */ /* 0x000fc40000000f00 */
[----:B------:R-:W-:Y:S01]  /*11260*/  PLOP3.LUT P2, PT, PT, PT, PT, 0x8, 0x0 ;  /* 0x000000000000781c */ /* 0x000fe20003f4e170 */
[----:B--2---:R-:W2:Y:S04]  /*11270*/  SHFL.BFLY PT, R6, R5, 0x2, 0x1f ;  /* 0x0c401f0005067f89 */ /* 0x004ea800000e0000 */
[----:B-1-3--:R-:W1:Y:S01]  /*11280*/  SHFL.BFLY PT, R4, R7, 0x2, 0x1f ;  /* 0x0c401f0007047f89 */ /* 0x00ae6200000e0000 */
[----:B--2---:R-:W-:Y:S02]  /*11290*/  FADD.FTZ R6, R6, R5 ;  /* 0x0000000506067221 */ /* 0x004fe40000010000 */
[----:B-1----:R-:W-:-:S03]  /*112a0*/  FADD.FTZ R4, R4, R7 ;  /* 0x0000000704047221 */ /* 0x002fc60000010000 */
        /* <DEDUP_REMOVED lines=149> */
.L_x_259:
        /* <DEDUP_REMOVED lines=52> */
[C---:B------:R-:W-:Y:S01]  /*11f40*/  IMAD.IADD R13, R11.reuse, 0x1, R9 ;  /* 0x000000010b0d7824 */ /* 0x040fe200078e0209 */
[C---:B------:R-:W-:Y:S02]  /*11f50*/  IADD3 R12, R11.reuse, 0x80, RZ ;  /* 0x000000800b0c7810 */ /* 0x040fe40007ffe0ff */
[----:B------:R-:W-:Y:S02]  /*11f60*/  IADD3 R5, R11, 0x70, RZ ;  /* 0x000000700b057810 */ /* 0x000fe40007ffe0ff */
[----:B------:R-:W-:Y:S01]  /*11f70*/  @P0 IADD3 R5, R12, 0x10, RZ ;  /* 0x000000100c050810 */ /* 0x000fe20007ffe0ff */
[----:B------:R-:W-:Y:S01]  /*11f80*/  IMAD.MOV.U32 R12, RZ, RZ, 0x40 ;  /* 0x00000040ff0c7424 */ /* 0x000fe200078e00ff */
[----:B------:R-:W-:Y:S02]  /*11f90*/  F2FP.PACK_AB R44, R45, R44 ;  /* 0x0000002c2d2c723e */ /* 0x000fe400000000ff */
[----:B------:R-:W-:Y:S01]  /*11fa0*/  F2FP.PACK_AB R46, R47, R46 ;  /* 0x0000002e2f2e723e */ /* 0x000fe200000000ff */
[----:B------:R-:W-:Y:S01]  /*11fb0*/  IMAD.IADD R9, R9, 0x1, R5 ;  /* 0x0000000109097824 */ /* 0x000fe200078e0205 */
[----:B------:R-:W-:-:S02]  /*11fc0*/  SEL R12, R12, 0xffffffc0, !P2 ;  /* 0xffffffc00c0c7807 */ /* 0x000fc40005000000 */
[----:B------:R-:W-:Y:S02]  /*11fd0*/  F2FP.PACK_AB R48, R49, R48 ;  /* 0x000000303130723e */ /* 0x000fe400000000ff */
        /* <DEDUP_REMOVED lines=8> */
[----:B------:R-:W-:-:S02]  /*12060*/  F2FP.PACK_AB R56, R57, R56 ;  /* 0x000000383938723e */ /* 0x000fc400000000ff */
[----:B------:R-:W-:Y:S01]  /*12070*/  STS [R11+0x480], R134 ;  /* 0x000480860b007388 */ /* 0x000fe20000000800 */
[----:B------:R-:W-:Y:S02]  /*12080*/  F2FP.PACK_AB R58, R59, R58 ;  /* 0x0000003a3b3a723e */ /* 0x000fe400000000ff */
        /* <DEDUP_REMOVED lines=95> */
[----:B------:R-:W-:Y:S04]  /*12680*/  STS [R16+0xc480], R126 ;  /* 0x00c4807e10007388 */ /* 0x000fe80000000800 */
[----:B------:R-:W-:Y:S04]  /*12690*/  STS [R12+0xc000], R128 ;  /* 0x00c000800c007388 */ /* 0x000fe80000000800 */
[----:B------:R3:W-:Y:S01]  /*126a0*/  STS [R12+0xc400], R4 ;  /* 0x00c400040c007388 */ /* 0x0007e20000000800 */
[----:B-1----:R-:W-:-:S02]  /*126b0*/  IMAD.U32 R14, RZ, RZ, UR4 ;  /* 0x00000004ff0e7e24 */ /* 0x002fc4000f8e00ff */
[----:B--2---:R-:W-:Y:S01]  /*126c0*/  IMAD.U32 R15, RZ, RZ, UR5 ;  /* 0x00000005ff0f7e24 */ /* 0x004fe2000f8e00ff */
[----:B------:R-:W-:Y:S06]  /*126d0*/  BAR.SYNC.DEFER_BLOCKING 0x1, 0x100 ;  /* 0x0044000000007b1d */ /* 0x000fec0000010000 */
[----:B------:R-:W-:Y:S02]  /*126e0*/  ULDC.64 UR4, c[0x0][0x508] ;  /* 0x0001420000047ab9 */ /* 0x000fe40000000a00 */
[----:B------:R-:W-:Y:S01]  /*126f0*/  UISETP.NE.U32.AND UP0, UPT, URZ, UR4, UPT ;  /* 0x000000043f00728c */ /* 0x000fe2000bf05070 */
[----:B------:R-:W2:Y:S03]  /*12700*/  @P0 LDG.E R5, [R14.64] ;  /* 0x000000120e050981 */ /* 0x000ea6000c1e1900 */
[----:B------:R-:W-:Y:S01]  /*12710*/  UISETP.NE.AND.EX UP0, UPT, URZ, UR5, UPT, UP0 ;  /* 0x000000053f00728c */ /* 0x000fe2000bf05300 */
[----:B---3--:R-:W-:-:S02]  /*12720*/  IMAD.MOV.U32 R4, RZ, RZ, c[0x0][0x388] ;  /* 0x0000e200ff047624 */ /* 0x008fc400078e00ff */
        /* <DEDUP_REMOVED lines=14> */
[----:B-----5:R1:W2:Y:S04]  /*12810*/  LDG.E R4, [R14.64] ;  /* 0x000000120e047981 */ /* 0x0202a8000c1e1900 */
[----:B-1----:R-:W2:Y:S02]  /*12820*/  LDG.E R14, [R14.64+0x4] ;  /* 0x000004120e0e7981 */ /* 0x002ea4000c1e1900 */
[----:B--2---:R-:W-:Y:S02]  /*12830*/  IADD3 R4, -R4, R14, RZ ;  /* 0x0000000e04047210 */ /* 0x004fe40007ffe1ff */
.L_x_316:
[----:B-1----:R-:W-:Y:S01]  /*12840*/  SHF.R.S32.HI R5, RZ, 0x1f, R10 ;  /* 0x0000001fff057819 */ /* 0x002fe2000001140a */
[----:B------:R-:W-:Y:S01]  /*12850*/  IMAD.MOV.U32 R9, RZ, RZ, c[0x0][0x4e8] ;  /* 0x00013a00ff097624 */ /* 0x000fe200078e00ff */
[----:B------:R-:W-:Y:S01]  /*12860*/  LOP3.LUT R11, R6, 0xffffffe0, RZ, 0xc0, !PT ;  /* 0xffffffe0060b7812 */ /* 0x000fe200078ec0ff */
[----:B------:R-:W1:Y:S01]  /*12870*/  S2R R75, SR_CTAID.X ;  /* 0x00000000004b7919 */ /* 0x000e620000002500 */
[----:B------:R-:W-:Y:S01]  /*12880*/  LEA.HI R5, R5, R10, RZ, 0x3 ;  /* 0x0000000a05057211 */ /* 0x000fe200078f18ff */
[----:B------:R-:W-:Y:S01]  /*12890*/  ULDC.64 UR6, c[0x0][0x490] ;  /* 0x0001240000067ab9 */ /* 0x000fe20000000a00 */
[----:B------:R-:W-:Y:S01]  /*128a0*/  ISETP.NE.AND P1, PT, R9, 0x1, PT ;  /* 0x000000010900780c */ /* 0x000fe20003f25270 */
[----:B------:R-:W-:Y:S01]  /*128b0*/  USHF.R.S32.HI UR11, URZ, 0x1f, UR13 ;  /* 0x0000001f3f0b7899 */ /* 0x000fe2000801140d */
[----:B------:R-:W-:Y:S01]  /*128c0*/  LOP3.LUT R6, R5, 0xffffff8, RZ, 0xc0, !PT ;  /* 0x0ffffff805067812 */ /* 0x000fe200078ec0ff */
[----:B------:R-:W-:Y:S01]  /*128d0*/  IMAD.IADD R5, R0, 0x1, -R11 ;  /* 0x0000000100057824 */ /* 0x000fe200078e0a0b */
[----:B------:R-:W-:Y:S01]  /*128e0*/  ULDC.64 UR4, c[0x0][0x3a0] ;  /* 0x0000e80000047ab9 */ /* 0x000fe20000000a00 */
[----:B------:R-:W-:Y:S01]  /*128f0*/  BSSY B0, `(.L_x_317) ;  /* 0x0000093000007945 */ /* 0x000fe20003800000 */
[----:B------:R-:W-:Y:S01]  /*12900*/  UIMAD UR8, UR9, UR6, URZ ;  /* 0x00000006090872a4 */ /* 0x000fe2000f8e023f */
[----:B------:R-:W-:Y:S01]  /*12910*/  IMAD.IADD R6, R10, 0x1, -R6 ;  /* 0x000000010a067824 */ /* 0x000fe200078e0a06 */
[----:B------:R-:W-:Y:S01]  /*12920*/  SHF.R.S32.HI R9, RZ, 0x1f, R5 ;  /* 0x0000001fff097819 */ /* 0x000fe20000011405 */
[----:B------:R-:W-:Y:S01]  /*12930*/  UMOV UR14, UR20 ;  /* 0x00000014000e7c82 */ /* 0x000fe20008000000 */
[----:B------:R-:W-:Y:S01]  /*12940*/  LEA.HI R10, R3, R3, RZ, 0x1 ;  /* 0x00000003030a7211 */ /* 0x000fe200078f08ff */
[----:B------:R-:W-:Y:S01]  /*12950*/  UMOV UR15, UR21 ;  /* 0x00000015000f7c82 */ /* 0x000fe20008000000 */
[----:B------:R-:W-:Y:S01]  /*12960*/  LEA.HI R9, R9, R5, RZ, 0x2 ;  /* 0x0000000509097211 */ /* 0x000fe200078f10ff */
[----:B------:R-:W-:Y:S01]  /*12970*/  UIMAD UR12, UR21, UR4, URZ ;  /* 0x00000004150c72a4 */ /* 0x000fe2000f8e023f */
[----:B------:R-:W-:Y:S01]  /*12980*/  LOP3.LUT R10, R10, 0x1ffffffe, RZ, 0xc0, !PT ;  /* 0x1ffffffe0a0a7812 */ /* 0x000fe200078ec0ff */
[----:B------:R-:W-:Y:S01]  /*12990*/  USEL UR11, UR11, URZ, !UP1 ;  /* 0x0000003f0b0b7287 */ /* 0x000fe2000c800000 */
[----:B------:R-:W-:Y:S01]  /*129a0*/  SHF.R.S32.HI R9, RZ, 0x2, R9 ;  /* 0x00000002ff097819 */ /* 0x000fe20000011409 */
[----:B------:R-:W-:Y:S01]  /*129b0*/  UIMAD.WIDE.U32 UR14, UR10, UR6, UR14 ;  /* 0x000000060a0e72a5 */ /* 0x000fe2000f8e000e */
[----:B------:R-:W-:Y:S01]  /*129c0*/  LOP3.LUT P2, RZ, R5, 0x3, RZ, 0xc0, !PT ;  /* 0x0000000305ff7812 */ /* 0x000fe2000784c0ff */
[----:B------:R-:W-:Y:S01]  /*129d0*/  IMAD.IADD R3, R3, 0x1, -R10 ;  /* 0x0000000103037824 */ /* 0x000fe200078e0a0a */
[----:B------:R-:W-:Y:S01]  /*129e0*/  UIMAD UR8, UR10, UR7, UR8 ;  /* 0x000000070a0872a4 */ /* 0x000fe2000f8e0208 */
[----:B------:R-:W-:Y:S01]  /*129f0*/  IMAD R6, R6, 0x10, R9 ;  /* 0x0000001006067824 */ /* 0x000fe200078e0209 */
[----:B------:R-:W-:-:S02]  /*12a00*/  UIMAD.WIDE.U32 UR16, UR20, UR4, URZ ;  /* 0x00000004141072a5 */ /* 0x000fc4000f8e003f */
[----:B------:R-:W-:Y:S01]  /*12a10*/  ULDC.64 UR6, c[0x0][0x498] ;  /* 0x0001260000067ab9 */ /* 0x000fe20000000a00 */
[--C-:B------:R-:W-:Y:S01]  /*12a20*/  IMAD R3, R3, 0x8, R6.reuse ;  /* 0x0000000803037824 */ /* 0x100fe200078e0206 */
[----:B------:R-:W-:Y:S01]  /*12a30*/  UIMAD UR12, UR20, UR5, UR12 ;  /* 0x00000005140c72a4 */ /* 0x000fe2000f8e020c */
[C---:B-1----:R-:W-:Y:S01]  /*12a40*/  IMAD R6, R75.reuse, 0x80, R6 ;  /* 0x000000804b067824 */ /* 0x042fe200078e0206 */
[----:B------:R-:W-:Y:S01]  /*12a50*/  USEL UR13, UR13, URZ, !UP1 ;  /* 0x0000003f0d0d7287 */ /* 0x000fe2000c800000 */
[----:B------:R-:W-:Y:S01]  /*12a60*/  IMAD R9, R75, 0x80, R3 ;  /* 0x000000804b097824 */ /* 0x000fe200078e0203 */
[CC--:B------:R-:W-:Y:S01]  /*12a70*/  LEA.HI R3, R2.reuse, R0.reuse, RZ, 0x3 ;  /* 0x0000000002037211 */ /* 0x0c0fe200078f18ff */
[----:B------:R-:W-:Y:S02]  /*12a80*/  UIMAD UR20, UR11, UR6, URZ ;  /* 0x000000060b1472a4 */ /* 0x000fe4000f8e023f */
[----:B------:R-:W-:Y:S01]  /*12a90*/  @P1 IMAD.HI.U32 R5, R9, c[0x0][0x4ec], RZ ;  /* 0x00013b0009051a27 */ /* 0x000fe200078e00ff */
[----:B------:R-:W-:Y:S01]  /*12aa0*/  MOV R12, R9 ;  /* 0x00000009000c7202 */ /* 0x000fe20000000f00 */
[----:B------:R-:W-:Y:S01]  /*12ab0*/  UIADD3 UR15, UR15, UR8, URZ ;  /* 0x000000080f0f7290 */ /* 0x000fe2000fffe03f */
[----:B------:R-:W-:Y:S01]  /*12ac0*/  LOP3.LUT R10, R3, 0xfffffff8, RZ, 0xc0, !PT ;  /* 0xfffffff8030a7812 */ /* 0x000fe200078ec0ff */
[----:B------:R-:W-:Y:S01]  /*12ad0*/  UIMAD UR7, UR13, UR7, UR20 ;  /* 0x000000070d0772a4 */ /* 0x000fe2000f8e0214 */
[----:B------:R-:W-:Y:S01]  /*12ae0*/  @P1 SHF.R.U32.HI R12, RZ, c[0x0][0x4f0], R5 ;  /* 0x00013c00ff0c1a19 */ /* 0x000fe20000011605 */
[----:B------:R-:W-:Y:S01]  /*12af0*/  UIMAD.WIDE.U32 UR14, UR13, UR6, UR14 ;  /* 0x000000060d0e72a5 */ /* 0x000fe2000f8e000e */
[----:B------:R-:W-:Y:S01]  /*12b00*/  LEA.HI R5, R2, R0, RZ, 0x6 ;  /* 0x0000000002057211 */ /* 0x000fe200078f30ff */
[----:B------:R-:W-:Y:S01]  /*12b10*/  IMAD.IADD R0, R0, 0x1, -R10 ;  /* 0x0000000100007824 */ /* 0x000fe200078e0a0a */
[----:B------:R-:W-:Y:S01]  /*12b20*/  SHF.R.S32.HI R3, RZ, 0x3, R3 ;  /* 0x00000003ff037819 */ /* 0x000fe20000011403 */
[--C-:B------:R-:W-:Y:S01]  /*12b30*/  IMAD.MOV R2, RZ, RZ, -R12.reuse ;  /* 0x000000ffff027224 */ /* 0x100fe200078e0a0c */
[----:B------:R-:W-:Y:S01]  /*12b40*/  SHF.R.S32.HI R10, RZ, 0x1f, R12 ;  /* 0x0000001fff0a7819 */ /* 0x000fe2000001140c */
[----:B------:R-:W-:Y:S01]  /*12b50*/  ULDC.64 UR4, c[0x0][0x3e8] ;  /* 0x0000fa0000047ab9 */ /* 0x000fe20000000a00 */
[----:B------:R-:W-:Y:S01]  /*12b60*/  IADD3 R12, P0, R12, UR14, RZ ;  /* 0x0000000e0c0c7c10 */ /* 0x000fe2000ff1e0ff */
[----:B------:R-:W-:Y:S01]  /*12b70*/  IMAD R9, R2, c[0x0][0x4e8], R9 ;  /* 0x00013a0002097a24 */ /* 0x000fe200078e0209 */
[----:B------:R-:W-:Y:S01]  /*12b80*/  UIMAD UR9, UR9, UR4, URZ ;  /* 0x00000004090972a4 */ /* 0x000fe2000f8e023f */
[----:B------:R-:W-:Y:S01]  /*12b90*/  IMAD.U32 R2, RZ, RZ, UR7 ;  /* 0x00000007ff027e24 */ /* 0x000fe2000f8e00ff */
[----:B------:R-:W-:Y:S01]  /*12ba0*/  UIADD3 UR17, UR17, UR12, URZ ;  /* 0x0000000c11117290 */ /* 0x000fe2000fffe03f */
[C---:B------:R-:W-:Y:S01]  /*12bb0*/  IMAD R15, R0.reuse, 0x20, R3 ;  /* 0x00000020000f7824 */ /* 0x040fe200078e0203 */
[----:B------:R-:W-:Y:S01]  /*12bc0*/  SHF.R.S32.HI R11, RZ, 0x1f, R9 ;  /* 0x0000001fff0b7819 */ /* 0x000fe20000011409 */
[----:B------:R-:W-:Y:S01]  /*12bd0*/  IMAD.SHL.U32 R0, R0, 0x8, RZ ;  /* 0x0000000800007824 */ /* 0x000fe200078e00ff */
[----:B------:R-:W-:Y:S01]  /*12be0*/  IADD3.X R13, R10, UR15, R2, P0, !PT ;  /* 0x0000000f0a0d7c10 */ /* 0x000fe200087fe402 */
[----:B------:R-:W-:Y:S01]  /*12bf0*/  IMAD.SHL.U32 R2, R3, 0x40, RZ ;  /* 0x0000004003027824 */ /* 0x000fe200078e00ff */
[----:B------:R-:W-:Y:S01]  /*12c00*/  LEA R15, R75, R15, 0x7 ;  /* 0x0000000f4b0f7211 */ /* 0x000fe200078e38ff */
[----:B------:R-:W-:Y:S01]  /*12c10*/  IMAD R11, R11, c[0x0][0x488], RZ ;  /* 0x000122000b0b7a24 */ /* 0x000fe200078e02ff */
[----:B------:R-:W-:Y:S01]  /*12c20*/  UIMAD UR5, UR10, UR5, UR9 ;  /* 0x000000050a0572a4 */ /* 0x000fe2000f8e0209 */
[----:B------:R-:W-:Y:S01]  /*12c30*/  IMAD.WIDE.U32 R12, R9, c[0x0][0x488], R12 ;  /* 0x00012200090c7a25 */ /* 0x000fe200078e000c */
[----:B------:R-:W-:Y:S01]  /*12c40*/  LOP3.LUT R2, R2, 0x1c0, RZ, 0xc0, !PT ;  /* 0x000001c002027812 */ /* 0x000fe200078ec0ff */
[----:B------:R-:W-:-:S02]  /*12c50*/  UIMAD.WIDE.U32 UR16, UR10, UR4, UR16 ;  /* 0x000000040a1072a5 */ /* 0x000fc4000f8e0010 */
[----:B------:R-:W-:Y:S01]  /*12c60*/  IMAD R11, R9, c[0x0][0x48c], R11 ;  /* 0x00012300090b7a24 */ /* 0x000fe200078e020b */
[----:B------:R-:W-:Y:S01]  /*12c70*/  LEA R10, P0, R12, c[0x0][0x450], 0x2 ;  /* 0x000114000c0a7a11 */ /* 0x000fe200078010ff */
[----:B------:R-:W-:Y:S01]  /*12c80*/  @P1 IMAD.HI.U32 R16, R15, c[0x0][0x4ec], RZ ;  /* 0x00013b000f101a27 */ /* 0x000fe200078e00ff */
[----:B------:R-:W-:Y:S01]  /*12c90*/  SHF.R.U32.HI R9, RZ, 0x3, R2 ;  /* 0x00000003ff097819 */ /* 0x000fe20000011602 */
[----:B------:R-:W-:Y:S01]  /*12ca0*/  ULDC.64 UR6, c[0x0][0x3f0] ;  /* 0x0000fc0000067ab9 */ /* 0x000fe20000000a00 */
[----:B------:R-:W-:Y:S01]  /*12cb0*/  LOP3.LUT R2, R2, 0x38, R0, 0xf8, !PT ;  /* 0x0000003802027812 */ /* 0x000fe200078ef800 */
[----:B------:R-:W-:Y:S01]  /*12cc0*/  IMAD.IADD R11, R13, 0x1, R11 ;  /* 0x000000010d0b7824 */ /* 0x000fe200078e020b */
[----:B------:R-:W-:Y:S01]  /*12cd0*/  UIMAD UR11, UR11, UR6, URZ ;  /* 0x000000060b0b72a4 */ /* 0x000fe2000f8e023f */
[----:B------:R-:W-:Y:S01]  /*12ce0*/  IMAD.MOV.U32 R14, RZ, RZ, R15 ;  /* 0x000000ffff0e7224 */ /* 0x000fe200078e000f */
[----:B------:R-:W-:Y:S01]  /*12cf0*/  @P1 SHF.R.U32.HI R14, RZ, c[0x0][0x4f0], R16 ;  /* 0x00013c00ff0e1a19 */ /* 0x000fe20000011610 */
[----:B------:R-:W-:Y:S01]  /*12d00*/  UIADD3 UR17, UR17, UR5, URZ ;  /* 0x0000000511117290 */ /* 0x000fe2000fffe03f */
[----:B------:R-:W-:Y:S01]  /*12d10*/  LEA.HI.X R11, R12, c[0x0][0x454], R11, 0x2, P0 ;  /* 0x000115000c0b7a11 */ /* 0x000fe200000f140b */
[----:B------:R-:W-:Y:S01]  /*12d20*/  UIMAD UR7, UR13, UR7, UR11 ;  /* 0x000000070d0772a4 */ /* 0x000fe2000f8e020b */
[----:B------:R-:W-:Y:S01]  /*12d30*/  LOP3.LUT R9, R2, R9, RZ, 0x3c, !PT ;  /* 0x0000000902097212 */ /* 0x000fe200078e3cff */
[--C-:B------:R-:W-:Y:S01]  /*12d40*/  IMAD.MOV R18, RZ, RZ, -R14.reuse ;  /* 0x000000ffff127224 */ /* 0x100fe200078e0a0e */
[----:B------:R-:W-:Y:S01]  /*12d50*/  SHF.R.S32.HI R2, RZ, 0x1f, R14 ;  /* 0x0000001fff027819 */ /* 0x000fe2000001140e */
[----:B------:R-:W-:Y:S01]  /*12d60*/  SHFL.IDX PT, R12, R10, RZ, 0x1c1f ;  /* 0x001c1fff0a0c7589 */ /* 0x000fe200000e0000 */
[----:B------:R-:W-:Y:S01]  /*12d70*/  UIMAD.WIDE.U32 UR16, UR13, UR6, UR16 ;  /* 0x000000060d1072a5 */ /* 0x000fe2000f8e0010 */
[----:B------:R-:W-:-:S02]  /*12d80*/  IMAD R18, R18, c[0x0][0x4e8], R15 ;  /* 0x00013a0012127a24 */ /* 0x000fc400078e020f */
[----:B------:R-:W1:Y:S01]  /*12d90*/  SHFL.IDX PT, R13, R11, RZ, 0x1c1f ;  /* 0x001c1fff0b0d7589 */ /* 0x000e6200000e0000 */
[----:B------:R-:W-:Y:S01]  /*12da0*/  UIADD3 UR7, UR17, UR7, URZ ;  /* 0x0000000711077290 */ /* 0x000fe2000fffe03f */
[----:B------:R-:W-:Y:S01]  /*12db0*/  IMAD R15, R2, c[0x0][0x3e0], RZ ;  /* 0x0000f800020f7a24 */ /* 0x000fe200078e02ff */
[----:B------:R-:W-:Y:S01]  /*12dc0*/  MOV R17, UR17 ;  /* 0x0000001100117c02 */ /* 0x000fe20008000f00 */
[----:B------:R-:W-:Y:S01]  /*12dd0*/  SHFL.IDX PT, R10, R10, 0x1, 0x1c1f ;  /* 0x003c1f000a0a7f89 */ /* 0x000fe200000e0000 */
[----:B-----5:R-:W-:Y:S01]  /*12de0*/  IMAD R2, R4, c[0x0][0x4e8], RZ ;  /* 0x00013a0004027a24 */ /* 0x020fe200078e02ff */
[C---:B------:R-:W-:Y:S01]  /*12df0*/  IADD3 R4, R6.reuse, 0x8, RZ ;  /* 0x0000000806047810 */ /* 0x040fe20007ffe0ff */
[----:B------:R-:W-:Y:S01]  /*12e00*/  IMAD.U32 R16, RZ, RZ, UR16 ;  /* 0x00000010ff107e24 */ /* 0x000fe2000f8e00ff */
[----:B------:R-:W2:Y:S01]  /*12e10*/  SHFL.IDX PT, R11, R11, 0x1, 0x1c1f ;  /* 0x003c1f000b0b7f89 */ /* 0x000ea200000e0000 */
[----:B------:R-:W-:Y:S01]  /*12e20*/  IMAD.U32 R17, RZ, RZ, UR7 ;  /* 0x00000007ff117e24 */ /* 0x000fe2000f8e00ff */
[-C--:B------:R-:W-:Y:S01]  /*12e30*/  ISETP.GE.OR P1, PT, R6, R2.reuse, P2 ;  /* 0x000000020600720c */ /* 0x080fe20001726670 */
[----:B------:R-:W-:Y:S01]  /*12e40*/  IMAD.SHL.U32 R5, R5, 0x8, RZ ;  /* 0x0000000805057824 */ /* 0x000fe200078e00ff */
[----:B------:R-:W-:Y:S01]  /*12e50*/  ISETP.GE.OR P0, PT, R4, R2, P2 ;  /* 0x000000020400720c */ /* 0x000fe20001706670 */
[----:B------:R-:W-:Y:S01]  /*12e60*/  IMAD.WIDE.U32 R16, R14, c[0x0][0x3e0], R16 ;  /* 0x0000f8000e107a25 */ /* 0x000fe200078e0010 */
[----:B------:R-:W-:-:S02]  /*12e70*/  SHF.R.S32.HI R6, RZ, 0x1f, R18 ;  /* 0x0000001fff067819 */ /* 0x000fc40000011412 */
[----:B------:R-:W-:Y:S01]  /*12e80*/  LOP3.LUT R5, R9, 0x7ffffe00, R5, 0xf8, !PT ;  /* 0x7ffffe0009057812 */ /* 0x000fe200078ef805 */
[----:B------:R-:W-:Y:S01]  /*12e90*/  IMAD R15, R14, c[0x0][0x3e4], R15 ;  /* 0x0000f9000e0f7a24 */ /* 0x000fe200078e020f */
[----:B------:R-:W-:Y:S01]  /*12ea0*/  MOV R14, R16 ;  /* 0x00000010000e7202 */ /* 0x000fe20000000f00 */
[----:B------:R-:W-:Y:S02]  /*12eb0*/  IMAD R6, R6, c[0x0][0x3d8], RZ ;  /* 0x0000f60006067a24 */ /* 0x000fe400078e02ff */
[----:B------:R-:W-:Y:S02]  /*12ec0*/  IMAD.IADD R15, R17, 0x1, R15 ;  /* 0x00000001110f7824 */ /* 0x000fe400078e020f */
[----:B------:R-:W-:Y:S01]  /*12ed0*/  IMAD.SHL.U32 R16, R5, 0x2, RZ ;  /* 0x0000000205107824 */ /* 0x000fe200078e00ff */
[----:B-1----:R1:W-:Y:S01]  /*12ee0*/  @!P1 ST.E [R12.64], R7 ;  /* 0x000000070c009985 */ /* 0x0023e2000c101912 */
[C---:B------:R-:W-:Y:S02]  /*12ef0*/  IMAD R17, R18.reuse, c[0x0][0x3dc], R6 ;  /* 0x0000f70012117a24 */ /* 0x040fe400078e0206 */
[----:B------:R-:W-:-:S04]  /*12f00*/  IMAD.WIDE.U32 R18, R18, c[0x0][0x3d8], R14 ;  /* 0x0000f60012127a25 */ /* 0x000fc800078e000e */
[----:B------:R-:W-:Y:S01]  /*12f10*/  IMAD.IADD R17, R19, 0x1, R17 ;  /* 0x0000000113117824 */ /* 0x000fe200078e0211 */
[----:B--2---:R1:W-:Y:S01]  /*12f20*/  @!P0 ST.E [R10.64], R8 ;  /* 0x000000080a008985 */ /* 0x0043e2000c101912 */
[C---:B------:R-:W-:Y:S01]  /*12f30*/  LEA R74, P0, R18.reuse, c[0x0][0x380], 0x1 ;  /* 0x0000e000124a7a11 */ /* 0x040fe200078008ff */
[----:B------:R-:W-:Y:S02]  /*12f40*/  IMAD R75, R75, 0x80, R3 ;  /* 0x000000804b4b7824 */ /* 0x000fe400078e0203 */
        /* <DEDUP_REMOVED lines=26> */
[----:B-1----:R-:W1:Y:S01]  /*130f0*/  LDS.128 R16, [R16+0xc080] ;  /* 0x00c0800010107984 */ /* 0x002e620000000c00 */
        /* <DEDUP_REMOVED lines=16> */
[----:B----4-:R2:W-:Y:S04]  /*13200*/  @!P1 ST.E.128 [R68.64], R32 ;  /* 0x0000002044009985 */ /* 0x0105e8000c101d12 */
[----:B-1----:R2:W-:Y:S02]  /*13210*/  @!P0 ST.E.128 [R76.64], R16 ;  /* 0x000000104c008985 */ /* 0x0025e4000c101d12 */
.L_x_318:
[----:B--234-:R-:W-:Y:S05]  /*13220*/  BSYNC B0 ;  /* 0x0000000000007941 */ /* 0x01cfea0003800000 */
.L_x_317:
[----:B------:R-:W-:Y:S01]  /*13230*/  IADD3 R3, R75, 0x20, RZ ;  /* 0x000000204b037810 */ /* 0x000fe20007ffe0ff */
[----:B------:R2:W3:Y:S01]  /*13240*/  SHFL.IDX PT, R35, R73, 0x1, 0x181f ;  /* 0x00381f0049237f89 */ /* 0x0004e200000e0000 */
[----:B------:R-:W-:Y:S02]  /*13250*/  BSSY B0, `(.L_x_319) ;  /* 0x000001c000007945 */ /* 0x000fe40003800000 */
[----:B------:R-:W-:Y:S01]  /*13260*/  ISETP.GE.AND P0, PT, R3, R2, PT ;  /* 0x000000020300720c */ /* 0x000fe20003f06270 */
[----:B------:R2:W4:-:S12]  /*13270*/  SHFL.IDX PT, R34, R74, 0x1, 0x181f ;  /* 0x00381f004a227f89 */ /* 0x00051800000e0000 */
[----:B------:R-:W-:Y:S05]  /*13280*/  @P0 BRA `(.L_x_320) ;  /* 0x0000018000000947 */ /* 0x000fea0003800000 */
[C---:B------:R-:W-:Y:S02]  /*13290*/  IADD3 R32, R0.reuse, 0x40, RZ ;  /* 0x0000004000207810 */ /* 0x040fe40007ffe0ff */
[C---:B------:R-:W-:Y:S02]  /*132a0*/  IADD3 R18, R0.reuse, 0x80, RZ ;  /* 0x0000008000127810 */ /* 0x040fe40007ffe0ff */
[----:B-1----:R-:W-:Y:S02]  /*132b0*/  IADD3 R16, R0, 0xc0, RZ ;  /* 0x000000c000107810 */ /* 0x002fe40007ffe0ff */
        /* <DEDUP_REMOVED lines=21> */
.L_x_320:
[----:B------:R-:W-:Y:S05]  /*13410*/  BSYNC B0 ;  /* 0x0000000000007941 */ /* 0x000fea0003800000 */
.L_x_319:
[----:B------:R-:W-:Y:S01]  /*13420*/  IADD3 R3, R75, 0x40, RZ ;  /* 0x000000404b037810 */ /* 0x000fe20007ffe0ff */
[----:B-1----:R1:W2:Y:S01]  /*13430*/  SHFL.IDX PT, R19, R73, 0x2, 0x181f ;  /* 0x00581f0049137f89 */ /* 0x0022a200000e0000 */
[----:B------:R-:W-:Y:S02]  /*13440*/  BSSY B0, `(.L_x_321) ;  /* 0x000001c000007945 */ /* 0x000fe40003800000 */
[----:B------:R-:W-:Y:S01]  /*13450*/  ISETP.GE.AND P0, PT, R3, R2, PT ;  /* 0x000000020300720c */ /* 0x000fe20003f06270 */
[----:B------:R1:W4:-:S12]  /*13460*/  SHFL.IDX PT, R18, R74, 0x2, 0x181f ;  /* 0x00581f004a127f89 */ /* 0x00031800000e0000 */
        /* <DEDUP_REMOVED lines=12> */
[----:B--2-4-:R-:W-:Y:S01]  /*13530*/  @!P3 IMAD.WIDE R16, R0, 0x2, R18 ;  /* 0x000000020010b825 */ /* 0x014fe200078e0212 */
        /* <DEDUP_REMOVED lines=12> */
.L_x_322:
[----:B------:R-:W-:Y:S05]  /*13600*/  BSYNC B0 ;  /* 0x0000000000007941 */ /* 0x000fea0003800000 */
.L_x_321:
[----:B------:R-:W-:Y:S01]  /*13610*/  IADD3 R75, R75, 0x60, RZ ;  /* 0x000000604b4b7810 */ /* 0x000fe20007ffe0ff */
[----:B--2---:R2:W1:Y:S03]  /*13620*/  SHFL.IDX PT, R11, R73, 0x3, 0x181f ;  /* 0x00781f00490b7f89 */ /* 0x00446600000e0000 */
[----:B------:R-:W-:Y:S01]  /*13630*/  ISETP.GE.AND P0, PT, R75, R2, PT ;  /* 0x000000024b00720c */ /* 0x000fe20003f06270 */
[----:B------:R2:W4:-:S12]  /*13640*/  SHFL.IDX PT, R10, R74, 0x3, 0x181f ;  /* 0x00781f004a0a7f89 */ /* 0x00051800000e0000 */
[----:B------:R-:W-:Y:S05]  /*13650*/  @P0 EXIT ;  /* 0x000000000000094d */ /* 0x000fea0003800000 */
[C---:B------:R-:W-:Y:S02]  /*13660*/  IADD3 R9, R0.reuse, 0x40, RZ ;  /* 0x0000004000097810 */ /* 0x040fe40007ffe0ff */
[C---:B------:R-:W-:Y:S02]  /*13670*/  IADD3 R3, R0.reuse, 0x80, RZ ;  /* 0x0000008000037810 */ /* 0x040fe40007ffe0ff */
        /* <DEDUP_REMOVED lines=10> */
[----:B------:R-:W-:Y:S02]  /*13720*/  @!P2 ST.E.128 [R12.64], R52 ;  /* 0x000000340c00a985 */ /* 0x000fe4000c101d12 */
[----:B------:R-:W-:-:S04]  /*13730*/  @!P1 IMAD.WIDE R8, R8, 0x2, R10 ;  /* 0x0000000208089825 */ /* 0x000fc800078e020a */
[----:B------:R-:W-:Y:S01]  /*13740*/  @!P0 IMAD.WIDE R2, R2, 0x2, R10 ;  /* 0x0000000202028825 */ /* 0x000fe200078e020a */
[----:B------:R-:W-:Y:S04]  /*13750*/  @!P1 ST.E.128 [R8.64], R36 ;  /* 0x0000002408009985 */ /* 0x000fe8000c101d12 */
[----:B------:R1:W-:Y:S02]  /*13760*/  @!P0 ST.E.128 [R2.64], R20 ;  /* 0x0000001402008985 */ /* 0x0003e4000c101d12 */
[----:B-1----:R-:W-:-:S04]  /*13770*/  IADD3 R2, R0, 0xc0, RZ ;  /* 0x000000c000027810 */ /* 0x002fc80007ffe0ff */
        /* <DEDUP_REMOVED lines=8> */
.L_x_315:
        /* <DEDUP_REMOVED lines=31> */
.L_x_323:
[----:B-1----:R-:W1:Y:S01]  /*139f0*/  S2R R9, SR_TID.X ;  /* 0x0000000000097919 */ /* 0x002e620000002100 */
[----:B------:R-:W-:Y:S01]  /*13a00*/  USHF.R.S32.HI UR6, URZ, 0x1f, UR13 ;  /* 0x0000001f3f067899 */ /* 0x000fe2000801140d */
[----:B------:R-:W-:Y:S01]  /*13a10*/  BSSY B0, `(.L_x_324) ;  /* 0x0000029000007945 */ /* 0x000fe20003800000 */
[----:B------:R-:W-:-:S02]  /*13a20*/  USEL UR13, UR13, URZ, !UP1 ;  /* 0x0000003f0d0d7287 */ /* 0x000fc4000c800000 */
[----:B------:R-:W-:Y:S01]  /*13a30*/  USEL UR6, UR6, URZ, !UP1 ;  /* 0x0000003f06067287 */ /* 0x000fe2000c800000 */
[----:B-1----:R-:W-:-:S13]  /*13a40*/  ISETP.GT.AND P0, PT, R9, 0x7f, PT ;  /* 0x0000007f0900780c */ /* 0x002fda0003f04270 */
        /* <DEDUP_REMOVED lines=22> */
[C---:B------:R-:W-:Y:S02]  /*13bb0*/  IADD3 R5, -R6.reuse, RZ, RZ ;  /* 0x000000ff06057210 */ /* 0x040fe40007ffe1ff */
[----:B------:R-:W-:Y:S02]  /*13bc0*/  SHF.R.S32.HI R2, RZ, 0x1f, R6 ;  /* 0x0000001fff027819 */ /* 0x000fe40000011406 */
[----:B------:R-:W-:Y:S01]  /*13bd0*/  IADD3 R6, P0, R6, UR16, RZ ;  /* 0x0000001006067c10 */ /* 0x000fe2000ff1e0ff */
[----:B------:R-:W-:Y:S02]  /*13be0*/  IMAD R5, R5, c[0x0][0x4e8], R0 ;  /* 0x00013a0005057a24 */ /* 0x000fe400078e0200 */
[----:B------:R-:W-:-:S03]  /*13bf0*/  IMAD.U32 R0, RZ, RZ, UR5 ;  /* 0x00000005ff007e24 */ /* 0x000fc6000f8e00ff */
[----:B------:R-:W-:Y:S02]  /*13c00*/  SHF.R.S32.HI R3, RZ, 0x1f, R5 ;  /* 0x0000001fff037819 */ /* 0x000fe40000011405 */
[----:B------:R-:W-:-:S03]  /*13c10*/  IADD3.X R7, R2, UR17, R0, P0, !PT ;  /* 0x0000001102077c10 */ /* 0x000fc600087fe400 */
[----:B------:R-:W-:Y:S02]  /*13c20*/  IMAD R0, R3, c[0x0][0x488], RZ ;  /* 0x0001220003007a24 */ /* 0x000fe400078e02ff */
[----:B------:R-:W-:-:S04]  /*13c30*/  IMAD.WIDE.U32 R6, R5, c[0x0][0x488], R6 ;  /* 0x0001220005067a25 */ /* 0x000fc800078e0006 */
[----:B------:R-:W-:Y:S01]  /*13c40*/  IMAD R0, R5, c[0x0][0x48c], R0 ;  /* 0x0001230005007a24 */ /* 0x000fe200078e0200 */
[----:B------:R-:W-:-:S04]  /*13c50*/  LEA R2, P0, R6, c[0x0][0x450], 0x2 ;  /* 0x0001140006027a11 */ /* 0x000fc800078010ff */
[----:B------:R-:W-:-:S04]  /*13c60*/  IADD3 R0, R7, R0, RZ ;  /* 0x0000000007007210 */ /* 0x000fc80007ffe0ff */
[----:B------:R-:W-:Y:S01]  /*13c70*/  LEA.HI.X R3, R6, c[0x0][0x454], R0, 0x2, P0 ;  /* 0x0001150006037a11 */ /* 0x000fe200000f1400 */
[----:B------:R-:W-:-:S05]  /*13c80*/  IMAD.MOV.U32 R0, RZ, RZ, -0x800000 ;  /* 0xff800000ff007424 */ /* 0x000fca00078e00ff */
[----:B------:R1:W-:Y:S02]  /*13c90*/  STG.E [R2.64], R0 ;  /* 0x0000000002007986 */ /* 0x0003e4000c101912 */
.L_x_325:
[----:B------:R-:W-:Y:S05]  /*13ca0*/  BSYNC B0 ;  /* 0x0000000000007941 */ /* 0x000fea0003800000 */
.L_x_324:
[----:B-1----:R-:W1:Y:S01]  /*13cb0*/  S2R R0, SR_CTAID.X ;  /* 0x0000000000007919 */ /* 0x002e620000002500 */
[----:B------:R-:W-:Y:S01]  /*13cc0*/  SHF.R.S32.HI R5, RZ, 0x1f, R9 ;  /* 0x0000001fff057819 */ /* 0x000fe20000011409 */
[----:B------:R-:W-:Y:S01]  /*13cd0*/  ULDC.64 UR4, c[0x0][0x3a0] ;  /* 0x0000e80000047ab9 */ /* 0x000fe20000000a00 */
[----:B------:R-:W-:Y:S01]  /*13ce0*/  IMAD.MOV.U32 R2, RZ, RZ, c[0x0][0x4e8] ;  /* 0x00013a00ff027624 */ /* 0x000fe200078e00ff */
[----:B------:R-:W-:Y:S01]  /*13cf0*/  UIMAD UR7, UR15, UR4, URZ ;  /* 0x000000040f0772a4 */ /* 0x000fe2000f8e023f */
[----:B------:R-:W-:Y:S01]  /*13d00*/  LEA.HI R5, R5, R9, RZ, 0x3 ;  /* 0x0000000905057211 */ /* 0x000fe200078f18ff */
[----:B------:R-:W-:Y:S01]  /*13d10*/  UIMAD.WIDE.U32 UR16, UR14, UR4, URZ ;  /* 0x000000040e1072a5 */ /* 0x000fe2000f8e003f */
[----:B-----5:R-:W-:Y:S01]  /*13d20*/  IMAD R4, R4, c[0x0][0x4e8], RZ ;  /* 0x00013a0004047a24 */ /* 0x020fe200078e02ff */
[----:B------:R-:W-:Y:S01]  /*13d30*/  UIMAD UR7, UR14, UR5, UR7 ;  /* 0x000000050e0772a4 */ /* 0x000fe2000f8e0207 */
[----:B------:R-:W-:Y:S01]  /*13d40*/  LOP3.LUT R3, R5, 0xfffffff8, RZ, 0xc0, !PT ;  /* 0xfffffff805037812 */ /* 0x000fe200078ec0ff */
[----:B------:R-:W-:Y:S01]  /*13d50*/  BSSY B0, `(.L_x_326) ;  /* 0x0000043000007945 */ /* 0x000fe20003800000 */
[----:B------:R-:W-:Y:S01]  /*13d60*/  ISETP.NE.AND P0, PT, R2, 0x1, PT ;  /* 0x000000010200780c */ /* 0x000fe20003f05270 */
[----:B------:R-:W-:Y:S01]  /*13d70*/  ULDC.64 UR4, c[0x0][0x3e8] ;  /* 0x0000fa0000047ab9 */ /* 0x000fe20000000a00 */
[----:B------:R-:W-:Y:S01]  /*13d80*/  SHF.R.S32.HI R5, RZ, 0x3, R5 ;  /* 0x00000003ff057819 */ /* 0x000fe20000011405 */
[----:B------:R-:W-:Y:S01]  /*13d90*/  IMAD.IADD R9, R9, 0x1, -R3 ;  /* 0x0000000109097824 */ /* 0x000fe200078e0a03 */
[----:B------:R-:W-:-:S02]  /*13da0*/  UIADD3 UR17, UR17, UR7, URZ ;  /* 0x0000000711117290 */ /* 0x000fc4000fffe03f */
[----:B------:R-:W-:Y:S02]  /*13db0*/  UIMAD UR7, UR9, UR4, URZ ;  /* 0x00000004090772a4 */ /* 0x000fe4000f8e023f */
[C---:B------:R-:W-:Y:S02]  /*13dc0*/  LEA R3, R9.reuse, R5, 0x5 ;  /* 0x0000000509037211 */ /* 0x040fe400078e28ff */
[----:B------:R-:W-:Y:S01]  /*13dd0*/  UIMAD UR7, UR10, UR5, UR7 ;  /* 0x000000050a0772a4 */ /* 0x000fe2000f8e0207 */
[----:B------:R-:W-:Y:S01]  /*13de0*/  SHF.L.U32 R9, R9, 0x3, RZ ;  /* 0x0000000309097819 */ /* 0x000fe200000006ff */
[----:B------:R-:W-:Y:S01]  /*13df0*/  UIMAD.WIDE.U32 UR10, UR10, UR4, UR16 ;  /* 0x000000040a0a72a5 */ /* 0x000fe2000f8e0010 */
[C---:B-1----:R-:W-:Y:S02]  /*13e00*/  IMAD R3, R0.reuse, 0x80, R3 ;  /* 0x0000008000037824 */ /* 0x042fe400078e0203 */
        /* <DEDUP_REMOVED lines=10> */
[C---:B------:R-:W-:Y:S01]  /*13eb0*/  IADD3 R6, -R7.reuse, RZ, RZ ;  /* 0x000000ff07067210 */ /* 0x040fe20007ffe1ff */
[----:B------:R-:W-:Y:S01]  /*13ec0*/  UIADD3 UR5, UR11, UR5, URZ ;  /* 0x000000050b057290 */ /* 0x000fe2000fffe03f */
[----:B------:R-:W-:Y:S01]  /*13ed0*/  SHF.R.S32.HI R2, RZ, 0x1f, R7 ;  /* 0x0000001fff027819 */ /* 0x000fe20000011407 */
[----:B------:R-:W-:Y:S02]  /*13ee0*/  IMAD.U32 R11, RZ, RZ, UR11 ;  /* 0x0000000bff0b7e24 */ /* 0x000fe4000f8e00ff */
[----:B------:R-:W-:Y:S02]  /*13ef0*/  IMAD R6, R6, c[0x0][0x4e8], R3 ;  /* 0x00013a0006067a24 */ /* 0x000fe400078e0203 */
[----:B------:R-:W-:Y:S01]  /*13f00*/  MOV R11, UR5 ;  /* 0x00000005000b7c02 */ /* 0x000fe20008000f00 */
[----:B------:R-:W-:Y:S02]  /*13f10*/  IMAD R2, R2, c[0x0][0x3e0], RZ ;  /* 0x0000f80002027a24 */ /* 0x000fe400078e02ff */
[----:B------:R-:W-:Y:S01]  /*13f20*/  IMAD.U32 R10, RZ, RZ, UR10 ;  /* 0x0000000aff0a7e24 */ /* 0x000fe2000f8e00ff */
[----:B------:R-:W-:Y:S01]  /*13f30*/  SHF.R.S32.HI R3, RZ, 0x1f, R6 ;  /* 0x0000001fff037819 */ /* 0x000fe20000011406 */
[----:B------:R-:W-:-:S02]  /*13f40*/  IMAD R2, R7, c[0x0][0x3e4], R2 ;  /* 0x0000f90007027a24 */ /* 0x000fc400078e0202 */
[----:B------:R-:W-:Y:S01]  /*13f50*/  IMAD.WIDE.U32 R10, R7, c[0x0][0x3e0], R10 ;  /* 0x0000f800070a7a25 */ /* 0x000fe200078e000a */
[----:B------:R-:W-:-:S03]  /*13f60*/  IADD3 R7, R9, 0x80, RZ ;  /* 0x0000008009077810 */ /* 0x000fc60007ffe0ff */
        /* <DEDUP_REMOVED lines=8> */
[----:B------:R1:W2:Y:S01]  /*13ff0*/  SHFL.IDX PT, R12, R11, RZ, 0x181f ;  /* 0x00181fff0b0c7589 */ /* 0x0002a200000e0000 */
[----:B------:R-:W-:-:S03]  /*14000*/  ISETP.GE.AND P0, PT, R5, R4, PT ;  /* 0x000000040500720c */ /* 0x000fc60003f06270 */
[----:B------:R1:W3:Y:S10]  /*14010*/  SHFL.IDX PT, R13, R10, RZ, 0x181f ;  /* 0x00181fff0a0d7589 */ /* 0x0002f400000e0000 */
        /* <DEDUP_REMOVED lines=22> */
.L_x_327:
[----:B------:R-:W-:Y:S05]  /*14180*/  BSYNC B0 ;  /* 0x0000000000007941 */ /* 0x000fea0003800000 */
.L_x_326:
[----:B------:R-:W-:Y:S01]  /*14190*/  IADD3 R0, R5, 0x20, RZ ;  /* 0x0000002005007810 */ /* 0x000fe20007ffe0ff */
[----:B--23--:R2:W3:Y:S01]  /*141a0*/  SHFL.IDX PT, R13, R10, 0x1, 0x181f ;  /* 0x00381f000a0d7f89 */ /* 0x00c4e200000e0000 */
        /* <DEDUP_REMOVED lines=25> */
.L_x_329:
[----:B------:R-:W-:Y:S05]  /*14340*/  BSYNC B0 ;  /* 0x0000000000007941 */ /* 0x000fea0003800000 */
.L_x_328:
[----:B------:R-:W-:Y:S01]  /*14350*/  IADD3 R0, R5, 0x40, RZ ;  /* 0x0000004005007810 */ /* 0x000fe20007ffe0ff */
[----:B---3--:R3:W1:Y:S01]  /*14360*/  SHFL.IDX PT, R13, R10, 0x2, 0x181f ;  /* 0x00581f000a0d7f89 */ /* 0x00866200000e0000 */
        /* <DEDUP_REMOVED lines=25> */
.L_x_331:
[----:B------:R-:W-:Y:S05]  /*14500*/  BSYNC B0 ;  /* 0x0000000000007941 */ /* 0x000fea0003800000 */
.L_x_330:
[----:B------:R-:W-:Y:S01]  /*14510*/  IADD3 R5, R5, 0x60, RZ ;  /* 0x0000006005057810 */ /* 0x000fe20007ffe0ff */
[----:B-1----:R1:W2:Y:S03]  /*14520*/  SHFL.IDX PT, R3, R10, 0x3, 0x181f ;  /* 0x00781f000a037f89 */ /* 0x0022a600000e0000 */
[----:B------:R-:W-:Y:S01]  /*14530*/  ISETP.GE.AND P0, PT, R5, R4, PT ;  /* 0x000000040500720c */ /* 0x000fe20003f06270 */
[----:B------:R1:W3:-:S12]  /*14540*/  SHFL.IDX PT, R2, R11, 0x3, 0x181f ;  /* 0x00781f000b027f89 */ /* 0x0002d800000e0000 */
[----:B------:R-:W-:Y:S05]  /*14550*/  @P0 EXIT ;  /* 0x000000000000094d */ /* 0x000fea0003800000 */
[----:B------:R-:W-:Y:S02]  /*14560*/  ISETP.GE.AND P1, PT, R8, c[0x0][0x3c8], PT ;  /* 0x0000f20008007a0c */ /* 0x000fe40003f26270 */
[----:B------:R-:W-:Y:S02]  /*14570*/  ISETP.GE.AND P0, PT, R7, c[0x0][0x3c8], PT ;  /* 0x0000f20007007a0c */ /* 0x000fe40003f06270 */
[----:B------:R-:W-:-:S09]  /*14580*/  ISETP.GE.AND P2, PT, R9, c[0x0][0x3c8], PT ;  /* 0x0000f20009007a0c */ /* 0x000fd20003f46270 */
[----:B------:R-:W-:Y:S02]  /*14590*/  @!P1 SHF.R.S32.HI R4, RZ, 0x1f, R8 ;  /* 0x0000001fff049819 */ /* 0x000fe40000011408 */
[----:B------:R-:W-:Y:S02]  /*145a0*/  @!P0 SHF.R.S32.HI R0, RZ, 0x1f, R7 ;  /* 0x0000001fff008819 */ /* 0x000fe40000011407 */
[----:B------:R-:W-:Y:S01]  /*145b0*/  @!P1 LEA.HI R4, R4, R8, RZ, 0x3 ;  /* 0x0000000804049211 */ /* 0x000fe200078f18ff */
[--C-:B--23--:R-:W-:Y:S01]  /*145c0*/  @!P2 IMAD.WIDE R8, R9, 0x2, R2.reuse ;  /* 0x000000020908a825 */ /* 0x10cfe200078e0202 */
[----:B------:R-:W-:Y:S02]  /*145d0*/  @!P0 LEA.HI R0, R0, R7, RZ, 0x3 ;  /* 0x0000000700008211 */ /* 0x000fe400078f18ff */
[----:B------:R-:W-:Y:S02]  /*145e0*/  @!P1 LOP3.LUT R4, R4, 0xfffffff8, RZ, 0xc0, !PT ;  /* 0xfffffff804049812 */ /* 0x000fe400078ec0ff */
[----:B------:R-:W-:Y:S01]  /*145f0*/  @!P0 LOP3.LUT R0, R0, 0xfffffff8, RZ, 0xc0, !PT ;  /* 0xfffffff800008812 */ /* 0x000fe200078ec0ff */
[----:B------:R2:W-:Y:S02]  /*14600*/  @!P2 ST.E.128 [R8.64], RZ ;  /* 0x000000ff0800a985 */ /* 0x0005e4000c101d12 */
[----:B------:R-:W-:-:S04]  /*14610*/  @!P1 IMAD.WIDE R4, R4, 0x2, R2 ;  /* 0x0000000204049825 */ /* 0x000fc800078e0202 */
[----:B-1----:R-:W-:Y:S01]  /*14620*/  @!P0 IMAD.WIDE R10, R0, 0x2, R2 ;  /* 0x00000002000a8825 */ /* 0x002fe200078e0202 */
        /* <DEDUP_REMOVED lines=10> */
.L_x_262:
[----:B------:R-:W-:Y:S01]  /*146d0*/  IMAD.MOV.U32 R14, RZ, RZ, 0x1 ;  /* 0x00000001ff0e7424 */ /* 0x000fe200078e00ff */
[----:B----4-:R-:W-:Y:S02]  /*146e0*/  MOV R13, 0x181f ;  /* 0x0000181f000d7802 */ /* 0x010fe40000000f00 */
[----:B------:R-:W-:Y:S02]  /*146f0*/  MOV R12, 0x14710 ;  /* 0x00014710000c7802 */ /* 0x000fe40000000f00 */
[----:B------:R-:W-:Y:S05]  /*14700*/  CALL.REL.NOINC `($__internal_1_$__cuda_sm70_shflsync_idx_p) ;  /* 0x0000029000007944 */ /* 0x000fea0003c00000 */
[----:B------:R-:W-:Y:S01]  /*14710*/  IMAD.MOV.U32 R11, RZ, RZ, R13 ;  /* 0x000000ffff0b7224 */ /* 0x000fe200078e000d */
[----:B------:R-:W-:Y:S01]  /*14720*/  MOV R14, 0x1 ;  /* 0x00000001000e7802 */ /* 0x000fe20000000f00 */
[----:B------:R-:W-:Y:S01]  /*14730*/  IMAD.MOV.U32 R15, RZ, RZ, R10 ;  /* 0x000000ffff0f7224 */ /* 0x000fe200078e000a */
[----:B------:R-:W-:Y:S02]  /*14740*/  MOV R13, 0x181f ;  /* 0x0000181f000d7802 */ /* 0x000fe40000000f00 */
[----:B------:R-:W-:Y:S02]  /*14750*/  MOV R12, 0x14770 ;  /* 0x00014770000c7802 */ /* 0x000fe40000000f00 */
[----:B-1---5:R-:W-:Y:S05]  /*14760*/  CALL.REL.NOINC `($__internal_1_$__cuda_sm70_shflsync_idx_p) ;  /* 0x0000023000007944 */ /* 0x022fea0003c00000 */
[----:B------:R-:W-:Y:S01]  /*14770*/  MOV R10, R13 ;  /* 0x0000000d000a7202 */ /* 0x000fe20000000f00 */
[----:B-1---5:R-:W-:Y:S05]  /*14780*/  BRA `(.L_x_332) ;  /* 0xfffee0e000007947 */ /* 0x022fea000383ffff */
.L_x_281:
[----:B----4-:R-:W-:Y:S01]  /*14790*/  MOV R13, 0x181f ;  /* 0x0000181f000d7802 */ /* 0x010fe20000000f00 */
[----:B------:R-:W-:Y:S01]  /*147a0*/  IMAD.MOV.U32 R14, RZ, RZ, 0x1 ;  /* 0x00000001ff0e7424 */ /* 0x000fe200078e00ff */
[----:B------:R-:W-:Y:S02]  /*147b0*/  MOV R12, 0x147d0 ;  /* 0x000147d0000c7802 */ /* 0x000fe40000000f00 */
[----:B-1----:R-:W-:Y:S05]  /*147c0*/  CALL.REL.NOINC `($__internal_1_$__cuda_sm70_shflsync_idx_p) ;  /* 0x000001d000007944 */ /* 0x002fea0003c00000 */
[----:B------:R-:W-:Y:S01]  /*147d0*/  MOV R14, 0x1 ;  /* 0x00000001000e7802 */ /* 0x000fe20000000f00 */
[----:B------:R-:W-:Y:S01]  /*147e0*/  IMAD.MOV.U32 R5, RZ, RZ, R13 ;  /* 0x000000ffff057224 */ /* 0x000fe200078e000d */
[----:B------:R-:W-:Y:S01]  /*147f0*/  MOV R13, 0x181f ;  /* 0x0000181f000d7802 */ /* 0x000fe20000000f00 */
[----:B-----5:R-:W-:Y:S01]  /*14800*/  IMAD.MOV.U32 R15, RZ, RZ, R0 ;  /* 0x000000ffff0f7224 */ /* 0x020fe200078e0000 */
[----:B------:R-:W-:Y:S02]  /*14810*/  MOV R12, 0x14830 ;  /* 0x00014830000c7802 */ /* 0x000fe40000000f00 */
[----:B-1----:R-:W-:Y:S05]  /*14820*/  CALL.REL.NOINC `($__internal_1_$__cuda_sm70_shflsync_idx_p) ;  /* 0x0000017000007944 */ /* 0x002fea0003c00000 */
[----:B-1---5:R-:W-:-:S05]  /*14830*/  BRA `(.L_x_333) ;  /* 0xffff1c8000007947 */ /* 0x022fca000383ffff */
.L_x_298:
[----:B---3--:R-:W-:Y:S01]  /*14840*/  MOV R13, 0x181f ;  /* 0x0000181f000d7802 */ /* 0x008fe20000000f00 */
[----:B------:R-:W-:Y:S01]  /*14850*/  IMAD.MOV.U32 R14, RZ, RZ, 0x1 ;  /* 0x00000001ff0e7424 */ /* 0x000fe200078e00ff */
[----:B------:R-:W-:Y:S02]  /*14860*/  MOV R12, 0x14880 ;  /* 0x00014880000c7802 */ /* 0x000fe40000000f00 */
[----:B-1----:R-:W-:Y:S05]  /*14870*/  CALL.REL.NOINC `($__internal_1_$__cuda_sm70_shflsync_idx_p) ;  /* 0x0000012000007944 */ /* 0x002fea0003c00000 */
[----:B------:R-:W-:Y:S01]  /*14880*/  MOV R14, 0x1 ;  /* 0x00000001000e7802 */ /* 0x000fe20000000f00 */
[----:B------:R-:W-:Y:S01]  /*14890*/  IMAD.MOV.U32 R7, RZ, RZ, R13 ;  /* 0x000000ffff077224 */ /* 0x000fe200078e000d */
[----:B------:R-:W-:Y:S01]  /*148a0*/  MOV R13, 0x181f ;  /* 0x0000181f000d7802 */ /* 0x000fe20000000f00 */
[----:B------:R-:W-:Y:S01]  /*148b0*/  IMAD.MOV.U32 R15, RZ, RZ, R6 ;  /* 0x000000ffff0f7224 */ /* 0x000fe200078e0006 */
[----:B------:R-:W-:Y:S02]  /*148c0*/  MOV R12, 0x148e0 ;  /* 0x000148e0000c7802 */ /* 0x000fe40000000f00 */
[----:B-1---5:R-:W-:Y:S05]  /*148d0*/  CALL.REL.NOINC `($__internal_1_$__cuda_sm70_shflsync_idx_p) ;  /* 0x000000c000007944 */ /* 0x022fea0003c00000 */
[----:B-1---5:R-:W-:-:S05]  /*148e0*/  BRA `(.L_x_334) ;  /* 0xffff5d9000007947 */ /* 0x022fca000383ffff */
.L_x_304:
[----:B-1----:R-:W-:Y:S01]  /*148f0*/  MOV R13, 0x181f ;  /* 0x0000181f000d7802 */ /* 0x002fe20000000f00 */
[----:B------:R-:W-:Y:S01]  /*14900*/  IMAD.MOV.U32 R14, RZ, RZ, 0x1 ;  /* 0x00000001ff0e7424 */ /* 0x000fe200078e00ff */
[----:B------:R-:W-:Y:S02]  /*14910*/  MOV R12, 0x14930 ;  /* 0x00014930000c7802 */ /* 0x000fe40000000f00 */
[----:B------:R-:W-:Y:S05]  /*14920*/  CALL.REL.NOINC `($__internal_1_$__cuda_sm70_shflsync_idx_p) ;  /* 0x0000007000007944 */ /* 0x000fea0003c00000 */
[----:B------:R-:W-:Y:S01]  /*14930*/  MOV R14, 0x1 ;  /* 0x00000001000e7802 */ /* 0x000fe20000000f00 */
[----:B------:R-:W-:Y:S01]  /*14940*/  IMAD.MOV.U32 R5, RZ, RZ, R13 ;  /* 0x000000ffff057224 */ /* 0x000fe200078e000d */
[----:B------:R-:W-:Y:S01]  /*14950*/  MOV R13, 0x181f ;  /* 0x0000181f000d7802 */ /* 0x000fe20000000f00 */
[----:B------:R-:W-:Y:S01]  /*14960*/  IMAD.MOV.U32 R15, RZ, RZ, R4 ;  /* 0x000000ffff0f7224 */ /* 0x000fe200078e0004 */
[----:B------:R-:W-:Y:S02]  /*14970*/  MOV R12, 0x14990 ;  /* 0x00014990000c7802 */ /* 0x000fe40000000f00 */
[----:B-1---5:R-:W-:Y:S05]  /*14980*/  CALL.REL.NOINC `($__internal_1_$__cuda_sm70_shflsync_idx_p) ;  /* 0x0000001000007944 */ /* 0x022fea0003c00000 */
[----:B-1---5:R-:W-:-:S05]  /*14990*/  BRA `(.L_x_335) ;  /* 0xffff8ef000007947 */ /* 0x022fca000383ffff */
        .weak           $__internal_1_$__cuda_sm70_shflsync_idx_p
        .type           $__internal_1_$__cuda_sm70_shflsync_idx_p,@function
        .size           $__internal_1_$__cuda_sm70_shflsync_idx_p,(.L_x_1771 - $__internal_1_$__cuda_sm70_shflsync_idx_p)
$__internal_1_$__cuda_sm70_shflsync_idx_p:
[----:B------:R1:W-:Y:S02]  /*149a0*/  STL [R1+0x60], R0 ;  /* 0x0000600001007387 */ /* 0x0003e40000100800 */
[----:B-1----:R-:W-:-:S04]  /*149b0*/  MOV R0, 0xffffffff ;  /* 0xffffffff00007802 */ /* 0x002fc80000000f00 */
[----:B------:R-:W-:Y:S04]  /*149c0*/  WARPSYNC R0 ;  /* 0x0000000000007348 */ /* 0x000fe80003800000 */
[----:B------:R1:W2:Y:S04]  /*149d0*/  SHFL.IDX PT, R13, R15, R14, R13 ;  /* 0x0000000e0f0d7389 */ /* 0x0002a800000e000d */
[----:B-1----:R1:W5:Y:S01]  /*149e0*/  LDL.LU R0, [R1+0x60] ;  /* 0x0000600001007983 */ /* 0x0023620000300800 */
[----:B------:R-:W-:Y:S02]  /*149f0*/  MOV R14, R12 ;  /* 0x0000000c000e7202 */ /* 0x000fe40000000f00 */
[----:B------:R-:W-:-:S04]  /*14a00*/  MOV R15, 0x0 ;  /* 0x00000000000f7802 */ /* 0x000fc80000000f00 */
[----:B--2---:R-:W-:Y:S05]  /*14a10*/  RET.REL.NODEC R14 `(_ZN7cutlass13device_kernelIN5flash19enable_sm80_to_sm89INS1_16FlashAttnFwdSm80INS1_25CollectiveMainloopFwdSm80ILi8ELi1ELb1EN4cute5tupleIJNS5_1CILi128EEENS7_ILi48EEENS7_ILi256EEEEEELi256ENS_6half_tEfNS_4arch4Sm80ELb0ELb1ELb1ELb1ELb1ELb0ELb1ELb0EEENS1_21CollectiveEpilogueFwdINS6_IJS8_SA_S9_EEENS6_IJNS7_ILi1EEESI_SI_EEESC_SE_Li256ELb1ELb1ELb0ELb0EEENS1_19SingleTileSchedulerILb1ELb0ELb1ELi128EEEEEEEEEvNT_6ParamsE) ;  /* 0xfffeb5e00e007950 */ /* 0x004fea0003c3ffff */
.L_x_336:
        /* <DEDUP_REMOVED lines=14> */
.L_x_1771:


//--------------------- .text._ZN7cutlass13device_kernelIN5flash19enable_sm80_to_sm89INS1_16FlashAttnFwdSm80INS1_25CollectiveMainloopFwdSm80ILi8ELi1ELb0EN4cute5tupleIJNS5_1CILi128EEENS7_ILi32EEENS7_ILi256EEEEEELi256ENS_6half_tEfNS_4arch4Sm80ELb0ELb1ELb1ELb1ELb1ELb1ELb1ELb0EEENS1_21CollectiveEpilogueFwdINS6_IJS8_SA_S9_EEENS6_IJNS7_ILi1EEESI_SI_EEESC_SE_Li256ELb1ELb1ELb0ELb0EEENS1_19SingleTileSchedulerILb1ELb0ELb1ELi128EEEEEEEEEvNT_6ParamsE --------------------------
	.section	.text._ZN7cutlass13device_kernelIN5flash19enable_sm80_to_sm89INS1_16FlashAttnFwdSm80INS1_25CollectiveMainloopFwdSm80ILi8ELi1ELb0EN4cute5tupleIJNS5_1CILi128EEENS7_ILi32EEENS7_ILi256EEEEEELi256ENS_6half_tEfNS_4arch4Sm80ELb0ELb1ELb1ELb1ELb1ELb1ELb1ELb0EEENS1_21CollectiveEpilogueFwdINS6_IJS8_SA_S9_EEENS6_IJNS7_ILi1EEESI_SI_EEESC_SE_Li256ELb1ELb1ELb0ELb0EEENS1_19SingleTileSchedulerILb1ELb0ELb1ELi128EEEEEEEEEvNT_6ParamsE,"ax",@progbits
	.sectioninfo	@"SHI_REGISTERS=251"
	.align	128
.text._ZN7cutlass13device_kernelIN5flash19enable_sm80_to_sm89INS1_16FlashAttnFwdSm80INS1_25CollectiveMainloopFwdSm80ILi8ELi1ELb0EN4cute5tupleIJNS5_1CILi128EEENS7_ILi32EEENS7_ILi256EEEEEELi256ENS_6half_tEfNS_4arch4Sm80ELb0ELb1ELb1ELb1ELb1ELb1ELb1ELb0EEENS1_21CollectiveEpilogueFwdINS6_IJS8_SA_S9_EEENS6_IJNS7_ILi1EEESI_SI_EEESC_SE_Li256ELb1ELb1ELb0ELb0EEENS1_19SingleTileSchedulerILb1ELb0ELb1ELi128EEEEEEEEEvNT_6ParamsE:
        .type           _ZN7cutlass13device_kernelIN5flash19enable_sm80_to_sm89INS1_16FlashAttnFwdSm80INS1_25CollectiveMainloopFwdSm80ILi8ELi1ELb0EN4cute5tupleIJNS5_1CILi128EEENS7_ILi32EEENS7_ILi256EEEEEELi256ENS_6half_tEfNS_4arch4Sm80ELb0ELb1ELb1ELb1ELb1ELb1ELb1ELb0EEENS1_21CollectiveEpilogueFwdINS6_IJS8_SA_S9_EEENS6_IJNS7_ILi1EEESI_SI_EEESC_SE_Li256ELb1ELb1ELb0ELb0EEENS1_19SingleTileSchedulerILb1ELb0ELb1ELi128EEEEEEEEEvNT_6ParamsE,@function
        .size           _ZN7cutlass13device_kernelIN5flash19enable_sm80_to_sm89INS1_16FlashAttnFwdSm80INS1_25CollectiveMainloopFwdSm80ILi8ELi1ELb0EN4cute5tupleIJNS5_1CILi128EEENS7_ILi32EEENS7_ILi256EEEEEELi256ENS_6half_tEfNS_4arch4Sm80ELb0ELb1ELb1ELb1ELb1ELb1ELb1ELb0EEENS1_21CollectiveEpilogueFwdINS6_IJS8_SA_S9_EEENS6_IJNS7_ILi1EEESI_SI_EEESC_SE_Li256ELb1ELb1ELb0ELb0EEENS1_19SingleTileSchedulerILb1ELb0ELb1ELi128EEEEEEEEEvNT_6ParamsE,(.L_x_1773 - _ZN7cutlass13device_kernelIN5flash19enable_sm80_to_sm89INS1_16FlashAttnFwdSm80INS1_25CollectiveMainloopFwdSm80ILi8ELi1ELb0EN4cute5tupleIJNS5_1CILi128EEENS7_ILi32EEENS7_ILi256EEEEEELi256ENS_6half_tEfNS_4arch4Sm80ELb0ELb1ELb1ELb1ELb1ELb1ELb1ELb0EEENS1_21CollectiveEpilogueFwdINS6_IJS8_SA_S9_EEENS6_IJNS7_ILi1EEESI_SI_EEESC_SE_Li256ELb1ELb1ELb0ELb0EEENS1_19SingleTileSchedulerILb1ELb0ELb1ELi128EEEEEEEEEvNT_6ParamsE)
        .other          _ZN7cutlass13device_kernelIN5flash19enable_sm80_to_sm89INS1_16FlashAttnFwdSm80INS1_25CollectiveMainloopFwdSm80ILi8ELi1ELb0EN4cute5tupleIJNS5_1CILi128EEENS7_ILi32EEENS7_ILi256EEEEEELi256ENS_6half_tEfNS_4arch4Sm80ELb0ELb1ELb1ELb1ELb1ELb1ELb1ELb0EEENS1_21CollectiveEpilogueFwdINS6_IJS8_SA_S9_EEENS6_IJNS7_ILi1EEESI_SI_EEESC_SE_Li256ELb1ELb1ELb0ELb0EEENS1_19SingleTileSchedulerILb1ELb0ELb1ELi128EEEEEEEEEvNT_6ParamsE,@"STO_CUDA_ENTRY STV_DEFAULT"
_ZN7cutlass13device_kernelIN5flash19enable_sm80_to_sm89INS1_16FlashAttnFwdSm80INS1_25CollectiveMainloopFwdSm80ILi8ELi1ELb0EN4cute5tupleIJNS5_1CILi128EEENS7_ILi32EEENS7_ILi256EEEEEELi256ENS_6half_tEfNS_4arch4Sm80ELb0ELb1ELb1ELb1ELb1ELb1ELb1ELb0EEENS1_21CollectiveEpilogueFwdINS6_IJS8_SA_S9_EEENS6_IJNS7_ILi1EEESI_SI_EEESC_SE_Li256ELb1ELb1ELb0ELb0EEENS1_19SingleTileSchedulerILb1ELb0ELb1ELi128EEEEEEEEEvNT_6ParamsE:
        /* <DEDUP_REMOVED lines=20> */
.L_x_338:
        /* <DEDUP_REMOVED lines=13> */
.L_x_340:
[----:B------:R-:W-:Y:S02]  /*0210*/  ULDC UR5, c[0x0][0x54c] ;  /* 0x0001530000057ab9 */ /* 0x000fe40000000800 */
.L_x_339:
[----:B------:R-:W-:Y:S02]  /*0220*/  ULDC UR4, c[0x0][0x548] ;  /* 0x0001520000047ab9 */ /* 0x000fe40000000800 */
[----:B------:R-:W-:-:S02]  /*0230*/  USHF.L.U32 UR15, UR14, 0x7, URZ ;  /* 0x000000070e0f7899 */ /* 0x000fc4000800063f */
[----:B------:R-:W-:-:S04]  /*0240*/  UIMAD UR4, UR5, UR4, URZ ;  /* 0x00000004050472a4 */ /* 0x000fc8000f8e023f */
[----:B------:R-:W-:-:S04]  /*0250*/  UISETP.GE.AND UP0, UPT, UR15, UR4, UPT ;  /* 0x000000040f00728c */ /* 0x000fc8000bf06270 */
[----:B------:R-:W-:Y:S01]  /*0260*/  USEL UR21, UR21, 0xffffffff, !UP0 ;  /* 0xffffffff15157887 */ /* 0x000fe2000c000000 */
[----:B------:R-:W-:Y:S05]  /*0270*/  BRA `(.L_x_341) ;  /* 0x000001b000007947 */ /* 0x000fea0003800000 */
.L_x_337:
        /* <DEDUP_REMOVED lines=8> */
.L_x_342:
        /* <DEDUP_REMOVED lines=13> */
.L_x_344:
[----:B------:R-:W-:Y:S02]  /*03d0*/  ULDC UR5, c[0x0][0x54c] ;  /* 0x0001530000057ab9 */ /* 0x000fe40000000800 */
.L_x_343:
[----:B------:R-:W-:Y:S02]  /*03e0*/  ULDC UR4, c[0x0][0x548] ;  /* 0x0001520000047ab9 */ /* 0x000fe40000000800 */
[----:B------:R-:W-:-:S02]  /*03f0*/  USHF.L.U32 UR15, UR14, 0x7, URZ ;  /* 0x000000070e0f7899 */ /* 0x000fc4000800063f */
[----:B------:R-:W-:-:S04]  /*0400*/  UIMAD UR4, UR5, UR4, URZ ;  /* 0x00000004050472a4 */ /* 0x000fc8000f8e023f */
[----:B------:R-:W-:-:S04]  /*0410*/  UISETP.GE.AND UP0, UPT, UR15, UR4, UPT ;  /* 0x000000040f00728c */ /* 0x000fc8000bf06270 */
[----:B------:R-:W-:-:S06]  /*0420*/  USEL UR21, UR21, 0xffffffff, !UP0 ;  /* 0xffffffff15157887 */ /* 0x000fcc000c000000 */
.L_x_341:
        /* <DEDUP_REMOVED lines=16> */
[----:B------:R-:W-:-:S03]  /*0530*/  UIMAD.WIDE UR6, UR21, UR22, UR6 ;  /* 0x00000016150672a5 */ /* 0x000fc6000f8e0206 */
[----:B------:R-:W-:Y:S01]  /*0540*/  @UP1 UIMAD.WIDE UR8, UR21, UR22, UR8 ;  /* 0x00000016150812a5 */ /* 0x000fe2000f8e0208 */
[----:B------:R-:W-:Y:S01]  /*0550*/  IMAD.U32 R6, RZ, RZ, UR4 ;  /* 0x00000004ff067e24 */ /* 0x000fe2000f8e00ff */
[----:B------:R-:W-:Y:S01]  /*0560*/  MOV R7, UR5 ;  /* 0x0000000500077c02 */ /* 0x000fe20008000f00 */
[----:B------:R-:W-:Y:S01]  /*0570*/  ULDC.64 UR4, c[0x0][0x358] ;  /* 0x0000d60000047ab9 */ /* 0x000fe20000000a00 */
[----:B------:R-:W-:Y:S01]  /*0580*/  ISETP.NE.U32.AND P4, PT, RZ, c[0x0][0x350], PT ;  /* 0x0000d400ff007a0c */ /* 0x000fe20003f85070 */
[----:B------:R-:W-:Y:S01]  /*0590*/  UISETP.NE.U32.AND UP1, UPT, URZ, UR4, UPT ;  /* 0x000000043f00728c */ /* 0x000fe2000bf25070 */
[----:B------:R-:W-:Y:S01]  /*05a0*/  IMAD.U32 R10, RZ, RZ, UR6 ;  /* 0x00000006ff0a7e24 */ /* 0x000fe2000f8e00ff */
[----:B------:R1:W2:Y:S01]  /*05b0*/  @P1 LDG.E R2, [R6.64] ;  /* 0x0000001806021981 */ /* 0x0002a2000c1e1900 */
[----:B------:R-:W-:Y:S01]  /*05c0*/  IMAD.U32 R11, RZ, RZ, UR7 ;  /* 0x00000007ff0b7e24 */ /* 0x000fe2000f8e00ff */
[----:B------:R-:W-:Y:S01]  /*05d0*/  UISETP.NE.AND.EX UP1, UPT, URZ, UR5, UPT, UP1 ;  /* 0x000000053f00728c */ /* 0x000fe2000bf25310 */
[----:B------:R-:W-:Y:S01]  /*05e0*/  IMAD.U32 R4, RZ, RZ, UR8 ;  /* 0x00000008ff047e24 */ /* 0x000fe2000f8e00ff */
[----:B------:R-:W-:Y:S01]  /*05f0*/  ULDC.64 UR6, c[0x0][0x350] ;  /* 0x0000d40000067ab9 */ /* 0x000fe20000000a00 */
[----:B------:R-:W-:Y:S01]  /*0600*/  ISETP.NE.AND.EX P4, PT, RZ, c[0x0][0x354], PT, P4 ;  /* 0x0000d500ff007a0c */ /* 0x000fe20003f85340 */
[----:B------:R-:W-:Y:S01]  /*0610*/  ULDC.64 UR4, c[0x0][0x358] ;  /* 0x0000d60000047ab9 */ /* 0x000fe20000000a00 */
[----:B------:R-:W-:Y:S01]  /*0620*/  IMAD.U32 R5, RZ, RZ, UR9 ;  /* 0x00000009ff057e24 */ /* 0x000fe2000f8e00ff */
        /* <DEDUP_REMOVED lines=32> */
.L_x_345:
        /* <DEDUP_REMOVED lines=10> */
.L_x_346:
[----:B------:R-:W-:Y:S05]  /*08d0*/  @!P4 BRA `(.L_x_347) ;  /* 0x000000500000c947 */ /* 0x000fea0003800000 */
[----:B-1--4-:R-:W4:Y:S04]  /*08e0*/  LDG.E R2, [R8.64] ;  /* 0x0000001808027981 */ /* 0x012f28000c1e1900 */
[----:B---3--:R-:W3:Y:S01]  /*08f0*/  LDG.E R3, [R8.64+0x4] ;  /* 0x0000041808037981 */ /* 0x008ee2000c1e1900 */
[----:B----4-:R-:W1:Y:S08]  /*0900*/  R2UR UR19, R2 ;  /* 0x00000000021373c2 */ /* 0x010e7000000e0000 */
[----:B---3--:R-:W1:Y:S02]  /*0910*/  R2UR UR4, R3 ;  /* 0x00000000030473c2 */ /* 0x008e6400000e0000 */
[----:B-1----:R-:W-:-:S06]  /*0920*/  UIADD3 UR19, -UR19, UR4, URZ ;  /* 0x0000000413137290 */ /* 0x002fcc000fffe13f */
.L_x_347:
[----:B-1--4-:R-:W4:Y:S01]  /*0930*/  @P0 LDG.E R2, [R6.64] ;  /* 0x0000001806020981 */ /* 0x012f22000c1e1900 */
[----:B------:R-:W-:-:S03]  /*0940*/  ULDC.64 UR4, c[0x0][0x378] ;  /* 0x0000de0000047ab9 */ /* 0x000fc60000000a00 */
[----:B---3--:R-:W3:Y:S01]  /*0950*/  @P0 LDG.E R3, [R6.64+0x4] ;  /* 0x0000041806030981 */ /* 0x008ee2000c1e1900 */
[----:B------:R-:W-:Y:S01]  /*0960*/  UISETP.NE.U32.AND UP0, UPT, URZ, UR4, UPT ;  /* 0x000000043f00728c */ /* 0x000fe2000bf05070 */
[----:B------:R-:W-:-:S03]  /*0970*/  IMAD.U32 R63, RZ, RZ, UR19 ;  /* 0x00000013ff3f7e24 */ /* 0x000fc6000f8e00ff */
[----:B------:R-:W-:-:S03]  /*0980*/  UISETP.NE.AND.EX UP0, UPT, URZ, UR5, UPT, UP0 ;  /* 0x000000053f00728c */ /* 0x000fc6000bf05300 */
[----:B------:R-:W-:Y:S02]  /*0990*/  ULDC.64 UR4, c[0x0][0x378] ;  /* 0x0000de0000047ab9 */ /* 0x000fe40000000a00 */
[----:B------:R-:W-:Y:S01]  /*09a0*/  UIADD3 UR23, -UR16, UR19, URZ ;  /* 0x0000001310177290 */ /* 0x000fe2000fffe13f */
[----:B------:R-:W-:-:S05]  /*09b0*/  PLOP3.LUT P1, PT, PT, PT, UP0, 0x80, 0x0 ;  /* 0x000000000000781c */ /* 0x000fca0003f2f008 */
[----:B------:R-:W-:-:S06]  /*09c0*/  @UP0 UIMAD.WIDE UR4, UR21, UR22, UR4 ;  /* 0x00000016150402a5 */ /* 0x000fcc000f8e0204 */
[----:B------:R-:W-:Y:S01]  /*09d0*/  IMAD.U32 R4, RZ, RZ, UR4 ;  /* 0x00000004ff047e24 */ /* 0x000fe2000f8e00ff */
[----:B------:R-:W-:Y:S01]  /*09e0*/  ULDC UR4, c[0x0][0x2c4] ;  /* 0x0000b10000047ab9 */ /* 0x000fe20000000800 */
[----:B------:R-:W-:Y:S01]  /*09f0*/  MOV R5, UR5 ;  /* 0x0000000500057c02 */ /* 0x000fe20008000f00 */
[----:B------:R-:W-:-:S03]  /*0a00*/  UISETP.NE.AND UP3, UPT, UR4, 0x1, UPT ;  /* 0x000000010400788c */ /* 0x000fc6000bf65270 */
[----:B------:R-:W-:Y:S01]  /*0a10*/  ULDC.64 UR4, c[0x0][0x2c8] ;  /* 0x0000b20000047ab9 */ /* 0x000fe20000000a00 */
[----:B------:R1:W5:Y:S07]  /*0a20*/  @P1 LDG.E R63, [R4.64] ;  /* 0x00000018043f1981 */ /* 0x00036e000c1e1900 */
[----:B------:R-:W-:-:S04]  /*0a30*/  @UP3 UIADD3 UR8, UR15, 0x7f, URZ ;  /* 0x0000007f0f083890 */ /* 0x000fc8000fffe03f */
[----:B------:R-:W-:Y:S01]  /*0a40*/  UIMAD.WIDE.U32 UR8, UR8, UR4, URZ ;  /* 0x00000004080872a5 */ /* 0x000fe2000f8e003f */
[----:B----4-:R-:W4:Y:S08]  /*0a50*/  @P0 R2UR UR6, R2 ;  /* 0x00000000020603c2 */ /* 0x010f3000000e0000 */
[----:B---3--:R-:W4:Y:S02]  /*0a60*/  @P0 R2UR UR7, R3 ;  /* 0x00000000030703c2 */ /* 0x008f2400000e0000 */
[----:B----4-:R-:W-:-:S02]  /*0a70*/  @UP1 UIADD3 UR18, -UR6, UR7, URZ ;  /* 0x0000000706121290 */ /* 0x010fc4000fffe13f */
[----:B------:R-:W-:Y:S02]  /*0a80*/  UIADD3 UR6, UR15, 0x7f, URZ ;  /* 0x0000007f0f067890 */ /* 0x000fe4000fffe03f */
[----:B------:R-:W-:Y:S02]  /*0a90*/  @UP3 USHF.R.U32.HI UR6, URZ, UR5, UR9 ;  /* 0x000000053f063299 */ /* 0x000fe40008011609 */
[----:B------:R-:W-:Y:S02]  /*0aa0*/  UIADD3 UR11, UR23, UR18, URZ ;  /* 0x00000012170b7290 */ /* 0x000fe4000fffe03f */
[----:B------:R-:W-:Y:S02]  /*0ab0*/  ULDC.64 UR4, c[0x0][0x328] ;  /* 0x0000ca0000047ab9 */ /* 0x000fe40000000a00 */
[----:B------:R-:W-:Y:S02]  /*0ac0*/  UISETP.GE.AND UP2, UPT, UR5, 0x1, UPT ;  /* 0x000000010500788c */ /* 0x000fe4000bf46270 */
[----:B--2---:R-:W-:-:S04]  /*0ad0*/  UIADD3 UR10, UR11, 0x1, -UR20 ;  /* 0x000000010b0a7890 */ /* 0x004fc8000fffe814 */
[----:B------:R-:W-:Y:S01]  /*0ae0*/  PLOP3.LUT P0, PT, PT, PT, UP2, 0x40, 0x0 ;  /* 0x000000000000781c */ /* 0x000fe20003f0e828 */
[----:B------:R-:W-:-:S04]  /*0af0*/  UIADD3 UR6, UR10, UR6, URZ ;  /* 0x000000060a067290 */ /* 0x000fc8000fffe03f */
[----:B------:R-:W-:-:S06]  /*0b00*/  UIADD3 UR4, UR6, UR4, URZ ;  /* 0x0000000406047290 */ /* 0x000fcc000fffe03f */
[----:B-1----:R-:W-:Y:S02]  /*0b10*/  IMAD.U32 R4, RZ, RZ, UR4 ;  /* 0x00000004ff047e24 */ /* 0x002fe4000f8e00ff */
        /* <DEDUP_REMOVED lines=11> */
.L_x_349:
[----:B------:R-:W-:Y:S02]  /*0bd0*/  UISETP.NE.AND UP0, UPT, UR5, 0x1, UPT ;  /* 0x000000010500788c */ /* 0x000fe4000bf05270 */
[----:B------:R-:W-:Y:S02]  /*0be0*/  ULDC.64 UR6, c[0x0][0x330] ;  /* 0x0000cc0000067ab9 */ /* 0x000fe40000000a00 */
[----:B------:R-:W-:-:S07]  /*0bf0*/  UIMAD.WIDE.U32 UR8, UR4, UR6, URZ ;  /* 0x00000006040872a5 */ /* 0x000fce000f8e003f */
[----:B------:R-:W-:Y:S02]  /*0c00*/  @UP0 USHF.R.U32.HI UR4, URZ, UR7, UR9 ;  /* 0x000000073f040299 */ /* 0x000fe40008011609 */
.L_x_350:
[----:B------:R-:W-:Y:S02]  /*0c10*/  ULDC UR6, c[0x0][0x32c] ;  /* 0x0000cb0000067ab9 */ /* 0x000fe40000000800 */
[----:B------:R-:W-:-:S06]  /*0c20*/  UIMAD UR6, UR4, UR5, UR6 ;  /* 0x00000005040672a4 */ /* 0x000fcc000f8e0206 */
[----:B------:R-:W-:Y:S02]  /*0c30*/  IMNMX R4, R4, UR6, PT ;  /* 0x0000000604047c17 */ /* 0x000fe4000b800200 */
.L_x_348:
[----:B------:R-:W-:Y:S01]  /*0c40*/  ULDC.64 UR6, c[0x0][0x2c8] ;  /* 0x0000b20000067ab9 */ /* 0x000fe20000000a00 */
[----:B------:R-:W-:Y:S01]  /*0c50*/  PLOP3.LUT P0, PT, PT, PT, UP2, 0x40, 0x0 ;  /* 0x000000000000781c */ /* 0x000fe20003f0e828 */
[----:B------:R-:W-:Y:S02]  /*0c60*/  UIMAD.WIDE.U32 UR26, UR15, UR6, URZ ;  /* 0x000000060f1a72a5 */ /* 0x000fe4000f8e003f */
[----:B------:R-:W-:Y:S02]  /*0c70*/  UIADD3 UR9, UR11, -UR20, URZ ;  /* 0x800000140b097290 */ /* 0x000fe4000fffe03f */
[----:B------:R-:W-:Y:S02]  /*0c80*/  UMOV UR6, UR15 ;  /* 0x0000000f00067c82 */ /* 0x000fe40008000000 */
[----:B------:R-:W-:Y:S02]  /*0c90*/  @UP3 USHF.R.U32.HI UR6, URZ, UR7, UR27 ;  /* 0x000000073f063299 */ /* 0x000fe4000801161b */
[----:B------:R-:W-:-:S02]  /*0ca0*/  UIADD3 UR4, UR11, 0x1f, URZ ;  /* 0x0000001f0b047890 */ /* 0x000fc4000fffe03f */
[----:B------:R-:W-:Y:S02]  /*0cb0*/  UIADD3 UR6, UR9, UR6, URZ ;  /* 0x0000000609067290 */ /* 0x000fe4000fffe03f */
[----:B------:R-:W-:Y:S02]  /*0cc0*/  ULDC UR7, c[0x0][0x324] ;  /* 0x0000c90000077ab9 */ /* 0x000fe40000000800 */
[----:B------:R-:W-:Y:S02]  /*0cd0*/  USHF.R.S32.HI UR8, URZ, 0x1f, UR4 ;  /* 0x0000001f3f087899 */ /* 0x000fe40008011404 */
[----:B------:R-:W-:Y:S02]  /*0ce0*/  UIADD3 UR7, UR6, -UR7, URZ ;  /* 0x8000000706077290 */ /* 0x000fe4000fffe03f */
[----:B------:R-:W-:-:S04]  /*0cf0*/  ULEA.HI UR8, UR8, UR4, URZ, 0x5 ;  /* 0x0000000408087291 */ /* 0x000fc8000f8f283f */
[----:B------:R-:W-:Y:S01]  /*0d00*/  USHF.R.S32.HI UR8, URZ, 0x5, UR8 ;  /* 0x000000053f087899 */ /* 0x000fe20008011408 */
[----:B------:R-:W-:Y:S01]  /*0d10*/  MOV R5, UR7 ;  /* 0x0000000700057c02 */ /* 0x000fe20008000f00 */
[----:B------:R-:W-:Y:S05]  /*0d20*/  @P0 BRA `(.L_x_351) ;  /* 0x0000013000000947 */ /* 0x000fea0003800000 */
        /* <DEDUP_REMOVED lines=11> */
.L_x_352:
[----:B------:R-:W-:-:S03]  /*0de0*/  UISETP.NE.AND UP0, UPT, UR5, 0x1, UPT ;  /* 0x000000010500788c */ /* 0x000fc6000bf05270 */
[----:B------:R-:W-:Y:S02]  /*0df0*/  ULDC.64 UR4, c[0x0][0x330] ;  /* 0x0000cc0000047ab9 */ /* 0x000fe40000000a00 */
[----:B------:R-:W-:-:S07]  /*0e00*/  UIMAD.WIDE.U32 UR26, UR6, UR4, URZ ;  /* 0x00000004061a72a5 */ /* 0x000fce000f8e003f */
[----:B------:R-:W-:Y:S02]  /*0e10*/  @UP0 UMOV UR7, UR27 ;  /* 0x0000001b00070c82 */ /* 0x000fe40008000000 */
[----:B------:R-:W-:Y:S02]  /*0e20*/  @UP0 USHF.R.U32.HI UR6, URZ, UR5, UR7 ;  /* 0x000000053f060299 */ /* 0x000fe40008011607 */
.L_x_353:
[----:B------:R-:W-:Y:S02]  /*0e30*/  ULDC UR4, c[0x0][0x32c] ;  /* 0x0000cb0000047ab9 */ /* 0x000fe40000000800 */
[----:B------:R-:W-:-:S06]  /*0e40*/  UIMAD UR4, UR6, UR4, URZ ;  /* 0x00000004060472a4 */ /* 0x000fcc000f8e023f */
[----:B------:R-:W-:Y:S02]  /*0e50*/  IMNMX R5, R5, UR4, !PT ;  /* 0x0000000405057c17 */ /* 0x000fe4000f800200 */
.L_x_351:
[----:B------:R-:W-:Y:S02]  /*0e60*/  IADD3 R4, R4, 0x1f, RZ ;  /* 0x0000001f04047810 */ /* 0x000fe40007ffe0ff */
[----:B------:R-:W-:Y:S02]  /*0e70*/  SHF.R.S32.HI R2, RZ, 0x1f, R5 ;  /* 0x0000001fff027819 */ /* 0x000fe40000011405 */
[----:B------:R-:W-:Y:S02]  /*0e80*/  SHF.R.S32.HI R3, RZ, 0x1f, R4 ;  /* 0x0000001fff037819 */ /* 0x000fe40000011404 */
[----:B------:R-:W-:Y:S02]  /*0e90*/  LEA.HI R2, R2, R5, RZ, 0x5 ;  /* 0x0000000502027211 */ /* 0x000fe400078f28ff */
[----:B------:R-:W-:Y:S02]  /*0ea0*/  LEA.HI R3, R3, R4, RZ, 0x5 ;  /* 0x0000000403037211 */ /* 0x000fe400078f28ff */
[----:B------:R-:W-:-:S02]  /*0eb0*/  SHF.R.S32.HI R76, RZ, 0x5, R2 ;  /* 0x00000005ff4c7819 */ /* 0x000fc40000011402 */
[----:B------:R-:W-:Y:S02]  /*0ec0*/  SHF.R.S32.HI R2, RZ, 0x5, R3 ;  /* 0x00000005ff027819 */ /* 0x000fe40000011403 */
[----:B------:R-:W-:Y:S02]  /*0ed0*/  IMNMX R76, RZ, R76, !PT ;  /* 0x0000004cff4c7217 */ /* 0x000fe40007800200 */
[----:B------:R-:W-:Y:S02]  /*0ee0*/  IMNMX R2, R2, UR8, PT ;  /* 0x0000000802027c17 */ /* 0x000fe4000b800200 */
[----:B------:R-:W-:Y:S02]  /*0ef0*/  LEA R76, R76, -UR23, 0x5 ;  /* 0x800000174c4c7c11 */ /* 0x000fe4000f8e28ff */
[----:B------:R-:W-:Y:S02]  /*0f00*/  LEA R2, R2, -UR23, 0x5 ;  /* 0x8000001702027c11 */ /* 0x000fe4000f8e28ff */
[----:B------:R-:W-:-:S02]  /*0f10*/  IMNMX R76, RZ, R76, !PT ;  /* 0x0000004cff4c7217 */ /* 0x000fc40007800200 */
[----:B------:R-:W-:-:S04]  /*0f20*/  IMNMX R5, R2, UR18, PT ;  /* 0x0000001202057c17 */ /* 0x000fc8000b800200 */
[----:B------:R-:W-:Y:S02]  /*0f30*/  ISETP.GT.AND P0, PT, R5, R76, PT ;  /* 0x0000004c0500720c */ /* 0x000fe40003f04270 */
[----:B------:R-:W-:-:S05]  /*0f40*/  SHF.R.U32.HI R76, RZ, 0x5, R76 ;  /* 0x00000005ff4c7819 */ /* 0x000fca000001164c */
[----:B------:R-:W-:-:S06]  /*0f50*/  IMAD.MOV.U32 R3, RZ, RZ, R76 ;  /* 0x000000ffff037224 */ /* 0x000fcc00078e004c */
[----:B------:R-:W-:-:S04]  /*0f60*/  @P0 IADD3 R5, R5, 0x1f, RZ ;  /* 0x0000001f05050810 */ /* 0x000fc80007ffe0ff */
[----:B------:R-:W-:-:S04]  /*0f70*/  @P0 SHF.R.S32.HI R2, RZ, 0x1f, R5 ;  /* 0x0000001fff020819 */ /* 0x000fc80000011405 */
[----:B------:R-:W-:-:S04]  /*0f80*/  @P0 LEA.HI R2, R2, R5, RZ, 0x5 ;  /* 0x0000000502020211 */ /* 0x000fc800078f28ff */
[----:B------:R-:W-:-:S04]  /*0f90*/  @P0 SHF.R.S32.HI R3, RZ, 0x5, R2 ;  /* 0x00000005ff030819 */ /* 0x000fc80000011402 */
[----:B------:R-:W-:-:S13]  /*0fa0*/  ISETP.GT.AND P0, PT, R3, R76, PT ;  /* 0x0000004c0300720c */ /* 0x000fda0003f04270 */
[----:B------:R-:W-:Y:S05]  /*0fb0*/  @!P0 BRA `(.L_x_354) ;  /* 0x00003da000008947 */ /* 0x000fea0003800000 */
[----:B------:R-:W-:Y:S02]  /*0fc0*/  ULDC.64 UR4, c[0x0][0x340] ;  /* 0x0000d00000047ab9 */ /* 0x000fe40000000a00 */
[----:B------:R-:W-:Y:S01]  /*0fd0*/  UISETP.NE.U32.AND UP0, UPT, URZ, UR4, UPT ;  /* 0x000000043f00728c */ /* 0x000fe2000bf05070 */
[----:B------:R-:W-:Y:S01]  /*0fe0*/  SHF.R.S32.HI R101, RZ, 0x1f, R62 ;  /* 0x0000001fff657819 */ /* 0x000fe2000001143e */
[----:B------:R-:W-:Y:S02]  /*0ff0*/  UMOV UR26, 0x5 ;  /* 0x00000005001a7882 */ /* 0x000fe40000000000 */
[----:B------:R-:W-:Y:S01]  /*1000*/  UISETP.NE.AND.EX UP0, UPT, URZ, UR5, UPT, UP0 ;  /* 0x000000053f00728c */ /* 0x000fe2000bf05300 */
[----:B------:R-:W-:Y:S01]  /*1010*/  IADD3 R99, R3, -0x1, RZ ;  /* 0xffffffff03637810 */ /* 0x000fe20007ffe0ff */
[----:B------:R-:W-:Y:S02]  /*1020*/  ULDC.64 UR6, c[0x0][0x238] ;  /* 0x00008e0000067ab9 */ /* 0x000fe40000000a00 */
[----:B------:R-:W-:-:S02]  /*1030*/  ULDC.64 UR4, c[0x0][0x340] ;  /* 0x0000d00000047ab9 */ /* 0x000fc40000000a00 */
[----:B------:R-:W-:-:S05]  /*1040*/  PLOP3.LUT P1, PT, PT, PT, UP0, 0x80, 0x0 ;  /* 0x000000000000781c */ /* 0x000fca0003f2f008 */
[----:B------:R-:W-:-:S06]  /*1050*/  @UP0 UIMAD.WIDE UR4, UR21, UR22, UR4 ;  /* 0x00000016150402a5 */ /* 0x000fcc000f8e0204 */
[----:B------:R-:W-:Y:S02]  /*1060*/  IMAD.U32 R8, RZ, RZ, UR4 ;  /* 0x00000004ff087e24 */ /* 0x000fe4000f8e00ff */
[----:B------:R-:W-:Y:S01]  /*1070*/  IMAD.U32 R9, RZ, RZ, UR5 ;  /* 0x00000005ff097e24 */ /* 0x000fe2000f8e00ff */
[----:B------:R-:W-:Y:S01]  /*1080*/  LEA.HI R7, R101, R62, RZ, 0x3 ;  /* 0x0000003e65077211 */ /* 0x000fe200078f18ff */
[----:B------:R-:W-:-:S03]  /*1090*/  ULDC.64 UR4, c[0x0][0x240] ;  /* 0x0000900000047ab9 */ /* 0x000fc60000000a00 */
[----:B------:R-:W2:Y:S01]  /*10a0*/  @P1 LDG.E R5, [R8.64] ;  /* 0x0000001808051981 */ /* 0x000ea2000c1e1900 */
        /* <DEDUP_REMOVED lines=9> */
[----:B------:R-:W-:Y:S01]  /*1140*/  IMAD.U32 R118, RZ, RZ, UR13 ;  /* 0x0000000dff767e24 */ /* 0x000fe2000f8e00ff */
[----:B------:R-:W-:Y:S01]  /*1150*/  LEA.HI.X.SX32 R121, R0, R2, 0x1, P0 ;  /* 0x0000000200797211 */ /* 0x000fe200000f0eff */
[C---:B------:R-:W-:Y:S01]  /*1160*/  IMAD.SHL.U32 R16, R4.reuse, 0x8, RZ ;  /* 0x0000000804107824 */ /* 0x040fe200078e00ff */
[----:B------:R-:W-:Y:S01]  /*1170*/  USHF.R.S32.HI UR6, URZ, 0x1f, UR21 ;  /* 0x0000001f3f067899 */ /* 0x000fe20008011415 */
[----:B------:R-:W-:Y:S01]  /*1180*/  IMAD.SHL.U32 R14, R4, 0x4, RZ ;  /* 0x00000004040e7824 */ /* 0x000fe200078e00ff */
[----:B------:R-:W-:Y:S01]  /*1190*/  UIMAD UR7, UR13, UR5, UR4 ;  /* 0x000000050d0772a4 */ /* 0x000fe2000f8e0204 */
[----:B------:R-:W-:Y:S01]  /*11a0*/  IMAD R7, R121, c[0x0][0x238], RZ ;  /* 0x00008e0079077a24 */ /* 0x000fe200078e02ff */
[--C-:B------:R-:W-:Y:S01]  /*11b0*/  SHF.R.S32.HI R17, RZ, 0x1f, R16.reuse ;  /* 0x0000001fff117819 */ /* 0x100fe20000011410 */
[----:B------:R-:W-:Y:S01]  /*11c0*/  IMAD R3, R99, -0x20, R77 ;  /* 0xffffffe063037824 */ /* 0x000fe200078e024d */
[----:B------:R-:W-:Y:S01]  /*11d0*/  IADD3 R12, R14, 0x40, RZ ;  /* 0x000000400e0c7810 */ /* 0x000fe20007ffe0ff */
[C---:B------:R-:W-:Y:S01]  /*11e0*/  IMAD R0, R120.reuse, c[0x0][0x23c], R7 ;  /* 0x00008f0078007a24 */ /* 0x040fe200078e0207 */
[----:B------:R-:W-:Y:S01]  /*11f0*/  LEA.HI R101, R101, R62, RZ, 0x6 ;  /* 0x0000003e65657211 */ /* 0x000fe200078f30ff */
[----:B------:R-:W-:Y:S01]  /*1200*/  IMAD.WIDE.U32 R6, R120, c[0x0][0x238], R16 ;  /* 0x00008e0078067a25 */ /* 0x000fe200078e0010 */
[----:B------:R-:W-:Y:S01]  /*1210*/  USEL UR32, UR21, URZ, !UP1 ;  /* 0x0000003f15207287 */ /* 0x000fe2000c800000 */
[----:B------:R-:W-:Y:S01]  /*1220*/  ISETP.GT.AND P3, PT, R3, RZ, PT ;  /* 0x000000ff0300720c */ /* 0x000fe20003f64270 */
[----:B------:R-:W-:Y:S01]  /*1230*/  USEL UR31, UR6, URZ, !UP1 ;  /* 0x0000003f061f7287 */ /* 0x000fe2000c800000 */
[----:B------:R-:W-:Y:S01]  /*1240*/  IMAD.IADD R11, R14, 0x1, R12 ;  /* 0x000000010e0b7824 */ /* 0x000fe200078e020c */
[----:B------:R-:W-:Y:S01]  /*1250*/  ULDC.64 UR4, c[0x0][0x248] ;  /* 0x0000920000047ab9 */ /* 0x000fe20000000a00 */
[----:B------:R-:W-:Y:S01]  /*1260*/  IMAD.IADD R7, R7, 0x1, R0 ;  /* 0x0000000107077824 */ /* 0x000fe200078e0200 */
[----:B------:R-:W-:Y:S01]  /*1270*/  ISETP.GE.AND P2, PT, R16, c[0x0][0x1d4], PT ;  /* 0x0000750010007a0c */ /* 0x000fe20003f46270 */
[----:B------:R-:W-:Y:S01]  /*1280*/  IMAD.SHL.U32 R103, R107, 0x40, RZ ;  /* 0x000000406b677824 */ /* 0x000fe200078e00ff */
[----:B------:R-:W-:Y:S01]  /*1290*/  ISETP.GE.AND P0, PT, R11, c[0x0][0x1d4], PT ;  /* 0x000075000b007a0c */ /* 0x000fe20003f06270 */
[----:B------:R-:W-:Y:S01]  /*12a0*/  IMAD.WIDE.U32 R118, R118, c[0x0][0x240], R6 ;  /* 0x0000900076767a25 */ /* 0x000fe200078e0006 */
[----:B------:R-:W-:Y:S01]  /*12b0*/  UIMAD UR4, UR31, UR4, URZ ;  /* 0x000000041f0472a4 */ /* 0x000fe2000f8e023f */
[----:B------:R-:W-:Y:S01]  /*12c0*/  IADD3 R105, R16, 0x80, RZ ;  /* 0x0000008010697810 */ /* 0x000fe20007ffe0ff */
[----:B------:R-:W-:Y:S01]  /*12d0*/  BSSY B0, `(.L_x_355) ;  /* 0x0000034000007945 */ /* 0x000fe20003800000 */
[----:B------:R-:W-:Y:S01]  /*12e0*/  SEL R0, RZ, 0xffffffff, P0 ;  /* 0xffffffffff007807 */ /* 0x000fe20000000000 */
[----:B------:R-:W-:Y:S01]  /*12f0*/  IMAD.SHL.U32 R101, R101, 0x8, RZ ;  /* 0x0000000865657824 */ /* 0x000fe200078e00ff */
[----:B------:R-:W-:Y:S01]  /*1300*/  IADD3 R119, R119, UR7, RZ ;  /* 0x0000000777777c10 */ /* 0x000fe2000fffe0ff */
[----:B------:R-:W-:Y:S01]  /*1310*/  IMAD.U32 R116, RZ, RZ, UR32 ;  /* 0x00000020ff747e24 */ /* 0x000fe2000f8e00ff */
[----:B------:R-:W-:Y:S01]  /*1320*/  LOP3.LUT R103, R103, 0x1c0, RZ, 0xc0, !PT ;  /* 0x000001c067677812 */ /* 0x000fe200078ec0ff */
[----:B------:R-:W-:Y:S01]  /*1330*/  IMAD.SHL.U32 R0, R0, 0x2, RZ ;  /* 0x0000000200007824 */ /* 0x000fe200078e00ff */
[----:B------:R-:W-:Y:S01]  /*1340*/  IADD3 R104, R16, 0xc0, RZ ;  /* 0x000000c010687810 */ /* 0x000fe20007ffe0ff */
[----:B------:R-:W-:Y:S01]  /*1350*/  UIMAD UR5, UR32, UR5, UR4 ;  /* 0x00000005200572a4 */ /* 0x000fe2000f8e0204 */
[----:B------:R-:W-:Y:S01]  /*1360*/  SEL R3, RZ, 0x1, P2 ;  /* 0x00000001ff037807 */ /* 0x000fe20001000000 */
[----:B------:R-:W-:Y:S01]  /*1370*/  IMAD.WIDE.U32 R118, R116, c[0x0][0x248], R118 ;  /* 0x0000920074767a25 */ /* 0x000fe200078e0076 */
[----:B------:R-:W-:-:S02]  /*1380*/  LOP3.LUT R101, R101, 0xfffffe00, RZ, 0xc0, !PT ;  /* 0xfffffe0065657812 */ /* 0x000fc400078ec0ff */
[----:B------:R-:W-:Y:S02]  /*1390*/  LOP3.LUT R100, R103, 0x38, R16, 0xf8, !PT ;  /* 0x0000003867647812 */ /* 0x000fe400078ef810 */
[----:B------:R-:W-:Y:S02]  /*13a0*/  SHF.R.U32.HI R102, RZ, 0x3, R103 ;  /* 0x00000003ff667819 */ /* 0x000fe40000011667 */
[----:B------:R-:W-:Y:S02]  /*13b0*/  ISETP.GE.AND P0, PT, R104, c[0x0][0x1d4], PT ;  /* 0x0000750068007a0c */ /* 0x000fe40003f06270 */
[----:B------:R-:W-:Y:S02]  /*13c0*/  LOP3.LUT R0, R0, 0x2, R3, 0xe2, !PT ;  /* 0x0000000200007812 */ /* 0x000fe400078ee203 */
[----:B------:R-:W-:Y:S02]  /*13d0*/  LOP3.LUT R100, R101, R100, R102, 0xf6, !PT ;  /* 0x0000006465647212 */ /* 0x000fe400078ef666 */
[----:B------:R-:W-:-:S02]  /*13e0*/  SEL R94, RZ, 0x8, P0 ;  /* 0x00000008ff5e7807 */ /* 0x000fc40000000000 */
[----:B------:R-:W-:Y:S01]  /*13f0*/  IADD3 R123, R119, UR5, RZ ;  /* 0x00000005777b7c10 */ /* 0x000fe2000fffe0ff */
[----:B------:R-:W-:Y:S01]  /*1400*/  IMAD.SHL.U32 R100, R100, 0x2, RZ ;  /* 0x0000000264647824 */ /* 0x000fe200078e00ff */
[----:B--2---:R-:W1:Y:S01]  /*1410*/  @P1 R2UR UR28, R5 ;  /* 0x00000000051c13c2 */ /* 0x004e6200000e0000 */
        /* <DEDUP_REMOVED lines=14> */
[----:B------:R-:W-:Y:S01]  /*1500*/  IMAD.SHL.U32 R6, R3, 0x8, RZ ;  /* 0x0000000803067824 */ /* 0x000fe200078e00ff */
        /* <DEDUP_REMOVED lines=16> */
.L_x_356:
[----:B------:R-:W-:Y:S05]  /*1610*/  BSYNC B0 ;  /* 0x0000000000007941 */ /* 0x000fea0003800000 */
.L_x_355:
[----:B------:R-:W-:Y:S01]  /*1620*/  IMAD.U32 R3, RZ, RZ, UR13 ;  /* 0x0000000dff037e24 */ /* 0x000fe2000f8e00ff */
[----:B------:R-:W-:Y:S01]  /*1630*/  ISETP.GE.AND P3, PT, R16, c[0x0][0x27c], PT ;  /* 0x00009f0010007a0c */ /* 0x000fe20003f66270 */
[----:B------:R-:W-:Y:S01]  /*1640*/  ULDC.64 UR4, c[0x0][0x260] ;  /* 0x0000980000047ab9 */ /* 0x000fe20000000a00 */
[----:B------:R-:W-:Y:S01]  /*1650*/  ISETP.GE.AND P4, PT, R11, c[0x0][0x27c], PT ;  /* 0x00009f000b007a0c */ /* 0x000fe20003f86270 */
[----:B------:R-:W-:Y:S01]  /*1660*/  IMAD.WIDE.U32 R8, R3, c[0x0][0x260], R16 ;  /* 0x0000980003087a25 */ /* 0x000fe200078e0010 */
[----:B------:R-:W-:Y:S01]  /*1670*/  SEL R3, RZ, c[0x0][0x27c], !P3 ;  /* 0x00009f00ff037a07 */ /* 0x000fe20005800000 */
[----:B------:R-:W-:Y:S01]  /*1680*/  UIMAD UR4, UR12, UR4, URZ ;  /* 0x000000040c0472a4 */ /* 0x000fe2000f8e023f */
[----:B-1----:R-:W-:Y:S01]  /*1690*/  SEL R6, RZ, c[0x0][0x27c], !P4 ;  /* 0x00009f00ff067a07 */ /* 0x002fe20006000000 */
[----:B------:R-:W-:Y:S01]  /*16a0*/  IMAD R110, R2, c[0x0][0x290], RZ ;  /* 0x0000a400026e7a24 */ /* 0x000fe200078e02ff */
[----:B------:R-:W-:Y:S01]  /*16b0*/  ULDC.64 UR6, c[0x0][0x290] ;  /* 0x0000a40000067ab9 */ /* 0x000fe20000000a00 */
[----:B------:R-:W-:Y:S01]  /*16c0*/  IMAD.IADD R0, R16, 0x1, R3 ;  /* 0x0000000110007824 */ /* 0x000fe200078e0203 */
[----:B------:R-:W-:Y:S01]  /*16d0*/  UIMAD UR33, UR13, UR5, UR4 ;  /* 0x000000050d2172a4 */ /* 0x000fe2000f8e0204 */
[----:B------:R-:W-:Y:S01]  /*16e0*/  IMAD.IADD R6, R11, 0x1, R6 ;  /* 0x000000010b067824 */ /* 0x000fe200078e0206 */
[----:B------:R-:W-:Y:S01]  /*16f0*/  USHF.L.U64.HI UR27, UR6, UR26, UR7 ;  /* 0x0000001a061b7299 */ /* 0x000fe20008010207 */
[----:B------:R-:W-:Y:S01]  /*1700*/  IMAD R108, R2, c[0x0][0x280], RZ ;  /* 0x0000a000026c7a24 */ /* 0x000fe200078e02ff */
[----:B------:R-:W-:Y:S01]  /*1710*/  SHF.R.S32.HI R3, RZ, 0x1f, R0 ;  /* 0x0000001fff037819 */ /* 0x000fe20000011400 */
[----:B------:R-:W-:Y:S01]  /*1720*/  ULDC.64 UR4, c[0x0][0x268] ;  /* 0x00009a0000047ab9 */ /* 0x000fe20000000a00 */
[----:B------:R-:W-:Y:S01]  /*1730*/  SHF.R.S32.HI R85, RZ, 0x1f, R6 ;  /* 0x0000001fff557819 */ /* 0x000fe20000011406 */
[----:B------:R-:W-:Y:S01]  /*1740*/  UIMAD UR4, UR31, UR4, URZ ;  /* 0x000000041f0472a4 */ /* 0x000fe2000f8e023f */
[CC--:B------:R-:W-:Y:S01]  /*1750*/  LEA.HI R2, R3.reuse, R0.reuse, RZ, 0x3 ;  /* 0x0000000003027211 */ /* 0x0c0fe200078f18ff */
[----:B------:R-:W-:Y:S01]  /*1760*/  USHF.L.U32 UR30, UR6, 0x5, URZ ;  /* 0x00000005061e7899 */ /* 0x000fe2000800063f */
[----:B------:R-:W-:Y:S01]  /*1770*/  LEA.HI R3, R3, R0, RZ, 0x6 ;  /* 0x0000000003037211 */ /* 0x000fe200078f30ff */
[----:B------:R-:W-:Y:S01]  /*1780*/  UIMAD UR32, UR32, UR5, UR4 ;  /* 0x00000005202072a4 */ /* 0x000fe2000f8e0204 */
[CC--:B------:R-:W-:Y:S01]  /*1790*/  LEA.HI R0, R85.reuse, R6.reuse, RZ, 0x3 ;  /* 0x0000000655007211 */ /* 0x0c0fe200078f18ff */
[----:B------:R-:W-:Y:S01]  /*17a0*/  ULDC.64 UR6, c[0x0][0x280] ;  /* 0x0000a00000067ab9 */ /* 0x000fe20000000a00 */
[----:B------:R-:W-:Y:S01]  /*17b0*/  LEA.HI R85, R85, R6, RZ, 0x6 ;  /* 0x0000000655557211 */ /* 0x000fe200078f30ff */
[----:B------:R-:W-:Y:S01]  /*17c0*/  ULDC.64 UR4, c[0x0][0x210] ;  /* 0x0000840000047ab9 */ /* 0x000fe20000000a00 */
[----:B------:R-:W-:Y:S01]  /*17d0*/  LOP3.LUT R5, R103, 0x38, R0, 0xf8, !PT ;  /* 0x0000003867057812 */ /* 0x000fe200078ef800 */
[----:B------:R-:W0:Y:S01]  /*17e0*/  LDGDEPBAR ;  /* 0x00000000000079af */ /* 0x000e220000000000 */
[----:B------:R-:W-:Y:S01]  /*17f0*/  USHF.L.U64.HI UR7, UR6, UR26, UR7 ;  /* 0x0000001a06077299 */ /* 0x000fe20008010207 */
[----:B------:R-:W-:Y:S01]  /*1800*/  IMAD.SHL.U32 R85, R85, 0x20, RZ ;  /* 0x0000002055557824 */ /* 0x000fe200078e00ff */
[-C--:B------:R-:W-:Y:S01]  /*1810*/  LOP3.LUT R6, R5, R102.reuse, RZ, 0x3c, !PT ;  /* 0x0000006605067212 */ /* 0x080fe200078e3cff */
[----:B------:R-:W-:Y:S01]  /*1820*/  UIMAD UR26, UR12, UR4, URZ ;  /* 0x000000040c1a72a4 */ /* 0x000fe2000f8e023f */
[----:B------:R-:W-:Y:S01]  /*1830*/  SHF.R.S32.HI R15, RZ, 0x1f, R14 ;  /* 0x0000001fff0f7819 */ /* 0x000fe2000001140e */
[----:B------:R-:W-:Y:S01]  /*1840*/  IMAD R95, R4, 0x20, R107 ;  /* 0x00000020045f7824 */ /* 0x000fe200078e026b */
[----:B------:R-:W-:Y:S01]  /*1850*/  LOP3.LUT R85, R85, 0x7ffff800, RZ, 0xc0, !PT ;  /* 0x7ffff80055557812 */ /* 0x000fe200078ec0ff */
[----:B------:R-:W-:Y:S01]  /*1860*/  UIMAD.WIDE.U32 UR34, UR13, UR4, URZ ;  /* 0x000000040d2272a5 */ /* 0x000fe2000f8e003f */
[----:B------:R-:W-:Y:S01]  /*1870*/  SHF.R.S32.HI R4, RZ, 0x1f, R63 ;  /* 0x0000001fff047819 */ /* 0x000fe2000001143f */
[----:B------:R-:W-:Y:S01]  /*1880*/  UIMAD UR26, UR13, UR5, UR26 ;  /* 0x000000050d1a72a4 */ /* 0x000fe2000f8e021a */
[----:B------:R-:W-:Y:S01]  /*1890*/  IADD3 R85, R6, R85, R101 ;  /* 0x0000005506557210 */ /* 0x000fe20007ffe065 */
[----:B------:R-:W-:Y:S01]  /*18a0*/  IMAD.SHL.U32 R3, R3, 0x20, RZ ;  /* 0x0000002003037824 */ /* 0x000fe200078e00ff */
[----:B------:R-:W-:Y:S01]  /*18b0*/  SHF.R.S32.HI R6, RZ, 0x1f, R11 ;  /* 0x0000001fff067819 */ /* 0x000fe2000001140b */
[----:B------:R-:W-:Y:S01]  /*18c0*/  ULDC.64 UR4, c[0x0][0x1e8] ;  /* 0x00007a0000047ab9 */ /* 0x000fe20000000a00 */
[----:B------:R-:W-:Y:S01]  /*18d0*/  IMAD.WIDE.U32 R114, R107, c[0x0][0x290], R16 ;  /* 0x0000a4006b727a25 */ /* 0x000fe200078e0010 */
[----:B------:R-:W-:Y:S01]  /*18e0*/  LOP3.LUT R7, R103, 0x38, R2, 0xf8, !PT ;  /* 0x0000003867077812 */ /* 0x000fe200078ef802 */
[----:B------:R-:W-:Y:S01]  /*18f0*/  UIMAD UR31, UR12, UR4, URZ ;  /* 0x000000040c1f72a4 */ /* 0x000fe2000f8e023f */
[----:B------:R-:W-:Y:S01]  /*1900*/  SHF.R.S32.HI R92, RZ, 0x1f, R105 ;  /* 0x0000001fff5c7819 */ /* 0x000fe20000011469 */
[C---:B------:R-:W-:Y:S01]  /*1910*/  IMAD R110, R107.reuse, c[0x0][0x294], R110 ;  /* 0x0000a5006b6e7a24 */ /* 0x040fe200078e026e */
[----:B------:R-:W-:Y:S01]  /*1920*/  SHF.R.S32.HI R91, RZ, 0x1f, R104 ;  /* 0x0000001fff5b7819 */ /* 0x000fe20000011468 */
[----:B------:R-:W-:Y:S01]  /*1930*/  IMAD.WIDE.U32 R112, R107, c[0x0][0x280], R16 ;  /* 0x0000a0006b707a25 */ /* 0x000fe200078e0010 */
[----:B------:R-:W-:Y:S01]  /*1940*/  LEA.HI R93, R6, R11, RZ, 0x3 ;  /* 0x0000000b065d7211 */ /* 0x000fe200078f18ff */
[----:B------:R-:W-:Y:S01]  /*1950*/  UIMAD.WIDE.U32 UR36, UR13, UR4, URZ ;  /* 0x000000040d2472a5 */ /* 0x000fe2000f8e003f */
[----:B------:R-:W-:Y:S01]  /*1960*/  IADD3 R9, R9, UR33, RZ ;  /* 0x0000002109097c10 */ /* 0x000fe2000fffe0ff */
[----:B------:R-:W-:Y:S01]  /*1970*/  IMAD R108, R107, c[0x0][0x284], R108 ;  /* 0x0000a1006b6c7a24 */ /* 0x000fe200078e026c */
[----:B------:R-:W-:Y:S01]  /*1980*/  LOP3.LUT R3, R3, 0x7ffff800, RZ, 0xc0, !PT ;  /* 0x7ffff80003037812 */ /* 0x000fe200078ec0ff */
[--C-:B------:R-:W-:Y:S01]  /*1990*/  IMAD.WIDE.U32 R20, R107, c[0x0][0x290], R14.reuse ;  /* 0x0000a4006b147a25 */ /* 0x100fe200078e000e */
[----:B------:R-:W-:Y:S01]  /*19a0*/  LOP3.LUT R86, R7, R102, RZ, 0x3c, !PT ;  /* 0x0000006607567212 */ /* 0x000fe200078e3cff */
[----:B------:R-:W-:Y:S01]  /*19b0*/  UIMAD UR31, UR13, UR5, UR31 ;  /* 0x000000050d1f72a4 */ /* 0x000fe2000f8e021f */
[----:B------:R-:W-:Y:S01]  /*19c0*/  LOP3.LUT R79, R2, 0xfffffff8, RZ, 0xc0, !PT ;  /* 0xfffffff8024f7812 */ /* 0x000fe200078ec0ff */
[----:B------:R-:W-:Y:S01]  /*19d0*/  IMAD.WIDE.U32 R18, R107, c[0x0][0x280], R14 ;  /* 0x0000a0006b127a25 */ /* 0x000fe200078e000e */
[----:B------:R-:W-:Y:S01]  /*19e0*/  LOP3.LUT R81, R0, 0xfffffff8, RZ, 0xc0, !PT ;  /* 0xfffffff800517812 */ /* 0x000fe200078ec0ff */
[----:B------:R-:W-:Y:S01]  /*19f0*/  ULDC.64 UR4, c[0x0][0x2b0] ;  /* 0x0000ac0000047ab9 */ /* 0x000fe20000000a00 */
[----:B------:R-:W-:Y:S01]  /*1a00*/  LEA.HI R92, R92, R105, RZ, 0x3 ;  /* 0x000000695c5c7211 */ /* 0x000fe200078f18ff */
[C---:B------:R-:W-:Y:S01]  /*1a10*/  IMAD.SHL.U32 R98, R94.reuse, 0x10, RZ ;  /* 0x000000105e627824 */ /* 0x040fe200078e00ff */
[----:B------:R-:W-:Y:S01]  /*1a20*/  LOP3.LUT R94, R94, 0xff, RZ, 0xc0, !PT ;  /* 0x000000ff5e5e7812 */ /* 0x000fe200078ec0ff */
[----:B------:R-:W-:Y:S01]  /*1a30*/  IMAD R6, R4, c[0x0][0x290], RZ ;  /* 0x0000a40004067a24 */ /* 0x000fe200078e02ff */
[----:B------:R-:W-:Y:S01]  /*1a40*/  LEA.HI R91, R91, R104, RZ, 0x3 ;  /* 0x000000685b5b7211 */ /* 0x000fe200078f18ff */
[----:B------:R-:W-:Y:S01]  /*1a50*/  IMAD.IADD R115, R115, 0x1, R110 ;  /* 0x0000000173737824 */ /* 0x000fe200078e026e */
[----:B------:R-:W-:Y:S01]  /*1a60*/  SHF.R.S32.HI R90, RZ, 0x3, R2 ;  /* 0x00000003ff5a7819 */ /* 0x000fe20000011402 */
[----:B------:R-:W-:Y:S01]  /*1a70*/  IMAD.IADD R113, R113, 0x1, R108 ;  /* 0x0000000171717824 */ /* 0x000fe200078e026c */
[----:B------:R-:W-:Y:S01]  /*1a80*/  SHF.R.S32.HI R89, RZ, 0x3, R0 ;  /* 0x00000003ff597819 */ /* 0x000fe20000011400 */
[----:B------:R-:W-:Y:S01]  /*1a90*/  IMAD.IADD R111, R110, 0x1, R21 ;  /* 0x000000016e6f7824 */ /* 0x000fe200078e0215 */
[----:B------:R-:W-:Y:S01]  /*1aa0*/  UIMAD UR29, UR29, UR4, URZ ;  /* 0x000000041d1d72a4 */ /* 0x000fe2000f8e023f */
[----:B------:R-:W-:Y:S01]  /*1ab0*/  IMAD.IADD R109, R108, 0x1, R19 ;  /* 0x000000016c6d7824 */ /* 0x000fe200078e0213 */
[----:B------:R-:W-:Y:S01]  /*1ac0*/  IADD3 R86, R86, R3, R101 ;  /* 0x0000000356567210 */ /* 0x000fe20007ffe065 */
[----:B------:R-:W-:Y:S01]  /*1ad0*/  IMAD R4, R4, c[0x0][0x280], RZ ;  /* 0x0000a00004047a24 */ /* 0x000fe200078e02ff */
[----:B------:R-:W-:Y:S01]  /*1ae0*/  SHF.R.S32.HI R78, RZ, 0x1f, R79 ;  /* 0x0000001fff4e7819 */ /* 0x000fe2000001144f */
[----:B------:R-:W-:Y:S01]  /*1af0*/  IMAD.MOV.U32 R110, RZ, RZ, R20 ;  /* 0x000000ffff6e7224 */ /* 0x000fe200078e0014 */
[----:B------:R-:W-:Y:S01]  /*1b00*/  SHF.R.S32.HI R80, RZ, 0x1f, R81 ;  /* 0x0000001fff507819 */ /* 0x000fe20000011451 */
[----:B------:R-:W-:Y:S01]  /*1b10*/  IMAD.MOV.U32 R108, RZ, RZ, R18 ;  /* 0x000000ffff6c7224 */ /* 0x000fe200078e0012 */
[----:B------:R-:W-:Y:S01]  /*1b20*/  LOP3.LUT R93, R93, 0xfffffff8, RZ, 0xc0, !PT ;  /* 0xfffffff85d5d7812 */ /* 0x000fe200078ec0ff */
[----:B------:R-:W-:Y:S01]  /*1b30*/  IMAD.SHL.U32 R97, R94, 0x8, RZ ;  /* 0x000000085e617824 */ /* 0x000fe200078e00ff */
[----:B------:R-:W-:Y:S01]  /*1b40*/  LOP3.LUT R92, R92, 0xfffffff8, RZ, 0xc0, !PT ;  /* 0xfffffff85c5c7812 */ /* 0x000fe200078ec0ff */
[----:B------:R-:W-:Y:S01]  /*1b50*/  IMAD.SHL.U32 R96, R94, 0x4, RZ ;  /* 0x000000045e607824 */ /* 0x000fe200078e00ff */
[----:B------:R-:W-:Y:S01]  /*1b60*/  LOP3.LUT R91, R91, 0xfffffff8, RZ, 0xc0, !PT ;  /* 0xfffffff85b5b7812 */ /* 0x000fe200078ec0ff */
[----:B------:R-:W-:Y:S01]  /*1b70*/  IMAD.WIDE.U32 R116, R116, c[0x0][0x268], R8 ;  /* 0x00009a0074747a25 */ /* 0x000fe200078e0008 */
[----:B------:R-:W-:Y:S01]  /*1b80*/  UIMAD.WIDE.U32 UR38, UR28, UR4, URZ ;  /* 0x000000041c2672a5 */ /* 0x000fe2000f8e003f */
[----:B------:R-:W-:Y:S01]  /*1b90*/  SHF.L.U64.HI R78, R79, 0x1, R78 ;  /* 0x000000014f4e7819 */ /* 0x000fe2000001024e */
[----:B------:R-:W-:Y:S01]  /*1ba0*/  UIMAD UR29, UR28, UR5, UR29 ;  /* 0x000000051c1d72a4 */ /* 0x000fe2000f8e021d */
[----:B------:R-:W-:Y:S01]  /*1bb0*/  IMAD.SHL.U32 R94, R94, 0x2, RZ ;  /* 0x000000025e5e7824 */ /* 0x000fe200078e00ff */
[----:B------:R-:W-:Y:S01]  /*1bc0*/  SHF.L.U64.HI R80, R81, 0x1, R80 ;  /* 0x0000000151507819 */ /* 0x000fe20000010250 */
[----:B------:R-:W-:Y:S01]  /*1bd0*/  IMAD R69, R63, c[0x0][0x284], R4 ;  /* 0x0000a1003f457a24 */ /* 0x000fe200078e0204 */
[----:B------:R-:W-:Y:S01]  /*1be0*/  IADD3 R73, R73, UR19, RZ ;  /* 0x0000001349497c10 */ /* 0x000fe2000fffe0ff */
[----:B------:R-:W-:Y:S01]  /*1bf0*/  IMAD.WIDE.U32 R112, R63, c[0x0][0x280], R112 ;  /* 0x0000a0003f707a25 */ /* 0x000fe200078e0070 */
[C---:B------:R-:W-:Y:S01]  /*1c00*/  IADD3 R10, R14.reuse, 0x20, RZ ;  /* 0x000000200e0a7810 */ /* 0x040fe20007ffe0ff */
[----:B------:R-:W-:Y:S01]  /*1c10*/  USHF.L.U32 UR6, UR6, 0x5, URZ ;  /* 0x0000000506067899 */ /* 0x000fe2000800063f */
[----:B------:R-:W-:Y:S01]  /*1c20*/  IADD3 R9, R14, 0x60, RZ ;  /* 0x000000600e097810 */ /* 0x000fe20007ffe0ff */
[----:B------:R-:W-:Y:S01]  /*1c30*/  IMAD.MOV.U32 R2, RZ, RZ, c[0x0][0x2b8] ;  /* 0x0000ae00ff027624 */ /* 0x000fe200078e00ff */
[----:B------:R-:W-:Y:S01]  /*1c40*/  LOP3.LUT R98, R98, 0x10, RZ, 0xc0, !PT ;  /* 0x0000001062627812 */ /* 0x000fe200078ec0ff */
[----:B------:R-:W-:Y:S01]  /*1c50*/  IMAD.MOV.U32 R0, RZ, RZ, c[0x0][0x27c] ;  /* 0x00009f00ff007624 */ /* 0x000fe200078e00ff */
[----:B------:R-:W-:Y:S01]  /*1c60*/  LOP3.LUT R97, R97, 0x10, RZ, 0xc0, !PT ;  /* 0x0000001061617812 */ /* 0x000fe200078ec0ff */
[----:B------:R-:W-:Y:S01]  /*1c70*/  IMAD.MOV.U32 R87, RZ, RZ, c[0x0][0x27c] ;  /* 0x00009f00ff577624 */ /* 0x000fe200078e00ff */
[----:B------:R-:W-:Y:S01]  /*1c80*/  LOP3.LUT R96, R96, 0x10, RZ, 0xc0, !PT ;  /* 0x0000001060607812 */ /* 0x000fe200078ec0ff */
[C---:B------:R-:W-:Y:S01]  /*1c90*/  IMAD R3, R63.reuse, c[0x0][0x294], R6 ;  /* 0x0000a5003f037a24 */ /* 0x040fe200078e0206 */
[----:B------:R-:W-:Y:S01]  /*1ca0*/  LOP3.LUT R94, R94, 0x10, RZ, 0xc0, !PT ;  /* 0x000000105e5e7812 */ /* 0x000fe200078ec0ff */
[C---:B------:R-:W-:Y:S01]  /*1cb0*/  IMAD.WIDE.U32 R114, R63.reuse, c[0x0][0x290], R114 ;  /* 0x0000a4003f727a25 */ /* 0x040fe200078e0072 */
[----:B------:R-:W-:Y:S01]  /*1cc0*/  SHF.R.S32.HI R84, RZ, 0x1f, R93 ;  /* 0x0000001fff547819 */ /* 0x000fe2000001145d */
[----:B------:R-:W-:Y:S01]  /*1cd0*/  UIADD3 UR26, UR35, UR26, URZ ;  /* 0x0000001a231a7290 */ /* 0x000fe2000fffe03f */
[----:B------:R-:W-:Y:S01]  /*1ce0*/  SHF.R.S32.HI R83, RZ, 0x1f, R92 ;  /* 0x0000001fff537819 */ /* 0x000fe2000001145c */
[----:B------:R-:W-:Y:S01]  /*1cf0*/  IMAD.WIDE.U32 R110, R63, c[0x0][0x290], R110 ;  /* 0x0000a4003f6e7a25 */ /* 0x000fe200078e006e */
[----:B------:R-:W-:Y:S01]  /*1d00*/  SHF.R.S32.HI R82, RZ, 0x1f, R91 ;  /* 0x0000001fff527819 */ /* 0x000fe2000001145b */
[----:B------:R-:W-:Y:S01]  /*1d10*/  UIADD3 UR31, UR37, UR31, URZ ;  /* 0x0000001f251f7290 */ /* 0x000fe2000fffe03f */
[----:B------:R-:W-:Y:S01]  /*1d20*/  IADD3 R75, R117, UR32, RZ ;  /* 0x00000020754b7c10 */ /* 0x000fe2000fffe0ff */
[----:B------:R-:W-:Y:S01]  /*1d30*/  IMAD.WIDE.U32 R108, R63, c[0x0][0x280], R108 ;  /* 0x0000a0003f6c7a25 */ /* 0x000fe200078e006c */
[----:B------:R-:W-:Y:S01]  /*1d40*/  ISETP.NE.AND P5, PT, R2, 0x1, PT ;  /* 0x000000010200780c */ /* 0x000fe20003fa5270 */
[----:B------:R-:W-:Y:S01]  /*1d50*/  UIADD3 UR29, UR39, UR29, URZ ;  /* 0x0000001d271d7290 */ /* 0x000fe2000fffe03f */
[----:B------:R-:W-:Y:S01]  /*1d60*/  ISETP.GE.AND P6, PT, R0, 0x1, PT ;  /* 0x000000010000780c */ /* 0x000fe20003fc6270 */
[----:B------:R-:W-:Y:S01]  /*1d70*/  IMAD.IADD R71, R113, 0x1, R69 ;  /* 0x0000000171477824 */ /* 0x000fe200078e0245 */
[----:B------:R-:W-:Y:S01]  /*1d80*/  ULDC.U8 UR4, c[0x0][0x298] ;  /* 0x0000a60000047ab9 */ /* 0x000fe20000000000 */
[----:B------:R-:W-:-:S02]  /*1d90*/  IMAD.SHL.U32 R87, R87, 0x2, RZ ;  /* 0x0000000257577824 */ /* 0x000fc400078e00ff */
[----:B------:R-:W-:Y:S02]  /*1da0*/  IMAD.IADD R72, R115, 0x1, R3 ;  /* 0x0000000173487824 */ /* 0x000fe400078e0203 */
[----:B------:R-:W-:Y:S02]  /*1db0*/  IMAD.IADD R70, R3, 0x1, R111 ;  /* 0x0000000103467824 */ /* 0x000fe400078e026f */
[----:B------:R-:W-:Y:S02]  /*1dc0*/  IMAD.IADD R69, R69, 0x1, R109 ;  /* 0x0000000145457824 */ /* 0x000fe400078e026d */
[----:B------:R-:W-:Y:S02]  /*1dd0*/  IMAD.SHL.U32 R79, R79, 0x2, RZ ;  /* 0x000000024f4f7824 */ /* 0x000fe400078e00ff */
[----:B------:R-:W-:Y:S02]  /*1de0*/  IMAD.SHL.U32 R81, R81, 0x2, RZ ;  /* 0x0000000251517824 */ /* 0x000fe400078e00ff */
[----:B------:R-:W-:-:S02]  /*1df0*/  IMAD.SHL.U32 R86, R86, 0x2, RZ ;  /* 0x0000000256567824 */ /* 0x000fc400078e00ff */
[----:B------:R-:W-:Y:S01]  /*1e00*/  IMAD.SHL.U32 R85, R85, 0x2, RZ ;  /* 0x0000000255557824 */ /* 0x000fe200078e00ff */
[----:B------:R-:W-:Y:S06]  /*1e10*/  BAR.SYNC.DEFER_BLOCKING 0x0 ;  /* 0x0000000000007b1d */ /* 0x000fec0000010000 */
.L_x_375:
        /* <DEDUP_REMOVED lines=14> */
[C---:B------:R-:W-:Y:S03]  /*1f00*/  @!P0 LEA R4, P1, R3.reuse, c[0x0][0x2a0], 0x2 ;  /* 0x0000a80003048a11 */ /* 0x040fe600078210ff */
[----:B------:R-:W-:Y:S01]  /*1f10*/  IMAD R67, R0, c[0x0][0x2b8], R67 ;  /* 0x0000ae0000437a24 */ /* 0x000fe200078e0243 */
[----:B------:R-:W-:Y:S03]  /*1f20*/  @!P0 LEA.HI.X R5, R3, c[0x0][0x2a4], R2, 0x2, P1 ;  /* 0x0000a90003058a11 */ /* 0x000fe600008f1402 */
[C---:B------:R-:W-:Y:S01]  /*1f30*/  IMAD.WIDE.U32 R2, R67.reuse, c[0x0][0x1e0], RZ ;  /* 0x0000780043027a25 */ /* 0x040fe200078e00ff */
[----:B------:R-:W-:Y:S01]  /*1f40*/  SHF.R.S32.HI R66, RZ, 0x1f, R67 ;  /* 0x0000001fff427819 */ /* 0x000fe20000011443 */
[----:B------:R-:W2:Y:S04]  /*1f50*/  @!P0 LDG.E R88, [R4.64] ;  /* 0x0000001804588981 */ /* 0x000ea8000c1e1900 */
[----:B------:R-:W-:Y:S01]  /*1f60*/  IMAD R0, R66, c[0x0][0x1e0], RZ ;  /* 0x0000780042007a24 */ /* 0x000fe200078e02ff */
[----:B------:R-:W-:Y:S03]  /*1f70*/  BAR.SYNC.DEFER_BLOCKING 0x0 ;  /* 0x0000000000007b1d */ /* 0x000fe60000010000 */
[----:B------:R-:W-:Y:S05]  /*1f80*/  IMAD R0, R67, c[0x0][0x1e4], R0 ;  /* 0x0000790043007a24 */ /* 0x000fea00078e0200 */
[----:B------:R-:W-:Y:S02]  /*1f90*/  IADD3 R3, R3, R0, RZ ;  /* 0x0000000003037210 */ /* 0x000fe40007ffe0ff */
[----:B--2---:R-:W-:Y:S03]  /*1fa0*/  SHF.R.S32.HI R65, RZ, 0x1f, R88 ;  /* 0x0000001fff417819 */ /* 0x004fe60000011458 */
[----:B------:R-:W-:Y:S04]  /*1fb0*/  IMAD.WIDE.U32 R2, R88, c[0x0][0x1f0], R2 ;  /* 0x00007c0058027a25 */ /* 0x000fe800078e0002 */
[----:B------:R-:W-:Y:S01]  /*1fc0*/  IMAD R0, R65, c[0x0][0x1f0], RZ ;  /* 0x00007c0041007a24 */ /* 0x000fe200078e02ff */
[----:B------:R-:W-:Y:S03]  /*1fd0*/  IADD3 R2, P1, R2, UR36, RZ ;  /* 0x0000002402027c10 */ /* 0x000fe6000ff3e0ff */
[----:B------:R-:W-:Y:S01]  /*1fe0*/  IMAD R0, R88, c[0x0][0x1f4], R0 ;  /* 0x00007d0058007a24 */ /* 0x000fe200078e0200 */
[C---:B---3--:R-:W-:Y:S04]  /*1ff0*/  LEA R48, P0, R2.reuse, c[0x0][0x1c8], 0x1 ;  /* 0x0000720002307a11 */ /* 0x048fe800078008ff */
[----:B------:R-:W-:Y:S04]  /*2000*/  IADD3.X R3, R3, UR31, R0, P1, !PT ;  /* 0x0000001f03037c10 */ /* 0x000fe80008ffe400 */
[----:B------:R-:W-:Y:S01]  /*2010*/  LEA.HI.X R2, R2, c[0x0][0x1cc], R3, 0x1, P0 ;  /* 0x0000730002027a11 */ /* 0x000fe200000f0c03 */
[----:B-1----:R-:W-:-:S05]  /*2020*/  @!P6 BRA `(.L_x_358) ;  /* 0x000026000000e947 */ /* 0x002fca0003800000 */
[C---:B------:R-:W-:Y:S01]  /*2030*/  IMAD R13, R99.reuse, UR7, RZ ;  /* 0x00000007630d7c24 */ /* 0x040fe2000f8e02ff */
[----:B------:R-:W-:Y:S01]  /*2040*/  ISETP.NE.AND P0, PT, RZ, UR4, PT ;  /* 0x00000004ff007c0c */ /* 0x000fe2000bf05270 */
[C---:B------:R-:W-:Y:S01]  /*2050*/  IMAD R3, R99.reuse, UR27, RZ ;  /* 0x0000001b63037c24 */ /* 0x040fe2000f8e02ff */
[----:B------:R-:W-:Y:S01]  /*2060*/  SHF.R.S32.HI R0, RZ, 0x1f, R99 ;  /* 0x0000001fff007819 */ /* 0x000fe20000011463 */
[C---:B------:R-:W-:Y:S01]  /*2070*/  IMAD.WIDE.U32 R4, R99.reuse, UR6, RZ ;  /* 0x0000000663047c25 */ /* 0x040fe2000f8e00ff */
        /* <DEDUP_REMOVED lines=47> */
.L_x_361:
[----:B------:R-:W-:Y:S05]  /*2370*/  BSYNC B0 ;  /* 0x0000000000007941 */ /* 0x000fea0003800000 */
.L_x_360:
[----:B------:R2:W3:Y:S04]  /*2380*/  SHFL.IDX PT, R53, R2, RZ, 0x181f ;  /* 0x00181fff02357589 */ /* 0x0004e800000e0000 */
[----:B------:R-:W4:Y:S01]  /*2390*/  SHFL.IDX PT, R48, R48, RZ, 0x181f ;  /* 0x00181fff30307589 */ /* 0x000f2200000e0000 */
[----:B------:R-:W-:-:S05]  /*23a0*/  @P2 BRA `(.L_x_362) ;  /* 0x0000243000002947 */ /* 0x000fca0003800000 */
[----:B------:R-:W-:Y:S01]  /*23b0*/  ISETP.GE.AND P0, PT, R16, c[0x0][0x1d4], PT ;  /* 0x0000750010007a0c */ /* 0x000fe20003f06270 */
[----:B-----5:R-:W-:Y:S01]  /*23c0*/  IMAD.MOV.U32 R13, RZ, RZ, R44 ;  /* 0x000000ffff0d7224 */ /* 0x020fe200078e002c */
[----:B------:R-:W-:Y:S01]  /*23d0*/  MOV R8, R45 ;  /* 0x0000002d00087202 */ /* 0x000fe20000000f00 */
[----:B------:R-:W-:Y:S01]  /*23e0*/  IMAD.MOV.U32 R0, RZ, RZ, R19 ;  /* 0x000000ffff007224 */ /* 0x000fe200078e0013 */
[----:B--2---:R-:W-:Y:S01]  /*23f0*/  MOV R2, R18 ;  /* 0x0000001200027202 */ /* 0x004fe20000000f00 */
[----:B-1----:R-:W-:Y:S01]  /*2400*/  IMAD.MOV.U32 R21, RZ, RZ, R40 ;  /* 0x000000ffff157224 */ /* 0x002fe200078e0028 */
        /* <DEDUP_REMOVED lines=21> */
[C---:B----4-:R-:W-:Y:S04]  /*2560*/  LEA R58, P1, R16.reuse, R48, 0x1 ;  /* 0x00000030103a7211 */ /* 0x050fe800078208ff */
[----:B---3--:R-:W-:Y:S01]  /*2570*/  LEA.HI.X R59, R16, R53, R17, 0x1, P1 ;  /* 0x00000035103b7211 */ /* 0x008fe200008f0c11 */
        /* <DEDUP_REMOVED lines=49> */
.L_x_364:
[----:B------:R-:W-:Y:S05]  /*2890*/  BSYNC B0 ;  /* 0x0000000000007941 */ /* 0x000fea0003800000 */
.L_x_363:
[----:B------:R-:W-:Y:S01]  /*28a0*/  ISETP.GE.AND P0, PT, R11, c[0x0][0x1d4], PT ;  /* 0x000075000b007a0c */ /* 0x000fe20003f06270 */
[----:B------:R-:W-:Y:S01]  /*28b0*/  @!UPT UIADD3 URZ, URZ, URZ, URZ ;  /* 0x0000003f3f3ff290 */ /* 0x000fe2000fffe03f */
[----:B------:R-:W-:Y:S11]  /*28c0*/  BSSY B0, `(.L_x_365) ;  /* 0x0000037000007945 */ /* 0x000ff60003800000 */
[----:B------:R-:W-:-:S05]  /*28d0*/  @P0 BRA `(.L_x_366) ;  /* 0x0000035000000947 */ /* 0x000fca0003800000 */
[----:B------:R-:W-:Y:S01]  /*28e0*/  ISETP.GE.AND P0, PT, R10, c[0x0][0x27c], PT ;  /* 0x00009f000a007a0c */ /* 0x000fe20003f06270 */
[----:B-1----:R-:W1:Y:S01]  /*28f0*/  LDS.128 R20, [R100+0xd080] ;  /* 0x00d0800064147984 */ /* 0x002e620000000c00 */
[C---:B----4-:R-:W-:Y:S04]  /*2900*/  LEA R54, P1, R93.reuse, R48, 0x1 ;  /* 0x000000305d367211 */ /* 0x050fe800078208ff */
[----:B---3--:R-:W-:Y:S07]  /*2910*/  LEA.HI.X R55, R93, R53, R84, 0x1, P1 ;  /* 0x000000355d377211 */ /* 0x008fee00008f0c54 */
        /* <DEDUP_REMOVED lines=49> */
.L_x_366:
[----:B------:R-:W-:Y:S05]  /*2c30*/  BSYNC B0 ;  /* 0x0000000000007941 */ /* 0x000fea0003800000 */
.L_x_365:
        /* <DEDUP_REMOVED lines=57> */
.L_x_368:
[----:B------:R-:W-:Y:S05]  /*2fd0*/  BSYNC B0 ;  /* 0x0000000000007941 */ /* 0x000fea0003800000 */
.L_x_367:
[----:B------:R-:W-:Y:S11]  /*2fe0*/  ISETP.GE.AND P0, PT, R104, c[0x0][0x1d4], PT ;  /* 0x0000750068007a0c */ /* 0x000ff60003f06270 */
[----:B------:R-:W-:Y:S02]  /*2ff0*/  @!UPT UIADD3 URZ, URZ, URZ, URZ ;  /* 0x0000003f3f3ff290 */ /* 0x000fe4000fffe03f */
[----:B------:R-:W-:-:S05]  /*3000*/  @P0 BRA `(.L_x_362) ;  /* 0x000017d000000947 */ /* 0x000fca0003800000 */
[----:B------:R-:W-:Y:S01]  /*3010*/  ISETP.GE.AND P0, PT, R9, c[0x0][0x27c], PT ;  /* 0x00009f0009007a0c */ /* 0x000fe20003f06270 */
[----:B-1----:R-:W1:Y:S01]  /*3020*/  LDS.128 R20, [R100+0xf080] ;  /* 0x00f0800064147984 */ /* 0x002e620000000c00 */
[C---:B----4-:R-:W-:Y:S04]  /*3030*/  LEA R48, P1, R91.reuse, R48, 0x1 ;  /* 0x000000305b307211 */ /* 0x050fe800078208ff */
[----:B---3--:R-:W-:Y:S07]  /*3040*/  LEA.HI.X R49, R91, R53, R82, 0x1, P1 ;  /* 0x000000355b317211 */ /* 0x008fee00008f0c52 */
        /* <DEDUP_REMOVED lines=50> */
.L_x_359:
        /* <DEDUP_REMOVED lines=17> */
[C---:B------:R-:W-:Y:S01]  /*3480*/  LEA R6, P1, R4.reuse, c[0x0][0x270], 0x1 ;  /* 0x00009c0004067a11 */ /* 0x040fe200078208ff */
[----:B------:R-:W-:Y:S01]  /*3490*/  IMAD.X R0, R3, 0x1, R72, P0 ;  /* 0x0000000103007824 */ /* 0x000fe200000e0648 */
[C---:B------:R-:W-:Y:S01]  /*34a0*/  LEA R18, P0, R5.reuse, c[0x0][0x288], 0x1 ;  /* 0x0000a20005127a11 */ /* 0x040fe200078008ff */
        /* <DEDUP_REMOVED lines=9> */
.L_x_370:
[----:B------:R-:W-:Y:S05]  /*3540*/  BSYNC B0 ;  /* 0x0000000000007941 */ /* 0x000fea0003800000 */
.L_x_369:
[----:B------:R2:W3:Y:S04]  /*3550*/  SHFL.IDX PT, R125, R2, RZ, 0x181f ;  /* 0x00181fff027d7589 */ /* 0x0004e800000e0000 */
[----:B------:R2:W4:Y:S01]  /*3560*/  SHFL.IDX PT, R124, R48, RZ, 0x181f ;  /* 0x00181fff307c7589 */ /* 0x00052200000e0000 */
[----:B------:R-:W-:-:S05]  /*3570*/  @P2 BRA `(.L_x_362) ;  /* 0x0000126000002947 */ /* 0x000fca0003800000 */
[----:B------:R-:W-:Y:S01]  /*3580*/  ISETP.GE.AND P0, PT, R16, c[0x0][0x1d4], PT ;  /* 0x0000750010007a0c */ /* 0x000fe20003f06270 */
[----:B-----5:R-:W-:Y:S01]  /*3590*/  IMAD.MOV.U32 R8, RZ, RZ, R54 ;  /* 0x000000ffff087224 */ /* 0x020fe200078e0036 */
[----:B------:R-:W-:Y:S01]  /*35a0*/  MOV R4, R26 ;  /* 0x0000001a00047202 */ /* 0x000fe20000000f00 */
[----:B-1----:R-:W-:Y:S01]  /*35b0*/  IMAD.MOV.U32 R7, RZ, RZ, R55 ;  /* 0x000000ffff077224 */ /* 0x002fe200078e0037 */
[----:B------:R-:W-:Y:S01]  /*35c0*/  MOV R0, R25 ;  /* 0x0000001900007202 */ /* 0x000fe20000000f00 */
[----:B------:R-:W-:Y:S01]  /*35d0*/  IMAD.MOV.U32 R6, RZ, RZ, R52 ;  /* 0x000000ffff067224 */ /* 0x000fe200078e0034 */
[----:B------:R-:W-:Y:S01]  /*35e0*/  IADD3 R74, -R87, c[0x0][0x1d4], RZ ;  /* 0x00007500574a7a10 */ /* 0x000fe20007ffe1ff */
[----:B------:R-:W-:Y:S01]  /*35f0*/  IMAD.MOV.U32 R5, RZ, RZ, R53 ;  /* 0x000000ffff057224 */ /* 0x000fe200078e0035 */
[----:B------:R-:W-:Y:S01]  /*3600*/  PRMT R60, R7, 0x5410, R8 ;  /* 0x00005410073c7816 */ /* 0x000fe20000000008 */
[----:B------:R-:W-:Y:S01]  /*3610*/  IMAD.MOV.U32 R3, RZ, RZ, R27 ;  /* 0x000000ffff037224 */ /* 0x000fe200078e001b */
[----:B------:R-:W-:Y:S01]  /*3620*/  BSSY B0, `(.L_x_371) ;  /* 0x0000084000007945 */ /* 0x000fe20003800000 */
[----:B--2---:R-:W-:Y:S01]  /*3630*/  IMAD.MOV.U32 R2, RZ, RZ, R24 ;  /* 0x000000ffff027224 */ /* 0x004fe200078e0018 */
[----:B------:R-:W-:Y:S02]  /*3640*/  PRMT R61, R6, 0x5410, R5 ;  /* 0x00005410063d7816 */ /* 0x000fe40000000005 */
[----:B------:R-:W-:Y:S02]  /*3650*/  PRMT R13, R3, 0x5410, R4 ;  /* 0x00005410030d7816 */ /* 0x000fe40000000004 */
[----:B------:R-:W-:Y:S01]  /*3660*/  PRMT R18, R2, 0x5410, R0 ;  /* 0x0000541002127816 */ /* 0x000fe20000000000 */
        /* <DEDUP_REMOVED lines=26> */
[----:B------:R-:W-:Y:S02]  /*3810*/  @!P0 SHF.R.U64 R45, R42, 0x10, R43 ;  /* 0x000000102a2d8819 */ /* 0x000fe4000000122b */
[----:B------:R-:W-:Y:S02]  /*3820*/  IADD3 R126, R126, R127, R101 ;  /* 0x0000007f7e7e7210 */ /* 0x000fe40007ffe065 */
[----:B------:R-:W-:Y:S01]  /*3830*/  MOV R47, R43 ;  /* 0x0000002b002f7202 */ /* 0x000fe20000000f00 */
[----:B------:R-:W-:Y:S01]  /*3840*/  @!P0 HADD2.F32 R45, -RZ, R45.H0_H0 ;  /* 0x2000002dff2d8230 */ /* 0x000fe20000004100 */
[----:B------:R-:W-:Y:S02]  /*3850*/  SHF.L.U32 R106, R126, 0x1, RZ ;  /* 0x000000017e6a7819 */ /* 0x000fe400000006ff */
[----:B------:R-:W-:Y:S01]  /*3860*/  @!P0 SHF.R.U32.HI R50, RZ, 0x10, R43 ;  /* 0x00000010ff328819 */ /* 0x000fe2000001162b */
[----:B------:R-:W-:Y:S01]  /*3870*/  @!P0 HADD2.F32 R43, -RZ, R44.H0_H0 ;  /* 0x2000002cff2b8230 */ /* 0x000fe20000004100 */
[--C-:B------:R-:W-:Y:S01]  /*3880*/  @!P0 SHF.R.U64 R34, R28, 0x10, R29.reuse ;  /* 0x000000101c228819 */ /* 0x100fe2000000121d */
[----:B-1----:R-:W-:Y:S01]  /*3890*/  @!P0 IMAD.MOV.U32 R37, RZ, RZ, R20 ;  /* 0x000000ffff258224 */ /* 0x002fe200078e0014 */
[----:B------:R-:W1:Y:S01]  /*38a0*/  LDS.128 R56, [R106+0xc080] ;  /* 0x00c080006a387984 */ /* 0x000e620000000c00 */
[----:B------:R-:W-:Y:S01]  /*38b0*/  IMAD.MOV.U32 R28, RZ, RZ, R30 ;  /* 0x000000ffff1c7224 */ /* 0x000fe200078e001e */
[----:B------:R-:W-:Y:S01]  /*38c0*/  @!P0 SHF.R.U32.HI R35, RZ, 0x10, R29 ;  /* 0x00000010ff238819 */ /* 0x000fe2000001161d */
[----:B------:R-:W-:Y:S01]  /*38d0*/  @!P0 HADD2.F32 R34, -RZ, R34.H0_H0 ;  /* 0x20000022ff228230 */ /* 0x000fe20000004100 */
[--C-:B------:R-:W-:Y:S01]  /*38e0*/  @!P0 SHF.R.U64 R29, R30, 0x10, R31.reuse ;  /* 0x000000101e1d8819 */ /* 0x100fe2000000121f */
[----:B------:R-:W-:Y:S01]  /*38f0*/  @!P0 HADD2.F32 R50, -RZ, R50.H0_H0 ;  /* 0x20000032ff328230 */ /* 0x000fe20000004100 */
[----:B------:R-:W-:Y:S01]  /*3900*/  @!P0 SHF.R.U32.HI R30, RZ, 0x10, R31 ;  /* 0x00000010ff1e8819 */ /* 0x000fe2000001161f */
[--C-:B------:R-:W-:Y:S02]  /*3910*/  @!P0 HADD2.F32 R31, -RZ, R37.reuse.H0_H0 ;  /* 0x20000025ff1f8230 */ /* 0x100fe40000004100 */
[----:B------:R-:W-:Y:S02]  /*3920*/  @!P0 HADD2.F32 R33, -RZ, R37.H1_H1 ;  /* 0x30000025ff218230 */ /* 0x000fe40000004100 */
[----:B------:R-:W-:Y:S01]  /*3930*/  @!P0 HADD2.F32 R29, -RZ, R29.H0_H0 ;  /* 0x2000001dff1d8230 */ /* 0x000fe20000004100 */
[----:B------:R-:W-:Y:S01]  /*3940*/  @!P0 FMUL.FTZ R0, R31, R36 ;  /* 0x000000241f008220 */ /* 0x000fe20000410000 */
[----:B------:R-:W-:Y:S01]  /*3950*/  @!P0 HADD2.F32 R30, -RZ, R30.H0_H0 ;  /* 0x2000001eff1e8230 */ /* 0x000fe20000004100 */
[----:B------:R-:W-:Y:S02]  /*3960*/  @!P0 FMUL.FTZ R2, R33, R34 ;  /* 0x0000002221028220 */ /* 0x000fe40000410000 */
        /* <DEDUP_REMOVED lines=42> */
[----:B------:R-:W-:Y:S01]  /*3c10*/  @!P0 HADD2.F32 R47, -RZ, R49.H1_H1 ;  /* 0x30000031ff2f8230 */ /* 0x000fe20000004100 */
[----:B------:R-:W-:Y:S01]  /*3c20*/  @!P0 FMUL.FTZ R132, R46, R28 ;  /* 0x0000001c2e848220 */ /* 0x000fe20000410000 */
[----:B------:R-:W-:Y:S01]  /*3c30*/  @!P0 HADD2.F32 R32, -RZ, R33.H0_H0 ;  /* 0x20000021ff208230 */ /* 0x000fe20000004100 */
[----:B------:R-:W-:Y:S01]  /*3c40*/  @!P0 F2FP.PACK_AB R126, R129, R126 ;  /* 0x0000007e817e823e */ /* 0x000fe200000000ff */
[--C-:B------:R-:W-:Y:S01]  /*3c50*/  @!P0 HADD2.F32 R29, -RZ, R19.reuse.H0_H0 ;  /* 0x20000013ff1d8230 */ /* 0x100fe20000004100 */
[----:B------:R-:W-:Y:S01]  /*3c60*/  @!P0 FMUL.FTZ R130, R47, R30 ;  /* 0x0000001e2f828220 */ /* 0x000fe20000410000 */
[----:B------:R-:W-:Y:S01]  /*3c70*/  @!P0 HADD2.F32 R19, -RZ, R19.H1_H1 ;  /* 0x30000013ff138230 */ /* 0x000fe20000004100 */
[----:B------:R-:W-:Y:S01]  /*3c80*/  @!P0 FMUL.FTZ R5, R32, R31 ;  /* 0x0000001f20058220 */ /* 0x000fe20000410000 */
[----:B------:R-:W-:Y:S01]  /*3c90*/  @!P0 F2FP.PACK_AB R129, R127, R106 ;  /* 0x0000006a7f81823e */ /* 0x000fe200000000ff */
[----:B------:R-:W-:Y:S01]  /*3ca0*/  @!P0 FFMA.FTZ R132, R29, R48, -R132 ;  /* 0x000000301d848223 */ /* 0x000fe20000010884 */
[----:B------:R-:W-:Y:S01]  /*3cb0*/  @!P0 MOV R21, R126 ;  /* 0x0000007e00158202 */ /* 0x000fe20000000f00 */
[----:B------:R-:W-:Y:S01]  /*3cc0*/  @!P0 FFMA.FTZ R130, R19, R50, -R130 ;  /* 0x0000003213828223 */ /* 0x000fe20000010882 */
[----:B------:R-:W-:Y:S01]  /*3cd0*/  @!P0 F2FP.PACK_AB R106, R2, R0 ;  /* 0x00000000026a823e */ /* 0x000fe200000000ff */
[-C--:B------:R-:W-:Y:S02]  /*3ce0*/  @!P0 FFMA.FTZ R128, R32, R43.reuse, -R128 ;  /* 0x0000002b20808223 */ /* 0x080fe40000010880 */
[----:B------:R-:W-:Y:S01]  /*3cf0*/  @!P0 FFMA.FTZ R5, R42, R43, R5 ;  /* 0x0000002b2a058223 */ /* 0x000fe20000010005 */
[----:B------:R-:W-:Y:S01]  /*3d00*/  @!P0 F2FP.PACK_AB R127, R130, R132 ;  /* 0x00000084827f823e */ /* 0x000fe200000000ff */
[----:B------:R-:W-:Y:S01]  /*3d10*/  @!P0 FMUL.FTZ R7, R29, R28 ;  /* 0x0000001c1d078220 */ /* 0x000fe20000410000 */
[----:B------:R-:W-:Y:S01]  /*3d20*/  @!P0 F2FP.PACK_AB R128, R131, R128 ;  /* 0x000000808380823e */ /* 0x000fe200000000ff */
[----:B------:R-:W-:Y:S01]  /*3d30*/  @!P0 FFMA.FTZ R6, R44, R45, R6 ;  /* 0x0000002d2c068223 */ /* 0x000fe20000010006 */
[----:B----4-:R-:W-:Y:S01]  /*3d40*/  IADD3 R130, P2, R124, R79, RZ ;  /* 0x0000004f7c827210 */ /* 0x010fe20007f5e0ff */
[----:B------:R-:W-:Y:S01]  /*3d50*/  @!P0 FMUL.FTZ R8, R19, R30 ;  /* 0x0000001e13088220 */ /* 0x000fe20000410000 */
[----:B------:R-:W-:Y:S01]  /*3d60*/  @!P0 MOV R22, R128 ;  /* 0x0000008000168202 */ /* 0x000fe20000000f00 */
[----:B------:R-:W-:Y:S01]  /*3d70*/  @!P0 FFMA.FTZ R7, R46, R48, R7 ;  /* 0x000000302e078223 */ /* 0x000fe20000010007 */
[----:B---3--:R-:W-:Y:S01]  /*3d80*/  IADD3.X R131, R125, R78, RZ, P2, !PT ;  /* 0x0000004e7d837210 */ /* 0x008fe200017fe4ff */
[----:B------:R-:W-:Y:S01]  /*3d90*/  @!P0 FFMA.FTZ R8, R47, R50, R8 ;  /* 0x000000322f088223 */ /* 0x000fe20000010008 */
[----:B------:R-:W-:Y:S01]  /*3da0*/  @!P0 F2FP.PACK_AB R126, R6, R5 ;  /* 0x00000005067e823e */ /* 0x000fe200000000ff */
[----:B------:R-:W-:Y:S01]  /*3db0*/  @!P0 IMAD.MOV.U32 R20, RZ, RZ, R129 ;  /* 0x000000ffff148224 */ /* 0x000fe200078e0081 */
[----:B------:R-:W-:Y:S01]  /*3dc0*/  @!P0 MOV R56, R106 ;  /* 0x0000006a00388202 */ /* 0x000fe20000000f00 */
[----:B------:R-:W-:Y:S01]  /*3dd0*/  @!P0 IMAD.MOV.U32 R23, RZ, RZ, R127 ;  /* 0x000000ffff178224 */ /* 0x000fe200078e007f */
[----:B------:R-:W-:Y:S01]  /*3de0*/  @!P0 F2FP.PACK_AB R127, R4, R3 ;  /* 0x00000003047f823e */ /* 0x000fe200000000ff */
[----:B------:R-:W-:Y:S01]  /*3df0*/  @!P1 IMAD.WIDE R132, R51, 0x2, R124 ;  /* 0x0000000233849825 */ /* 0x000fe200078e027c */
[----:B------:R-:W-:Y:S02]  /*3e00*/  @!P0 F2FP.PACK_AB R129, R8, R7 ;  /* 0x000000070881823e */ /* 0x000fe400000000ff */
[----:B------:R1:W-:Y:S01]  /*3e10*/  ST.E.128 [R130.64], R20 ;  /* 0x0000001482007985 */ /* 0x0003e2000c101d18 */
[----:B------:R-:W-:Y:S01]  /*3e20*/  @!P0 IMAD.MOV.U32 R57, RZ, RZ, R127 ;  /* 0x000000ffff398224 */ /* 0x000fe200078e007f */
[----:B------:R-:W-:Y:S02]  /*3e30*/  @!P0 MOV R58, R126 ;  /* 0x0000007e003a8202 */ /* 0x000fe40000000f00 */
[----:B------:R-:W-:Y:S05]  /*3e40*/  @!P0 MOV R59, R129 ;  /* 0x00000081003b8202 */ /* 0x000fea0000000f00 */
[----:B------:R1:W-:Y:S02]  /*3e50*/  @!P1 ST.E.128 [R132.64], R56 ;  /* 0x0000003884009985 */ /* 0x0003e4000c101d18 */
.L_x_372:
[----:B------:R-:W-:Y:S05]  /*3e60*/  BSYNC B0 ;  /* 0x0000000000007941 */ /* 0x000fea0003800000 */
.L_x_371:
[----:B------:R-:W-:Y:S11]  /*3e70*/  ISETP.GE.AND P0, PT, R11, c[0x0][0x1d4], PT ;  /* 0x000075000b007a0c */ /* 0x000ff60003f06270 */
[----:B------:R-:W-:Y:S02]  /*3e80*/  @!UPT UIADD3 URZ, URZ, URZ, URZ ;  /* 0x0000003f3f3ff290 */ /* 0x000fe4000fffe03f */
[----:B------:R-:W-:-:S05]  /*3e90*/  @P0 BRA `(.L_x_362) ;  /* 0x0000094000000947 */ /* 0x000fca0003800000 */
[----:B-1----:R-:W-:Y:S01]  /*3ea0*/  SEL R57, R87, R74, !P4 ;  /* 0x0000004a57397207 */ /* 0x002fe20006000000 */
[----:B------:R-:W1:Y:S01]  /*3eb0*/  LDS.128 R20, [R85+0xc080] ;  /* 0x00c0800055147984 */ /* 0x000e620000000c00 */
[----:B------:R-:W-:Y:S02]  /*3ec0*/  ISETP.GE.AND P0, PT, R11, c[0x0][0x27c], PT ;  /* 0x00009f000b007a0c */ /* 0x000fe40003f06270 */
[----:B------:R-:W-:Y:S02]  /*3ed0*/  SHF.R.S32.HI R46, RZ, 0x1f, R57 ;  /* 0x0000001fff2e7819 */ /* 0x000fe40000011439 */
[----:B----4-:R-:W-:Y:S02]  /*3ee0*/  IADD3 R130, P1, R124, R81, RZ ;  /* 0x000000517c827210 */ /* 0x010fe40007f3e0ff */
[----:B------:R-:W-:Y:S03]  /*3ef0*/  LEA.HI R46, R46, R57, RZ, 0x4 ;  /* 0x000000392e2e7211 */ /* 0x000fe600078f20ff */
[----:B---3--:R-:W-:Y:S01]  /*3f00*/  IMAD.X R131, R125, 0x1, R80, P1 ;  /* 0x000000017d837824 */ /* 0x008fe200008e0650 */
        /* <DEDUP_REMOVED lines=114> */
.L_x_358:
[----:B------:R1:W2:Y:S01]  /*4630*/  SHFL.IDX PT, R3, R2, RZ, 0x181f ;  /* 0x00181fff02037589 */ /* 0x0002a200000e0000 */
[----:B------:R-:W-:Y:S03]  /*4640*/  IADD3 R64, -R68, UR18, RZ ;  /* 0x0000001244407c10 */ /* 0x000fe6000fffe1ff */
[----:B------:R-:W3:Y:S01]  /*4650*/  SHFL.IDX PT, R48, R48, RZ, 0x181f ;  /* 0x00181fff30307589 */ /* 0x000ee200000e0000 */
[----:B------:R-:W-:Y:S04]  /*4660*/  IMNMX R64, R64, 0x20, PT ;  /* 0x0000002040407817 */ /* 0x000fe80003800200 */
[----:B------:R-:W-:Y:S11]  /*4670*/  ISETP.GT.AND P0, PT, R64, R107, PT ;  /* 0x0000006b4000720c */ /* 0x000ff60003f04270 */
[----:B------:R-:W-:Y:S02]  /*4680*/  @!UPT UIADD3 URZ, URZ, URZ, URZ ;  /* 0x0000003f3f3ff290 */ /* 0x000fe4000fffe03f */
[----:B------:R-:W-:-:S05]  /*4690*/  @!P0 BRA `(.L_x_362) ;  /* 0x0000014000008947 */ /* 0x000fca0003800000 */
[C---:B------:R-:W-:Y:S02]  /*46a0*/  ISETP.GE.AND P0, PT, R16.reuse, c[0x0][0x1d4], PT ;  /* 0x0000750010007a0c */ /* 0x040fe40003f06270 */
[----:B------:R-:W-:Y:S11]  /*46b0*/  ISETP.GE.AND P2, PT, R11, c[0x0][0x1d4], PT ;  /* 0x000075000b007a0c */ /* 0x000ff60003f46270 */
[----:B------:R-:W4:Y:S01]  /*46c0*/  @!P0 LDS.128 R4, [R100+0xc080] ;  /* 0x00c0800064048984 */ /* 0x000f220000000c00 */
[CC--:B---3--:R-:W-:Y:S04]  /*46d0*/  @!P0 LEA R30, P1, R16.reuse, R48.reuse, 0x1 ;  /* 0x00000030101e8211 */ /* 0x0c8fe800078208ff */
[-C--:B--2---:R-:W-:Y:S02]  /*46e0*/  @!P0 LEA.HI.X R31, R16, R3.reuse, R17, 0x1, P1 ;  /* 0x00000003101f8211 */ /* 0x084fe400008f0c11 */
[----:B------:R-:W-:Y:S03]  /*46f0*/  ISETP.GE.AND P1, PT, R105, c[0x0][0x1d4], PT ;  /* 0x0000750069007a0c */ /* 0x000fe60003f26270 */
[----:B----4-:R-:W-:Y:S01]  /*4700*/  @!P0 ST.E.128 [R30.64], R4 ;  /* 0x000000041e008985 */ /* 0x010fe2000c101d18 */
[CC--:B------:R-:W-:Y:S03]  /*4710*/  @!P2 LEA R28, P0, R93.reuse, R48.reuse, 0x1 ;  /* 0x000000305d1ca211 */ /* 0x0c0fe600078008ff */
[----:B------:R-:W2:Y:S01]  /*4720*/  @!P2 LDS.128 R24, [R100+0xd080] ;  /* 0x00d080006418a984 */ /* 0x000ea20000000c00 */
[-C--:B------:R-:W-:Y:S02]  /*4730*/  @!P2 LEA.HI.X R29, R93, R3.reuse, R84, 0x1, P0 ;  /* 0x000000035d1da211 */ /* 0x080fe400000f0c54 */
[----:B------:R-:W-:Y:S03]  /*4740*/  ISETP.GE.AND P0, PT, R104, c[0x0][0x1d4], PT ;  /* 0x0000750068007a0c */ /* 0x000fe60003f06270 */
[----:B--2---:R-:W-:Y:S01]  /*4750*/  @!P2 ST.E.128 [R28.64], R24 ;  /* 0x000000181c00a985 */ /* 0x004fe2000c101d18 */
[CC--:B------:R-:W-:Y:S03]  /*4760*/  @!P1 LEA R18, P2, R92.reuse, R48.reuse, 0x1 ;  /* 0x000000305c129211 */ /* 0x0c0fe600078408ff */
[----:B------:R-:W2:Y:S01]  /*4770*/  @!P1 LDS.128 R20, [R100+0xe080] ;  /* 0x00e0800064149984 */ /* 0x000ea20000000c00 */
[-C--:B------:R-:W-:Y:S05]  /*4780*/  @!P1 LEA.HI.X R19, R92, R3.reuse, R83, 0x1, P2 ;  /* 0x000000035c139211 */ /* 0x080fea00010f0c53 */
[----:B--2---:R-:W-:Y:S01]  /*4790*/  @!P1 ST.E.128 [R18.64], R20 ;  /* 0x0000001412009985 */ /* 0x004fe2000c101d18 */
[C---:B------:R-:W-:Y:S03]  /*47a0*/  @!P0 LEA R48, P1, R91.reuse, R48, 0x1 ;  /* 0x000000305b308211 */ /* 0x040fe600078208ff */
[----:B------:R-:W2:Y:S01]  /*47b0*/  @!P0 LDS.128 R4, [R100+0xf080] ;  /* 0x00f0800064048984 */ /* 0x000ea20000000c00 */
[----:B------:R-:W-:Y:S05]  /*47c0*/  @!P0 LEA.HI.X R49, R91, R3, R82, 0x1, P1 ;  /* 0x000000035b318211 */ /* 0x000fea00008f0c52 */
[----:B--2---:R2:W-:Y:S04]  /*47d0*/  @!P0 ST.E.128 [R48.64], R4 ;  /* 0x0000000430008985 */ /* 0x0045e8000c101d18 */
.L_x_362:
[----:B------:R-:W-:Y:S05]  /*47e0*/  BSYNC B1 ;  /* 0x0000000000017941 */ /* 0x000fea0003800000 */
.L_x_357:
[----:B------:R-:W-:Y:S01]  /*47f0*/  IMAD.IADD R68, R77, 0x1, -R68 ;  /* 0x000000014d447824 */ /* 0x000fe200078e0a44 */
[----:B------:R-:W-:Y:S04]  /*4800*/  BSSY B0, `(.L_x_373) ;  /* 0x000003c000007945 */ /* 0x000fe80003800000 */
[----:B------:R-:W-:Y:S11]  /*4810*/  ISETP.GE.AND P0, PT, R68, 0x1, PT ;  /* 0x000000014400780c */ /* 0x000ff60003f06270 */
[----:B------:R-:W-:Y:S02]  /*4820*/  @!UPT UIADD3 URZ, URZ, URZ, URZ ;  /* 0x0000003f3f3ff290 */ /* 0x000fe4000fffe03f */
[----:B--2---:R-:W-:Y:S01]  /*4830*/  @P0 IMAD.WIDE R4, R99, 0x20, R120 ;  /* 0x0000002063040825 */ /* 0x004fe200078e0278 */
[----:B------:R-:W-:Y:S03]  /*4840*/  @P0 ISETP.NE.U32.AND P2, PT, R98, RZ, PT ;  /* 0x000000ff6200020c */ /* 0x000fe60003f45070 */
[----:B------:R-:W-:Y:S02]  /*4850*/  @P0 IMAD.MOV.U32 R74, RZ, RZ, R116 ;  /* 0x000000ffff4a0224 */ /* 0x000fe400078e0074 */
[----:B------:R-:W-:Y:S02]  /*4860*/  @P0 IMAD R0, R5, c[0x0][0x258], RZ ;  /* 0x0000960005000a24 */ /* 0x000fe400078e02ff */
[C---:B-1----:R-:W-:Y:S04]  /*4870*/  @P0 IMAD.WIDE.U32 R2, R4.reuse, c[0x0][0x258], R74 ;  /* 0x0000960004020a25 */ /* 0x042fe800078e004a */
[----:B------:R-:W-:Y:S01]  /*4880*/  @P0 IMAD R0, R4, c[0x0][0x25c], R0 ;  /* 0x0000970004000a24 */ /* 0x000fe200078e0200 */
[C---:B------:R-:W-:Y:S04]  /*4890*/  @P0 LEA R6, P1, R2.reuse, c[0x0][0x250], 0x1 ;  /* 0x0000940002060a11 */ /* 0x040fe800078208ff */
[----:B------:R-:W-:Y:S04]  /*48a0*/  @P0 IADD3 R0, R3, R0, RZ ;  /* 0x0000000003000210 */ /* 0x000fe80007ffe0ff */
[----:B------:R-:W-:Y:S01]  /*48b0*/  @P0 LEA.HI.X R7, R2, c[0x0][0x254], R0, 0x1, P1 ;  /* 0x0000950002070a11 */ /* 0x000fe200008f0c00 */
[----:B------:R-:W-:Y:S01]  /*48c0*/  IMAD R0, R66, c[0x0][0x208], RZ ;  /* 0x0000820042007a24 */ /* 0x000fe200078e02ff */
[----:B------:R-:W-:Y:S01]  /*48d0*/  @P0 ISETP.NE.U32.AND P1, PT, R97, RZ, PT ;  /* 0x000000ff6100020c */ /* 0x000fe20003f25070 */
[C---:B------:R-:W-:Y:S02]  /*48e0*/  IMAD.WIDE.U32 R2, R67.reuse, c[0x0][0x208], RZ ;  /* 0x0000820043027a25 */ /* 0x040fe400078e00ff */
        /* <DEDUP_REMOVED lines=10> */
[C---:B-----5:R-:W-:Y:S02]  /*4990*/  IMAD.WIDE.U32 R18, R88.reuse, c[0x0][0x218], R2 ;  /* 0x0000860058127a25 */ /* 0x060fe400078e0002 */
[----:B------:R1:W-:Y:S02]  /*49a0*/  @P0 LDGSTS.E.BYPASS.LTC128B.128 [R100+0xa080], [R6.64+0x100], P2 ;  /* 0x0a08010006640fae */ /* 0x0003e40009101d58 */
[----:B------:R-:W-:Y:S08]  /*49b0*/  IMAD R0, R88, c[0x0][0x21c], R0 ;  /* 0x0000870058007a24 */ /* 0x000ff000078e0200 */
[----:B------:R1:W-:Y:S01]  /*49c0*/  @P0 LDGSTS.E.BYPASS.LTC128B.128 [R100+0xb080], [R6.64+0x180], P1 ;  /* 0x0b08018006640fae */ /* 0x0003e20008901d58 */
[----:B------:R-:W-:Y:S03]  /*49d0*/  IADD3 R3, P0, R18, UR34, RZ ;  /* 0x0000002212037c10 */ /* 0x000fe6000ff1e0ff */
[----:B------:R-:W0:Y:S01]  /*49e0*/  LDGDEPBAR ;  /* 0x00000000000079af */ /* 0x000e220000000000 */
[----:B------:R-:W-:Y:S02]  /*49f0*/  IADD3.X R0, R19, UR26, R0, P0, !PT ;  /* 0x0000001a13007c10 */ /* 0x000fe400087fe400 */
[C---:B------:R-:W-:Y:S04]  /*4a00*/  LEA R2, P0, R3.reuse, c[0x0][0x1f8], 0x1 ;  /* 0x00007e0003027a11 */ /* 0x040fe800078008ff */
[----:B------:R-:W-:Y:S02]  /*4a10*/  LEA.HI.X R4, R3, c[0x0][0x1fc], R0, 0x1, P0 ;  /* 0x00007f0003047a11 */ /* 0x000fe400000f0c00 */
[----:B------:R1:W2:Y:S01]  /*4a20*/  SHFL.IDX PT, R0, R2, RZ, 0x181f ;  /* 0x00181fff02007589 */ /* 0x0002a200000e0000 */
[----:B------:R-:W-:Y:S03]  /*4a30*/  ISETP.GT.AND P0, PT, R64, R107, PT ;  /* 0x0000006b4000720c */ /* 0x000fe60003f04270 */
[----:B------:R1:W4:Y:S01]  /*4a40*/  SHFL.IDX PT, R3, R4, RZ, 0x181f ;  /* 0x00181fff04037589 */ /* 0x00032200000e0000 */
[----:B------:R-:W-:Y:S04]  /*4a50*/  DEPBAR.LE SB0, 0x0 ;  /* 0x000080000000791a */ /* 0x000fe80000000000 */
[----:B------:R-:W-:Y:S06]  /*4a60*/  BAR.SYNC.DEFER_BLOCKING 0x0 ;  /* 0x0000000000007b1d */ /* 0x000fec0000010000 */
[----:B------:R-:W-:-:S05]  /*4a70*/  @!P0 BRA `(.L_x_374) ;  /* 0x0000014000008947 */ /* 0x000fca0003800000 */
[C---:B--2---:R-:W-:Y:S02]  /*4a80*/  ISETP.GE.AND P0, PT, R16.reuse, c[0x0][0x1d4], PT ;  /* 0x0000750010007a0c */ /* 0x044fe40003f06270 */
[----:B------:R-:W-:Y:S11]  /*4a90*/  ISETP.GE.AND P2, PT, R11, c[0x0][0x1d4], PT ;  /* 0x000075000b007a0c */ /* 0x000ff60003f46270 */
[----:B-1----:R-:W1:Y:S01]  /*4aa0*/  @!P0 LDS.128 R4, [R100+0x8080] ;  /* 0x0080800064048984 */ /* 0x002e620000000c00 */
[CC--:B------:R-:W-:Y:S04]  /*4ab0*/  @!P0 LEA R30, P1, R16.reuse, R0.reuse, 0x1 ;  /* 0x00000000101e8211 */ /* 0x0c0fe800078208ff */
[-C--:B----4-:R-:W-:Y:S02]  /*4ac0*/  @!P0 LEA.HI.X R31, R16, R3.reuse, R17, 0x1, P1 ;  /* 0x00000003101f8211 */ /* 0x090fe400008f0c11 */
[----:B------:R-:W-:Y:S03]  /*4ad0*/  ISETP.GE.AND P1, PT, R105, c[0x0][0x1d4], PT ;  /* 0x0000750069007a0c */ /* 0x000fe60003f26270 */
[----:B-1----:R-:W-:Y:S01]  /*4ae0*/  @!P0 ST.E.128 [R30.64], R4 ;  /* 0x000000041e008985 */ /* 0x002fe2000c101d18 */
[CC--:B------:R-:W-:Y:S03]  /*4af0*/  @!P2 LEA R28, P0, R93.reuse, R0.reuse, 0x1 ;  /* 0x000000005d1ca211 */ /* 0x0c0fe600078008ff */
[----:B------:R-:W1:Y:S01]  /*4b00*/  @!P2 LDS.128 R24, [R100+0x9080] ;  /* 0x009080006418a984 */ /* 0x000e620000000c00 */
[-C--:B------:R-:W-:Y:S02]  /*4b10*/  @!P2 LEA.HI.X R29, R93, R3.reuse, R84, 0x1, P0 ;  /* 0x000000035d1da211 */ /* 0x080fe400000f0c54 */
[----:B------:R-:W-:Y:S03]  /*4b20*/  ISETP.GE.AND P0, PT, R104, c[0x0][0x1d4], PT ;  /* 0x0000750068007a0c */ /* 0x000fe60003f06270 */
[----:B-1----:R-:W-:Y:S01]  /*4b30*/  @!P2 ST.E.128 [R28.64], R24 ;  /* 0x000000181c00a985 */ /* 0x002fe2000c101d18 */
[CC--:B------:R-:W-:Y:S03]  /*4b40*/  @!P1 LEA R18, P2, R92.reuse, R0.reuse, 0x1 ;  /* 0x000000005c129211 */ /* 0x0c0fe600078408ff */
[----:B------:R-:W1:Y:S01]  /*4b50*/  @!P1 LDS.128 R20, [R100+0xa080] ;  /* 0x00a0800064149984 */ /* 0x000e620000000c00 */
[-C--:B------:R-:W-:Y:S05]  /*4b60*/  @!P1 LEA.HI.X R19, R92, R3.reuse, R83, 0x1, P2 ;  /* 0x000000035c139211 */ /* 0x080fea00010f0c53 */
[----:B-1----:R-:W-:Y:S01]  /*4b70*/  @!P1 ST.E.128 [R18.64], R20 ;  /* 0x0000001412009985 */ /* 0x002fe2000c101d18 */
[C---:B------:R-:W-:Y:S03]  /*4b80*/  @!P0 LEA R2, P1, R91.reuse, R0, 0x1 ;  /* 0x000000005b028211 */ /* 0x040fe600078208ff */
[----:B------:R-:W1:Y:S01]  /*4b90*/  @!P0 LDS.128 R4, [R100+0xb080] ;  /* 0x00b0800064048984 */ /* 0x000e620000000c00 */
[----:B------:R-:W-:Y:S05]  /*4ba0*/  @!P0 LEA.HI.X R3, R91, R3, R82, 0x1, P1 ;  /* 0x000000035b038211 */ /* 0x000fea00008f0c52 */
[----:B-1----:R1:W-:Y:S04]  /*4bb0*/  @!P0 ST.E.128 [R2.64], R4 ;  /* 0x0000000402008985 */ /* 0x0023e8000c101d18 */
.L_x_374:
[----:B--2---:R-:W-:Y:S05]  /*4bc0*/  BSYNC B0 ;  /* 0x0000000000007941 */ /* 0x004fea0003800000 */
.L_x_373:
[C---:B------:R-:W-:Y:S02]  /*4bd0*/  ISETP.GT.AND P0, PT, R99.reuse, R76, PT ;  /* 0x0000004c6300720c */ /* 0x040fe40003f04270 */
[----:B------:R-:W-:Y:S11]  /*4be0*/  IADD3 R99, R99, -0x1, RZ ;  /* 0xffffffff63637810 */ /* 0x000ff60007ffe0ff */
[----:B-1--4-:R-:W-:Y:S01]  /*4bf0*/  @P0 SHF.R.S32.HI R3, RZ, 0x1f, R99 ;  /* 0x0000001fff030819 */ /* 0x012fe20000011463 */
        /* <DEDUP_REMOVED lines=22> */
.L_x_354:
[----:B------:R-:W-:Y:S01]  /*4d60*/  UIADD3 UR6, UR15, 0x7f, URZ ;  /* 0x0000007f0f067890 */ /* 0x000fe2000fffe03f */
[----:B------:R-:W-:Y:S01]  /*4d70*/  PLOP3.LUT P0, PT, PT, PT, UP2, 0x40, 0x0 ;  /* 0x000000000000781c */ /* 0x000fe20003f0e828 */
[----:B------:R-:W-:-:S02]  /*4d80*/  ULDC.64 UR4, c[0x0][0x2c8] ;  /* 0x0000b20000047ab9 */ /* 0x000fc40000000a00 */
[----:B------:R-:W-:Y:S02]  /*4d90*/  UIMAD.WIDE.U32 UR18, UR6, UR4, URZ ;  /* 0x00000004061272a5 */ /* 0x000fe4000f8e003f */
[----:B------:R-:W-:Y:S02]  /*4da0*/  ULDC UR7, c[0x0][0x328] ;  /* 0x0000ca0000077ab9 */ /* 0x000fe40000000800 */
[----:B------:R-:W-:-:S04]  /*4db0*/  @UP3 USHF.R.U32.HI UR6, URZ, UR5, UR19 ;  /* 0x000000053f063299 */ /* 0x000fc80008011613 */
[----:B------:R-:W-:-:S04]  /*4dc0*/  UIADD3 UR4, UR10, UR6, URZ ;  /* 0x000000060a047290 */ /* 0x000fc8000fffe03f */
[----:B------:R-:W-:Y:S01]  /*4dd0*/  UIADD3 UR7, UR4, UR7, URZ ;  /* 0x0000000704077290 */ /* 0x000fe2000fffe03f */
[----:B------:R-:W-:Y:S05]  /*4de0*/  @P0 BRA `(.L_x_376) ;  /* 0x0000013000000947 */ /* 0x000fea0003800000 */
[----:B------:R-:W-:Y:S01]  /*4df0*/  ISETP.LT.AND P0, PT, RZ, UR4, PT ;  /* 0x00000004ff007c0c */ /* 0x000fe2000bf01270 */
[----:B------:R-:W-:Y:S02]  /*4e00*/  UIADD3 UR10, UR4, -0x1, URZ ;  /* 0xffffffff040a7890 */ /* 0x000fe4000fffe03f */
        /* <DEDUP_REMOVED lines=9> */
.L_x_377:
[----:B------:R-:W-:Y:S02]  /*4ea0*/  UISETP.NE.AND UP0, UPT, UR6, 0x1, UPT ;  /* 0x000000010600788c */ /* 0x000fe4000bf05270 */
[----:B------:R-:W-:Y:S02]  /*4eb0*/  ULDC.64 UR4, c[0x0][0x330] ;  /* 0x0000cc0000047ab9 */ /* 0x000fe40000000a00 */
[----:B------:R-:W-:-:S07]  /*4ec0*/  UIMAD.WIDE.U32 UR18, UR10, UR4, URZ ;  /* 0x000000040a1272a5 */ /* 0x000fce000f8e003f */
[----:B------:R-:W-:Y:S02]  /*4ed0*/  @UP0 USHF.R.U32.HI UR10, URZ, UR5, UR19 ;  /* 0x000000053f0a0299 */ /* 0x000fe40008011613 */
.L_x_378:
[----:B------:R-:W-:Y:S02]  /*4ee0*/  ULDC UR4, c[0x0][0x32c] ;  /* 0x0000cb0000047ab9 */ /* 0x000fe40000000800 */
[----:B------:R-:W-:-:S04]  /*4ef0*/  UIMAD UR4, UR10, UR6, UR4 ;  /* 0x000000060a0472a4 */ /* 0x000fc8000f8e0204 */
[----:B------:R-:W-:-:S04]  /*4f00*/  UISETP.LT.AND UP0, UPT, UR7, UR4, UPT ;  /* 0x000000040700728c */ /* 0x000fc8000bf01270 */
[----:B------:R-:W-:-:S04]  /*4f10*/  USEL UR7, UR7, UR4, UP0 ;  /* 0x0000000407077287 */ /* 0x000fc80008000000 */
.L_x_376:
[----:B------:R-:W-:Y:S01]  /*4f20*/  UIADD3 UR6, UR7, 0x1f, URZ ;  /* 0x0000001f07067890 */ /* 0x000fe2000fffe03f */
[----:B------:R-:W-:Y:S01]  /*4f30*/  PLOP3.LUT P0, PT, PT, PT, UP2, 0x40, 0x0 ;  /* 0x000000000000781c */ /* 0x000fe20003f0e828 */
[----:B------:R-:W-:Y:S02]  /*4f40*/  ULDC.64 UR4, c[0x0][0x2c8] ;  /* 0x0000b20000047ab9 */ /* 0x000fe40000000a00 */
[----:B------:R-:W-:Y:S02]  /*4f50*/  USHF.R.S32.HI UR10, URZ, 0x1f, UR6 ;  /* 0x0000001f3f0a7899 */ /* 0x000fe40008011406 */
[----:B------:R-:W-:Y:S02]  /*4f60*/  UIMAD.WIDE.U32 UR18, UR15, UR4, URZ ;  /* 0x000000040f1272a5 */ /* 0x000fe4000f8e003f */
[----:B------:R-:W-:Y:S02]  /*4f70*/  ULEA.HI UR10, UR10, UR6, URZ, 0x5 ;  /* 0x000000060a0a7291 */ /* 0x000fe4000f8f283f */
[----:B------:R-:W-:-:S02]  /*4f80*/  ULDC UR4, c[0x0][0x324] ;  /* 0x0000c90000047ab9 */ /* 0x000fc40000000800 */
[----:B------:R-:W-:Y:S02]  /*4f90*/  UMOV UR6, UR15 ;  /* 0x0000000f00067c82 */ /* 0x000fe40008000000 */
[----:B------:R-:W-:Y:S02]  /*4fa0*/  USHF.R.S32.HI UR10, URZ, 0x5, UR10 ;  /* 0x000000053f0a7899 */ /* 0x000fe4000801140a */
[----:B------:R-:W-:Y:S02]  /*4fb0*/  @UP3 USHF.R.U32.HI UR6, URZ, UR5, UR19 ;  /* 0x000000053f063299 */ /* 0x000fe40008011613 */
[----:B------:R-:W-:Y:S02]  /*4fc0*/  UISETP.LT.AND UP0, UPT, UR10, UR8, UPT ;  /* 0x000000080a00728c */ /* 0x000fe4000bf01270 */
[----:B------:R-:W-:Y:S02]  /*4fd0*/  UIADD3 UR5, UR9, UR6, URZ ;  /* 0x0000000609057290 */ /* 0x000fe4000fffe03f */
[----:B------:R-:W-:-:S02]  /*4fe0*/  USEL UR10, UR10, UR8, UP0 ;  /* 0x000000080a0a7287 */ /* 0x000fc40008000000 */
[----:B------:R-:W-:Y:S01]  /*4ff0*/  UIADD3 UR6, UR5, -UR4, URZ ;  /* 0x8000000405067290 */ /* 0x000fe2000fffe03f */
        /* <DEDUP_REMOVED lines=13> */
.L_x_380:
[----:B------:R-:W-:Y:S02]  /*50d0*/  ULDC UR4, c[0x0][0x32c] ;  /* 0x0000cb0000047ab9 */ /* 0x000fe40000000800 */
[----:B------:R-:W-:-:S03]  /*50e0*/  UISETP.NE.AND UP0, UPT, UR4, 0x1, UPT ;  /* 0x000000010400788c */ /* 0x000fc6000bf05270 */
[----:B------:R-:W-:Y:S02]  /*50f0*/  ULDC.64 UR4, c[0x0][0x330] ;  /* 0x0000cc0000047ab9 */ /* 0x000fe40000000a00 */
[----:B------:R-:W-:-:S06]  /*5100*/  UIMAD.WIDE.U32 UR18, UR7, UR4, URZ ;  /* 0x00000004071272a5 */ /* 0x000fcc000f8e003f */
[----:B------:R-:W-:Y:S02]  /*5110*/  @UP0 USHF.R.U32.HI UR7, URZ, UR5, UR19 ;  /* 0x000000053f070299 */ /* 0x000fe40008011613 */
.L_x_381:
[----:B------:R-:W-:Y:S02]  /*5120*/  ULDC UR4, c[0x0][0x32c] ;  /* 0x0000cb0000047ab9 */ /* 0x000fe40000000800 */
[----:B------:R-:W-:-:S04]  /*5130*/  UIMAD UR4, UR7, UR4, URZ ;  /* 0x00000004070472a4 */ /* 0x000fc8000f8e023f */
[----:B------:R-:W-:-:S04]  /*5140*/  UISETP.LT.AND UP0, UPT, UR6, UR4, UPT ;  /* 0x000000040600728c */ /* 0x000fc8000bf01270 */
[----:B------:R-:W-:-:S04]  /*5150*/  USEL UR6, UR6, UR4, !UP0 ;  /* 0x0000000406067287 */ /* 0x000fc8000c000000 */
.L_x_379:
[----:B------:R-:W-:Y:S01]  /*5160*/  USHF.R.S32.HI UR4, URZ, 0x1f, UR6 ;  /* 0x0000001f3f047899 */ /* 0x000fe20008011406 */
[----:B------:R-:W-:Y:S01]  /*5170*/  PLOP3.LUT P2, PT, PT, PT, PT, 0x80, 0x0 ;  /* 0x000000000000781c */ /* 0x000fe20003f4f070 */
[----:B------:R-:W-:Y:S01]  /*5180*/  IMAD.MOV.U32 R3, RZ, RZ, RZ ;  /* 0x000000ffff037224 */ /* 0x000fe200078e00ff */
[----:B------:R-:W-:Y:S01]  /*5190*/  CS2R R128, SRZ ;  /* 0x0000000000807805 */ /* 0x000fe2000001ff00 */
[----:B------:R-:W-:Y:S01]  /*51a0*/  ULEA.HI UR4, UR4, UR6, URZ, 0x5 ;  /* 0x0000000604047291 */ /* 0x000fe2000f8f283f */
[----:B------:R-:W-:Y:S01]  /*51b0*/  IMAD.MOV.U32 R130, RZ, RZ, RZ ;  /* 0x000000ffff827224 */ /* 0x000fe200078e00ff */
[----:B------:R-:W-:Y:S01]  /*51c0*/  CS2R R126, SRZ ;  /* 0x00000000007e7805 */ /* 0x000fe2000001ff00 */
[----:B---3--:R-:W-:Y:S01]  /*51d0*/  CS2R R124, SRZ ;  /* 0x00000000007c7805 */ /* 0x008fe2000001ff00 */
[----:B------:R-:W-:Y:S01]  /*51e0*/  USHF.R.S32.HI UR8, URZ, 0x5, UR4 ;  /* 0x000000053f087899 */ /* 0x000fe20008011404 */
        /* <DEDUP_REMOVED lines=14> */
[----:B-1----:R-:W-:Y:S01]  /*52d0*/  CS2R R100, SRZ ;  /* 0x0000000000647805 */ /* 0x002fe2000001ff00 */
        /* <DEDUP_REMOVED lines=61> */
[----:B------:R-:W-:Y:S01]  /*56b0*/  SHF.R.S32.HI R61, RZ, 0x1f, R62 ;  /* 0x0000001fff3d7819 */ /* 0x000fe2000001143e */
[----:B------:R-:W-:Y:S02]  /*56c0*/  USHF.R.S32.HI UR6, URZ, 0x1f, UR17 ;  /* 0x0000001f3f067899 */ /* 0x000fe40008011411 */
[----:B------:R-:W-:Y:S01]  /*56d0*/  ULDC.64 UR4, c[0x0][0x178] ;  /* 0x00005e0000047ab9 */ /* 0x000fe20000000a00 */
[----:B------:R1:W2:Y:S01]  /*56e0*/  @P2 LDG.E R2, [R2.64] ;  /* 0x0000001802022981 */ /* 0x0002a2000c1e1900 */
[CC--:B------:R-:W-:Y:S01]  /*56f0*/  LEA.HI R51, R61.reuse, R62.reuse, RZ, 0x3 ;  /* 0x0000003e3d337211 */ /* 0x0c0fe200078f18ff */
[----:B------:R-:W-:Y:S01]  /*5700*/  UIMAD UR6, UR6, UR4, URZ ;  /* 0x00000004060672a4 */ /* 0x000fe2000f8e023f */
[----:B------:R-:W-:Y:S01]  /*5710*/  PLOP3.LUT P1, PT, PT, PT, UP3, 0x80, 0x0 ;  /* 0x000000000000781c */ /* 0x000fe20003f2f038 */
[----:B------:R-:W-:Y:S01]  /*5720*/  UIMAD.WIDE.U32 UR18, UR17, UR4, URZ ;  /* 0x00000004111272a5 */ /* 0x000fe2000f8e003f */
[----:B------:R-:W-:Y:S01]  /*5730*/  PLOP3.LUT P0, PT, PT, PT, UP3, 0x80, 0x0 ;  /* 0x000000000000781c */ /* 0x000fe20003f0f038 */
[----:B------:R-:W-:Y:S01]  /*5740*/  UIMAD UR17, UR17, UR5, UR6 ;  /* 0x00000005111172a4 */ /* 0x000fe2000f8e0206 */
[CC--:B------:R-:W-:Y:S01]  /*5750*/  LEA.HI R64, R61.reuse, R62.reuse, RZ, 0x4 ;  /* 0x0000003e3d407211 */ /* 0x0c0fe200078f20ff */
[----:B------:R-:W-:Y:S01]  /*5760*/  ULDC UR29, c[0x0][0x2c4] ;  /* 0x0000b100001d7ab9 */ /* 0x000fe20000000800 */
[----:B------:R-:W-:Y:S01]  /*5770*/  LEA.HI R117, R61, R62, RZ, 0x6 ;  /* 0x0000003e3d757211 */ /* 0x000fe200078f30ff */
[----:B------:R-:W-:Y:S01]  /*5780*/  ULDC.64 UR6, c[0x0][0x348] ;  /* 0x0000d20000067ab9 */ /* 0x000fe20000000a00 */
[----:B------:R-:W-:Y:S01]  /*5790*/  BSSY B0, `(.L_x_383) ;  /* 0x0000061000007945 */ /* 0x000fe20003800000 */
[----:B------:R-:W-:-:S02]  /*57a0*/  UISETP.NE.U32.AND UP0, UPT, URZ, UR6, UPT ;  /* 0x000000063f00728c */ /* 0x000fc4000bf05070 */
[----:B------:R-:W-:Y:S01]  /*57b0*/  ULDC.64 UR4, c[0x0][0x1b8] ;  /* 0x00006e0000047ab9 */ /* 0x000fe20000000a00 */
[----:B------:R-:W-:Y:S01]  /*57c0*/  IMAD.SHL.U32 R117, R117, 0x8, RZ ;  /* 0x0000000875757824 */ /* 0x000fe200078e00ff */
[----:B------:R-:W-:Y:S02]  /*57d0*/  UISETP.NE.AND.EX UP0, UPT, URZ, UR7, UPT, UP0 ;  /* 0x000000073f00728c */ /* 0x000fe4000bf05300 */
[----:B------:R-:W-:Y:S02]  /*57e0*/  UIADD3 UR19, UR19, UR17, URZ ;  /* 0x0000001113137290 */ /* 0x000fe4000fffe03f */
[----:B------:R-:W-:Y:S01]  /*57f0*/  UIMAD UR6, UR12, UR4, URZ ;  /* 0x000000040c0672a4 */ /* 0x000fe2000f8e023f */
[----:B------:R-:W-:Y:S01]  /*5800*/  LOP3.LUT R117, R117, 0xfffffe00, RZ, 0xc0, !PT ;  /* 0xfffffe0075757812 */ /* 0x000fe200078ec0ff */
[----:B------:R-:W-:Y:S02]  /*5810*/  USHF.R.S32.HI UR7, URZ, 0x1f, UR21 ;  /* 0x0000001f3f077899 */ /* 0x000fe40008011415 */
[----:B------:R-:W-:Y:S01]  /*5820*/  UIMAD UR6, UR13, UR5, UR6 ;  /* 0x000000050d0672a4 */ /* 0x000fe2000f8e0206 */
[----:B-1----:R-:W-:Y:S01]  /*5830*/  LOP3.LUT R3, R51, 0xfffffff8, RZ, 0xc0, !PT ;  /* 0xfffffff833037812 */ /* 0x002fe200078ec0ff */
[----:B------:R-:W-:Y:S01]  /*5840*/  UIMAD.WIDE.U32 UR18, UR13, UR4, UR18 ;  /* 0x000000040d1272a5 */ /* 0x000fe2000f8e0012 */
[----:B------:R-:W-:Y:S01]  /*5850*/  SHF.R.S32.HI R51, RZ, 0x3, R51 ;  /* 0x00000003ff337819 */ /* 0x000fe20000011433 */
[----:B------:R-:W-:-:S02]  /*5860*/  USEL UR7, UR7, URZ, !UP0 ;  /* 0x0000003f07077287 */ /* 0x000fc4000c000000 */
[----:B------:R-:W-:Y:S01]  /*5870*/  IMAD.IADD R0, R62, 0x1, -R3 ;  /* 0x000000013e007824 */ /* 0x000fe200078e0a03 */
[----:B------:R-:W-:Y:S01]  /*5880*/  ULDC.64 UR4, c[0x0][0x1c0] ;  /* 0x0000700000047ab9 */ /* 0x000fe20000000a00 */
[----:B------:R-:W-:Y:S01]  /*5890*/  IMAD.SHL.U32 R120, R51, 0x40, RZ ;  /* 0x0000004033787824 */ /* 0x000fe200078e00ff */
[----:B------:R-:W-:Y:S01]  /*58a0*/  USEL UR17, UR21, URZ, !UP0 ;  /* 0x0000003f15117287 */ /* 0x000fe2000c000000 */
[C---:B------:R-:W-:Y:S01]  /*58b0*/  IMAD R216, R0.reuse, 0x20, R51 ;  /* 0x0000002000d87824 */ /* 0x040fe200078e0233 */
[----:B------:R-:W-:Y:S01]  /*58c0*/  UIMAD UR7, UR7, UR4, URZ ;  /* 0x00000004070772a4 */ /* 0x000fe2000f8e023f */
[----:B------:R-:W-:Y:S01]  /*58d0*/  IMAD.SHL.U32 R225, R0, 0x8, RZ ;  /* 0x0000000800e17824 */ /* 0x000fe200078e00ff */
[----:B------:R-:W-:Y:S01]  /*58e0*/  UIADD3 UR19, UR19, UR6, URZ ;  /* 0x0000000613137290 */ /* 0x000fe2000fffe03f */
[----:B------:R-:W-:Y:S01]  /*58f0*/  LOP3.LUT R120, R120, 0x1c0, RZ, 0xc0, !PT ;  /* 0x000001c078787812 */ /* 0x000fe200078ec0ff */
[----:B------:R-:W-:Y:S01]  /*5900*/  UIMAD UR5, UR17, UR5, UR7 ;  /* 0x00000005110572a4 */ /* 0x000fe2000f8e0207 */
[----:B------:R-:W-:Y:S01]  /*5910*/  IADD3 R3, R216, UR15, RZ ;  /* 0x0000000fd8037c10 */ /* 0x000fe2000fffe0ff */
[----:B------:R-:W-:Y:S01]  /*5920*/  UIMAD.WIDE.U32 UR18, UR17, UR4, UR18 ;  /* 0x00000004111272a5 */ /* 0x000fe2000f8e0012 */
[C---:B------:R-:W-:Y:S01]  /*5930*/  IADD3 R49, R225.reuse, 0x80, RZ ;  /* 0x00000080e1317810 */ /* 0x040fe20007ffe0ff */
[----:B------:R-:W-:Y:S01]  /*5940*/  UIMAD UR29, UR20, UR29, URZ ;  /* 0x0000001d141d72a4 */ /* 0x000fe2000f8e023f */
[----:B------:R-:W-:Y:S01]  /*5950*/  IADD3 R48, R225, 0xc0, RZ ;  /* 0x000000c0e1307810 */ /* 0x000fe20007ffe0ff */
[----:B------:R-:W-:Y:S01]  /*5960*/  @P1 IMAD.HI.U32 R4, R3, c[0x0][0x2c8], RZ ;  /* 0x0000b20003041a27 */ /* 0x000fe200078e00ff */
[----:B------:R-:W-:Y:S01]  /*5970*/  UIADD3 UR5, UR19, UR5, URZ ;  /* 0x0000000513057290 */ /* 0x000fe2000fffe03f */
[----:B------:R-:W-:-:S02]  /*5980*/  IADD3 R219, R225, 0x40, RZ ;  /* 0x00000040e1db7810 */ /* 0x000fc40007ffe0ff */
[--C-:B------:R-:W-:Y:S01]  /*5990*/  IMAD.MOV.U32 R8, RZ, RZ, R3.reuse ;  /* 0x000000ffff087224 */ /* 0x100fe200078e0003 */
[----:B------:R-:W-:Y:S01]  /*59a0*/  @P0 SHF.R.U32.HI R8, RZ, c[0x0][0x2cc], R4 ;  /* 0x0000b300ff080a19 */ /* 0x000fe20000011604 */
[----:B------:R-:W-:Y:S01]  /*59b0*/  IMAD.U32 R7, RZ, RZ, UR19 ;  /* 0x00000013ff077e24 */ /* 0x000fe2000f8e00ff */
[----:B------:R-:W-:Y:S01]  /*59c0*/  SHF.R.U32.HI R118, RZ, 0x3, R120 ;  /* 0x00000003ff767819 */ /* 0x000fe20000011678 */
[----:B------:R-:W-:Y:S01]  /*59d0*/  IMAD.U32 R6, RZ, RZ, UR18 ;  /* 0x00000012ff067e24 */ /* 0x000fe2000f8e00ff */
[--C-:B------:R-:W-:Y:S01]  /*59e0*/  SHF.R.S32.HI R5, RZ, 0x1f, R8.reuse ;  /* 0x0000001fff057819 */ /* 0x100fe20000011408 */
[----:B------:R-:W-:Y:S01]  /*59f0*/  IMAD.MOV R4, RZ, RZ, -R8 ;  /* 0x000000ffff047224 */ /* 0x000fe200078e0a08 */
[----:B------:R-:W-:Y:S01]  /*5a00*/  ISETP.GE.AND P4, PT, R49, c[0x0][0x198], PT ;  /* 0x0000660031007a0c */ /* 0x000fe20003f86270 */
[----:B------:R-:W-:Y:S01]  /*5a10*/  IMAD.U32 R7, RZ, RZ, UR5 ;  /* 0x00000005ff077e24 */ /* 0x000fe2000f8e00ff */
[----:B------:R-:W-:Y:S01]  /*5a20*/  ISETP.GE.AND P5, PT, R48, c[0x0][0x198], PT ;  /* 0x0000660030007a0c */ /* 0x000fe20003fa6270 */
[----:B------:R-:W-:Y:S01]  /*5a30*/  IMAD R5, R5, c[0x0][0x1b0], RZ ;  /* 0x00006c0005057a24 */ /* 0x000fe200078e02ff */
[----:B------:R-:W-:Y:S01]  /*5a40*/  ISETP.GE.AND P3, PT, R219, c[0x0][0x198], PT ;  /* 0x00006600db007a0c */ /* 0x000fe20003f66270 */
[----:B------:R-:W-:Y:S01]  /*5a50*/  IMAD R4, R4, c[0x0][0x2c4], R3 ;  /* 0x0000b10004047a24 */ /* 0x000fe200078e0203 */
[----:B------:R-:W-:Y:S01]  /*5a60*/  LOP3.LUT R3, R64, 0xfffffff0, RZ, 0xc0, !PT ;  /* 0xfffffff040037812 */ /* 0x000fe200078ec0ff */
[----:B------:R-:W-:-:S02]  /*5a70*/  IMAD R5, R8, c[0x0][0x1b4], R5 ;  /* 0x00006d0008057a24 */ /* 0x000fc400078e0205 */
[----:B------:R-:W-:Y:S01]  /*5a80*/  IMAD.WIDE.U32 R8, R8, c[0x0][0x1b0], R6 ;  /* 0x00006c0008087a25 */ /* 0x000fe200078e0006 */
[----:B------:R-:W-:-:S03]  /*5a90*/  SHF.R.S32.HI R7, RZ, 0x1f, R4 ;  /* 0x0000001fff077819 */ /* 0x000fc60000011404 */
[----:B------:R-:W-:Y:S02]  /*5aa0*/  IMAD.IADD R3, R62, 0x1, -R3 ;  /* 0x000000013e037824 */ /* 0x000fe400078e0a03 */
[----:B------:R-:W-:Y:S02]  /*5ab0*/  IMAD R7, R7, c[0x0][0x1a8], RZ ;  /* 0x00006a0007077a24 */ /* 0x000fe400078e02ff */
[----:B------:R-:W-:Y:S01]  /*5ac0*/  IMAD.IADD R9, R9, 0x1, R5 ;  /* 0x0000000109097824 */ /* 0x000fe200078e0205 */
[----:B------:R-:W-:Y:S01]  /*5ad0*/  SHF.R.S32.HI R6, RZ, 0x1f, R3 ;  /* 0x0000001fff067819 */ /* 0x000fe20000011403 */
[C---:B------:R-:W-:Y:S02]  /*5ae0*/  IMAD R7, R4.reuse, c[0x0][0x1ac], R7 ;  /* 0x00006b0004077a24 */ /* 0x040fe400078e0207 */
[----:B------:R-:W-:Y:S01]  /*5af0*/  IMAD.WIDE.U32 R4, R4, c[0x0][0x1a8], R8 ;  /* 0x00006a0004047a25 */ /* 0x000fe200078e0008 */
[----:B------:R-:W-:-:S03]  /*5b00*/  LEA.HI R57, R6, R3, RZ, 0x3 ;  /* 0x0000000306397211 */ /* 0x000fc600078f18ff */
[----:B------:R-:W-:Y:S01]  /*5b10*/  IMAD.IADD R7, R5, 0x1, R7 ;  /* 0x0000000105077824 */ /* 0x000fe200078e0207 */
[----:B------:R-:W-:Y:S02]  /*5b20*/  IADD3 R5, R51, UR15, RZ ;  /* 0x0000000f33057c10 */ /* 0x000fe4000fffe0ff */
[----:B------:R-:W-:Y:S02]  /*5b30*/  LOP3.LUT R56, R57, 0xfffffff8, RZ, 0xc0, !PT ;  /* 0xfffffff839387812 */ /* 0x000fe400078ec0ff */
[----:B------:R-:W-:Y:S02]  /*5b40*/  ISETP.GE.AND P6, PT, R5, UR29, PT ;  /* 0x0000001d05007c0c */ /* 0x000fe4000bfc6270 */
[----:B------:R-:W-:Y:S01]  /*5b50*/  LEA R13, P0, R4, c[0x0][0x160], 0x1 ;  /* 0x00005800040d7a11 */ /* 0x000fe200078008ff */
[----:B------:R-:W-:Y:S01]  /*5b60*/  IMAD.IADD R56, R3, 0x1, -R56 ;  /* 0x0000000103387824 */ /* 0x000fe200078e0a38 */
[----:B------:R-:W-:Y:S02]  /*5b70*/  LOP3.LUT R3, R120, 0x38, R225, 0xf8, !PT ;  /* 0x0000003878037812 */ /* 0x000fe400078ef8e1 */
[----:B------:R-:W-:Y:S01]  /*5b80*/  LEA.HI.X R7, R4, c[0x0][0x164], R7, 0x1, P0 ;  /* 0x0000590004077a11 */ /* 0x000fe200000f0c07 */
[----:B------:R1:W3:Y:S01]  /*5b90*/  SHFL.IDX PT, R14, R13, RZ, 0x181f ;  /* 0x00181fff0d0e7589 */ /* 0x0002e200000e0000 */
[----:B------:R-:W-:-:S02]  /*5ba0*/  ISETP.GE.AND P0, PT, R225, c[0x0][0x198], PT ;  /* 0x00006600e1007a0c */ /* 0x000fc40003f06270 */
[----:B------:R-:W-:Y:S01]  /*5bb0*/  LOP3.LUT R50, R3, R118, RZ, 0x3c, !PT ;  /* 0x0000007603327212 */ /* 0x000fe200078e3cff */
[----:B------:R-:W-:Y:S01]  /*5bc0*/  IMAD.MOV.U32 R3, RZ, RZ, 0x20 ;  /* 0x00000020ff037424 */ /* 0x000fe200078e00ff */
[----:B------:R1:W4:Y:S01]  /*5bd0*/  SHFL.IDX PT, R15, R7, RZ, 0x181f ;  /* 0x00181fff070f7589 */ /* 0x00032200000e0000 */
[----:B------:R-:W-:Y:S02]  /*5be0*/  P2R R6, PR, RZ, 0x40 ;  /* 0x00000040ff067803 */ /* 0x000fe40000000000 */
[----:B------:R-:W-:Y:S01]  /*5bf0*/  IMAD.IADD R50, R50, 0x1, R117 ;  /* 0x0000000132327824 */ /* 0x000fe200078e0275 */
[----:B--2---:R2:W5:Y:S01]  /*5c00*/  @P2 R2UR UR7, R2 ;  /* 0x00000000020723c2 */ /* 0x00456200000e0000 */
[----:B------:R-:W-:Y:S01]  /*5c10*/  R2P PR, R56, 0x6 ;  /* 0x0000000638007804 */ /* 0x000fe20000000000 */
[----:B-----5:R-:W-:-:S04]  /*5c20*/  @!UP1 UMOV UR7, UR21 ;  /* 0x0000001500079c82 */ /* 0x020fc80008000000 */
[----:B------:R-:W-:Y:S01]  /*5c30*/  SEL R3, R3, 0xffffffe0, !P2 ;  /* 0xffffffe003037807 */ /* 0x000fe20005000000 */
[----:B--2---:R-:W-:-:S05]  /*5c40*/  IMAD.MOV.U32 R2, RZ, RZ, 0x10 ;  /* 0x00000010ff027424 */ /* 0x004fca00078e00ff */
[----:B------:R-:W-:Y:S01]  /*5c50*/  SEL R2, R2, 0xfffffff0, !P1 ;  /* 0xfffffff002027807 */ /* 0x000fe20004800000 */
[----:B------:R-:W-:Y:S05]  /*5c60*/  @P6 BRA `(.L_x_384) ;  /* 0x0000013000006947 */ /* 0x000fea0003800000 */
[----:B-1-34-:R-:W-:Y:S01]  /*5c70*/  SHF.R.S32.HI R4, RZ, 0x1f, R219 ;  /* 0x0000001fff047819 */ /* 0x01afe200000114db */
        /* <DEDUP_REMOVED lines=18> */
.L_x_384:
[----:B-1-34-:R-:W-:Y:S05]  /*5da0*/  BSYNC B0 ;  /* 0x0000000000007941 */ /* 0x01afea0003800000 */
.L_x_383:
[----:B------:R-:W-:Y:S01]  /*5db0*/  IADD3 R4, R5, 0x20, RZ ;  /* 0x0000002005047810 */ /* 0x000fe20007ffe0ff */
[----:B------:R1:W2:Y:S01]  /*5dc0*/  SHFL.IDX PT, R15, R7, 0x1, 0x181f ;  /* 0x00381f00070f7f89 */ /* 0x0002a200000e0000 */
[----:B------:R-:W-:Y:S02]  /*5dd0*/  BSSY B0, `(.L_x_385) ;  /* 0x0000018000007945 */ /* 0x000fe40003800000 */
[----:B------:R-:W-:Y:S01]  /*5de0*/  ISETP.GE.AND P1, PT, R4, UR29, PT ;  /* 0x0000001d04007c0c */ /* 0x000fe2000bf26270 */
[----:B------:R1:W3:Y:S03]  /*5df0*/  SHFL.IDX PT, R14, R13, 0x1, 0x181f ;  /* 0x00381f000d0e7f89 */ /* 0x0002e600000e0000 */
[----:B------:R-:W-:-:S09]  /*5e00*/  P2R R9, PR, RZ, 0x2 ;  /* 0x00000002ff097803 */ /* 0x000fd20000000000 */
[----:B------:R-:W-:Y:S05]  /*5e10*/  @P1 BRA `(.L_x_386) ;  /* 0x0000013000001947 */ /* 0x000fea0003800000 */
[----:B------:R-:W-:Y:S01]  /*5e20*/  SHF.R.S32.HI R10, RZ, 0x1f, R219 ;  /* 0x0000001fff0a7819 */ /* 0x000fe200000114db */
[----:B--23--:R-:W-:Y:S01]  /*5e30*/  IMAD.WIDE R16, R225, 0x2, R14 ;  /* 0x00000002e1107825 */ /* 0x00cfe200078e020e */
[----:B------:R-:W-:Y:S02]  /*5e40*/  SHF.R.S32.HI R8, RZ, 0x1f, R49 ;  /* 0x0000001fff087819 */ /* 0x000fe40000011431 */
[----:B------:R-:W-:Y:S02]  /*5e50*/  SHF.R.S32.HI R11, RZ, 0x1f, R48 ;  /* 0x0000001fff0b7819 */ /* 0x000fe40000011430 */
[----:B------:R-:W-:Y:S02]  /*5e60*/  LEA.HI R10, R10, R219, RZ, 0x3 ;  /* 0x000000db0a0a7211 */ /* 0x000fe400078f18ff */
[----:B------:R-:W-:Y:S02]  /*5e70*/  LEA.HI R8, R8, R49, RZ, 0x3 ;  /* 0x0000003108087211 */ /* 0x000fe400078f18ff */
[----:B------:R-:W-:Y:S01]  /*5e80*/  LEA.HI R4, R11, R48, RZ, 0x3 ;  /* 0x000000300b047211 */ /* 0x000fe200078f18ff */
[----:B------:R-:W-:Y:S01]  /*5e90*/  IMAD.SHL.U32 R11, R50, 0x2, RZ ;  /* 0x00000002320b7824 */ /* 0x000fe200078e00ff */
[----:B------:R-:W-:-:S02]  /*5ea0*/  LOP3.LUT R10, R10, 0xfffffff8, RZ, 0xc0, !PT ;  /* 0xfffffff80a0a7812 */ /* 0x000fc400078ec0ff */
[----:B------:R-:W-:Y:S02]  /*5eb0*/  LOP3.LUT R8, R8, 0xfffffff8, RZ, 0xc0, !PT ;  /* 0xfffffff808087812 */ /* 0x000fe400078ec0ff */
[----:B------:R-:W-:Y:S01]  /*5ec0*/  LOP3.LUT R4, R4, 0xfffffff8, RZ, 0xc0, !PT ;  /* 0xfffffff804047812 */ /* 0x000fe200078ec0ff */
[--C-:B------:R-:W-:Y:S01]  /*5ed0*/  IMAD.WIDE R18, R10, 0x2, R14.reuse ;  /* 0x000000020a127825 */ /* 0x100fe200078e020e */
[----:B------:R-:W-:Y:S01]  /*5ee0*/  @!PT LDS RZ, [RZ] ;  /* 0x00000000fffff984 */ /* 0x000fe20000000800 */
[----:B------:R2:W-:Y:S03]  /*5ef0*/  LDGSTS.E.BYPASS.LTC128B.128 [R11+0x11080], [R16.64], !P0 ;  /* 0x11080000100b7fae */ /* 0x0005e6000c101d58 */
[--C-:B------:R-:W-:Y:S01]  /*5f00*/  IMAD.WIDE R20, R8, 0x2, R14.reuse ;  /* 0x0000000208147825 */ /* 0x100fe200078e020e */
[----:B------:R2:W-:Y:S03]  /*5f10*/  LDGSTS.E.BYPASS.LTC128B.128 [R11+0x15080], [R18.64], !P3 ;  /* 0x15080000120b7fae */ /* 0x0005e6000d901d58 */
[----:B------:R-:W-:Y:S01]  /*5f20*/  IMAD.WIDE R14, R4, 0x2, R14 ;  /* 0x00000002040e7825 */ /* 0x000fe200078e020e */
[----:B------:R2:W-:Y:S04]  /*5f30*/  LDGSTS.E.BYPASS.LTC128B.128 [R11+0x19080], [R20.64], !P4 ;  /* 0x19080000140b7fae */ /* 0x0005e8000e101d58 */
[----:B------:R2:W-:Y:S02]  /*5f40*/  LDGSTS.E.BYPASS.LTC128B.128 [R11+0x1d080], [R14.64], !P5 ;  /* 0x1d0800000e0b7fae */ /* 0x0005e4000e901d58 */
.L_x_386:
[----:B------:R-:W-:Y:S05]  /*5f50*/  BSYNC B0 ;  /* 0x0000000000007941 */ /* 0x000fea0003800000 */
.L_x_385:
[----:B------:R-:W-:Y:S01]  /*5f60*/  IADD3 R4, R5, 0x40, RZ ;  /* 0x0000004005047810 */ /* 0x000fe20007ffe0ff */
[----:B--2---:R2:W4:Y:S01]  /*5f70*/  SHFL.IDX PT, R15, R7, 0x2, 0x181f ;  /* 0x00581f00070f7f89 */ /* 0x00452200000e0000 */
[----:B------:R-:W-:Y:S02]  /*5f80*/  BSSY B0, `(.L_x_387) ;  /* 0x0000018000007945 */ /* 0x000fe40003800000 */
[----:B------:R-:W-:Y:S01]  /*5f90*/  ISETP.GE.AND P1, PT, R4, UR29, PT ;  /* 0x0000001d04007c0c */ /* 0x000fe2000bf26270 */
[----:B---3--:R2:W3:Y:S03]  /*5fa0*/  SHFL.IDX PT, R14, R13, 0x2, 0x181f ;  /* 0x00581f000d0e7f89 */ /* 0x0084e600000e0000 */
[----:B------:R-:W-:-:S09]  /*5fb0*/  P2R R4, PR, RZ, 0x2 ;  /* 0x00000002ff047803 */ /* 0x000fd20000000000 */
[----:B------:R-:W-:Y:S05]  /*5fc0*/  @P1 BRA `(.L_x_388) ;  /* 0x0000013000001947 */ /* 0x000fea0003800000 */
[----:B------:R-:W-:Y:S01]  /*5fd0*/  SHF.R.S32.HI R8, RZ, 0x1f, R219 ;  /* 0x0000001fff087819 */ /* 0x000fe200000114db */
[----:B------:R-:W-:Y:S01]  /*5fe0*/  IMAD.SHL.U32 R12, R50, 0x2, RZ ;  /* 0x00000002320c7824 */ /* 0x000fe200078e00ff */
[----:B------:R-:W-:Y:S02]  /*5ff0*/  SHF.R.S32.HI R10, RZ, 0x1f, R49 ;  /* 0x0000001fff0a7819 */ /* 0x000fe40000011431 */
[----:B------:R-:W-:Y:S02]  /*6000*/  SHF.R.S32.HI R17, RZ, 0x1f, R48 ;  /* 0x0000001fff117819 */ /* 0x000fe40000011430 */
[----:B------:R-:W-:Y:S02]  /*6010*/  LEA.HI R11, R8, R219, RZ, 0x3 ;  /* 0x000000db080b7211 */ /* 0x000fe400078f18ff */
[----:B------:R-:W-:Y:S02]  /*6020*/  LEA.HI R10, R10, R49, RZ, 0x3 ;  /* 0x000000310a0a7211 */ /* 0x000fe400078f18ff */
[----:B------:R-:W-:Y:S01]  /*6030*/  LEA.HI R8, R17, R48, RZ, 0x3 ;  /* 0x0000003011087211 */ /* 0x000fe200078f18ff */
[----:B---34-:R-:W-:Y:S01]  /*6040*/  IMAD.WIDE R16, R225, 0x2, R14 ;  /* 0x00000002e1107825 */ /* 0x018fe200078e020e */
        /* <DEDUP_REMOVED lines=11> */
.L_x_388:
[----:B------:R-:W-:Y:S05]  /*6100*/  BSYNC B0 ;  /* 0x0000000000007941 */ /* 0x000fea0003800000 */
.L_x_387:
[----:B------:R-:W-:Y:S01]  /*6110*/  IADD3 R8, R5, 0x60, RZ ;  /* 0x0000006005087810 */ /* 0x000fe20007ffe0ff */
[----:B---3--:R-:W-:Y:S01]  /*6120*/  SHFL.IDX PT, R14, R13, 0x3, 0x181f ;  /* 0x00781f000d0e7f89 */ /* 0x008fe200000e0000 */
[----:B------:R-:W-:Y:S01]  /*6130*/  UIADD3 UR17, UR10, -0x1, URZ ;  /* 0xffffffff0a117890 */ /* 0x000fe2000fffe03f */
[----:B------:R-:W-:Y:S01]  /*6140*/  IMAD.MOV.U32 R215, RZ, RZ, c[0x0][0x2b8] ;  /* 0x0000ae00ffd77624 */ /* 0x000fe200078e00ff */
[----:B------:R-:W-:Y:S01]  /*6150*/  ISETP.GE.AND P6, PT, R8, UR29, PT ;  /* 0x0000001d08007c0c */ /* 0x000fe2000bfc6270 */
[----:B----4-:R3:W4:Y:S01]  /*6160*/  SHFL.IDX PT, R15, R7, 0x3, 0x181f ;  /* 0x00781f00070f7f89 */ /* 0x01072200000e0000 */
[----:B------:R-:W-:Y:S01]  /*6170*/  USHF.L.U32 UR28, UR17, 0x5, URZ ;  /* 0x00000005111c7899 */ /* 0x000fe2000800063f */
[----:B------:R-:W-:Y:S01]  /*6180*/  LOP3.LUT R12, R12, 0xfffffff7, RZ, 0xc0, !PT ;  /* 0xfffffff70c0c7812 */ /* 0x000fe200078ec0ff */
[----:B------:R-:W-:Y:S01]  /*6190*/  USHF.R.S32.HI UR6, URZ, 0x1f, UR7 ;  /* 0x0000001f3f067899 */ /* 0x000fe20008011407 */
[----:B------:R-:W-:Y:S01]  /*61a0*/  ISETP.NE.AND P1, PT, R215, 0x1, PT ;  /* 0x00000001d700780c */ /* 0x000fe20003f25270 */
[----:B------:R-:W-:Y:S01]  /*61b0*/  ULDC.64 UR4, c[0x0][0x2b0] ;  /* 0x0000ac0000047ab9 */ /* 0x000fe20000000a00 */
[----:B------:R-:W-:Y:S01]  /*61c0*/  IMAD.MOV.U32 R217, RZ, RZ, RZ ;  /* 0x000000ffffd97224 */ /* 0x000fe200078e00ff */
[----:B------:R-:W-:Y:S01]  /*61d0*/  IADD3 R218, R216, UR28, RZ ;  /* 0x0000001cd8da7c10 */ /* 0x000fe2000fffe0ff */
[----:B------:R-:W-:-:S02]  /*61e0*/  UIMAD UR6, UR6, UR4, URZ ;  /* 0x00000004060672a4 */ /* 0x000fc4000f8e023f */
[----:B------:R-:W-:Y:S02]  /*61f0*/  UIMAD.WIDE.U32 UR18, UR7, UR4, URZ ;  /* 0x00000004071272a5 */ /* 0x000fe4000f8e003f */
[----:B------:R-:W-:Y:S01]  /*6200*/  @!P6 SHF.R.S32.HI R8, RZ, 0x1f, R219 ;  /* 0x0000001fff08e819 */ /* 0x000fe200000114db */
[----:B------:R-:W-:Y:S01]  /*6210*/  @!P6 IMAD.SHL.U32 R10, R50, 0x2, RZ ;  /* 0x00000002320ae824 */ /* 0x000fe200078e00ff */
[----:B------:R-:W-:Y:S02]  /*6220*/  UIMAD UR6, UR7, UR5, UR6 ;  /* 0x00000005070672a4 */ /* 0x000fe4000f8e0206 */
[----:B------:R-:W-:Y:S01]  /*6230*/  @!P6 LEA.HI R19, R8, R219, RZ, 0x3 ;  /* 0x000000db0813e211 */ /* 0x000fe200078f18ff */
[----:B------:R-:W-:Y:S01]  /*6240*/  ULDC.64 UR4, c[0x0][0x1e8] ;  /* 0x00007a0000047ab9 */ /* 0x000fe20000000a00 */
[----:B------:R-:W-:Y:S01]  /*6250*/  @!P6 SHF.R.S32.HI R8, RZ, 0x1f, R49 ;  /* 0x0000001fff08e819 */ /* 0x000fe20000011431 */
[----:B------:R-:W-:Y:S01]  /*6260*/  UIADD3 UR6, UR19, UR6, URZ ;  /* 0x0000000613067290 */ /* 0x000fe2000fffe03f */
[----:B------:R-:W-:-:S02]  /*6270*/  @!P6 LOP3.LUT R19, R19, 0xfffffff8, RZ, 0xc0, !PT ;  /* 0xfffffff81313e812 */ /* 0x000fc400078ec0ff */
[----:B------:R-:W-:Y:S02]  /*6280*/  @!P6 LEA.HI R17, R8, R49, RZ, 0x3 ;  /* 0x000000310811e211 */ /* 0x000fe400078f18ff */
[----:B-123--:R-:W-:Y:S01]  /*6290*/  @!P6 SHF.R.S32.HI R7, RZ, 0x1f, R48 ;  /* 0x0000001fff07e819 */ /* 0x00efe20000011430 */
[--C-:B----4-:R-:W-:Y:S01]  /*62a0*/  @!P6 IMAD.WIDE R20, R225, 0x2, R14.reuse ;  /* 0x00000002e114e825 */ /* 0x110fe200078e020e */
[----:B------:R-:W-:Y:S02]  /*62b0*/  @!P6 LOP3.LUT R17, R17, 0xfffffff8, RZ, 0xc0, !PT ;  /* 0xfffffff81111e812 */ /* 0x000fe400078ec0ff */
[----:B------:R-:W-:Y:S01]  /*62c0*/  @!P6 LEA.HI R8, R7, R48, RZ, 0x3 ;  /* 0x000000300708e211 */ /* 0x000fe200078f18ff */
[--C-:B------:R-:W-:Y:S01]  /*62d0*/  @!P6 IMAD.WIDE R18, R19, 0x2, R14.reuse ;  /* 0x000000021312e825 */ /* 0x100fe200078e020e */
[----:B------:R-:W-:Y:S01]  /*62e0*/  @!PT LDS RZ, [RZ] ;  /* 0x00000000fffff984 */ /* 0x000fe20000000800 */
[----:B------:R1:W-:Y:S01]  /*62f0*/  @!P6 LDGSTS.E.BYPASS.LTC128B.128 [R10+0x13080], [R20.64], !P0 ;  /* 0x13080000140aefae */ /* 0x0003e2000c101d58 */
[----:B------:R-:W-:Y:S02]  /*6300*/  ISETP.GE.AND P0, PT, R218, UR11, PT ;  /* 0x0000000bda007c0c */ /* 0x000fe4000bf06270 */
[----:B------:R-:W-:Y:S01]  /*6310*/  @!P6 IMAD.WIDE R16, R17, 0x2, R14 ;  /* 0x000000021110e825 */ /* 0x000fe200078e020e */
[----:B------:R-:W-:Y:S01]  /*6320*/  @!P6 LOP3.LUT R8, R8, 0xfffffff8, RZ, 0xc0, !PT ;  /* 0xfffffff80808e812 */ /* 0x000fe200078ec0ff */
[----:B------:R1:W-:Y:S01]  /*6330*/  @!P6 LDGSTS.E.BYPASS.LTC128B.128 [R10+0x17080], [R18.64], !P3 ;  /* 0x17080000120aefae */ /* 0x0003e2000d901d58 */
[----:B------:R-:W-:-:S02]  /*6340*/  IADD3 R218, R218, UR16, RZ ;  /* 0x00000010dada7c10 */ /* 0x000fc4000fffe0ff */
[----:B------:R-:W-:Y:S01]  /*6350*/  ISETP.GT.OR P0, PT, R216, 0x1f, P0 ;  /* 0x0000001fd800780c */ /* 0x000fe20000704670 */
[----:B------:R2:W-:Y:S01]  /*6360*/  @!P6 LDGSTS.E.BYPASS.LTC128B.128 [R10+0x1b080], [R16.64], !P4 ;  /* 0x1b080000100aefae */ /* 0x0005e2000e101d58 */
[----:B------:R-:W-:Y:S01]  /*6370*/  @P1 LOP3.LUT R12, R12, 0x8, RZ, 0xfc, !PT ;  /* 0x000000080c0c1812 */ /* 0x000fe200078efcff */
[----:B------:R-:W-:-:S04]  /*6380*/  @P1 IMAD.HI.U32 R11, R218, c[0x0][0x2bc], RZ ;  /* 0x0000af00da0b1a27 */ /* 0x000fc800078e00ff */
[----:B------:R-:W-:Y:S01]  /*6390*/  IMAD.MOV.U32 R7, RZ, RZ, R218 ;  /* 0x000000ffff077224 */ /* 0x000fe200078e00da */
[----:B------:R-:W-:-:S05]  /*63a0*/  @P1 SHF.R.U32.HI R7, RZ, c[0x0][0x2c0], R11 ;  /* 0x0000b000ff071a19 */ /* 0x000fca000001160b */
[----:B------:R-:W-:Y:S01]  /*63b0*/  @!P0 IADD3 R11, P1, R7, UR18, RZ ;  /* 0x00000012070b8c10 */ /* 0x000fe2000ff3e0ff */
[----:B--2---:R-:W-:-:S03]  /*63c0*/  @!P6 IMAD.WIDE R16, R8, 0x2, R14 ;  /* 0x000000020810e825 */ /* 0x004fc600078e020e */
[----:B------:R-:W-:Y:S02]  /*63d0*/  @!P0 LEA.HI.X.SX32 R8, R7, UR6, 0x1, P1 ;  /* 0x0000000607088c11 */ /* 0x000fe400088f0eff */
[C---:B------:R-:W-:Y:S01]  /*63e0*/  @!P0 LEA R14, P1, R11.reuse, c[0x0][0x2a0], 0x2 ;  /* 0x0000a8000b0e8a11 */ /* 0x040fe200078210ff */
[----:B------:R1:W-:Y:S03]  /*63f0*/  @!P6 LDGSTS.E.BYPASS.LTC128B.128 [R10+0x1f080], [R16.64], !P5 ;  /* 0x1f080000100aefae */ /* 0x0003e6000e901d58 */
[----:B------:R-:W-:Y:S01]  /*6400*/  @!P0 LEA.HI.X R15, R11, c[0x0][0x2a4], R8, 0x2, P1 ;  /* 0x0000a9000b0f8a11 */ /* 0x000fe200008f1408 */
[----:B------:R-:W0:Y:S04]  /*6410*/  LDGDEPBAR ;  /* 0x00000000000079af */ /* 0x000e280000000000 */
[----:B------:R-:W-:Y:S06]  /*6420*/  BAR.SYNC.DEFER_BLOCKING 0x0 ;  /* 0x0000000000007b1d */ /* 0x000fec0000010000 */
[----:B------:R-:W2:Y:S01]  /*6430*/  @!P0 LDG.E R217, [R14.64] ;  /* 0x000000180ed98981 */ /* 0x000ea2000c1e1900 */
[----:B------:R-:W-:Y:S01]  /*6440*/  IMAD.MOV R7, RZ, RZ, -R7 ;  /* 0x000000ffff077224 */ /* 0x000fe200078e0a07 */
[----:B------:R-:W-:Y:S01]  /*6450*/  UIMAD UR7, UR12, UR4, URZ ;  /* 0x000000040c0772a4 */ /* 0x000fe2000f8e023f */
[----:B------:R-:W-:Y:S01]  /*6460*/  ISETP.GE.AND P5, PT, R225, c[0x0][0x1d4], PT ;  /* 0x00007500e1007a0c */ /* 0x000fe20003fa6270 */
[----:B------:R-:W-:Y:S01]  /*6470*/  UIMAD.WIDE.U32 UR22, UR13, UR4, URZ ;  /* 0x000000040d1672a5 */ /* 0x000fe2000f8e003f */
[----:B------:R-:W-:Y:S01]  /*6480*/  IMAD R218, R7, c[0x0][0x2b8], R218 ;  /* 0x0000ae0007da7a24 */ /* 0x000fe200078e02da */
[----:B------:R-:W-:Y:S01]  /*6490*/  UIMAD UR7, UR13, UR5, UR7 ;  /* 0x000000050d0772a4 */ /* 0x000fe2000f8e0207 */
[----:B------:R-:W-:Y:S01]  /*64a0*/  ISETP.GE.AND P2, PT, R219, c[0x0][0x1d4], PT ;  /* 0x00007500db007a0c */ /* 0x000fe20003f46270 */
[----:B------:R-:W-:Y:S01]  /*64b0*/  UIADD3 UR30, UR11, -UR28, URZ ;  /* 0x8000001c0b1e7290 */ /* 0x000fe2000fffe03f */
[----:B-1----:R-:W-:Y:S01]  /*64c0*/  IMAD.WIDE.U32 R10, R218, c[0x0][0x1e0], RZ ;  /* 0x00007800da0a7a25 */ /* 0x002fe200078e00ff */
[----:B------:R-:W-:Y:S01]  /*64d0*/  SHF.R.S32.HI R59, RZ, 0x1f, R218 ;  /* 0x0000001fff3b7819 */ /* 0x000fe200000114da */
[----:B------:R-:W-:Y:S01]  /*64e0*/  UIADD3 UR7, UR23, UR7, URZ ;  /* 0x0000000717077290 */ /* 0x000fe2000fffe03f */
[----:B------:R-:W-:Y:S01]  /*64f0*/  ISETP.GE.AND P4, PT, R49, c[0x0][0x1d4], PT ;  /* 0x0000750031007a0c */ /* 0x000fe20003f86270 */
[----:B------:R-:W-:Y:S01]  /*6500*/  ULDC.64 UR4, c[0x0][0x210] ;  /* 0x0000840000047ab9 */ /* 0x000fe20000000a00 */
[----:B------:R-:W-:Y:S01]  /*6510*/  ISETP.GE.AND P3, PT, R48, c[0x0][0x1d4], PT ;  /* 0x0000750030007a0c */ /* 0x000fe20003f66270 */
[----:B------:R-:W-:Y:S01]  /*6520*/  IMAD R7, R59, c[0x0][0x1e0], RZ ;  /* 0x000078003b077a24 */ /* 0x000fe200078e02ff */
[----:B------:R-:W-:Y:S01]  /*6530*/  UIMAD UR12, UR12, UR4, URZ ;  /* 0x000000040c0c72a4 */ /* 0x000fe2000f8e023f */
[----:B------:R-:W-:Y:S01]  /*6540*/  LOP3.LUT R12, R12, 0xfffffffe, RZ, 0xc0, !PT ;  /* 0xfffffffe0c0c7812 */ /* 0x000fe200078ec0ff */
[----:B------:R-:W-:Y:S01]  /*6550*/  UIMAD.WIDE.U32 UR26, UR13, UR4, URZ ;  /* 0x000000040d1a72a5 */ /* 0x000fe2000f8e003f */
[----:B------:R-:W-:Y:S01]  /*6560*/  IMAD R7, R218, c[0x0][0x1e4], R7 ;  /* 0x00007900da077a24 */ /* 0x000fe200078e0207 */
[----:B------:R-:W-:Y:S01]  /*6570*/  UIMAD UR12, UR13, UR5, UR12 ;  /* 0x000000050d0c72a4 */ /* 0x000fe2000f8e020c */
[----:B------:R-:W-:-:S02]  /*6580*/  LEA.HI R69, R61, R62, RZ, 0x5 ;  /* 0x0000003e3d457211 */ /* 0x000fc400078f28ff */
[----:B------:R-:W-:Y:S01]  /*6590*/  IMAD.IADD R11, R11, 0x1, R7 ;  /* 0x000000010b0b7824 */ /* 0x000fe200078e0207 */
[----:B------:R-:W-:Y:S01]  /*65a0*/  UIADD3 UR12, UR27, UR12, URZ ;  /* 0x0000000c1b0c7290 */ /* 0x000fe2000fffe03f */
[----:B------:R-:W-:Y:S01]  /*65b0*/  IMAD.U32 R7, RZ, RZ, UR13 ;  /* 0x0000000dff077e24 */ /* 0x000fe2000f8e00ff */
[----:B------:R-:W-:Y:S02]  /*65c0*/  @P2 LOP3.LUT R12, R12, 0x1, RZ, 0xfc, !PT ;  /* 0x000000010c0c2812 */ /* 0x000fe400078efcff */
[----:B------:R-:W-:Y:S02]  /*65d0*/  SHF.R.S32.HI R60, RZ, 0x5, R69 ;  /* 0x00000005ff3c7819 */ /* 0x000fe40000011445 */
[----:B--2---:R-:W-:Y:S01]  /*65e0*/  SHF.R.S32.HI R58, RZ, 0x1f, R217 ;  /* 0x0000001fff3a7819 */ /* 0x004fe200000114d9 */
[----:B------:R-:W-:-:S04]  /*65f0*/  IMAD.WIDE.U32 R14, R217, c[0x0][0x1f0], R10 ;  /* 0x00007c00d90e7a25 */ /* 0x000fc800078e000a */
[----:B------:R-:W-:Y:S01]  /*6600*/  IMAD R8, R58, c[0x0][0x1f0], RZ ;  /* 0x00007c003a087a24 */ /* 0x000fe200078e02ff */
[----:B------:R-:W-:Y:S01]  /*6610*/  IADD3 R10, P0, R14, UR22, RZ ;  /* 0x000000160e0a7c10 */ /* 0x000fe2000ff1e0ff */
[----:B------:R-:W-:Y:S02]  /*6620*/  IMAD R7, R7, c[0x0][0x1e8], R14 ;  /* 0x00007a0007077a24 */ /* 0x000fe400078e020e */
[----:B------:R-:W-:Y:S01]  /*6630*/  IMAD R8, R217, c[0x0][0x1f4], R8 ;  /* 0x00007d00d9087a24 */ /* 0x000fe200078e0208 */
[----:B------:R-:W-:Y:S02]  /*6640*/  LEA RZ, P1, R10, c[0x0][0x1c8], 0x1 ;  /* 0x000072000aff7a11 */ /* 0x000fe400078208ff */
[----:B------:R-:W-:Y:S01]  /*6650*/  LEA R16, R7, c[0x0][0x1c8], 0x1 ;  /* 0x0000720007107a11 */ /* 0x000fe200078e08ff */
[----:B------:R-:W-:-:S04]  /*6660*/  IMAD.IADD R8, R15, 0x1, R8 ;  /* 0x000000010f087824 */ /* 0x000fc800078e0208 */
[----:B------:R-:W-:Y:S01]  /*6670*/  SHFL.IDX PT, R14, R16, RZ, 0x181f ;  /* 0x00181fff100e7589 */ /* 0x000fe200000e0000 */
[----:B------:R-:W-:Y:S02]  /*6680*/  IADD3.X R11, R8, UR7, RZ, P0, !PT ;  /* 0x00000007080b7c10 */ /* 0x000fe400087fe4ff */
[----:B------:R-:W-:Y:S02]  /*6690*/  IADD3 R8, -R51, UR30, RZ ;  /* 0x0000001e33087c10 */ /* 0x000fe4000fffe1ff */
[----:B------:R-:W-:Y:S02]  /*66a0*/  LEA.HI.X R13, R10, c[0x0][0x1cc], R11, 0x1, P1 ;  /* 0x000073000a0d7a11 */ /* 0x000fe400008f0c0b */
[----:B------:R-:W-:-:S03]  /*66b0*/  ISETP.GE.AND P0, PT, R8, 0x1, PT ;  /* 0x000000010800780c */ /* 0x000fc60003f06270 */
[----:B------:R-:W1:Y:S10]  /*66c0*/  SHFL.IDX PT, R15, R13, RZ, 0x181f ;  /* 0x00181fff0d0f7589 */ /* 0x000e7400000e0000 */
[----:B------:R-:W-:Y:S01]  /*66d0*/  @P0 SHF.R.S32.HI R10, RZ, 0x1f, R219 ;  /* 0x0000001fff0a0819 */ /* 0x000fe200000114db */
[----:B------:R-:W-:Y:S01]  /*66e0*/  @P0 IMAD.SHL.U32 R11, R50, 0x2, RZ ;  /* 0x00000002320b0824 */ /* 0x000fe200078e00ff */
[----:B------:R-:W-:-:S02]  /*66f0*/  @P0 SHF.R.S32.HI R8, RZ, 0x1f, R49 ;  /* 0x0000001fff080819 */ /* 0x000fc40000011431 */
[----:B------:R-:W-:Y:S02]  /*6700*/  @P0 SHF.R.S32.HI R7, RZ, 0x1f, R48 ;  /* 0x0000001fff070819 */ /* 0x000fe40000011430 */
[----:B------:R-:W-:Y:S02]  /*6710*/  @P0 LEA.HI R10, R10, R219, RZ, 0x3 ;  /* 0x000000db0a0a0211 */ /* 0x000fe400078f18ff */
[----:B------:R-:W-:Y:S02]  /*6720*/  @P0 LEA.HI R8, R8, R49, RZ, 0x3 ;  /* 0x0000003108080211 */ /* 0x000fe400078f18ff */
[----:B------:R-:W-:Y:S02]  /*6730*/  @P0 LEA.HI R7, R7, R48, RZ, 0x3 ;  /* 0x0000003007070211 */ /* 0x000fe400078f18ff */
[----:B------:R-:W-:Y:S02]  /*6740*/  @P0 LOP3.LUT R10, R10, 0xfffffff8, RZ, 0xc0, !PT ;  /* 0xfffffff80a0a0812 */ /* 0x000fe400078ec0ff */
[----:B------:R-:W-:Y:S01]  /*6750*/  @P0 LOP3.LUT R8, R8, 0xfffffff8, RZ, 0xc0, !PT ;  /* 0xfffffff808080812 */ /* 0x000fe200078ec0ff */
[----:B-1----:R-:W-:Y:S01]  /*6760*/  @P0 IMAD.WIDE R16, R225, 0x2, R14 ;  /* 0x00000002e1100825 */ /* 0x002fe200078e020e */
[----:B------:R-:W-:-:S03]  /*6770*/  @P0 LOP3.LUT R7, R7, 0xfffffff8, RZ, 0xc0, !PT ;  /* 0xfffffff807070812 */ /* 0x000fc600078ec0ff */
[--C-:B------:R-:W-:Y:S01]  /*6780*/  @P0 IMAD.WIDE R18, R10, 0x2, R14.reuse ;  /* 0x000000020a120825 */ /* 0x100fe200078e020e */
[----:B------:R-:W-:Y:S01]  /*6790*/  @!PT LDS RZ, [RZ] ;  /* 0x00000000fffff984 */ /* 0x000fe20000000800 */
[----:B------:R1:W-:Y:S03]  /*67a0*/  @P0 LDGSTS.E.BYPASS.LTC128B.128 [R11+0xc080], [R16.64], !P5 ;  /* 0x0c080000100b0fae */ /* 0x0003e6000e901d58 */
[--C-:B------:R-:W-:Y:S01]  /*67b0*/  @P0 IMAD.WIDE R20, R8, 0x2, R14.reuse ;  /* 0x0000000208140825 */ /* 0x100fe200078e020e */
[----:B------:R1:W-:Y:S01]  /*67c0*/  @P0 LDGSTS.E.BYPASS.LTC128B.128 [R11+0xd080], [R18.64], !P2 ;  /* 0x0d080000120b0fae */ /* 0x0003e2000d101d58 */
[----:B------:R-:W-:Y:S02]  /*67d0*/  ISETP.GT.AND P2, PT, R216, 0x1f, PT ;  /* 0x0000001fd800780c */ /* 0x000fe40003f44270 */
        /* <DEDUP_REMOVED lines=8> */
.L_x_389:
[----:B------:R-:W-:Y:S01]  /*6860*/  ULDC.U8 UR4, c[0x0][0x298] ;  /* 0x0000a60000047ab9 */ /* 0x000fe20000000000 */
[----:B------:R-:W-:Y:S01]  /*6870*/  SHF.R.S32.HI R8, RZ, 0x1f, R63 ;  /* 0x0000001fff087819 */ /* 0x000fe2000001143f */
[C---:B-1----:R-:W-:Y:S01]  /*6880*/  IMAD.WIDE.U32 R10, R63.reuse, c[0x0][0x280], RZ ;  /* 0x0000a0003f0a7a25 */ /* 0x042fe200078e00ff */
[----:B------:R-:W-:Y:S01]  /*6890*/  ISETP.NE.AND P0, PT, RZ, UR4, PT ;  /* 0x00000004ff007c0c */ /* 0x000fe2000bf05270 */
[----:B------:R-:W-:Y:S01]  /*68a0*/  BSSY B2, `(.L_x_390) ;  /* 0x00008cf000027945 */ /* 0x000fe20003800000 */
[----:B------:R-:W-:Y:S01]  /*68b0*/  LEA R5, R0, R5, 0x5 ;  /* 0x0000000500057211 */ /* 0x000fe200078e28ff */
[----:B------:R-:W-:Y:S01]  /*68c0*/  IMAD R12, R8, c[0x0][0x280], RZ ;  /* 0x0000a000080c7a24 */ /* 0x000fe200078e02ff */
[----:B------:R-:W-:Y:S01]  /*68d0*/  SHF.L.U32 R119, R50, 0x1, RZ ;  /* 0x0000000132777819 */ /* 0x000fe200000006ff */
[----:B------:R-:W-:Y:S02]  /*68e0*/  IMAD R8, R8, c[0x0][0x290], RZ ;  /* 0x0000a40008087a24 */ /* 0x000fe400078e02ff */
[----:B------:R-:W-:-:S02]  /*68f0*/  IMAD R7, R63, c[0x0][0x284], R12 ;  /* 0x0000a1003f077a24 */ /* 0x000fc400078e020c */
[C---:B------:R-:W-:Y:S02]  /*6900*/  IMAD R17, R63.reuse, c[0x0][0x294], R8 ;  /* 0x0000a5003f117a24 */ /* 0x040fe400078e0208 */
[----:B------:R-:W-:Y:S01]  /*6910*/  IMAD.WIDE.U32 R12, R63, c[0x0][0x290], RZ ;  /* 0x0000a4003f0c7a25 */ /* 0x000fe200078e00ff */
[----:B------:R-:W-:-:S04]  /*6920*/  IADD3 R7, R7, R11, RZ ;  /* 0x0000000b07077210 */ /* 0x000fc80007ffe0ff */
[----:B------:R-:W-:Y:S01]  /*6930*/  IADD3 R17, R17, R13, RZ ;  /* 0x0000000d11117210 */ /* 0x000fe20007ffe0ff */
[----:B------:R-:W-:Y:S05]  /*6940*/  @!P0 BRA `(.L_x_391) ;  /* 0x0000450000008947 */ /* 0x000fea0003800000 */
[----:B------:R-:W-:Y:S01]  /*6950*/  PLOP3.LUT P0, PT, PT, PT, UP3, 0x80, 0x0 ;  /* 0x000000000000781c */ /* 0x000fe20003f0f038 */
[----:B------:R-:W-:Y:S01]  /*6960*/  IMAD.MOV.U32 R16, RZ, RZ, R12 ;  /* 0x000000ffff107224 */ /* 0x000fe200078e000c */
[----:B------:R-:W-:Y:S01]  /*6970*/  ISETP.NE.AND P1, PT, R6, RZ, PT ;  /* 0x000000ff0600720c */ /* 0x000fe20003f25270 */
[----:B------:R-:W-:Y:S01]  /*6980*/  BSSY B0, `(.L_x_392) ;  /* 0x0000049000007945 */ /* 0x000fe20003800000 */
[----:B------:R-:W-:Y:S01]  /*6990*/  IMAD.SHL.U32 R12, R0, 0x4, RZ ;  /* 0x00000004000c7824 */ /* 0x000fe200078e00ff */
        /* <DEDUP_REMOVED lines=8> */
[----:B------:R-:W-:Y:S01]  /*6a20*/  @P0 IMAD.HI.U32 R6, R5, c[0x0][0x2c8], RZ ;  /* 0x0000b20005060a27 */ /* 0x000fe200078e00ff */
[----:B------:R-:W-:Y:S01]  /*6a30*/  PLOP3.LUT P0, PT, PT, PT, UP3, 0x80, 0x0 ;  /* 0x000000000000781c */ /* 0x000fe20003f0f038 */
[----:B------:R-:W-:-:S12]  /*6a40*/  CS2R R104, SRZ ;  /* 0x0000000000687805 */ /* 0x000fd8000001ff00 */
[----:B------:R-:W-:Y:S01]  /*6a50*/  @P0 SHF.R.U32.HI R5, RZ, c[0x0][0x2cc], R6 ;  /* 0x0000b300ff050a19 */ /* 0x000fe20000011606 */
[----:B------:R-:W-:-:S03]  /*6a60*/  IMAD.MOV.U32 R6, RZ, RZ, R10 ;  /* 0x000000ffff067224 */ /* 0x000fc600078e000a */
[----:B------:R-:W-:Y:S01]  /*6a70*/  SHF.R.S32.HI R8, RZ, 0x1f, R5 ;  /* 0x0000001fff087819 */ /* 0x000fe20000011405 */
[----:B------:R-:W-:-:S04]  /*6a80*/  IMAD.WIDE.U32 R6, R5, c[0x0][0x280], R6 ;  /* 0x0000a00005067a25 */ /* 0x000fc800078e0006 */
[----:B------:R-:W-:Y:S01]  /*6a90*/  IMAD R14, R8, c[0x0][0x280], RZ ;  /* 0x0000a000080e7a24 */ /* 0x000fe200078e02ff */
[----:B------:R-:W-:Y:S01]  /*6aa0*/  LEA R10, P0, R6, c[0x0][0x270], 0x1 ;  /* 0x00009c00060a7a11 */ /* 0x000fe200078008ff */
[----:B------:R-:W-:Y:S02]  /*6ab0*/  IMAD R8, R8, c[0x0][0x290], RZ ;  /* 0x0000a40008087a24 */ /* 0x000fe400078e02ff */
[C---:B------:R-:W-:Y:S02]  /*6ac0*/  IMAD R14, R5.reuse, c[0x0][0x284], R14 ;  /* 0x0000a100050e7a24 */ /* 0x040fe400078e020e */
[----:B------:R-:W-:Y:S01]  /*6ad0*/  IMAD.WIDE.U32 R16, R5, c[0x0][0x290], R16 ;  /* 0x0000a40005107a25 */ /* 0x000fe200078e0010 */
[----:B------:R1:W2:Y:S02]  /*6ae0*/  SHFL.IDX PT, R18, R10, RZ, 0x181f ;  /* 0x00181fff0a127589 */ /* 0x0002a400000e0000 */
[----:B------:R-:W-:Y:S01]  /*6af0*/  IADD3 R14, R7, R14, RZ ;  /* 0x0000000e070e7210 */ /* 0x000fe20007ffe0ff */
[----:B------:R-:W-:-:S03]  /*6b00*/  IMAD R13, R5, c[0x0][0x294], R8 ;  /* 0x0000a500050d7a24 */ /* 0x000fc600078e0208 */
[----:B------:R-:W-:Y:S02]  /*6b10*/  LEA.HI.X R14, R6, c[0x0][0x274], R14, 0x1, P0 ;  /* 0x00009d00060e7a11 */ /* 0x000fe400000f0c0e */
[----:B------:R-:W-:Y:S02]  /*6b20*/  IADD3 R13, R17, R13, RZ ;  /* 0x0000000d110d7210 */ /* 0x000fe40007ffe0ff */
[C---:B------:R-:W-:Y:S01]  /*6b30*/  LEA R8, P0, R16.reuse, c[0x0][0x288], 0x1 ;  /* 0x0000a20010087a11 */ /* 0x040fe200078008ff */
[----:B------:R1:W3:Y:S03]  /*6b40*/  SHFL.IDX PT, R19, R14, RZ, 0x181f ;  /* 0x00181fff0e137589 */ /* 0x0002e600000e0000 */
[----:B------:R-:W-:Y:S02]  /*6b50*/  LEA.HI.X R13, R16, c[0x0][0x28c], R13, 0x1, P0 ;  /* 0x0000a300100d7a11 */ /* 0x000fe400000f0c0d */
[----:B------:R1:W4:Y:S04]  /*6b60*/  SHFL.IDX PT, R16, R8, RZ, 0x181f ;  /* 0x00181fff08107589 */ /* 0x00032800000e0000 */
[----:B------:R1:W1:Y:S01]  /*6b70*/  SHFL.IDX PT, R17, R13, RZ, 0x181f ;  /* 0x00181fff0d117589 */ /* 0x00026200000e0000 */
[----:B------:R-:W-:Y:S05]  /*6b80*/  @P1 BRA `(.L_x_393) ;  /* 0x0000028000001947 */ /* 0x000fea0003800000 */
[C---:B------:R-:W-:Y:S01]  /*6b90*/  ISETP.GE.AND P0, PT, R12.reuse, c[0x0][0x27c], PT ;  /* 0x00009f000c007a0c */ /* 0x040fe20003f06270 */
[----:B------:R-:W-:Y:S01]  /*6ba0*/  CS2R R102, SRZ ;  /* 0x0000000000667805 */ /* 0x000fe2000001ff00 */
[----:B------:R-:W-:Y:S01]  /*6bb0*/  CS2R R104, SRZ ;  /* 0x0000000000687805 */ /* 0x000fe2000001ff00 */
[----:B------:R-:W-:-:S10]  /*6bc0*/  IADD3 R5, R12, 0x20, RZ ;  /* 0x000000200c057810 */ /* 0x000fd40007ffe0ff */
[----:B--23--:R-:W-:-:S04]  /*6bd0*/  @!P0 IMAD.WIDE R22, R12, 0x2, R18 ;  /* 0x000000020c168825 */ /* 0x00cfc800078e0212 */
[----:B-1--4-:R-:W-:Y:S01]  /*6be0*/  @!P0 IMAD.WIDE R20, R12, 0x2, R16 ;  /* 0x000000020c148825 */ /* 0x012fe200078e0210 */
[----:B------:R1:W5:Y:S04]  /*6bf0*/  @!P0 LD.E.64 R102, [R22.64] ;  /* 0x0000001816668980 */ /* 0x000368000c101b00 */
[----:B------:R2:W5:Y:S01]  /*6c00*/  @!P0 LD.E.64 R104, [R20.64] ;  /* 0x0000001814688980 */ /* 0x000562000c101b00 */
[----:B------:R-:W-:Y:S01]  /*6c10*/  ISETP.GE.AND P0, PT, R5, c[0x0][0x27c], PT ;  /* 0x00009f0005007a0c */ /* 0x000fe20003f06270 */
[----:B------:R-:W-:Y:S01]  /*6c20*/  CS2R R126, SRZ ;  /* 0x00000000007e7805 */ /* 0x000fe2000001ff00 */
[----:B------:R-:W-:-:S11]  /*6c30*/  CS2R R124, SRZ ;  /* 0x00000000007c7805 */ /* 0x000fd6000001ff00 */
[----:B------:R-:W-:-:S04]  /*6c40*/  @!P0 SHF.R.S32.HI R6, RZ, 0x1f, R5 ;  /* 0x0000001fff068819 */ /* 0x000fc80000011405 */
[----:B------:R-:W-:-:S04]  /*6c50*/  @!P0 LEA.HI R5, R6, R5, RZ, 0x2 ;  /* 0x0000000506058211 */ /* 0x000fc800078f10ff */
[----:B------:R-:W-:-:S05]  /*6c60*/  @!P0 LOP3.LUT R5, R5, 0xfffffffc, RZ, 0xc0, !PT ;  /* 0xfffffffc05058812 */ /* 0x000fca00078ec0ff */
[----:B------:R-:W-:-:S04]  /*6c70*/  @!P0 IMAD.WIDE R24, R5, 0x2, R18 ;  /* 0x0000000205188825 */ /* 0x000fc800078e0212 */
[----:B------:R-:W-:Y:S01]  /*6c80*/  @!P0 IMAD.WIDE R26, R5, 0x2, R16 ;  /* 0x00000002051a8825 */ /* 0x000fe200078e0210 */
[----:B------:R-:W-:Y:S01]  /*6c90*/  IADD3 R5, R12, 0x40, RZ ;  /* 0x000000400c057810 */ /* 0x000fe20007ffe0ff */
        /* <DEDUP_REMOVED lines=8> */
[----:B--2---:R-:W-:-:S04]  /*6d20*/  @!P0 IMAD.WIDE R20, R5, 0x2, R18 ;  /* 0x0000000205148825 */ /* 0x004fc800078e0212 */
[----:B-1----:R-:W-:Y:S01]  /*6d30*/  @!P0 IMAD.WIDE R22, R5, 0x2, R16 ;  /* 0x0000000205168825 */ /* 0x002fe200078e0210 */
        /* <DEDUP_REMOVED lines=13> */
.L_x_393:
[----:B------:R-:W-:Y:S05]  /*6e10*/  BSYNC B0 ;  /* 0x0000000000007941 */ /* 0x000fea0003800000 */
.L_x_392:
[----:B------:R-:W-:Y:S01]  /*6e20*/  ISETP.NE.AND P0, PT, R9, RZ, PT ;  /* 0x000000ff0900720c */ /* 0x000fe20003f05270 */
[----:B-----5:R-:W-:Y:S01]  /*6e30*/  IMAD.MOV.U32 R9, RZ, RZ, R112 ;  /* 0x000000ffff097224 */ /* 0x020fe200078e0070 */
[----:B------:R-:W-:Y:S01]  /*6e40*/  MOV R5, R123 ;  /* 0x0000007b00057202 */ /* 0x000fe20000000f00 */
[----:B------:R-:W-:Y:S01]  /*6e50*/  IMAD.MOV.U32 R7, RZ, RZ, R113 ;  /* 0x000000ffff077224 */ /* 0x000fe200078e0071 */
[----:B---3--:R3:W4:Y:S01]  /*6e60*/  SHFL.IDX PT, R19, R14, 0x1, 0x181f ;  /* 0x00381f000e137f89 */ /* 0x00872200000e0000 */
[----:B------:R-:W-:Y:S01]  /*6e70*/  IMAD.MOV.U32 R6, RZ, RZ, R122 ;  /* 0x000000ffff067224 */ /* 0x000fe200078e007a */
[----:B------:R-:W-:Y:S01]  /*6e80*/  BSSY B0, `(.L_x_394) ;  /* 0x0000048000007945 */ /* 0x000fe20003800000 */
[----:B------:R-:W-:Y:S01]  /*6e90*/  CS2R R84, SRZ ;  /* 0x0000000000547805 */ /* 0x000fe2000001ff00 */
[----:B------:R-:W-:Y:S01]  /*6ea0*/  PRMT R87, R7, 0x5410, R9 ;  /* 0x0000541007577816 */ /* 0x000fe20000000009 */
[----:B------:R-:W-:Y:S01]  /*6eb0*/  IMAD.MOV.U32 R9, RZ, RZ, R126 ;  /* 0x000000ffff097224 */ /* 0x000fe200078e007e */
[----:B------:R-:W-:Y:S01]  /*6ec0*/  PRMT R93, R5, 0x5410, R6 ;  /* 0x00005410055d7816 */ /* 0x000fe20000000006 */
[----:B------:R-:W-:Y:S01]  /*6ed0*/  IMAD.MOV.U32 R7, RZ, RZ, R127 ;  /* 0x000000ffff077224 */ /* 0x000fe200078e007f */
[----:B------:R-:W-:Y:S01]  /*6ee0*/  MOV R6, R102 ;  /* 0x0000006600067202 */ /* 0x000fe20000000f00 */
[----:B------:R-:W-:Y:S01]  /*6ef0*/  IMAD.MOV.U32 R5, RZ, RZ, R103 ;  /* 0x000000ffff057224 */ /* 0x000fe200078e0067 */
[----:B--2---:R3:W2:Y:S01]  /*6f00*/  SHFL.IDX PT, R18, R10, 0x1, 0x181f ;  /* 0x00381f000a127f89 */ /* 0x0046a200000e0000 */
[----:B------:R-:W-:Y:S01]  /*6f10*/  CS2R R90, SRZ ;  /* 0x00000000005a7805 */ /* 0x000fe2000001ff00 */
[----:B------:R-:W-:Y:S01]  /*6f20*/  PRMT R97, R7, 0x5410, R9 ;  /* 0x0000541007617816 */ /* 0x000fe20000000009 */
[----:B------:R-:W-:Y:S01]  /*6f30*/  IMAD.MOV.U32 R9, RZ, RZ, R108 ;  /* 0x000000ffff097224 */ /* 0x000fe200078e006c */
[----:B------:R-:W-:Y:S01]  /*6f40*/  PRMT R101, R5, 0x5410, R6 ;  /* 0x0000541005657816 */ /* 0x000fe20000000006 */
[----:B------:R-:W-:Y:S01]  /*6f50*/  IMAD.MOV.U32 R6, RZ, RZ, R120 ;  /* 0x000000ffff067224 */ /* 0x000fe200078e0078 */
[----:B------:R-:W-:Y:S01]  /*6f60*/  MOV R7, R109 ;  /* 0x0000006d00077202 */ /* 0x000fe20000000f00 */
[----:B------:R-:W-:Y:S01]  /*6f70*/  IMAD.MOV.U32 R5, RZ, RZ, R121 ;  /* 0x000000ffff057224 */ /* 0x000fe200078e0079 */
[----:B-1----:R3:W1:Y:S01]  /*6f80*/  SHFL.IDX PT, R17, R13, 0x1, 0x181f ;  /* 0x00381f000d117f89 */ /* 0x00266200000e0000 */
[----:B------:R-:W-:Y:S01]  /*6f90*/  CS2R R98, SRZ ;  /* 0x0000000000627805 */ /* 0x000fe2000001ff00 */
[----:B------:R-:W-:Y:S01]  /*6fa0*/  PRMT R86, R7, 0x5410, R9 ;  /* 0x0000541007567816 */ /* 0x000fe20000000009 */
[----:B------:R-:W-:Y:S01]  /*6fb0*/  IMAD.MOV.U32 R7, RZ, RZ, R125 ;  /* 0x000000ffff077224 */ /* 0x000fe200078e007d */
[----:B------:R-:W-:Y:S01]  /*6fc0*/  PRMT R92, R5, 0x5410, R6 ;  /* 0x00005410055c7816 */ /* 0x000fe20000000006 */
[----:B------:R-:W-:Y:S01]  /*6fd0*/  IMAD.MOV.U32 R6, RZ, RZ, R104 ;  /* 0x000000ffff067224 */ /* 0x000fe200078e0068 */
[----:B------:R-:W-:Y:S01]  /*6fe0*/  MOV R9, R124 ;  /* 0x0000007c00097202 */ /* 0x000fe20000000f00 */
[----:B----4-:R3:W4:Y:S01]  /*6ff0*/  SHFL.IDX PT, R16, R8, 0x1, 0x181f ;  /* 0x00381f0008107f89 */ /* 0x01072200000e0000 */
[----:B------:R-:W-:Y:S01]  /*7000*/  MOV R5, R105 ;  /* 0x0000006900057202 */ /* 0x000fe20000000f00 */
[----:B------:R-:W-:Y:S01]  /*7010*/  CS2R R76, SRZ ;  /* 0x00000000004c7805 */ /* 0x000fe2000001ff00 */
[----:B------:R-:W-:Y:S01]  /*7020*/  PRMT R96, R7, 0x5410, R9 ;  /* 0x0000541007607816 */ /* 0x000fe20000000009 */
[----:B------:R-:W-:Y:S01]  /*7030*/  CS2R R82, SRZ ;  /* 0x0000000000527805 */ /* 0x000fe2000001ff00 */
[----:B------:R-:W-:Y:S01]  /*7040*/  PRMT R100, R5, 0x5410, R6 ;  /* 0x0000541005647816 */ /* 0x000fe20000000006 */
[----:B------:R-:W-:Y:S01]  /*7050*/  CS2R R88, SRZ ;  /* 0x0000000000587805 */ /* 0x000fe2000001ff00 */
[----:B------:R-:W-:Y:S01]  /*7060*/  CS2R R94, SRZ ;  /* 0x00000000005e7805 */ /* 0x000fe2000001ff00 */
[----:B------:R-:W-:Y:S05]  /*7070*/  @P0 BRA `(.L_x_395) ;  /* 0x0000028000000947 */ /* 0x000fea0003800000 */
[C---:B------:R-:W-:Y:S01]  /*7080*/  ISETP.GE.AND P0, PT, R12.reuse, c[0x0][0x27c], PT ;  /* 0x00009f000c007a0c */ /* 0x040fe20003f06270 */
[----:B------:R-:W-:Y:S01]  /*7090*/  CS2R R98, SRZ ;  /* 0x0000000000627805 */ /* 0x000fe2000001ff00 */
[----:B------:R-:W-:Y:S01]  /*70a0*/  CS2R R94, SRZ ;  /* 0x00000000005e7805 */ /* 0x000fe2000001ff00 */
[----:B------:R-:W-:-:S10]  /*70b0*/  IADD3 R6, R12, 0x20, RZ ;  /* 0x000000200c067810 */ /* 0x000fd40007ffe0ff */
[----:B--2---:R-:W-:-:S04]  /*70c0*/  @!P0 IMAD.WIDE R22, R12, 0x2, R18 ;  /* 0x000000020c168825 */ /* 0x004fc800078e0212 */
        /* <DEDUP_REMOVED lines=8> */
[----:B------:R-:W-:Y:S02]  /*7150*/  @!P0 LOP3.LUT R5, R5, 0xfffffffc, RZ, 0xc0, !PT ;  /* 0xfffffffc05058812 */ /* 0x000fe400078ec0ff */
[----:B------:R-:W-:-:S03]  /*7160*/  IADD3 R6, R12, 0x40, RZ ;  /* 0x000000400c067810 */ /* 0x000fc60007ffe0ff */
        /* <DEDUP_REMOVED lines=11> */
[----:B--2---:R-:W-:-:S04]  /*7220*/  @!P0 IMAD.WIDE R20, R5, 0x2, R18 ;  /* 0x0000000205148825 */ /* 0x004fc800078e0212 */
[----:B-1----:R-:W-:Y:S01]  /*7230*/  @!P0 IMAD.WIDE R22, R5, 0x2, R16 ;  /* 0x0000000205168825 */ /* 0x002fe200078e0210 */
        /* <DEDUP_REMOVED lines=12> */
.L_x_395:
[----:B------:R-:W-:Y:S05]  /*7300*/  BSYNC B0 ;  /* 0x0000000000007941 */ /* 0x000fea0003800000 */
.L_x_394:
[----:B------:R-:W-:Y:S01]  /*7310*/  ISETP.NE.AND P0, PT, R4, RZ, PT ;  /* 0x000000ff0400720c */ /* 0x000fe20003f05270 */
[----:B-----5:R-:W-:Y:S01]  /*7320*/  IMAD.MOV.U32 R5, RZ, RZ, R84 ;  /* 0x000000ffff057224 */ /* 0x020fe200078e0054 */
[----:B------:R-:W-:Y:S01]  /*7330*/  MOV R4, R85 ;  /* 0x0000005500047202 */ /* 0x000fe20000000f00 */
[----:B------:R-:W-:Y:S01]  /*7340*/  IMAD.MOV.U32 R7, RZ, RZ, R78 ;  /* 0x000000ffff077224 */ /* 0x000fe200078e004e */
[----:B------:R-:W-:Y:S01]  /*7350*/  MOV R9, R77 ;  /* 0x0000004d00097202 */ /* 0x000fe20000000f00 */
[----:B------:R-:W-:Y:S01]  /*7360*/  IMAD.MOV.U32 R6, RZ, RZ, R79 ;  /* 0x000000ffff067224 */ /* 0x000fe200078e004f */
[----:B------:R-:W-:Y:S01]  /*7370*/  PRMT R68, R4, 0x5410, R5 ;  /* 0x0000541004447816 */ /* 0x000fe20000000005 */
[----:B------:R-:W-:Y:S01]  /*7380*/  IMAD.MOV.U32 R4, RZ, RZ, R99 ;  /* 0x000000ffff047224 */ /* 0x000fe200078e0063 */
[----:B------:R-:W-:Y:S01]  /*7390*/  MOV R5, R98 ;  /* 0x0000006200057202 */ /* 0x000fe20000000f00 */
[----:B------:R-:W-:Y:S01]  /*73a0*/  IMAD.MOV.U32 R11, RZ, RZ, R76 ;  /* 0x000000ffff0b7224 */ /* 0x000fe200078e004c */
[----:B------:R-:W-:Y:S01]  /*73b0*/  PRMT R63, R6, 0x5410, R7 ;  /* 0x00005410063f7816 */ /* 0x000fe20000000007 */
[----:B------:R-:W-:Y:S01]  /*73c0*/  IMAD.MOV.U32 R7, RZ, RZ, R90 ;  /* 0x000000ffff077224 */ /* 0x000fe200078e005a */
[----:B------:R-:W-:Y:S01]  /*73d0*/  PRMT R81, R4, 0x5410, R5 ;  /* 0x0000541004517816 */ /* 0x000fe20000000005 */
[----:B------:R-:W-:Y:S01]  /*73e0*/  IMAD.MOV.U32 R5, RZ, RZ, R82 ;  /* 0x000000ffff057224 */ /* 0x000fe200078e0052 */
[----:B------:R-:W-:Y:S01]  /*73f0*/  PRMT R53, R9, 0x5410, R11 ;  /* 0x0000541009357816 */ /* 0x000fe2000000000b */
[----:B------:R-:W-:Y:S01]  /*7400*/  IMAD.MOV.U32 R4, RZ, RZ, R83 ;  /* 0x000000ffff047224 */ /* 0x000fe200078e0053 */
[----:B------:R-:W-:Y:S01]  /*7410*/  MOV R11, R88 ;  /* 0x00000058000b7202 */ /* 0x000fe20000000f00 */
[----:B------:R-:W-:Y:S01]  /*7420*/  IMAD.MOV.U32 R6, RZ, RZ, R91 ;  /* 0x000000ffff067224 */ /* 0x000fe200078e005b */
[----:B-1--4-:R1:W4:Y:S01]  /*7430*/  SHFL.IDX PT, R17, R14, 0x2, 0x181f ;  /* 0x00581f000e117f89 */ /* 0x01232200000e0000 */
[----:B------:R-:W-:Y:S01]  /*7440*/  IMAD.MOV.U32 R9, RZ, RZ, R89 ;  /* 0x000000ffff097224 */ /* 0x000fe200078e0059 */
[----:B------:R-:W-:Y:S01]  /*7450*/  PRMT R65, R4, 0x5410, R5 ;  /* 0x0000541004417816 */ /* 0x000fe20000000005 */
[----:B------:R-:W-:Y:S01]  /*7460*/  IMAD.MOV.U32 R5, RZ, RZ, R94 ;  /* 0x000000ffff057224 */ /* 0x000fe200078e005e */
[----:B------:R-:W-:Y:S01]  /*7470*/  PRMT R75, R6, 0x5410, R7 ;  /* 0x00005410064b7816 */ /* 0x000fe20000000007 */
[----:B------:R1:W3:Y:S01]  /*7480*/  SHFL.IDX PT, R16, R10, 0x2, 0x181f ;  /* 0x00581f000a107f89 */ /* 0x0002e200000e0000 */
[----:B------:R-:W-:Y:S01]  /*7490*/  MOV R4, R95 ;  /* 0x0000005f00047202 */ /* 0x000fe20000000f00 */
[----:B------:R-:W-:Y:S01]  /*74a0*/  BSSY B0, `(.L_x_396) ;  /* 0x0000037000007945 */ /* 0x000fe20003800000 */
[----:B------:R-:W-:Y:S01]  /*74b0*/  PRMT R74, R9, 0x5410, R11 ;  /* 0x00005410094a7816 */ /* 0x000fe2000000000b */
[----:B------:R1:W2:Y:S01]  /*74c0*/  SHFL.IDX PT, R7, R13, 0x2, 0x181f ;  /* 0x00581f000d077f89 */ /* 0x0002a200000e0000 */
[----:B------:R-:W-:Y:S01]  /*74d0*/  PRMT R80, R4, 0x5410, R5 ;  /* 0x0000541004507816 */ /* 0x000fe20000000005 */
[----:B------:R-:W-:Y:S01]  /*74e0*/  CS2R R20, SRZ ;  /* 0x0000000000147805 */ /* 0x000fe2000001ff00 */
[----:B------:R-:W-:Y:S01]  /*74f0*/  CS2R R40, SRZ ;  /* 0x0000000000287805 */ /* 0x000fe2000001ff00 */
[----:B------:R1:W1:Y:S01]  /*7500*/  SHFL.IDX PT, R6, R8, 0x2, 0x181f ;  /* 0x00581f0008067f89 */ /* 0x00026200000e0000 */
[----:B------:R-:W-:Y:S01]  /*7510*/  CS2R R46, SRZ ;  /* 0x00000000002e7805 */ /* 0x000fe2000001ff00 */
[----:B------:R-:W-:Y:S01]  /*7520*/  CS2R R66, SRZ ;  /* 0x0000000000427805 */ /* 0x000fe2000001ff00 */
[----:B------:R-:W-:Y:S01]  /*7530*/  CS2R R72, SRZ ;  /* 0x0000000000487805 */ /* 0x000fe2000001ff00 */
[----:B------:R-:W-:Y:S01]  /*7540*/  CS2R R38, SRZ ;  /* 0x0000000000267805 */ /* 0x000fe2000001ff00 */
[----:B------:R-:W-:Y:S01]  /*7550*/  CS2R R44, SRZ ;  /* 0x00000000002c7805 */ /* 0x000fe2000001ff00 */
[----:B------:R-:W-:Y:S01]  /*7560*/  CS2R R54, SRZ ;  /* 0x0000000000367805 */ /* 0x000fe2000001ff00 */
[----:B------:R-:W-:Y:S01]  /*7570*/  CS2R R70, SRZ ;  /* 0x0000000000467805 */ /* 0x000fe2000001ff00 */
[----:B------:R-:W-:Y:S05]  /*7580*/  @P0 BRA `(.L_x_397) ;  /* 0x0000028000000947 */ /* 0x000fea0003800000 */
[C---:B------:R-:W-:Y:S01]  /*7590*/  ISETP.GE.AND P0, PT, R12.reuse, c[0x0][0x27c], PT ;  /* 0x00009f000c007a0c */ /* 0x040fe20003f06270 */
[----:B------:R-:W-:Y:S01]  /*75a0*/  CS2R R72, SRZ ;  /* 0x0000000000487805 */ /* 0x000fe2000001ff00 */
[----:B------:R-:W-:Y:S01]  /*75b0*/  CS2R R70, SRZ ;  /* 0x0000000000467805 */ /* 0x000fe2000001ff00 */
[----:B------:R-:W-:-:S10]  /*75c0*/  IADD3 R5, R12, 0x20, RZ ;  /* 0x000000200c057810 */ /* 0x000fd40007ffe0ff */
[----:B---34-:R-:W-:-:S04]  /*75d0*/  @!P0 IMAD.WIDE R22, R12, 0x2, R16 ;  /* 0x000000020c168825 */ /* 0x018fc800078e0210 */
[----:B-12---:R-:W-:Y:S01]  /*75e0*/  @!P0 IMAD.WIDE R18, R12, 0x2, R6 ;  /* 0x000000020c128825 */ /* 0x006fe200078e0206 */
        /* <DEDUP_REMOVED lines=34> */
.L_x_397:
[----:B------:R-:W-:Y:S05]  /*7810*/  BSYNC B0 ;  /* 0x0000000000007941 */ /* 0x000fea0003800000 */
.L_x_396:
[----:B--2--5:R-:W-:Y:S01]  /*7820*/  IMAD.MOV.U32 R7, RZ, RZ, R40 ;  /* 0x000000ffff077224 */ /* 0x024fe200078e0028 */
[----:B---3--:R-:W-:Y:S01]  /*7830*/  MOV R4, R47 ;  /* 0x0000002f00047202 */ /* 0x008fe20000000f00 */
[----:B-1----:R-:W-:Y:S01]  /*7840*/  IMAD.MOV.U32 R6, RZ, RZ, R41 ;  /* 0x000000ffff067224 */ /* 0x002fe200078e0029 */
[----:B------:R1:W2:Y:S01]  /*7850*/  SHFL.IDX PT, R11, R14, 0x3, 0x181f ;  /* 0x00781f000e0b7f89 */ /* 0x0002a200000e0000 */
        /* <DEDUP_REMOVED lines=9> */
[----:B------:R-:W3:Y:S01]  /*78f0*/  SHFL.IDX PT, R10, R10, 0x3, 0x181f ;  /* 0x00781f000a0a7f89 */ /* 0x000ee200000e0000 */
[----:B------:R-:W-:Y:S01]  /*7900*/  CS2R R26, SRZ ;  /* 0x00000000001a7805 */ /* 0x000fe2000001ff00 */
[----:B------:R-:W-:Y:S01]  /*7910*/  PRMT R42, R6, 0x5410, R7 ;  /* 0x00005410062a7816 */ /* 0x000fe20000000007 */
[----:B------:R-:W-:Y:S01]  /*7920*/  IMAD.MOV.U32 R7, RZ, RZ, R38 ;  /* 0x000000ffff077224 */ /* 0x000fe200078e0026 */
[----:B------:R-:W-:Y:S01]  /*7930*/  PRMT R52, R4, 0x5410, R5 ;  /* 0x0000541004347816 */ /* 0x000fe20000000005 */
[----:B------:R-:W-:Y:S01]  /*7940*/  IMAD.MOV.U32 R5, RZ, RZ, R44 ;  /* 0x000000ffff057224 */ /* 0x000fe200078e002c */
[----:B------:R-:W-:Y:S01]  /*7950*/  MOV R6, R39 ;  /* 0x0000002700067202 */ /* 0x000fe20000000f00 */
[----:B------:R-:W-:Y:S01]  /*7960*/  IMAD.MOV.U32 R4, RZ, RZ, R45 ;  /* 0x000000ffff047224 */ /* 0x000fe200078e002d */
[----:B------:R4:W2:Y:S01]  /*7970*/  SHFL.IDX PT, R9, R13, 0x3, 0x181f ;  /* 0x00781f000d097f89 */ /* 0x0008a200000e0000 */
[----:B------:R-:W-:Y:S01]  /*7980*/  CS2R R34, SRZ ;  /* 0x0000000000227805 */ /* 0x000fe2000001ff00 */
[----:B------:R-:W-:Y:S01]  /*7990*/  PRMT R29, R6, 0x5410, R7 ;  /* 0x00005410061d7816 */ /* 0x000fe20000000007 */
[----:B------:R-:W-:Y:S01]  /*79a0*/  IMAD.MOV.U32 R6, RZ, RZ, R55 ;  /* 0x000000ffff067224 */ /* 0x000fe200078e0037 */
[----:B------:R-:W-:Y:S01]  /*79b0*/  PRMT R33, R4, 0x5410, R5 ;  /* 0x0000541004217816 */ /* 0x000fe20000000005 */
[----:B------:R-:W-:Y:S01]  /*79c0*/  IMAD.MOV.U32 R5, RZ, RZ, R70 ;  /* 0x000000ffff057224 */ /* 0x000fe200078e0046 */
[----:B------:R-:W-:Y:S01]  /*79d0*/  MOV R7, R54 ;  /* 0x0000003600077202 */ /* 0x000fe20000000f00 */
[----:B------:R-:W2:Y:S01]  /*79e0*/  SHFL.IDX PT, R8, R8, 0x3, 0x181f ;  /* 0x00781f0008087f89 */ /* 0x000ea200000e0000 */
[----:B------:R-:W-:Y:S01]  /*79f0*/  MOV R4, R71 ;  /* 0x0000004700047202 */ /* 0x000fe20000000f00 */
[----:B----4-:R-:W-:Y:S01]  /*7a00*/  CS2R R16, SRZ ;  /* 0x0000000000107805 */ /* 0x010fe2000001ff00 */
[----:B------:R-:W-:Y:S01]  /*7a10*/  PRMT R37, R6, 0x5410, R7 ;  /* 0x0000541006257816 */ /* 0x000fe20000000007 */
[----:B-1----:R-:W-:Y:S01]  /*7a20*/  CS2R R14, SRZ ;  /* 0x00000000000e7805 */ /* 0x002fe2000001ff00 */
        /* <DEDUP_REMOVED lines=8> */
[----:B--23--:R-:W-:-:S04]  /*7ab0*/  @!P0 IMAD.WIDE R14, R12, 0x2, R10 ;  /* 0x000000020c0e8825 */ /* 0x00cfc800078e020a */
        /* <DEDUP_REMOVED lines=15> */
[----:B------:R-:W-:Y:S01]  /*7bb0*/  CS2R R18, SRZ ;  /* 0x0000000000127805 */ /* 0x000fe2000001ff00 */
[----:B-1----:R-:W-:-:S11]  /*7bc0*/  CS2R R14, SRZ ;  /* 0x00000000000e7805 */ /* 0x002fd6000001ff00 */
[----:B------:R-:W-:-:S04]  /*7bd0*/  @!P0 SHF.R.S32.HI R4, RZ, 0x1f, R5 ;  /* 0x0000001fff048819 */ /* 0x000fc80000011405 */
[----:B------:R-:W-:Y:S02]  /*7be0*/  @!P0 LEA.HI R4, R4, R5, RZ, 0x2 ;  /* 0x0000000504048211 */ /* 0x000fe400078f10ff */
[----:B------:R-:W-:Y:S02]  /*7bf0*/  IADD3 R5, R12, 0x60, RZ ;  /* 0x000000600c057810 */ /* 0x000fe40007ffe0ff */
[----:B------:R-:W-:-:S05]  /*7c00*/  @!P0 LOP3.LUT R4, R4, 0xfffffffc, RZ, 0xc0, !PT ;  /* 0xfffffffc04048812 */ /* 0x000fca00078ec0ff */
[----:B--2---:R-:W-:-:S04]  /*7c10*/  @!P0 IMAD.WIDE R6, R4, 0x2, R10 ;  /* 0x0000000204068825 */ /* 0x004fc800078e020a */
[----:B------:R-:W-:Y:S01]  /*7c20*/  @!P0 IMAD.WIDE R22, R4, 0x2, R8 ;  /* 0x0000000204168825 */ /* 0x000fe200078e0208 */
[----:B------:R1:W5:Y:S04]  /*7c30*/  @!P0 LD.E.64 R18, [R6.64] ;  /* 0x0000001806128980 */ /* 0x000368000c101b00 */
[----:B------:R1:W5:Y:S01]  /*7c40*/  @!P0 LD.E.64 R14, [R22.64] ;  /* 0x00000018160e8980 */ /* 0x000362000c101b00 */
[----:B------:R-:W-:Y:S01]  /*7c50*/  ISETP.GE.AND P0, PT, R5, c[0x0][0x27c], PT ;  /* 0x00009f0005007a0c */ /* 0x000fe20003f06270 */
[----:B----4-:R-:W-:Y:S01]  /*7c60*/  CS2R R20, SRZ ;  /* 0x0000000000147805 */ /* 0x010fe2000001ff00 */
[----:B---3--:R-:W-:-:S11]  /*7c70*/  CS2R R16, SRZ ;  /* 0x0000000000107805 */ /* 0x008fd6000001ff00 */
[----:B------:R-:W-:-:S04]  /*7c80*/  @!P0 SHF.R.S32.HI R4, RZ, 0x1f, R5 ;  /* 0x0000001fff048819 */ /* 0x000fc80000011405 */
[----:B------:R-:W-:-:S04]  /*7c90*/  @!P0 LEA.HI R4, R4, R5, RZ, 0x2 ;  /* 0x0000000504048211 */ /* 0x000fc800078f10ff */
[----:B------:R-:W-:-:S05]  /*7ca0*/  @!P0 LOP3.LUT R4, R4, 0xfffffffc, RZ, 0xc0, !PT ;  /* 0xfffffffc04048812 */ /* 0x000fca00078ec0ff */
[----:B------:R-:W-:-:S04]  /*7cb0*/  @!P0 IMAD.WIDE R10, R4, 0x2, R10 ;  /* 0x00000002040a8825 */ /* 0x000fc800078e020a */
[----:B------:R-:W-:Y:S01]  /*7cc0*/  @!P0 IMAD.WIDE R4, R4, 0x2, R8 ;  /* 0x0000000204048825 */ /* 0x000fe200078e0208 */
[----:B------:R1:W5:Y:S04]  /*7cd0*/  @!P0 LD.E.64 R20, [R10.64] ;  /* 0x000000180a148980 */ /* 0x000368000c101b00 */
[----:B------:R1:W5:Y:S02]  /*7ce0*/  @!P0 LD.E.64 R16, [R4.64] ;  /* 0x0000001804108980 */ /* 0x000364000c101b00 */
.L_x_399:
[----:B------:R-:W-:Y:S05]  /*7cf0*/  BSYNC B0 ;  /* 0x0000000000007941 */ /* 0x000fea0003800000 */
.L_x_398:
[----:B------:R-:W-:Y:S01]  /*7d00*/  UIADD3 UR4, -UR15, UR29, URZ ;  /* 0x0000001d0f047290 */ /* 0x000fe2000fffe13f */
[----:B-1---5:R-:W-:Y:S01]  /*7d10*/  IMAD.MOV.U32 R4, RZ, RZ, R20 ;  /* 0x000000ffff047224 */ /* 0x022fe200078e0014 */
[----:B------:R-:W-:-:S04]  /*7d20*/  DEPBAR.LE SB0, 0x1 ;  /* 0x000080400000791a */ /* 0x000fc80000000000 */
[----:B------:R-:W-:Y:S01]  /*7d30*/  IMAD.MOV.U32 R7, RZ, RZ, R21 ;  /* 0x000000ffff077224 */ /* 0x000fe200078e0015 */
[----:B------:R-:W-:Y:S01]  /*7d40*/  UISETP.LT.AND UP0, UPT, UR4, 0x80, UPT ;  /* 0x000000800400788c */ /* 0x000fe2000bf01270 */
[----:B------:R-:W-:Y:S01]  /*7d50*/  IMAD.MOV.U32 R6, RZ, RZ, R18 ;  /* 0x000000ffff067224 */ /* 0x000fe200078e0012 */
[----:B------:R-:W-:Y:S01]  /*7d60*/  BSSY B1, `(.L_x_400) ;  /* 0x00000d5000017945 */ /* 0x000fe20003800000 */
[----:B------:R-:W-:Y:S01]  /*7d70*/  IMAD.MOV.U32 R5, RZ, RZ, R19 ;  /* 0x000000ffff057224 */ /* 0x000fe200078e0013 */
[----:B--2---:R-:W-:Y:S01]  /*7d80*/  PRMT R11, R7, 0x5410, R4 ;  /* 0x00005410070b7816 */ /* 0x004fe20000000004 */
[----:B------:R-:W-:Y:S01]  /*7d90*/  USEL UR4, UR4, 0x80, UP0 ;  /* 0x0000008004047887 */ /* 0x000fe20008000000 */
[----:B------:R-:W-:Y:S01]  /*7da0*/  MOV R4, R26 ;  /* 0x0000001a00047202 */ /* 0x000fe20000000f00 */
[----:B------:R-:W-:Y:S01]  /*7db0*/  IMAD.MOV.U32 R7, RZ, RZ, R27 ;  /* 0x000000ffff077224 */ /* 0x000fe200078e001b */
[----:B---3--:R-:W-:Y:S01]  /*7dc0*/  PRMT R10, R5, 0x5410, R6 ;  /* 0x00005410050a7816 */ /* 0x008fe20000000006 */
[----:B------:R-:W-:Y:S01]  /*7dd0*/  IMAD.MOV.U32 R6, RZ, RZ, R34 ;  /* 0x000000ffff067224 */ /* 0x000fe200078e0022 */
[----:B------:R-:W-:Y:S01]  /*7de0*/  PRMT R22, R22, 0x5410, R4 ;  /* 0x0000541016167816 */ /* 0x000fe20000000004 */
[----:B------:R-:W-:Y:S01]  /*7df0*/  IMAD.MOV.U32 R5, RZ, RZ, R35 ;  /* 0x000000ffff057224 */ /* 0x000fe200078e0023 */
[----:B------:R-:W-:Y:S01]  /*7e00*/  MOV R4, R16 ;  /* 0x0000001000047202 */ /* 0x000fe20000000f00 */
[----:B------:R-:W-:Y:S01]  /*7e10*/  BAR.SYNC.DEFER_BLOCKING 0x0 ;  /* 0x0000000000007b1d */ /* 0x000fe20000010000 */
[----:B------:R-:W-:-:S02]  /*7e20*/  ISETP.GE.AND P0, PT, R51, UR4, PT ;  /* 0x0000000433007c0c */ /* 0x000fc4000bf06270 */
[----:B------:R-:W-:Y:S01]  /*7e30*/  PRMT R28, R5, 0x5410, R6 ;  /* 0x00005410051c7816 */ /* 0x000fe20000000006 */
[----:B------:R-:W-:Y:S01]  /*7e40*/  IMAD.MOV.U32 R6, RZ, RZ, R17 ;  /* 0x000000ffff067224 */ /* 0x000fe200078e0011 */
[----:B------:R-:W-:Y:S01]  /*7e50*/  PRMT R9, R9, 0x5410, R4 ;  /* 0x0000541009097816 */ /* 0x000fe20000000004 */
[----:B------:R-:W-:Y:S01]  /*7e60*/  IMAD.MOV.U32 R5, RZ, RZ, R14 ;  /* 0x000000ffff057224 */ /* 0x000fe200078e000e */
[----:B------:R-:W-:Y:S02]  /*7e70*/  MOV R4, R15 ;  /* 0x0000000f00047202 */ /* 0x000fe40000000f00 */
[----:B------:R-:W-:Y:S01]  /*7e80*/  PRMT R22, R7, 0x7610, R22 ;  /* 0x0000761007167816 */ /* 0x000fe20000000016 */
[----:B------:R-:W-:Y:S01]  /*7e90*/  IMAD.MOV.U32 R7, RZ, RZ, R24 ;  /* 0x000000ffff077224 */ /* 0x000fe200078e0018 */
[----:B------:R-:W-:Y:S01]  /*7ea0*/  PRMT R9, R6, 0x7610, R9 ;  /* 0x0000761006097816 */ /* 0x000fe20000000009 */
[----:B------:R-:W-:Y:S01]  /*7eb0*/  IMAD.MOV.U32 R6, RZ, RZ, R25 ;  /* 0x000000ffff067224 */ /* 0x000fe200078e0019 */
[----:B------:R-:W-:Y:S01]  /*7ec0*/  PRMT R8, R4, 0x5410, R5 ;  /* 0x0000541004087816 */ /* 0x000fe20000000005 */
[----:B------:R-:W-:Y:S01]  /*7ed0*/  IMAD.MOV.U32 R4, RZ, RZ, R31 ;  /* 0x000000ffff047224 */ /* 0x000fe200078e001f */
[----:B------:R-:W-:-:S02]  /*7ee0*/  MOV R5, R30 ;  /* 0x0000001e00057202 */ /* 0x000fc40000000f00 */
[----:B------:R-:W-:Y:S02]  /*7ef0*/  PRMT R13, R6, 0x5410, R7 ;  /* 0x00005410060d7816 */ /* 0x000fe40000000007 */
[----:B------:R-:W-:Y:S01]  /*7f00*/  PRMT R23, R4, 0x5410, R5 ;  /* 0x0000541004177816 */ /* 0x000fe20000000005 */
[----:B------:R-:W-:Y:S05]  /*7f10*/  @P0 BRA `(.L_x_401) ;  /* 0x00000b9000000947 */ /* 0x000fea0003800000 */
[----:B------:R-:W-:Y:S01]  /*7f20*/  ISETP.GE.AND P0, PT, R12, c[0x0][0x27c], PT ;  /* 0x00009f000c007a0c */ /* 0x000fe20003f06270 */
[----:B------:R-:W-:-:S12]  /*7f30*/  BSSY B0, `(.L_x_402) ;  /* 0x000002c000007945 */ /* 0x000fd80003800000 */
[----:B------:R-:W-:Y:S05]  /*7f40*/  @P0 BRA `(.L_x_403) ;  /* 0x000002a000000947 */ /* 0x000fea0003800000 */
[----:B------:R-:W1:Y:S01]  /*7f50*/  LDS.128 R4, [R119+0x10080] ;  /* 0x0100800077047984 */ /* 0x000e620000000c00 */
[--C-:B------:R-:W-:Y:S01]  /*7f60*/  SHF.R.U64 R104, R104, 0x10, R105.reuse ;  /* 0x0000001068687819 */ /* 0x100fe20000001269 */
[----:B------:R-:W-:Y:S01]  /*7f70*/  HADD2.F32 R114, -RZ, R100.H1_H1 ;  /* 0x30000064ff727230 */ /* 0x000fe20000004100 */
[----:B------:R-:W-:Y:S01]  /*7f80*/  SHF.R.U32.HI R105, RZ, 0x10, R105 ;  /* 0x00000010ff697819 */ /* 0x000fe20000011669 */
[----:B------:R-:W-:Y:S01]  /*7f90*/  HADD2.F32 R115, -RZ, R101.H1_H1 ;  /* 0x30000065ff737230 */ /* 0x000fe20000004100 */
[--C-:B------:R-:W-:Y:S01]  /*7fa0*/  SHF.R.U64 R102, R102, 0x10, R103.reuse ;  /* 0x0000001066667819 */ /* 0x100fe20000001267 */
[----:B------:R-:W-:Y:S01]  /*7fb0*/  HADD2.F32 R104, -RZ, R104.H0_H0 ;  /* 0x20000068ff687230 */ /* 0x000fe20000004100 */
[----:B------:R-:W-:Y:S01]  /*7fc0*/  SHF.R.U32.HI R103, RZ, 0x10, R103 ;  /* 0x00000010ff677819 */ /* 0x000fe20000011667 */
[----:B------:R-:W-:Y:S02]  /*7fd0*/  HADD2.F32 R105, -RZ, R105.H0_H0 ;  /* 0x20000069ff697230 */ /* 0x000fe40000004100 */
[----:B------:R-:W-:-:S02]  /*7fe0*/  HADD2.F32 R101, -RZ, R101.H0_H0 ;  /* 0x20000065ff657230 */ /* 0x000fc40000004100 */
[----:B------:R-:W-:Y:S02]  /*7ff0*/  HADD2.F32 R116, -RZ, R103.H0_H0 ;  /* 0x20000067ff747230 */ /* 0x000fe40000004100 */
[----:B------:R-:W-:Y:S02]  /*8000*/  HADD2.F32 R102, -RZ, R102.H0_H0 ;  /* 0x20000066ff667230 */ /* 0x000fe40000004100 */
[--C-:B-1----:R-:W-:Y:S02]  /*8010*/  HADD2.F32 R106, -RZ, R7.reuse.H0_H0 ;  /* 0x20000007ff6a7230 */ /* 0x102fe40000004100 */
[----:B------:R-:W-:Y:S02]  /*8020*/  HADD2.F32 R7, -RZ, R7.H1_H1 ;  /* 0x30000007ff077230 */ /* 0x000fe40000004100 */
[--C-:B------:R-:W-:Y:S02]  /*8030*/  HADD2.F32 R107, -RZ, R4.reuse.H0_H0 ;  /* 0x20000004ff6b7230 */ /* 0x100fe40000004100 */
[----:B------:R-:W-:Y:S01]  /*8040*/  HADD2.F32 R110, -RZ, R4.H1_H1 ;  /* 0x30000004ff6e7230 */ /* 0x000fe20000004100 */
[CC--:B------:R-:W-:Y:S01]  /*8050*/  FMUL.FTZ R103, R7.reuse, R105.reuse ;  /* 0x0000006907677220 */ /* 0x0c0fe20000410000 */
[--C-:B------:R-:W-:Y:S01]  /*8060*/  HADD2.F32 R4, -RZ, R6.reuse.H0_H0 ;  /* 0x20000006ff047230 */ /* 0x100fe20000004100 */
[C---:B------:R-:W-:Y:S01]  /*8070*/  FMUL.FTZ R105, R106.reuse, R105 ;  /* 0x000000696a697220 */ /* 0x040fe20000410000 */
[--C-:B------:R-:W-:Y:S01]  /*8080*/  HADD2.F32 R111, -RZ, R5.reuse.H0_H0 ;  /* 0x20000005ff6f7230 */ /* 0x100fe20000004100 */
[-C--:B------:R-:W-:Y:S01]  /*8090*/  FFMA.FTZ R103, R106, R116.reuse, -R103 ;  /* 0x000000746a677223 */ /* 0x080fe20000010867 */
[----:B------:R-:W-:Y:S01]  /*80a0*/  HADD2.F32 R6, -RZ, R6.H1_H1 ;  /* 0x30000006ff067230 */ /* 0x000fe20000004100 */
[----:B------:R-:W-:Y:S01]  /*80b0*/  FFMA.FTZ R116, R7, R116, R105 ;  /* 0x0000007407747223 */ /* 0x000fe20000010069 */
[----:B------:R-:W-:Y:S01]  /*80c0*/  HADD2.F32 R5, -RZ, R5.H1_H1 ;  /* 0x30000005ff057230 */ /* 0x000fe20000004100 */
[-C--:B------:R-:W-:Y:S01]  /*80d0*/  FMUL.FTZ R118, R110, R114.reuse ;  /* 0x000000726e767220 */ /* 0x080fe20000410000 */
[----:B------:R-:W-:Y:S01]  /*80e0*/  HADD2.F32 R7, -RZ, R100.H0_H0 ;  /* 0x20000064ff077230 */ /* 0x000fe20000004100 */
[----:B------:R-:W-:-:S02]  /*80f0*/  FMUL.FTZ R114, R107, R114 ;  /* 0x000000726b727220 */ /* 0x000fc40000410000 */
[-C--:B------:R-:W-:Y:S02]  /*8100*/  FMUL.FTZ R105, R5, R104.reuse ;  /* 0x0000006805697220 */ /* 0x080fe40000410000 */
[-C--:B------:R-:W-:Y:S02]  /*8110*/  FMUL.FTZ R100, R6, R7.reuse ;  /* 0x0000000706647220 */ /* 0x080fe40000410000 */
[C---:B------:R-:W-:Y:S02]  /*8120*/  FMUL.FTZ R7, R4.reuse, R7 ;  /* 0x0000000704077220 */ /* 0x040fe40000410000 */
[----:B------:R-:W-:Y:S02]  /*8130*/  FMUL.FTZ R104, R111, R104 ;  /* 0x000000686f687220 */ /* 0x000fe40000410000 */
[----:B------:R-:W-:Y:S02]  /*8140*/  FFMA.FTZ R118, R107, R115, -R118 ;  /* 0x000000736b767223 */ /* 0x000fe40000010876 */
[----:B------:R-:W-:-:S02]  /*8150*/  FFMA.FTZ R100, R4, R101, -R100 ;  /* 0x0000006504647223 */ /* 0x000fc40000010864 */
[----:B------:R-:W-:Y:S02]  /*8160*/  FFMA.FTZ R115, R110, R115, R114 ;  /* 0x000000736e737223 */ /* 0x000fe40000010072 */
[----:B------:R-:W-:Y:S01]  /*8170*/  FFMA.FTZ R101, R6, R101, R7 ;  /* 0x0000006506657223 */ /* 0x000fe20000010007 */
[----:B------:R-:W-:Y:S01]  /*8180*/  F2FP.PACK_AB R7, R116, R103 ;  /* 0x000000677407723e */ /* 0x000fe200000000ff */
[----:B------:R-:W-:Y:S01]  /*8190*/  FFMA.FTZ R105, R111, R102, -R105 ;  /* 0x000000666f697223 */ /* 0x000fe20000010869 */
[----:B------:R-:W-:Y:S01]  /*81a0*/  F2FP.PACK_AB R4, R115, R118 ;  /* 0x000000767304723e */ /* 0x000fe200000000ff */
[----:B------:R-:W-:Y:S01]  /*81b0*/  FFMA.FTZ R104, R5, R102, R104 ;  /* 0x0000006605687223 */ /* 0x000fe20000010068 */
[----:B------:R-:W-:-:S04]  /*81c0*/  F2FP.PACK_AB R6, R101, R100 ;  /* 0x000000646506723e */ /* 0x000fc800000000ff */
[----:B------:R-:W-:-:S05]  /*81d0*/  F2FP.PACK_AB R5, R104, R105 ;  /* 0x000000696805723e */ /* 0x000fca00000000ff */
[----:B------:R1:W-:Y:S02]  /*81e0*/  STS.128 [R119+0x10080], R4 ;  /* 0x0100800477007388 */ /* 0x0003e40000000c00 */
.L_x_403:
[----:B------:R-:W-:Y:S05]  /*81f0*/  BSYNC B0 ;  /* 0x0000000000007941 */ /* 0x000fea0003800000 */
.L_x_402:
[----:B-1----:R-:W-:Y:S01]  /*8200*/  IADD3 R4, R12, 0x20, RZ ;  /* 0x000000200c047810 */ /* 0x002fe20007ffe0ff */
[----:B------:R-:W-:Y:S03]  /*8210*/  BSSY B0, `(.L_x_404) ;  /* 0x000002d000007945 */ /* 0x000fe60003800000 */
[----:B------:R-:W-:-:S13]  /*8220*/  ISETP.GE.AND P0, PT, R4, c[0x0][0x27c], PT ;  /* 0x00009f0004007a0c */ /* 0x000fda0003f06270 */
[----:B------:R-:W-:Y:S05]  /*8230*/  @P0 BRA `(.L_x_405) ;  /* 0x000002a000000947 */ /* 0x000fea0003800000 */
[----:B------:R-:W1:Y:S01]  /*8240*/  LDS.128 R4, [R119+0x14080] ;  /* 0x0140800077047984 */ /* 0x000e620000000c00 */
[--C-:B------:R-:W-:Y:S01]  /*8250*/  SHF.R.U64 R101, R124, 0x10, R125.reuse ;  /* 0x000000107c657819 */ /* 0x100fe2000000127d */
[----:B------:R-:W-:Y:S01]  /*8260*/  HADD2.F32 R106, -RZ, R96.H1_H1 ;  /* 0x30000060ff6a7230 */ /* 0x000fe20000004100 */
[----:B------:R-:W-:Y:S01]  /*8270*/  SHF.R.U32.HI R124, RZ, 0x10, R125 ;  /* 0x00000010ff7c7819 */ /* 0x000fe2000001167d */
[--C-:B------:R-:W-:Y:S01]  /*8280*/  HADD2.F32 R110, -RZ, R97.reuse.H1_H1 ;  /* 0x30000061ff6e7230 */ /* 0x100fe20000004100 */
[--C-:B------:R-:W-:Y:S01]  /*8290*/  SHF.R.U64 R100, R126, 0x10, R127.reuse ;  /* 0x000000107e647819 */ /* 0x100fe2000000127f */
[----:B------:R-:W-:Y:S01]  /*82a0*/  HADD2.F32 R97, -RZ, R97.H0_H0 ;  /* 0x20000061ff617230 */ /* 0x000fe20000004100 */
[----:B------:R-:W-:Y:S01]  /*82b0*/  SHF.R.U32.HI R126, RZ, 0x10, R127 ;  /* 0x00000010ff7e7819 */ /* 0x000fe2000001167f */
[----:B------:R-:W-:-:S04]  /*82c0*/  HADD2.F32 R124, -RZ, R124.H0_H0 ;  /* 0x2000007cff7c7230 */ /* 0x000fc80000004100 */
        /* <DEDUP_REMOVED lines=12> */
[----:B------:R-:W-:Y:S01]  /*8390*/  HADD2.F32 R7, -RZ, R96.H0_H0 ;  /* 0x20000060ff077230 */ /* 0x000fe20000004100 */
[-C--:B------:R-:W-:Y:S01]  /*83a0*/  FMUL.FTZ R111, R104, R106.reuse ;  /* 0x0000006a686f7220 */ /* 0x080fe20000410000 */
[----:B------:R-:W-:Y:S01]  /*83b0*/  HADD2.F32 R5, -RZ, R5.H1_H1 ;  /* 0x30000005ff057230 */ /* 0x000fe20000004100 */
[C---:B------:R-:W-:Y:S01]  /*83c0*/  FMUL.FTZ R115, R103.reuse, R106 ;  /* 0x0000006a67737220 */ /* 0x040fe20000410000 */
[----:B------:R-:W-:Y:S01]  /*83d0*/  HADD2.F32 R96, -RZ, R101.H0_H0 ;  /* 0x20000065ff607230 */ /* 0x000fe20000004100 */
[----:B------:R-:W-:Y:S01]  /*83e0*/  FFMA.FTZ R111, R103, R110, -R111 ;  /* 0x0000006e676f7223 */ /* 0x000fe2000001086f */
[----:B------:R-:W-:Y:S01]  /*83f0*/  HADD2.F32 R102, -RZ, R100.H0_H0 ;  /* 0x20000064ff667230 */ /* 0x000fe20000004100 */
[----:B------:R-:W-:-:S02]  /*8400*/  FMUL.FTZ R100, R6, R7 ;  /* 0x0000000706647220 */ /* 0x000fc40000410000 */
[-C--:B------:R-:W-:Y:S02]  /*8410*/  FMUL.FTZ R101, R5, R96.reuse ;  /* 0x0000006005657220 */ /* 0x080fe40000410000 */
[C---:B------:R-:W-:Y:S02]  /*8420*/  FMUL.FTZ R7, R4.reuse, R7 ;  /* 0x0000000704077220 */ /* 0x040fe40000410000 */
[C---:B------:R-:W-:Y:S02]  /*8430*/  FMUL.FTZ R96, R105.reuse, R96 ;  /* 0x0000006069607220 */ /* 0x040fe40000410000 */
[-C--:B------:R-:W-:Y:S02]  /*8440*/  FFMA.FTZ R100, R4, R97.reuse, -R100 ;  /* 0x0000006104647223 */ /* 0x080fe40000010864 */
[----:B------:R-:W-:Y:S02]  /*8450*/  FFMA.FTZ R104, R104, R110, R115 ;  /* 0x0000006e68687223 */ /* 0x000fe40000010073 */
[----:B------:R-:W-:Y:S01]  /*8460*/  FFMA.FTZ R97, R6, R97, R7 ;  /* 0x0000006106617223 */ /* 0x000fe20000010007 */
[----:B------:R-:W-:Y:S01]  /*8470*/  F2FP.PACK_AB R7, R124, R107 ;  /* 0x0000006b7c07723e */ /* 0x000fe200000000ff */
[-C--:B------:R-:W-:Y:S01]  /*8480*/  FFMA.FTZ R101, R105, R102.reuse, -R101 ;  /* 0x0000006669657223 */ /* 0x080fe20000010865 */
[----:B------:R-:W-:Y:S01]  /*8490*/  F2FP.PACK_AB R4, R104, R111 ;  /* 0x0000006f6804723e */ /* 0x000fe200000000ff */
[----:B------:R-:W-:Y:S01]  /*84a0*/  FFMA.FTZ R96, R5, R102, R96 ;  /* 0x0000006605607223 */ /* 0x000fe20000010060 */
[----:B------:R-:W-:-:S04]  /*84b0*/  F2FP.PACK_AB R6, R97, R100 ;  /* 0x000000646106723e */ /* 0x000fc800000000ff */
[----:B------:R-:W-:-:S05]  /*84c0*/  F2FP.PACK_AB R5, R96, R101 ;  /* 0x000000656005723e */ /* 0x000fca00000000ff */
[----:B------:R1:W-:Y:S02]  /*84d0*/  STS.128 [R119+0x14080], R4 ;  /* 0x0140800477007388 */ /* 0x0003e40000000c00 */
.L_x_405:
[----:B------:R-:W-:Y:S05]  /*84e0*/  BSYNC B0 ;  /* 0x0000000000007941 */ /* 0x000fea0003800000 */
.L_x_404:
        /* <DEDUP_REMOVED lines=46> */
.L_x_407:
[----:B------:R-:W-:Y:S05]  /*87d0*/  BSYNC B0 ;  /* 0x0000000000007941 */ /* 0x000fea0003800000 */
.L_x_406:
[----:B-1----:R-:W-:-:S04]  /*87e0*/  IADD3 R4, R12, 0x60, RZ ;  /* 0x000000600c047810 */ /* 0x002fc80007ffe0ff */
        /* <DEDUP_REMOVED lines=44> */
.L_x_401:
[----:B------:R-:W-:Y:S05]  /*8ab0*/  BSYNC B1 ;  /* 0x0000000000017941 */ /* 0x000fea0003800000 */
.L_x_400:
        /* <DEDUP_REMOVED lines=21> */
[--C-:B------:R-:W-:Y:S02]  /*8c10*/  HADD2.F32 R95, -RZ, R4.reuse.H1_H1 ;  /* 0x30000004ff5f7230 */ /* 0x100fe40000004100 */
[----:B------:R-:W-:Y:S01]  /*8c20*/  HADD2.F32 R93, -RZ, R4.H0_H0 ;  /* 0x20000004ff5d7230 */ /* 0x000fe20000004100 */
[-C--:B------:R-:W-:Y:S01]  /*8c30*/  FMUL.FTZ R97, R7, R94.reuse ;  /* 0x0000005e07617220 */ /* 0x080fe20000410000 */
[--C-:B------:R-:W-:Y:S01]  /*8c40*/  HADD2.F32 R4, -RZ, R6.reuse.H0_H0 ;  /* 0x20000006ff047230 */ /* 0x100fe20000004100 */
[----:B------:R-:W-:Y:S01]  /*8c50*/  FMUL.FTZ R94, R92, R94 ;  /* 0x0000005e5c5e7220 */ /* 0x000fe20000410000 */
[--C-:B------:R-:W-:Y:S01]  /*8c60*/  HADD2.F32 R96, -RZ, R5.reuse.H0_H0 ;  /* 0x20000005ff607230 */ /* 0x100fe20000004100 */
[----:B------:R-:W-:Y:S01]  /*8c70*/  FMUL.FTZ R99, R95, R100 ;  /* 0x000000645f637220 */ /* 0x000fe20000410000 */
[----:B------:R-:W-:Y:S01]  /*8c80*/  HADD2.F32 R6, -RZ, R6.H1_H1 ;  /* 0x30000006ff067230 */ /* 0x000fe20000004100 */
[----:B------:R-:W-:Y:S01]  /*8c90*/  FFMA.FTZ R94, R7, R98, R94 ;  /* 0x00000062075e7223 */ /* 0x000fe2000001005e */
[----:B------:R-:W-:Y:S01]  /*8ca0*/  HADD2.F32 R5, -RZ, R5.H1_H1 ;  /* 0x30000005ff057230 */ /* 0x000fe20000004100 */
[C---:B------:R-:W-:Y:S01]  /*8cb0*/  FMUL.FTZ R100, R93.reuse, R100 ;  /* 0x000000645d647220 */ /* 0x040fe20000410000 */
[----:B------:R-:W-:Y:S01]  /*8cc0*/  HADD2.F32 R7, -RZ, R80.H0_H0 ;  /* 0x20000050ff077230 */ /* 0x000fe20000004100 */
[----:B------:R-:W-:-:S02]  /*8cd0*/  FFMA.FTZ R99, R93, R102, -R99 ;  /* 0x000000665d637223 */ /* 0x000fc40000010863 */
[----:B------:R-:W-:Y:S02]  /*8ce0*/  FMUL.FTZ R93, R5, R87 ;  /* 0x00000057055d7220 */ /* 0x000fe40000410000 */
[-C--:B------:R-:W-:Y:S02]  /*8cf0*/  FMUL.FTZ R80, R6, R7.reuse ;  /* 0x0000000706507220 */ /* 0x080fe40000410000 */
[----:B------:R-:W-:Y:S02]  /*8d00*/  FMUL.FTZ R7, R4, R7 ;  /* 0x0000000704077220 */ /* 0x000fe40000410000 */
[----:B------:R-:W-:Y:S02]  /*8d10*/  FMUL.FTZ R87, R96, R87 ;  /* 0x0000005760577220 */ /* 0x000fe40000410000 */
[----:B------:R-:W-:Y:S02]  /*8d20*/  FFMA.FTZ R80, R4, R81, -R80 ;  /* 0x0000005104507223 */ /* 0x000fe40000010850 */
[----:B------:R-:W-:-:S02]  /*8d30*/  FFMA.FTZ R93, R96, R86, -R93 ;  /* 0x00000056605d7223 */ /* 0x000fc4000001085d */
[----:B------:R-:W-:Y:S02]  /*8d40*/  FFMA.FTZ R97, R92, R98, -R97 ;  /* 0x000000625c617223 */ /* 0x000fe40000010861 */
[----:B------:R-:W-:Y:S02]  /*8d50*/  FFMA.FTZ R100, R95, R102, R100 ;  /* 0x000000665f647223 */ /* 0x000fe40000010064 */
[----:B------:R-:W-:Y:S01]  /*8d60*/  FFMA.FTZ R81, R6, R81, R7 ;  /* 0x0000005106517223 */ /* 0x000fe20000010007 */
[----:B------:R-:W-:Y:S01]  /*8d70*/  F2FP.PACK_AB R7, R94, R97 ;  /* 0x000000615e07723e */ /* 0x000fe200000000ff */
[----:B------:R-:W-:Y:S01]  /*8d80*/  FFMA.FTZ R86, R5, R86, R87 ;  /* 0x0000005605567223 */ /* 0x000fe20000010057 */
[----:B------:R-:W-:Y:S02]  /*8d90*/  F2FP.PACK_AB R4, R100, R99 ;  /* 0x000000636404723e */ /* 0x000fe400000000ff */
[----:B------:R-:W-:Y:S02]  /*8da0*/  F2FP.PACK_AB R6, R81, R80 ;  /* 0x000000505106723e */ /* 0x000fe400000000ff */
[----:B------:R-:W-:-:S05]  /*8db0*/  F2FP.PACK_AB R5, R86, R93 ;  /* 0x0000005d5605723e */ /* 0x000fca00000000ff */
[----:B------:R1:W-:Y:S02]  /*8dc0*/  STS.128 [R119+0x11080], R4 ;  /* 0x0110800477007388 */ /* 0x0003e40000000c00 */
.L_x_411:
[----:B------:R-:W-:Y:S05]  /*8dd0*/  BSYNC B0 ;  /* 0x0000000000007941 */ /* 0x000fea0003800000 */
.L_x_410:
        /* <DEDUP_REMOVED lines=35> */
[----:B------:R-:W-:Y:S02]  /*9010*/  FMUL.FTZ R74, R91, R74 ;  /* 0x0000004a5b4a7220 */ /* 0x000fe40000410000 */
        /* <DEDUP_REMOVED lines=10> */
.L_x_413:
[----:B------:R-:W-:Y:S05]  /*90c0*/  BSYNC B0 ;  /* 0x0000000000007941 */ /* 0x000fea0003800000 */
.L_x_412:
[----:B-1----:R-:W-:Y:S01]  /*90d0*/  IADD3 R4, R12, 0x40, RZ ;  /* 0x000000400c047810 */ /* 0x002fe20007ffe0ff */
[----:B------:R-:W-:Y:S03]  /*90e0*/  BSSY B0, `(.L_x_414) ;  /* 0x000002d000007945 */ /* 0x000fe60003800000 */
[----:B------:R-:W-:-:S13]  /*90f0*/  ISETP.GE.AND P0, PT, R4, c[0x0][0x27c], PT ;  /* 0x00009f0004007a0c */ /* 0x000fda0003f06270 */
[----:B------:R-:W-:Y:S05]  /*9100*/  @P0 BRA `(.L_x_415) ;  /* 0x000002a000000947 */ /* 0x000fea0003800000 */
[----:B------:R-:W1:Y:S01]  /*9110*/  LDS.128 R4, [R119+0x19080] ;  /* 0x0190800077047984 */ /* 0x000e620000000c00 */
[--C-:B------:R-:W-:Y:S01]  /*9120*/  SHF.R.U64 R75, R82, 0x10, R83.reuse ;  /* 0x00000010524b7819 */ /* 0x100fe20000001253 */
[--C-:B------:R-:W-:Y:S01]  /*9130*/  HADD2.F32 R86, -RZ, R65.reuse.H1_H1 ;  /* 0x30000041ff567230 */ /* 0x100fe20000004100 */
[----:B------:R-:W-:Y:S01]  /*9140*/  SHF.R.U32.HI R82, RZ, 0x10, R83 ;  /* 0x00000010ff527819 */ /* 0x000fe20000011653 */
[----:B------:R-:W-:Y:S01]  /*9150*/  HADD2.F32 R65, -RZ, R65.H0_H0 ;  /* 0x20000041ff417230 */ /* 0x000fe20000004100 */
[--C-:B------:R-:W-:Y:S01]  /*9160*/  SHF.R.U64 R74, R84, 0x10, R85.reuse ;  /* 0x00000010544a7819 */ /* 0x100fe20000001255 */
[----:B------:R-:W-:Y:S01]  /*9170*/  HADD2.F32 R88, -RZ, R68.H1_H1 ;  /* 0x30000044ff587230 */ /* 0x000fe20000004100 */
[----:B------:R-:W-:Y:S01]  /*9180*/  SHF.R.U32.HI R84, RZ, 0x10, R85 ;  /* 0x00000010ff547819 */ /* 0x000fe20000011655 */
[----:B------:R-:W-:Y:S02]  /*9190*/  HADD2.F32 R82, -RZ, R82.H0_H0 ;  /* 0x20000052ff527230 */ /* 0x000fe40000004100 */
[----:B------:R-:W-:-:S02]  /*91a0*/  HADD2.F32 R74, -RZ, R74.H0_H0 ;  /* 0x2000004aff4a7230 */ /* 0x000fc40000004100 */
        /* <DEDUP_REMOVED lines=15> */
[----:B------:R-:W-:Y:S01]  /*92a0*/  FMUL.FTZ R86, R81, R86 ;  /* 0x0000005651567220 */ /* 0x000fe20000410000 */
[----:B------:R-:W-:Y:S01]  /*92b0*/  HADD2.F32 R7, -RZ, R68.H0_H0 ;  /* 0x20000044ff077230 */ /* 0x000fe20000004100 */
[----:B------:R-:W-:-:S02]  /*92c0*/  FMUL.FTZ R68, R6, R65 ;  /* 0x0000004106447220 */ /* 0x000fc40000410000 */
[-C--:B------:R-:W-:Y:S02]  /*92d0*/  FMUL.FTZ R75, R5, R80.reuse ;  /* 0x00000050054b7220 */ /* 0x080fe40000410000 */
[C---:B------:R-:W-:Y:S02]  /*92e0*/  FMUL.FTZ R65, R4.reuse, R65 ;  /* 0x0000004104417220 */ /* 0x040fe40000410000 */
[----:B------:R-:W-:Y:S02]  /*92f0*/  FMUL.FTZ R80, R85, R80 ;  /* 0x0000005055507220 */ /* 0x000fe40000410000 */
[-C--:B------:R-:W-:Y:S02]  /*9300*/  FFMA.FTZ R89, R81, R88.reuse, -R89 ;  /* 0x0000005851597223 */ /* 0x080fe40000010859 */
[----:B------:R-:W-:Y:S02]  /*9310*/  FFMA.FTZ R86, R83, R88, R86 ;  /* 0x0000005853567223 */ /* 0x000fe40000010056 */
[----:B------:R-:W-:-:S02]  /*9320*/  FFMA.FTZ R68, R4, R7, -R68 ;  /* 0x0000000704447223 */ /* 0x000fc40000010844 */
        /* <DEDUP_REMOVED lines=8> */
.L_x_415:
[----:B------:R-:W-:Y:S05]  /*93b0*/  BSYNC B0 ;  /* 0x0000000000007941 */ /* 0x000fea0003800000 */
.L_x_414:
[----:B-1----:R-:W-:-:S04]  /*93c0*/  IADD3 R4, R12, 0x60, RZ ;  /* 0x000000600c047810 */ /* 0x002fc80007ffe0ff */
        /* <DEDUP_REMOVED lines=8> */
[----:B------:R-:W-:Y:S01]  /*9450*/  HADD2.F32 R68, -RZ, R68.H0_H0 ;  /* 0x20000044ff447230 */ /* 0x000fe20000004100 */
[----:B------:R-:W-:Y:S01]  /*9460*/  SHF.R.U32.HI R78, RZ, 0x10, R79 ;  /* 0x00000010ff4e7819 */ /* 0x000fe2000001164f */
[----:B------:R-:W-:Y:S02]  /*9470*/  HADD2.F32 R76, -RZ, R76.H0_H0 ;  /* 0x2000004cff4c7230 */ /* 0x000fe40000004100 */
[----:B------:R-:W-:-:S02]  /*9480*/  HADD2.F32 R82, -RZ, R63.H1_H1 ;  /* 0x3000003fff527230 */ /* 0x000fc40000004100 */
        /* <DEDUP_REMOVED lines=9> */
[----:B------:R-:W-:Y:S01]  /*9520*/  HADD2.F32 R6, -RZ, R6.H1_H1 ;  /* 0x30000006ff067230 */ /* 0x000fe20000004100 */
[-C--:B------:R-:W-:Y:S01]  /*9530*/  FFMA.FTZ R81, R74, R78.reuse, -R81 ;  /* 0x0000004e4a517223 */ /* 0x080fe20000010851 */
[--C-:B------:R-:W-:Y:S01]  /*9540*/  HADD2.F32 R79, -RZ, R5.reuse.H0_H0 ;  /* 0x20000005ff4f7230 */ /* 0x100fe20000004100 */
[----:B------:R-:W-:Y:S01]  /*9550*/  FFMA.FTZ R76, R7, R78, R76 ;  /* 0x0000004e074c7223 */ /* 0x000fe2000001004c */
[----:B------:R-:W-:Y:S01]  /*9560*/  HADD2.F32 R5, -RZ, R5.H1_H1 ;  /* 0x30000005ff057230 */ /* 0x000fe20000004100 */
[----:B------:R-:W-:Y:S01]  /*9570*/  FMUL.FTZ R7, R6, R53 ;  /* 0x0000003506077220 */ /* 0x000fe20000410000 */
[----:B------:R-:W-:Y:S01]  /*9580*/  HADD2.F32 R74, -RZ, R65.H0_H0 ;  /* 0x20000041ff4a7230 */ /* 0x000fe20000004100 */
[----:B------:R-:W-:-:S02]  /*9590*/  FMUL.FTZ R83, R77, R80 ;  /* 0x000000504d537220 */ /* 0x000fc40000410000 */
[C---:B------:R-:W-:Y:S02]  /*95a0*/  FMUL.FTZ R53, R4.reuse, R53 ;  /* 0x0000003504357220 */ /* 0x040fe40000410000 */
[----:B------:R-:W-:Y:S02]  /*95b0*/  FMUL.FTZ R65, R5, R68 ;  /* 0x0000004405417220 */ /* 0x000fe40000410000 */
[----:B------:R-:W-:Y:S02]  /*95c0*/  FMUL.FTZ R80, R75, R80 ;  /* 0x000000504b507220 */ /* 0x000fe40000410000 */
[----:B------:R-:W-:Y:S02]  /*95d0*/  FMUL.FTZ R68, R79, R68 ;  /* 0x000000444f447220 */ /* 0x000fe40000410000 */
[----:B------:R-:W-:Y:S01]  /*95e0*/  FFMA.FTZ R4, R4, R63, -R7 ;  /* 0x0000003f04047223 */ /* 0x000fe20000010807 */
[----:B------:R-:W-:Y:S01]  /*95f0*/  F2FP.PACK_AB R7, R76, R81 ;  /* 0x000000514c07723e */ /* 0x000fe200000000ff */
[----:B------:R-:W-:-:S02]  /*9600*/  FFMA.FTZ R53, R6, R63, R53 ;  /* 0x0000003f06357223 */ /* 0x000fc40000010035 */
[-C--:B------:R-:W-:Y:S02]  /*9610*/  FFMA.FTZ R83, R75, R82.reuse, -R83 ;  /* 0x000000524b537223 */ /* 0x080fe40000010853 */
[----:B------:R-:W-:Y:S01]  /*9620*/  FFMA.FTZ R80, R77, R82, R80 ;  /* 0x000000524d507223 */ /* 0x000fe20000010050 */
[----:B------:R-:W-:Y:S01]  /*9630*/  F2FP.PACK_AB R6, R53, R4 ;  /* 0x000000043506723e */ /* 0x000fe200000000ff */
[-C--:B------:R-:W-:Y:S02]  /*9640*/  FFMA.FTZ R65, R79, R74.reuse, -R65 ;  /* 0x0000004a4f417223 */ /* 0x080fe40000010841 */
[----:B------:R-:W-:Y:S01]  /*9650*/  FFMA.FTZ R68, R5, R74, R68 ;  /* 0x0000004a05447223 */ /* 0x000fe20000010044 */
[----:B------:R-:W-:-:S04]  /*9660*/  F2FP.PACK_AB R4, R80, R83 ;  /* 0x000000535004723e */ /* 0x000fc800000000ff */
[----:B------:R-:W-:-:S05]  /*9670*/  F2FP.PACK_AB R5, R68, R65 ;  /* 0x000000414405723e */ /* 0x000fca00000000ff */
[----:B------:R1:W-:Y:S02]  /*9680*/  STS.128 [R119+0x1d080], R4 ;  /* 0x01d0800477007388 */ /* 0x0003e40000000c00 */
.L_x_409:
[----:B------:R-:W-:Y:S05]  /*9690*/  BSYNC B1 ;  /* 0x0000000000017941 */ /* 0x000fea0003800000 */
.L_x_408:
        /* <DEDUP_REMOVED lines=9> */
[--C-:B------:R-:W-:Y:S01]  /*9730*/  HADD2.F32 R74, -RZ, R43.reuse.H1_H1 ;  /* 0x3000002bff4a7230 */ /* 0x100fe20000004100 */
[----:B------:R-:W-:Y:S01]  /*9740*/  SHF.R.U32.HI R70, RZ, 0x10, R71 ;  /* 0x00000010ff467819 */ /* 0x000fe20000011647 */
[----:B------:R-:W-:Y:S01]  /*9750*/  HADD2.F32 R75, -RZ, R52.H1_H1 ;  /* 0x30000034ff4b7230 */ /* 0x000fe20000004100 */
[--C-:B------:R-:W-:Y:S01]  /*9760*/  SHF.R.U64 R53, R72, 0x10, R73.reuse ;  /* 0x0000001048357819 */ /* 0x100fe20000001249 */
[----:B------:R-:W-:Y:S01]  /*9770*/  HADD2.F32 R43, -RZ, R43.H0_H0 ;  /* 0x2000002bff2b7230 */ /* 0x000fe20000004100 */
[----:B------:R-:W-:Y:S01]  /*9780*/  SHF.R.U32.HI R72, RZ, 0x10, R73 ;  /* 0x00000010ff487819 */ /* 0x000fe20000011649 */
[----:B------:R-:W-:-:S04]  /*9790*/  HADD2.F32 R70, -RZ, R70.H0_H0 ;  /* 0x20000046ff467230 */ /* 0x000fc80000004100 */
[----:B------:R-:W-:Y:S02]  /*97a0*/  HADD2.F32 R76, -RZ, R72.H0_H0 ;  /* 0x20000048ff4c7230 */ /* 0x000fe40000004100 */
[--C-:B-1----:R-:W-:Y:S02]  /*97b0*/  HADD2.F32 R71, -RZ, R4.reuse.H1_H1 ;  /* 0x30000004ff477230 */ /* 0x102fe40000004100 */
[--C-:B------:R-:W-:Y:S02]  /*97c0*/  HADD2.F32 R65, -RZ, R7.reuse.H0_H0 ;  /* 0x20000007ff417230 */ /* 0x100fe40000004100 */
[----:B------:R-:W-:Y:S01]  /*97d0*/  HADD2.F32 R7, -RZ, R7.H1_H1 ;  /* 0x30000007ff077230 */ /* 0x000fe20000004100 */
[----:B------:R-:W-:Y:S01]  /*97e0*/  FMUL.FTZ R77, R71, R74 ;  /* 0x0000004a474d7220 */ /* 0x000fe20000410000 */
[----:B------:R-:W-:Y:S02]  /*97f0*/  HADD2.F32 R68, -RZ, R4.H0_H0 ;  /* 0x20000004ff447230 */ /* 0x000fe40000004100 */
[--C-:B------:R-:W-:Y:S01]  /*9800*/  HADD2.F32 R4, -RZ, R6.reuse.H0_H0 ;  /* 0x20000006ff047230 */ /* 0x100fe20000004100 */
[-C--:B------:R-:W-:Y:S01]  /*9810*/  FMUL.FTZ R72, R7, R70.reuse ;  /* 0x0000004607487220 */ /* 0x080fe20000410000 */
[--C-:B------:R-:W-:Y:S01]  /*9820*/  HADD2.F32 R73, -RZ, R5.reuse.H0_H0 ;  /* 0x20000005ff497230 */ /* 0x100fe20000004100 */
[----:B------:R-:W-:Y:S01]  /*9830*/  FMUL.FTZ R70, R65, R70 ;  /* 0x0000004641467220 */ /* 0x000fe20000410000 */
[----:B------:R-:W-:Y:S01]  /*9840*/  HADD2.F32 R6, -RZ, R6.H1_H1 ;  /* 0x30000006ff067230 */ /* 0x000fe20000004100 */
[C---:B------:R-:W-:Y:S01]  /*9850*/  FMUL.FTZ R74, R68.reuse, R74 ;  /* 0x0000004a444a7220 */ /* 0x040fe20000410000 */
[----:B------:R-:W-:Y:S01]  /*9860*/  HADD2.F32 R5, -RZ, R5.H1_H1 ;  /* 0x30000005ff057230 */ /* 0x000fe20000004100 */
[----:B------:R-:W-:Y:S01]  /*9870*/  FFMA.FTZ R77, R68, R75, -R77 ;  /* 0x0000004b444d7223 */ /* 0x000fe2000001084d */
[----:B------:R-:W-:Y:S01]  /*9880*/  HADD2.F32 R68, -RZ, R63.H0_H0 ;  /* 0x2000003fff447230 */ /* 0x000fe20000004100 */
[----:B------:R-:W-:Y:S01]  /*9890*/  FFMA.FTZ R7, R7, R76, R70 ;  /* 0x0000004c07077223 */ /* 0x000fe20000010046 */
[----:B------:R-:W-:Y:S01]  /*98a0*/  HADD2.F32 R63, -RZ, R52.H0_H0 ;  /* 0x20000034ff3f7230 */ /* 0x000fe20000004100 */
[----:B------:R-:W-:Y:S01]  /*98b0*/  FMUL.FTZ R52, R6, R43 ;  /* 0x0000002b06347220 */ /* 0x000fe20000410000 */
[----:B------:R-:W-:Y:S01]  /*98c0*/  HADD2.F32 R70, -RZ, R53.H0_H0 ;  /* 0x20000035ff467230 */ /* 0x000fe20000004100 */
[----:B------:R-:W-:-:S02]  /*98d0*/  FMUL.FTZ R53, R5, R68 ;  /* 0x0000004405357220 */ /* 0x000fc40000410000 */
[C---:B------:R-:W-:Y:S02]  /*98e0*/  FMUL.FTZ R43, R4.reuse, R43 ;  /* 0x0000002b042b7220 */ /* 0x040fe40000410000 */
[----:B------:R-:W-:Y:S02]  /*98f0*/  FMUL.FTZ R68, R73, R68 ;  /* 0x0000004449447220 */ /* 0x000fe40000410000 */
[----:B------:R-:W-:Y:S02]  /*9900*/  FFMA.FTZ R72, R65, R76, -R72 ;  /* 0x0000004c41487223 */ /* 0x000fe40000010848 */
[----:B------:R-:W-:Y:S02]  /*9910*/  FFMA.FTZ R74, R71, R75, R74 ;  /* 0x0000004b474a7223 */ /* 0x000fe4000001004a */
[-C--:B------:R-:W-:Y:S01]  /*9920*/  FFMA.FTZ R52, R4, R63.reuse, -R52 ;  /* 0x0000003f04347223 */ /* 0x080fe20000010834 */
[----:B------:R-:W-:Y:S01]  /*9930*/  F2FP.PACK_AB R7, R7, R72 ;  /* 0x000000480707723e */ /* 0x000fe200000000ff */
[----:B------:R-:W-:Y:S01]  /*9940*/  FFMA.FTZ R43, R6, R63, R43 ;  /* 0x0000003f062b7223 */ /* 0x000fe2000001002b */
[----:B------:R-:W-:Y:S01]  /*9950*/  F2FP.PACK_AB R4, R74, R77 ;  /* 0x0000004d4a04723e */ /* 0x000fe200000000ff */
[----:B------:R-:W-:-:S02]  /*9960*/  FFMA.FTZ R53, R73, R70, -R53 ;  /* 0x0000004649357223 */ /* 0x000fc40000010835 */
[----:B------:R-:W-:Y:S01]  /*9970*/  FFMA.FTZ R68, R5, R70, R68 ;  /* 0x0000004605447223 */ /* 0x000fe20000010044 */
[----:B------:R-:W-:-:S04]  /*9980*/  F2FP.PACK_AB R6, R43, R52 ;  /* 0x000000342b06723e */ /* 0x000fc800000000ff */
[----:B------:R-:W-:-:S05]  /*9990*/  F2FP.PACK_AB R5, R68, R53 ;  /* 0x000000354405723e */ /* 0x000fca00000000ff */
[----:B------:R1:W-:Y:S02]  /*99a0*/  STS.128 [R119+0x12080], R4 ;  /* 0x0120800477007388 */ /* 0x0003e40000000c00 */
.L_x_419:
[----:B------:R-:W-:Y:S05]  /*99b0*/  BSYNC B0 ;  /* 0x0000000000007941 */ /* 0x000fea0003800000 */
.L_x_418:
        /* <DEDUP_REMOVED lines=15> */
[--C-:B-1----:R-:W-:Y:S02]  /*9ab0*/  HADD2.F32 R53, -RZ, R7.reuse.H0_H0 ;  /* 0x20000007ff357230 */ /* 0x102fe40000004100 */
[----:B------:R-:W-:Y:S02]  /*9ac0*/  HADD2.F32 R7, -RZ, R7.H1_H1 ;  /* 0x30000007ff077230 */ /* 0x000fe40000004100 */
[--C-:B------:R-:W-:Y:S02]  /*9ad0*/  HADD2.F32 R55, -RZ, R4.reuse.H0_H0 ;  /* 0x20000004ff377230 */ /* 0x100fe40000004100 */
[----:B------:R-:W-:Y:S01]  /*9ae0*/  HADD2.F32 R63, -RZ, R4.H1_H1 ;  /* 0x30000004ff3f7230 */ /* 0x000fe20000004100 */
[-C--:B------:R-:W-:Y:S01]  /*9af0*/  FMUL.FTZ R66, R7, R54.reuse ;  /* 0x0000003607427220 */ /* 0x080fe20000410000 */
[--C-:B------:R-:W-:Y:S01]  /*9b00*/  HADD2.F32 R4, -RZ, R6.reuse.H0_H0 ;  /* 0x20000006ff047230 */ /* 0x100fe20000004100 */
[C---:B------:R-:W-:Y:S01]  /*9b10*/  FMUL.FTZ R54, R53.reuse, R54 ;  /* 0x0000003635367220 */ /* 0x040fe20000410000 */
[--C-:B------:R-:W-:Y:S01]  /*9b20*/  HADD2.F32 R65, -RZ, R5.reuse.H0_H0 ;  /* 0x20000005ff417230 */ /* 0x100fe20000004100 */
[-C--:B------:R-:W-:Y:S01]  /*9b30*/  FFMA.FTZ R66, R53, R70.reuse, -R66 ;  /* 0x0000004635427223 */ /* 0x080fe20000010842 */
[----:B------:R-:W-:Y:S01]  /*9b40*/  HADD2.F32 R6, -RZ, R6.H1_H1 ;  /* 0x30000006ff067230 */ /* 0x000fe20000004100 */
[----:B------:R-:W-:Y:S01]  /*9b50*/  FFMA.FTZ R7, R7, R70, R54 ;  /* 0x0000004607077223 */ /* 0x000fe20000010036 */
[----:B------:R-:W-:Y:S01]  /*9b60*/  HADD2.F32 R5, -RZ, R5.H1_H1 ;  /* 0x30000005ff057230 */ /* 0x000fe20000004100 */
[----:B------:R-:W-:Y:S01]  /*9b70*/  FMUL.FTZ R67, R63, R68 ;  /* 0x000000443f437220 */ /* 0x000fe20000410000 */
[----:B------:R-:W-:Y:S01]  /*9b80*/  HADD2.F32 R53, -RZ, R42.H0_H0 ;  /* 0x2000002aff357230 */ /* 0x000fe20000004100 */
[----:B------:R-:W-:Y:S01]  /*9b90*/  FMUL.FTZ R42, R6, R37 ;  /* 0x00000025062a7220 */ /* 0x000fe20000410000 */
[----:B------:R-:W-:Y:S01]  /*9ba0*/  HADD2.F32 R54, -RZ, R43.H0_H0 ;  /* 0x2000002bff367230 */ /* 0x000fe20000004100 */
[----:B------:R-:W-:Y:S01]  /*9bb0*/  FMUL.FTZ R43, R5, R52 ;  /* 0x00000034052b7220 */ /* 0x000fe20000410000 */
[----:B------:R-:W-:Y:S01]  /*9bc0*/  F2FP.PACK_AB R7, R7, R66 ;  /* 0x000000420707723e */ /* 0x000fe200000000ff */
[----:B------:R-:W-:-:S02]  /*9bd0*/  FMUL.FTZ R68, R55, R68 ;  /* 0x0000004437447220 */ /* 0x000fc40000410000 */
[C---:B------:R-:W-:Y:S02]  /*9be0*/  FMUL.FTZ R37, R4.reuse, R37 ;  /* 0x0000002504257220 */ /* 0x040fe40000410000 */
[----:B------:R-:W-:Y:S02]  /*9bf0*/  FMUL.FTZ R52, R65, R52 ;  /* 0x0000003441347220 */ /* 0x000fe40000410000 */
[-C--:B------:R-:W-:Y:S02]  /*9c00*/  FFMA.FTZ R67, R55, R72.reuse, -R67 ;  /* 0x0000004837437223 */ /* 0x080fe40000010843 */
[----:B------:R-:W-:Y:S02]  /*9c10*/  FFMA.FTZ R68, R63, R72, R68 ;  /* 0x000000483f447223 */ /* 0x000fe40000010044 */
[-C--:B------:R-:W-:Y:S02]  /*9c20*/  FFMA.FTZ R42, R4, R53.reuse, -R42 ;  /* 0x00000035042a7223 */ /* 0x080fe4000001082a */
[----:B------:R-:W-:Y:S01]  /*9c30*/  FFMA.FTZ R37, R6, R53, R37 ;  /* 0x0000003506257223 */ /* 0x000fe20000010025 */
[----:B------:R-:W-:Y:S01]  /*9c40*/  F2FP.PACK_AB R4, R68, R67 ;  /* 0x000000434404723e */ /* 0x000fe200000000ff */
[----:B------:R-:W-:-:S02]  /*9c50*/  FFMA.FTZ R43, R65, R54, -R43 ;  /* 0x00000036412b7223 */ /* 0x000fc4000001082b */
[----:B------:R-:W-:Y:S01]  /*9c60*/  FFMA.FTZ R52, R5, R54, R52 ;  /* 0x0000003605347223 */ /* 0x000fe20000010034 */
[----:B------:R-:W-:-:S04]  /*9c70*/  F2FP.PACK_AB R6, R37, R42 ;  /* 0x0000002a2506723e */ /* 0x000fc800000000ff */
[----:B------:R-:W-:-:S05]  /*9c80*/  F2FP.PACK_AB R5, R52, R43 ;  /* 0x0000002b3405723e */ /* 0x000fca00000000ff */
[----:B------:R1:W-:Y:S02]  /*9c90*/  STS.128 [R119+0x16080], R4 ;  /* 0x0160800477007388 */ /* 0x0003e40000000c00 */
.L_x_421:
[----:B------:R-:W-:Y:S05]  /*9ca0*/  BSYNC B0 ;  /* 0x0000000000007941 */ /* 0x000fea0003800000 */
.L_x_420:
        /* <DEDUP_REMOVED lines=31> */
[----:B------:R-:W-:Y:S01]  /*9ea0*/  F2FP.PACK_AB R7, R7, R46 ;  /* 0x0000002e0707723e */ /* 0x000fe200000000ff */
[----:B------:R-:W-:-:S02]  /*9eb0*/  FMUL.FTZ R44, R5, R42 ;  /* 0x0000002a052c7220 */ /* 0x000fc40000410000 */
[C---:B------:R-:W-:Y:S02]  /*9ec0*/  FMUL.FTZ R54, R45.reuse, R54 ;  /* 0x000000362d367220 */ /* 0x040fe40000410000 */
[----:B------:R-:W-:Y:S02]  /*9ed0*/  FMUL.FTZ R33, R4, R33 ;  /* 0x0000002104217220 */ /* 0x000fe40000410000 */
[----:B------:R-:W-:Y:S02]  /*9ee0*/  FMUL.FTZ R42, R52, R42 ;  /* 0x0000002a342a7220 */ /* 0x000fe40000410000 */
[-C--:B------:R-:W-:Y:S02]  /*9ef0*/  FFMA.FTZ R53, R45, R68.reuse, -R53 ;  /* 0x000000442d357223 */ /* 0x080fe40000010835 */
[----:B------:R-:W-:Y:S02]  /*9f00*/  FFMA.FTZ R54, R47, R68, R54 ;  /* 0x000000442f367223 */ /* 0x000fe40000010036 */
[----:B------:R-:W-:-:S02]  /*9f10*/  FFMA.FTZ R36, R4, R43, -R36 ;  /* 0x0000002b04247223 */ /* 0x000fc40000010824 */
[----:B------:R-:W-:Y:S01]  /*9f20*/  FFMA.FTZ R33, R6, R43, R33 ;  /* 0x0000002b06217223 */ /* 0x000fe20000010021 */
[----:B------:R-:W-:Y:S01]  /*9f30*/  F2FP.PACK_AB R4, R54, R53 ;  /* 0x000000353604723e */ /* 0x000fe200000000ff */
[-C--:B------:R-:W-:Y:S02]  /*9f40*/  FFMA.FTZ R44, R52, R37.reuse, -R44 ;  /* 0x00000025342c7223 */ /* 0x080fe4000001082c */
[----:B------:R-:W-:Y:S01]  /*9f50*/  FFMA.FTZ R5, R5, R37, R42 ;  /* 0x0000002505057223 */ /* 0x000fe2000001002a */
[----:B------:R-:W-:-:S04]  /*9f60*/  F2FP.PACK_AB R6, R33, R36 ;  /* 0x000000242106723e */ /* 0x000fc800000000ff */
[----:B------:R-:W-:-:S05]  /*9f70*/  F2FP.PACK_AB R5, R5, R44 ;  /* 0x0000002c0505723e */ /* 0x000fca00000000ff */
[----:B------:R1:W-:Y:S02]  /*9f80*/  STS.128 [R119+0x1a080], R4 ;  /* 0x01a0800477007388 */ /* 0x0003e40000000c00 */
.L_x_423:
[----:B------:R-:W-:Y:S05]  /*9f90*/  BSYNC B0 ;  /* 0x0000000000007941 */ /* 0x000fea0003800000 */
.L_x_422:
        /* <DEDUP_REMOVED lines=45> */
.L_x_417:
[----:B------:R-:W-:Y:S05]  /*a270*/  BSYNC B1 ;  /* 0x0000000000017941 */ /* 0x000fea0003800000 */
.L_x_416:
[----:B-1----:R-:W-:-:S04]  /*a280*/  IADD3 R4, R51, 0x60, RZ ;  /* 0x0000006033047810 */ /* 0x002fc80007ffe0ff */
        /* <DEDUP_REMOVED lines=31> */
[----:B------:R-:W-:-:S02]  /*a480*/  FMUL.FTZ R28, R6, R23 ;  /* 0x00000017061c7220 */ /* 0x000fc40000410000 */
[----:B------:R-:W-:Y:S02]  /*a490*/  FMUL.FTZ R31, R5, R30 ;  /* 0x0000001e051f7220 */ /* 0x000fe40000410000 */
[C---:B------:R-:W-:Y:S02]  /*a4a0*/  FMUL.FTZ R38, R33.reuse, R38 ;  /* 0x0000002621267220 */ /* 0x040fe40000410000 */
[----:B------:R-:W-:Y:S02]  /*a4b0*/  FMUL.FTZ R23, R4, R23 ;  /* 0x0000001704177220 */ /* 0x000fe40000410000 */
[----:B------:R-:W-:Y:S02]  /*a4c0*/  FMUL.FTZ R30, R36, R30 ;  /* 0x0000001e241e7220 */ /* 0x000fe40000410000 */
[-C--:B------:R-:W-:Y:S02]  /*a4d0*/  FFMA.FTZ R39, R33, R40.reuse, -R39 ;  /* 0x0000002821277223 */ /* 0x080fe40000010827 */
[----:B------:R-:W-:-:S02]  /*a4e0*/  FFMA.FTZ R38, R35, R40, R38 ;  /* 0x0000002823267223 */ /* 0x000fc40000010026 */
[-C--:B------:R-:W-:Y:S02]  /*a4f0*/  FFMA.FTZ R28, R4, R7.reuse, -R28 ;  /* 0x00000007041c7223 */ /* 0x080fe4000001081c */
        /* <DEDUP_REMOVED lines=8> */
.L_x_426:
[----:B------:R-:W-:Y:S05]  /*a580*/  BSYNC B0 ;  /* 0x0000000000007941 */ /* 0x000fea0003800000 */
.L_x_425:
        /* <DEDUP_REMOVED lines=15> */
[--C-:B-1----:R-:W-:Y:S02]  /*a680*/  HADD2.F32 R27, -RZ, R7.reuse.H0_H0 ;  /* 0x20000007ff1b7230 */ /* 0x102fe40000004100 */
[----:B------:R-:W-:Y:S02]  /*a690*/  HADD2.F32 R7, -RZ, R7.H1_H1 ;  /* 0x30000007ff077230 */ /* 0x000fe40000004100 */
[--C-:B------:R-:W-:Y:S02]  /*a6a0*/  HADD2.F32 R29, -RZ, R4.reuse.H1_H1 ;  /* 0x30000004ff1d7230 */ /* 0x100fe40000004100 */
[----:B------:R-:W-:Y:S01]  /*a6b0*/  HADD2.F32 R28, -RZ, R4.H0_H0 ;  /* 0x20000004ff1c7230 */ /* 0x000fe20000004100 */
[-C--:B------:R-:W-:Y:S01]  /*a6c0*/  FMUL.FTZ R26, R7, R30.reuse ;  /* 0x0000001e071a7220 */ /* 0x080fe20000410000 */
[--C-:B------:R-:W-:Y:S01]  /*a6d0*/  HADD2.F32 R4, -RZ, R6.reuse.H0_H0 ;  /* 0x20000006ff047230 */ /* 0x100fe20000004100 */
[-C--:B------:R-:W-:Y:S01]  /*a6e0*/  FMUL.FTZ R34, R29, R31.reuse ;  /* 0x0000001f1d227220 */ /* 0x080fe20000410000 */
[--C-:B------:R-:W-:Y:S01]  /*a6f0*/  HADD2.F32 R25, -RZ, R5.reuse.H0_H0 ;  /* 0x20000005ff197230 */ /* 0x100fe20000004100 */
[C---:B------:R-:W-:Y:S01]  /*a700*/  FMUL.FTZ R30, R27.reuse, R30 ;  /* 0x0000001e1b1e7220 */ /* 0x040fe20000410000 */
[----:B------:R-:W-:Y:S01]  /*a710*/  HADD2.F32 R6, -RZ, R6.H1_H1 ;  /* 0x30000006ff067230 */ /* 0x000fe20000004100 */
[----:B------:R-:W-:Y:S01]  /*a720*/  FFMA.FTZ R26, R27, R32, -R26 ;  /* 0x000000201b1a7223 */ /* 0x000fe2000001081a */
        /* <DEDUP_REMOVED lines=9> */
[----:B------:R-:W-:Y:S02]  /*a7c0*/  FFMA.FTZ R7, R7, R32, R30 ;  /* 0x0000002007077223 */ /* 0x000fe4000001001e */
        /* <DEDUP_REMOVED lines=10> */
.L_x_428:
[----:B------:R-:W-:Y:S05]  /*a870*/  BSYNC B0 ;  /* 0x0000000000007941 */ /* 0x000fea0003800000 */
.L_x_427:
        /* <DEDUP_REMOVED lines=24> */
[-C--:B------:R-:W-:Y:S01]  /*aa00*/  FMUL.FTZ R28, R23, R25.reuse ;  /* 0x00000019171c7220 */ /* 0x080fe20000410000 */
[----:B------:R-:W-:Y:S01]  /*aa10*/  HADD2.F32 R5, -RZ, R5.H1_H1 ;  /* 0x30000005ff057230 */ /* 0x000fe20000004100 */
[C---:B------:R-:W-:Y:S01]  /*aa20*/  FMUL.FTZ R30, R22.reuse, R25 ;  /* 0x00000019161e7220 */ /* 0x040fe20000410000 */
[----:B------:R-:W-:Y:S01]  /*aa30*/  HADD2.F32 R19, -RZ, R8.H0_H0 ;  /* 0x20000008ff137230 */ /* 0x000fe20000004100 */
[----:B------:R-:W-:Y:S01]  /*aa40*/  FFMA.FTZ R7, R7, R26, R24 ;  /* 0x0000001a07077223 */ /* 0x000fe20000010018 */
[----:B------:R-:W-:Y:S01]  /*aa50*/  HADD2.F32 R25, -RZ, R10.H0_H0 ;  /* 0x2000000aff197230 */ /* 0x000fe20000004100 */
[----:B------:R-:W-:Y:S01]  /*aa60*/  FFMA.FTZ R28, R22, R27, -R28 ;  /* 0x0000001b161c7223 */ /* 0x000fe2000001081c */
[----:B------:R-:W-:Y:S01]  /*aa70*/  HADD2.F32 R10, -RZ, R13.H0_H0 ;  /* 0x2000000dff0a7230 */ /* 0x000fe20000004100 */
[----:B------:R-:W-:Y:S01]  /*aa80*/  FMUL.FTZ R8, R6, R19 ;  /* 0x0000001306087220 */ /* 0x000fe20000410000 */
[----:B------:R-:W-:Y:S01]  /*aa90*/  F2FP.PACK_AB R7, R7, R18 ;  /* 0x000000120707723e */ /* 0x000fe200000000ff */
[----:B------:R-:W-:-:S02]  /*aaa0*/  FMUL.FTZ R13, R5, R14 ;  /* 0x0000000e050d7220 */ /* 0x000fc40000410000 */
[C---:B------:R-:W-:Y:S02]  /*aab0*/  FMUL.FTZ R19, R4.reuse, R19 ;  /* 0x0000001304137220 */ /* 0x040fe40000410000 */
[----:B------:R-:W-:Y:S02]  /*aac0*/  FMUL.FTZ R14, R15, R14 ;  /* 0x0000000e0f0e7220 */ /* 0x000fe40000410000 */
        /* <DEDUP_REMOVED lines=9> */
.L_x_430:
[----:B------:R-:W-:Y:S05]  /*ab60*/  BSYNC B0 ;  /* 0x0000000000007941 */ /* 0x000fea0003800000 */
.L_x_429:
[----:B------:R-:W-:-:S04]  /*ab70*/  IADD3 R12, R12, 0x60, RZ ;  /* 0x000000600c0c7810 */ /* 0x000fc80007ffe0ff */
[----:B------:R-:W-:-:S13]  /*ab80*/  ISETP.GE.AND P0, PT, R12, c[0x0][0x27c], PT ;  /* 0x00009f000c007a0c */ /* 0x000fda0003f06270 */
[----:B------:R-:W-:Y:S05]  /*ab90*/  @P0 BRA `(.L_x_424) ;  /* 0x000049f000000947 */ /* 0x000fea0003800000 */
[----:B-1----:R-:W1:Y:S01]  /*aba0*/  LDS.128 R4, [R119+0x1f080] ;  /* 0x01f0800077047984 */ /* 0x002e620000000c00 */
[--C-:B------:R-:W-:Y:S01]  /*abb0*/  SHF.R.U64 R10, R16, 0x10, R17.reuse ;  /* 0x00000010100a7819 */ /* 0x100fe20000001211 */
[----:B------:R-:W-:Y:S01]  /*abc0*/  HADD2.F32 R18, -RZ, R11.H1_H1 ;  /* 0x3000000bff127230 */ /* 0x000fe20000004100 */
[----:B------:R-:W-:Y:S01]  /*abd0*/  SHF.R.U32.HI R16, RZ, 0x10, R17 ;  /* 0x00000010ff107819 */ /* 0x000fe20000011611 */
[--C-:B------:R-:W-:Y:S01]  /*abe0*/  HADD2.F32 R17, -RZ, R9.reuse.H1_H1 ;  /* 0x30000009ff117230 */ /* 0x100fe20000004100 */
[--C-:B------:R-:W-:Y:S01]  /*abf0*/  SHF.R.U64 R8, R20, 0x10, R21.reuse ;  /* 0x0000001014087819 */ /* 0x100fe20000001215 */
[----:B------:R-:W-:Y:S01]  /*ac00*/  HADD2.F32 R9, -RZ, R9.H0_H0 ;  /* 0x20000009ff097230 */ /* 0x000fe20000004100 */
[----:B------:R-:W-:Y:S01]  /*ac10*/  SHF.R.U32.HI R20, RZ, 0x10, R21 ;  /* 0x00000010ff147819 */ /* 0x000fe20000011615 */
[----:B------:R-:W-:Y:S02]  /*ac20*/  HADD2.F32 R16, -RZ, R16.H0_H0 ;  /* 0x20000010ff107230 */ /* 0x000fe40000004100 */
[----:B------:R-:W-:-:S02]  /*ac30*/  HADD2.F32 R10, -RZ, R10.H0_H0 ;  /* 0x2000000aff0a7230 */ /* 0x000fc40000004100 */
[----:B------:R-:W-:Y:S02]  /*ac40*/  HADD2.F32 R20, -RZ, R20.H0_H0 ;  /* 0x20000014ff147230 */ /* 0x000fe40000004100 */
[----:B------:R-:W-:Y:S02]  /*ac50*/  HADD2.F32 R11, -RZ, R11.H0_H0 ;  /* 0x2000000bff0b7230 */ /* 0x000fe40000004100 */
[----:B------:R-:W-:Y:S02]  /*ac60*/  HADD2.F32 R8, -RZ, R8.H0_H0 ;  /* 0x20000008ff087230 */ /* 0x000fe40000004100 */
[--C-:B-1----:R-:W-:Y:S02]  /*ac70*/  HADD2.F32 R12, -RZ, R7.reuse.H0_H0 ;  /* 0x20000007ff0c7230 */ /* 0x102fe40000004100 */
[----:B------:R-:W-:Y:S02]  /*ac80*/  HADD2.F32 R7, -RZ, R7.H1_H1 ;  /* 0x30000007ff077230 */ /* 0x000fe40000004100 */
[----:B------:R-:W-:-:S02]  /*ac90*/  HADD2.F32 R13, -RZ, R4.H0_H0 ;  /* 0x20000004ff0d7230 */ /* 0x000fc40000004100 */
        /* <DEDUP_REMOVED lines=9> */
[----:B------:R-:W-:Y:S02]  /*ad30*/  FMUL.FTZ R7, R6, R9 ;  /* 0x0000000906077220 */ /* 0x000fe40000410000 */
[----:B------:R-:W-:-:S02]  /*ad40*/  FMUL.FTZ R21, R14, R17 ;  /* 0x000000110e157220 */ /* 0x000fc40000410000 */
[C---:B------:R-:W-:Y:S02]  /*ad50*/  FMUL.FTZ R9, R4.reuse, R9 ;  /* 0x0000000904097220 */ /* 0x040fe40000410000 */
[-C--:B------:R-:W-:Y:S02]  /*ad60*/  FMUL.FTZ R12, R5, R10.reuse ;  /* 0x0000000a050c7220 */ /* 0x080fe40000410000 */
        /* <DEDUP_REMOVED lines=12> */
[----:B------:R1:W-:Y:S01]  /*ae30*/  STS.128 [R119+0x1f080], R4 ;  /* 0x01f0800477007388 */ /* 0x0003e20000000c00 */
[----:B------:R-:W-:Y:S05]  /*ae40*/  BRA `(.L_x_424) ;  /* 0x0000474000007947 */ /* 0x000fea0003800000 */
.L_x_391:
[----:B------:R-:W-:Y:S01]  /*ae50*/  PLOP3.LUT P0, PT, PT, PT, UP3, 0x80, 0x0 ;  /* 0x000000000000781c */ /* 0x000fe20003f0f038 */
[----:B------:R-:W-:Y:S01]  /*ae60*/  IMAD.MOV.U32 R11, RZ, RZ, R7 ;  /* 0x000000ffff0b7224 */ /* 0x000fe200078e0007 */
        /* <DEDUP_REMOVED lines=12> */
[----:B------:R-:W-:-:S13]  /*af30*/  PLOP3.LUT P0, PT, PT, PT, UP3, 0x80, 0x0 ;  /* 0x000000000000781c */ /* 0x000fda0003f0f038 */
[----:B------:R-:W-:-:S04]  /*af40*/  @P0 SHF.R.U32.HI R5, RZ, c[0x0][0x2cc], R6 ;  /* 0x0000b300ff050a19 */ /* 0x000fc80000011606 */
[----:B------:R-:W-:Y:S01]  /*af50*/  SHF.R.S32.HI R8, RZ, 0x1f, R5 ;  /* 0x0000001fff087819 */ /* 0x000fe20000011405 */
[----:B------:R-:W-:-:S04]  /*af60*/  IMAD.WIDE.U32 R10, R5, c[0x0][0x280], R10 ;  /* 0x0000a000050a7a25 */ /* 0x000fc800078e000a */
[----:B------:R-:W-:Y:S01]  /*af70*/  IMAD R6, R8, c[0x0][0x280], RZ ;  /* 0x0000a00008067a24 */ /* 0x000fe200078e02ff */
[----:B------:R-:W-:Y:S01]  /*af80*/  LEA R7, P0, R10, c[0x0][0x270], 0x1 ;  /* 0x00009c000a077a11 */ /* 0x000fe200078008ff */
[----:B------:R-:W-:Y:S02]  /*af90*/  IMAD R8, R8, c[0x0][0x290], RZ ;  /* 0x0000a40008087a24 */ /* 0x000fe400078e02ff */
[----:B------:R-:W-:Y:S02]  /*afa0*/  IMAD R6, R5, c[0x0][0x284], R6 ;  /* 0x0000a10005067a24 */ /* 0x000fe400078e0206 */
[----:B------:R1:W2:Y:S03]  /*afb0*/  SHFL.IDX PT, R14, R7, RZ, 0x181f ;  /* 0x00181fff070e7589 */ /* 0x0002a600000e0000 */
[----:B------:R-:W-:Y:S02]  /*afc0*/  IADD3 R6, R11, R6, RZ ;  /* 0x000000060b067210 */ /* 0x000fe40007ffe0ff */
[----:B------:R-:W-:-:S02]  /*afd0*/  MOV R11, R17 ;  /* 0x00000011000b7202 */ /* 0x000fc40000000f00 */
[----:B------:R-:W-:Y:S01]  /*afe0*/  LEA.HI.X R6, R10, c[0x0][0x274], R6, 0x1, P0 ;  /* 0x00009d000a067a11 */ /* 0x000fe200000f0c06 */
[----:B------:R-:W-:-:S04]  /*aff0*/  IMAD.MOV.U32 R10, RZ, RZ, R12 ;  /* 0x000000ffff0a7224 */ /* 0x000fc800078e000c */
[C---:B------:R-:W-:Y:S01]  /*b000*/  IMAD.WIDE.U32 R10, R5.reuse, c[0x0][0x290], R10 ;  /* 0x0000a400050a7a25 */ /* 0x040fe200078e000a */
[----:B------:R1:W3:Y:S03]  /*b010*/  SHFL.IDX PT, R15, R6, RZ, 0x181f ;  /* 0x00181fff060f7589 */ /* 0x0002e600000e0000 */
[----:B------:R-:W-:Y:S01]  /*b020*/  IMAD R5, R5, c[0x0][0x294], R8 ;  /* 0x0000a50005057a24 */ /* 0x000fe200078e0208 */
[----:B------:R-:W-:-:S03]  /*b030*/  LEA R8, P0, R10, c[0x0][0x288], 0x1 ;  /* 0x0000a2000a087a11 */ /* 0x000fc600078008ff */
[----:B------:R-:W-:Y:S02]  /*b040*/  IMAD.IADD R5, R11, 0x1, R5 ;  /* 0x000000010b057824 */ /* 0x000fe400078e0205 */
[----:B------:R1:W4:Y:S03]  /*b050*/  SHFL.IDX PT, R12, R8, RZ, 0x181f ;  /* 0x00181fff080c7589 */ /* 0x00032600000e0000 */
[----:B------:R-:W-:-:S05]  /*b060*/  LEA.HI.X R5, R10, c[0x0][0x28c], R5, 0x1, P0 ;  /* 0x0000a3000a057a11 */ /* 0x000fca00000f0c05 */
[----:B------:R1:W1:Y:S01]  /*b070*/  SHFL.IDX PT, R13, R5, RZ, 0x181f ;  /* 0x00181fff050d7589 */ /* 0x00026200000e0000 */
[----:B------:R-:W-:Y:S05]  /*b080*/  @P1 BRA `(.L_x_432) ;  /* 0x0000015000001947 */ /* 0x000fea0003800000 */
[----:B--2---:R-:W-:Y:S01]  /*b090*/  ISETP.GE.AND P0, PT, R225, c[0x0][0x27c], PT ;  /* 0x00009f00e1007a0c */ /* 0x004fe20003f06270 */
[----:B------:R-:W-:Y:S01]  /*b0a0*/  CS2R R106, SRZ ;  /* 0x00000000006a7805 */ /* 0x000fe2000001ff00 */
[----:B------:R-:W-:Y:S01]  /*b0b0*/  CS2R R104, SRZ ;  /* 0x0000000000687805 */ /* 0x000fe2000001ff00 */
[----:B------:R-:W-:Y:S01]  /*b0c0*/  CS2R R102, SRZ ;  /* 0x0000000000667805 */ /* 0x000fe2000001ff00 */
[----:B------:R-:W-:-:S09]  /*b0d0*/  CS2R R100, SRZ ;  /* 0x0000000000647805 */ /* 0x000fd2000001ff00 */
[----:B---3--:R-:W-:-:S04]  /*b0e0*/  @!P0 IMAD.WIDE R18, R225, 0x2, R14 ;  /* 0x00000002e1128825 */ /* 0x008fc800078e020e */
[----:B-1--4-:R-:W-:Y:S01]  /*b0f0*/  @!P0 IMAD.WIDE R16, R225, 0x2, R12 ;  /* 0x00000002e1108825 */ /* 0x012fe200078e020c */
[----:B------:R1:W5:Y:S04]  /*b100*/  @!P0 LD.E.128 R104, [R18.64] ;  /* 0x0000001812688980 */ /* 0x000368000c101d00 */
[----:B------:R1:W5:Y:S01]  /*b110*/  @!P0 LD.E.128 R100, [R16.64] ;  /* 0x0000001810648980 */ /* 0x000362000c101d00 */
[----:B------:R-:W-:Y:S01]  /*b120*/  ISETP.GE.AND P0, PT, R219, c[0x0][0x27c], PT ;  /* 0x00009f00db007a0c */ /* 0x000fe20003f06270 */
[----:B------:R-:W-:Y:S01]  /*b130*/  CS2R R90, SRZ ;  /* 0x00000000005a7805 */ /* 0x000fe2000001ff00 */
[----:B------:R-:W-:Y:S01]  /*b140*/  CS2R R88, SRZ ;  /* 0x0000000000587805 */ /* 0x000fe2000001ff00 */
[----:B------:R-:W-:Y:S01]  /*b150*/  CS2R R86, SRZ ;  /* 0x0000000000567805 */ /* 0x000fe2000001ff00 */
[----:B------:R-:W-:-:S09]  /*b160*/  CS2R R84, SRZ ;  /* 0x0000000000547805 */ /* 0x000fd2000001ff00 */
[----:B------:R-:W-:-:S04]  /*b170*/  @!P0 SHF.R.S32.HI R10, RZ, 0x1f, R219 ;  /* 0x0000001fff0a8819 */ /* 0x000fc800000114db */
[----:B------:R-:W-:-:S04]  /*b180*/  @!P0 LEA.HI R10, R10, R219, RZ, 0x3 ;  /* 0x000000db0a0a8211 */ /* 0x000fc800078f18ff */
[----:B------:R-:W-:-:S05]  /*b190*/  @!P0 LOP3.LUT R10, R10, 0xfffffff8, RZ, 0xc0, !PT ;  /* 0xfffffff80a0a8812 */ /* 0x000fca00078ec0ff */
[----:B------:R-:W-:-:S04]  /*b1a0*/  @!P0 IMAD.WIDE R14, R10, 0x2, R14 ;  /* 0x000000020a0e8825 */ /* 0x000fc800078e020e */
[----:B------:R-:W-:Y:S01]  /*b1b0*/  @!P0 IMAD.WIDE R10, R10, 0x2, R12 ;  /* 0x000000020a0a8825 */ /* 0x000fe200078e020c */
[----:B------:R1:W5:Y:S04]  /*b1c0*/  @!P0 LD.E.128 R88, [R14.64] ;  /* 0x000000180e588980 */ /* 0x000368000c101d00 */
[----:B------:R1:W5:Y:S02]  /*b1d0*/  @!P0 LD.E.128 R84, [R10.64] ;  /* 0x000000180a548980 */ /* 0x000364000c101d00 */
.L_x_432:
[----:B--2---:R-:W-:Y:S05]  /*b1e0*/  BSYNC B0 ;  /* 0x0000000000007941 */ /* 0x004fea0003800000 */
.L_x_431:
[----:B------:R-:W-:Y:S01]  /*b1f0*/  ISETP.NE.AND P0, PT, R9, RZ, PT ;  /* 0x000000ff0900720c */ /* 0x000fe20003f05270 */
[----:B-1---5:R-:W-:Y:S01]  /*b200*/  IMAD.MOV.U32 R10, RZ, RZ, R88 ;  /* 0x000000ffff0a7224 */ /* 0x022fe200078e0058 */
[----:B------:R-:W-:Y:S01]  /*b210*/  MOV R9, R89 ;  /* 0x0000005900097202 */ /* 0x000fe20000000f00 */
[----:B----4-:R-:W-:Y:S01]  /*b220*/  IMAD.MOV.U32 R12, RZ, RZ, R90 ;  /* 0x000000ffff0c7224 */ /* 0x010fe200078e005a */
[----:B---3--:R1:W2:Y:S01]  /*b230*/  SHFL.IDX PT, R15, R6, 0x1, 0x181f ;  /* 0x00381f00060f7f89 */ /* 0x0082a200000e0000 */
        /* <DEDUP_REMOVED lines=9> */
[----:B------:R1:W3:Y:S01]  /*b2d0*/  SHFL.IDX PT, R14, R7, 0x1, 0x181f ;  /* 0x00381f00070e7f89 */ /* 0x0002e200000e0000 */
[----:B------:R-:W-:Y:S01]  /*b2e0*/  IMAD.MOV.U32 R10, RZ, RZ, R84 ;  /* 0x000000ffff0a7224 */ /* 0x000fe200078e0054 */
[----:B------:R-:W-:Y:S01]  /*b2f0*/  BSSY B0, `(.L_x_433) ;  /* 0x000002b000007945 */ /* 0x000fe20003800000 */
[----:B------:R-:W-:Y:S01]  /*b300*/  IMAD.MOV.U32 R9, RZ, RZ, R85 ;  /* 0x000000ffff097224 */ /* 0x000fe200078e0055 */
[----:B------:R-:W-:Y:S01]  /*b310*/  PRMT R126, R11, 0x5410, R12 ;  /* 0x000054100b7e7816 */ /* 0x000fe2000000000c */
[----:B------:R1:W4:Y:S01]  /*b320*/  SHFL.IDX PT, R13, R5, 0x1, 0x181f ;  /* 0x00381f00050d7f89 */ /* 0x00032200000e0000 */
[----:B------:R-:W-:Y:S01]  /*b330*/  MOV R11, R87 ;  /* 0x00000057000b7202 */ /* 0x000fe20000000f00 */
[----:B------:R-:W-:Y:S01]  /*b340*/  CS2R R52, SRZ ;  /* 0x0000000000347805 */ /* 0x000fe2000001ff00 */
[----:B------:R-:W-:Y:S01]  /*b350*/  PRMT R113, R9, 0x5410, R10 ;  /* 0x0000541009717816 */ /* 0x000fe2000000000a */
[----:B------:R-:W-:Y:S01]  /*b360*/  IMAD.MOV.U32 R10, RZ, RZ, R100 ;  /* 0x000000ffff0a7224 */ /* 0x000fe200078e0064 */
[----:B------:R-:W-:Y:S01]  /*b370*/  PRMT R114, R11, 0x5410, R16 ;  /* 0x000054100b727816 */ /* 0x000fe20000000010 */
[----:B------:R-:W-:Y:S01]  /*b380*/  IMAD.MOV.U32 R11, RZ, RZ, R103 ;  /* 0x000000ffff0b7224 */ /* 0x000fe200078e0067 */
[----:B------:R-:W-:Y:S01]  /*b390*/  MOV R16, R102 ;  /* 0x0000006600107202 */ /* 0x000fe20000000f00 */
[----:B------:R1:W1:Y:S01]  /*b3a0*/  SHFL.IDX PT, R12, R8, 0x1, 0x181f ;  /* 0x00381f00080c7f89 */ /* 0x00026200000e0000 */
[----:B------:R-:W-:Y:S01]  /*b3b0*/  MOV R9, R101 ;  /* 0x0000006500097202 */ /* 0x000fe20000000f00 */
[----:B------:R-:W-:Y:S01]  /*b3c0*/  CS2R R78, SRZ ;  /* 0x00000000004e7805 */ /* 0x000fe2000001ff00 */
[----:B------:R-:W-:Y:S01]  /*b3d0*/  PRMT R124, R11, 0x5410, R16 ;  /* 0x000054100b7c7816 */ /* 0x000fe20000000010 */
[----:B------:R-:W-:Y:S01]  /*b3e0*/  CS2R R76, SRZ ;  /* 0x00000000004c7805 */ /* 0x000fe2000001ff00 */
[----:B------:R-:W-:Y:S01]  /*b3f0*/  PRMT R122, R9, 0x5410, R10 ;  /* 0x00005410097a7816 */ /* 0x000fe2000000000a */
[----:B------:R-:W-:Y:S01]  /*b400*/  CS2R R46, SRZ ;  /* 0x00000000002e7805 */ /* 0x000fe2000001ff00 */
[----:B------:R-:W-:Y:S01]  /*b410*/  CS2R R44, SRZ ;  /* 0x00000000002c7805 */ /* 0x000fe2000001ff00 */
[----:B------:R-:W-:Y:S01]  /*b420*/  CS2R R74, SRZ ;  /* 0x00000000004a7805 */ /* 0x000fe2000001ff00 */
[----:B------:R-:W-:Y:S01]  /*b430*/  CS2R R72, SRZ ;  /* 0x0000000000487805 */ /* 0x000fe2000001ff00 */
        /* <DEDUP_REMOVED lines=22> */
.L_x_434:
[----:B--2---:R-:W-:Y:S05]  /*b5a0*/  BSYNC B0 ;  /* 0x0000000000007941 */ /* 0x004fea0003800000 */
.L_x_433:
[----:B------:R-:W-:Y:S01]  /*b5b0*/  ISETP.NE.AND P0, PT, R4, RZ, PT ;  /* 0x000000ff0400720c */ /* 0x000fe20003f05270 */
[----:B-----5:R-:W-:Y:S01]  /*b5c0*/  IMAD.MOV.U32 R11, RZ, RZ, R54 ;  /* 0x000000ffff0b7224 */ /* 0x020fe200078e0036 */
[----:B------:R-:W-:Y:S01]  /*b5d0*/  MOV R4, R53 ;  /* 0x0000003500047202 */ /* 0x000fe20000000f00 */
[----:B------:R-:W-:Y:S01]  /*b5e0*/  IMAD.MOV.U32 R10, RZ, RZ, R55 ;  /* 0x000000ffff0a7224 */ /* 0x000fe200078e0037 */
[----:B-1----:R1:W2:Y:S01]  /*b5f0*/  SHFL.IDX PT, R15, R6, 0x2, 0x181f ;  /* 0x00581f00060f7f89 */ /* 0x0022a200000e0000 */
        /* <DEDUP_REMOVED lines=9> */
[----:B---3--:R1:W3:Y:S01]  /*b690*/  SHFL.IDX PT, R14, R7, 0x2, 0x181f ;  /* 0x00581f00070e7f89 */ /* 0x0082e200000e0000 */
[----:B------:R-:W-:Y:S01]  /*b6a0*/  CS2R R42, SRZ ;  /* 0x00000000002a7805 */ /* 0x000fe2000001ff00 */
[----:B------:R-:W-:Y:S01]  /*b6b0*/  PRMT R112, R10, 0x5410, R11 ;  /* 0x000054100a707816 */ /* 0x000fe2000000000b */
[----:B------:R-:W-:Y:S01]  /*b6c0*/  IMAD.MOV.U32 R11, RZ, RZ, R46 ;  /* 0x000000ffff0b7224 */ /* 0x000fe200078e002e */
[----:B------:R-:W-:Y:S01]  /*b6d0*/  PRMT R111, R4, 0x5410, R9 ;  /* 0x00005410046f7816 */ /* 0x000fe20000000009 */
[----:B------:R-:W-:Y:S01]  /*b6e0*/  IMAD.MOV.U32 R9, RZ, RZ, R44 ;  /* 0x000000ffff097224 */ /* 0x000fe200078e002c */
[----:B------:R-:W-:Y:S01]  /*b6f0*/  MOV R10, R47 ;  /* 0x0000002f000a7202 */ /* 0x000fe20000000f00 */
[----:B------:R-:W-:Y:S01]  /*b700*/  IMAD.MOV.U32 R4, RZ, RZ, R45 ;  /* 0x000000ffff047224 */ /* 0x000fe200078e002d */
[----:B----4-:R1:W4:Y:S01]  /*b710*/  SHFL.IDX PT, R13, R5, 0x2, 0x181f ;  /* 0x00581f00050d7f89 */ /* 0x01032200000e0000 */
        /* <DEDUP_REMOVED lines=17> */
[----:B--23--:R-:W-:Y:S01]  /*b830*/  ISETP.GE.AND P0, PT, R225, c[0x0][0x27c], PT ;  /* 0x00009f00e1007a0c */ /* 0x00cfe20003f06270 */
[----:B------:R-:W-:Y:S01]  /*b840*/  CS2R R38, SRZ ;  /* 0x0000000000267805 */ /* 0x000fe2000001ff00 */
[----:B------:R-:W-:Y:S01]  /*b850*/  CS2R R36, SRZ ;  /* 0x0000000000247805 */ /* 0x000fe2000001ff00 */
[----:B------:R-:W-:Y:S01]  /*b860*/  CS2R R30, SRZ ;  /* 0x00000000001e7805 */ /* 0x000fe2000001ff00 */
[----:B------:R-:W-:-:S09]  /*b870*/  CS2R R28, SRZ ;  /* 0x00000000001c7805 */ /* 0x000fd2000001ff00 */
[----:B------:R-:W-:-:S04]  /*b880*/  @!P0 IMAD.WIDE R16, R225, 0x2, R14 ;  /* 0x00000002e1108825 */ /* 0x000fc800078e020e */
        /* <DEDUP_REMOVED lines=15> */
.L_x_436:
[----:B--23--:R-:W-:Y:S05]  /*b980*/  BSYNC B0 ;  /* 0x0000000000007941 */ /* 0x00cfea0003800000 */
.L_x_435:
[----:B-----5:R-:W-:Y:S01]  /*b990*/  IMAD.MOV.U32 R9, RZ, RZ, R40 ;  /* 0x000000ffff097224 */ /* 0x020fe200078e0028 */
[----:B------:R-:W-:Y:S01]  /*b9a0*/  MOV R4, R41 ;  /* 0x0000002900047202 */ /* 0x000fe20000000f00 */
[----:B-1----:R-:W-:Y:S01]  /*b9b0*/  IMAD.MOV.U32 R11, RZ, RZ, R42 ;  /* 0x000000ffff0b7224 */ /* 0x002fe200078e002a */
[----:B------:R1:W2:Y:S01]  /*b9c0*/  SHFL.IDX PT, R67, R6, 0x3, 0x181f ;  /* 0x00781f0006437f89 */ /* 0x0002a200000e0000 */
[----:B------:R-:W-:Y:S01]  /*b9d0*/  IMAD.MOV.U32 R10, RZ, RZ, R43 ;  /* 0x000000ffff0a7224 */ /* 0x000fe200078e002b */
[----:B------:R-:W-:Y:S01]  /*b9e0*/  PRMT R83, R4, 0x5410, R9 ;  /* 0x0000541004537816 */ /* 0x000fe20000000009 */
[----:B------:R-:W-:Y:S01]  /*b9f0*/  IMAD.MOV.U32 R4, RZ, RZ, R37 ;  /* 0x000000ffff047224 */ /* 0x000fe200078e0025 */
[----:B------:R-:W-:Y:S01]  /*ba00*/  MOV R9, R36 ;  /* 0x0000002400097202 */ /* 0x000fe20000000f00 */
[----:B------:R3:W4:Y:S01]  /*ba10*/  SHFL.IDX PT, R71, R5, 0x3, 0x181f ;  /* 0x00781f0005477f89 */ /* 0x00072200000e0000 */
[----:B------:R-:W-:Y:S01]  /*ba20*/  PRMT R92, R10, 0x5410, R11 ;  /* 0x000054100a5c7816 */ /* 0x000fe2000000000b */
[----:B------:R-:W-:Y:S01]  /*ba30*/  IMAD.MOV.U32 R11, RZ, RZ, R38 ;  /* 0x000000ffff0b7224 */ /* 0x000fe200078e0026 */
[----:B------:R-:W-:Y:S01]  /*ba40*/  PRMT R95, R4, 0x5410, R9 ;  /* 0x00005410045f7816 */ /* 0x000fe20000000009 */
[----:B------:R-:W-:Y:S01]  /*ba50*/  IMAD.MOV.U32 R10, RZ, RZ, R39 ;  /* 0x000000ffff0a7224 */ /* 0x000fe200078e0027 */
[----:B------:R2:W4:Y:S01]  /*ba60*/  SHFL.IDX PT, R66, R7, 0x3, 0x181f ;  /* 0x00781f0007427f89 */ /* 0x00052200000e0000 */
[----:B------:R-:W-:Y:S01]  /*ba70*/  IMAD.MOV.U32 R9, RZ, RZ, R32 ;  /* 0x000000ffff097224 */ /* 0x000fe200078e0020 */
[----:B------:R-:W-:Y:S01]  /*ba80*/  BSSY B0, `(.L_x_437) ;  /* 0x000002b000007945 */ /* 0x000fe20003800000 */
[----:B------:R-:W-:Y:S01]  /*ba90*/  IMAD.MOV.U32 R4, RZ, RZ, R33 ;  /* 0x000000ffff047224 */ /* 0x000fe200078e0021 */
[----:B------:R-:W-:Y:S01]  /*baa0*/  PRMT R96, R10, 0x5410, R11 ;  /* 0x000054100a607816 */ /* 0x000fe2000000000b */
[----:B------:R-:W-:Y:S01]  /*bab0*/  IMAD.MOV.U32 R11, RZ, RZ, R34 ;  /* 0x000000ffff0b7224 */ /* 0x000fe200078e0022 */
[----:B------:R-:W-:Y:S01]  /*bac0*/  MOV R10, R35 ;  /* 0x00000023000a7202 */ /* 0x000fe20000000f00 */
[----:B------:R4:W4:Y:S01]  /*bad0*/  SHFL.IDX PT, R70, R8, 0x3, 0x181f ;  /* 0x00781f0008467f89 */ /* 0x00092200000e0000 */
[----:B------:R-:W-:Y:S01]  /*bae0*/  PRMT R81, R4, 0x5410, R9 ;  /* 0x0000541004517816 */ /* 0x000fe20000000009 */
[----:B------:R-:W-:Y:S01]  /*baf0*/  CS2R R24, SRZ ;  /* 0x0000000000187805 */ /* 0x000fe2000001ff00 */
[----:B------:R-:W-:Y:S01]  /*bb00*/  MOV R4, R29 ;  /* 0x0000001d00047202 */ /* 0x000fe20000000f00 */
[----:B------:R-:W-:Y:S01]  /*bb10*/  CS2R R22, SRZ ;  /* 0x0000000000167805 */ /* 0x000fe2000001ff00 */
[----:B------:R-:W-:Y:S01]  /*bb20*/  PRMT R82, R10, 0x5410, R11 ;  /* 0x000054100a527816 */ /* 0x000fe2000000000b */
[----:B-1----:R-:W-:Y:S01]  /*bb30*/  IMAD.MOV.U32 R6, RZ, RZ, R31 ;  /* 0x000000ffff067224 */ /* 0x002fe200078e001f */
[----:B------:R-:W-:Y:S01]  /*bb40*/  CS2R R20, SRZ ;  /* 0x0000000000147805 */ /* 0x000fe2000001ff00 */
[----:B------:R-:W-:Y:S01]  /*bb50*/  CS2R R18, SRZ ;  /* 0x0000000000127805 */ /* 0x000fe2000001ff00 */
[----:B------:R-:W-:Y:S01]  /*bb60*/  CS2R R16, SRZ ;  /* 0x0000000000107805 */ /* 0x000fe2000001ff00 */
[----:B------:R-:W-:Y:S01]  /*bb70*/  CS2R R14, SRZ ;  /* 0x00000000000e7805 */ /* 0x000fe2000001ff00 */
[----:B---3--:R-:W-:Y:S01]  /*bb80*/  IMAD.MOV.U32 R5, RZ, RZ, R28 ;  /* 0x000000ffff057224 */ /* 0x008fe200078e001c */
[----:B----4-:R-:W-:Y:S01]  /*bb90*/  CS2R R12, SRZ ;  /* 0x00000000000c7805 */ /* 0x010fe2000001ff00 */
[----:B--2---:R-:W-:-:S03]  /*bba0*/  MOV R7, R30 ;  /* 0x0000001e00077202 */ /* 0x004fc60000000f00 */
[----:B------:R-:W-:Y:S02]  /*bbb0*/  PRMT R93, R4, 0x5410, R5 ;  /* 0x00005410045d7816 */ /* 0x000fe40000000005 */
[----:B------:R-:W-:Y:S01]  /*bbc0*/  PRMT R94, R6, 0x5410, R7 ;  /* 0x00005410065e7816 */ /* 0x000fe20000000007 */
[----:B------:R-:W-:Y:S05]  /*bbd0*/  @P6 BRA `(.L_x_438) ;  /* 0x0000015000006947 */ /* 0x000fea0003800000 */
[----:B------:R-:W-:Y:S01]  /*bbe0*/  ISETP.GE.AND P0, PT, R225, c[0x0][0x27c], PT ;  /* 0x00009f00e1007a0c */ /* 0x000fe20003f06270 */
[----:B------:R-:W-:Y:S01]  /*bbf0*/  CS2R R22, SRZ ;  /* 0x0000000000167805 */ /* 0x000fe2000001ff00 */
[----:B------:R-:W-:Y:S01]  /*bc00*/  CS2R R20, SRZ ;  /* 0x0000000000147805 */ /* 0x000fe2000001ff00 */
[----:B------:R-:W-:Y:S01]  /*bc10*/  CS2R R14, SRZ ;  /* 0x00000000000e7805 */ /* 0x000fe2000001ff00 */
[----:B------:R-:W-:-:S09]  /*bc20*/  CS2R R12, SRZ ;  /* 0x00000000000c7805 */ /* 0x000fd2000001ff00 */
[----:B------:R-:W-:-:S04]  /*bc30*/  @!P0 IMAD.WIDE R8, R225, 0x2, R66 ;  /* 0x00000002e1088825 */ /* 0x000fc800078e0242 */
[----:B------:R-:W-:Y:S01]  /*bc40*/  @!P0 IMAD.WIDE R6, R225, 0x2, R70 ;  /* 0x00000002e1068825 */ /* 0x000fe200078e0246 */
        /* <DEDUP_REMOVED lines=14> */
.L_x_438:
[----:B------:R-:W-:Y:S05]  /*bd30*/  BSYNC B0 ;  /* 0x0000000000007941 */ /* 0x000fea0003800000 */
.L_x_437:
        /* <DEDUP_REMOVED lines=8> */
[----:B------:R-:W-:Y:S01]  /*bdc0*/  PRMT R80, R7, 0x5410, R4 ;  /* 0x0000541007507816 */ /* 0x000fe20000000004 */
[----:B------:R-:W-:Y:S01]  /*bdd0*/  USEL UR4, UR4, 0x80, UP0 ;  /* 0x0000008004047887 */ /* 0x000fe20008000000 */
[----:B------:R-:W-:Y:S01]  /*bde0*/  MOV R4, R22 ;  /* 0x0000001600047202 */ /* 0x000fe20000000f00 */
[----:B------:R-:W-:Y:S01]  /*bdf0*/  IMAD.MOV.U32 R7, RZ, RZ, R23 ;  /* 0x000000ffff077224 */ /* 0x000fe200078e0017 */
[----:B------:R-:W-:Y:S01]  /*be00*/  PRMT R71, R5, 0x5410, R6 ;  /* 0x0000541005477816 */ /* 0x000fe20000000006 */
        /* <DEDUP_REMOVED lines=28> */
[----:B------:R-:W-:Y:S01]  /*bfd0*/  SHF.R.U32.HI R127, RZ, 0x10, R101 ;  /* 0x00000010ff7f7819 */ /* 0x000fe20000011665 */
[--C-:B------:R-:W-:Y:S01]  /*bfe0*/  HADD2.F32 R132, -RZ, R122.reuse.H0_H0 ;  /* 0x2000007aff847230 */ /* 0x100fe20000004100 */
[----:B------:R-:W-:Y:S01]  /*bff0*/  SHF.R.S32.HI R5, RZ, 0x1f, R4 ;  /* 0x0000001fff057819 */ /* 0x000fe20000011404 */
[----:B------:R-:W-:Y:S01]  /*c000*/  HADD2.F32 R122, -RZ, R122.H1_H1 ;  /* 0x3000007aff7a7230 */ /* 0x000fe20000004100 */
[----:B------:R-:W-:Y:S01]  /*c010*/  SHF.L.U32 R7, R4, 0x3, RZ ;  /* 0x0000000304077819 */ /* 0x000fe200000006ff */
[----:B------:R-:W-:Y:S01]  /*c020*/  HADD2.F32 R140, -RZ, R127.H0_H0 ;  /* 0x2000007fff8c7230 */ /* 0x000fe20000004100 */
[----:B------:R-:W-:Y:S01]  /*c030*/  LEA.HI R5, R5, R4, RZ, 0x3 ;  /* 0x0000000405057211 */ /* 0x000fe200078f18ff */
[--C-:B------:R-:W-:Y:S01]  /*c040*/  HADD2.F32 R138, -RZ, R125.reuse.H0_H0 ;  /* 0x2000007dff8a7230 */ /* 0x100fe20000004100 */
[----:B------:R-:W-:Y:S01]  /*c050*/  LOP3.LUT R7, R120, 0x38, R7, 0xf8, !PT ;  /* 0x0000003878077812 */ /* 0x000fe200078ef807 */
[----:B------:R-:W-:Y:S01]  /*c060*/  HADD2.F32 R125, -RZ, R125.H1_H1 ;  /* 0x3000007dff7d7230 */ /* 0x000fe20000004100 */
[----:B------:R-:W-:Y:S01]  /*c070*/  SHF.L.U32 R5, R5, 0xa, RZ ;  /* 0x0000000a05057819 */ /* 0x000fe200000006ff */
[----:B------:R-:W-:Y:S01]  /*c080*/  HADD2.F32 R127, -RZ, R124.H0_H0 ;  /* 0x2000007cff7f7230 */ /* 0x000fe20000004100 */
[----:B------:R-:W-:-:S02]  /*c090*/  LOP3.LUT R4, R7, R118, RZ, 0x3c, !PT ;  /* 0x0000007607047212 */ /* 0x000fc400078e3cff */
[----:B------:R-:W-:Y:S02]  /*c0a0*/  LOP3.LUT R5, R5, 0x7fffe000, RZ, 0xc0, !PT ;  /* 0x7fffe00005057812 */ /* 0x000fe400078ec0ff */
[----:B------:R-:W-:Y:S02]  /*c0b0*/  SHF.R.U64 R100, R100, 0x10, R101 ;  /* 0x0000001064647819 */ /* 0x000fe40000001265 */
[----:B------:R-:W-:Y:S02]  /*c0c0*/  IADD3 R4, R4, R5, R117 ;  /* 0x0000000504047210 */ /* 0x000fe40007ffe075 */
[----:B------:R-:W-:Y:S01]  /*c0d0*/  SHF.R.U64 R101, R106, 0x10, R107 ;  /* 0x000000106a657819 */ /* 0x000fe2000000126b */
[----:B------:R-:W-:Y:S01]  /*c0e0*/  HADD2.F32 R100, -RZ, R100.H0_H0 ;  /* 0x20000064ff647230 */ /* 0x000fe20000004100 */
[----:B------:R-:W-:Y:S02]  /*c0f0*/  SHF.L.U32 R121, R4, 0x1, RZ ;  /* 0x0000000104797819 */ /* 0x000fe400000006ff */
[----:B------:R-:W-:-:S02]  /*c100*/  SHF.R.U64 R104, R104, 0x10, R105 ;  /* 0x0000001068687819 */ /* 0x000fc40000001269 */
[----:B------:R-:W-:Y:S01]  /*c110*/  SHF.R.U32.HI R106, RZ, 0x10, R107 ;  /* 0x00000010ff6a7819 */ /* 0x000fe2000001166b */
[----:B------:R-:W2:Y:S01]  /*c120*/  LDS.128 R4, [R121+0x10080] ;  /* 0x0100800079047984 */ /* 0x000ea20000000c00 */
[----:B------:R-:W-:Y:S01]  /*c130*/  SHF.R.U32.HI R105, RZ, 0x10, R105 ;  /* 0x00000010ff697819 */ /* 0x000fe20000011669 */
[----:B------:R-:W-:Y:S01]  /*c140*/  HADD2.F32 R104, -RZ, R104.H0_H0 ;  /* 0x20000068ff687230 */ /* 0x000fe20000004100 */
[--C-:B------:R-:W-:Y:S01]  /*c150*/  SHF.R.U64 R102, R102, 0x10, R103.reuse ;  /* 0x0000001066667819 */ /* 0x100fe20000001267 */
[----:B------:R-:W-:Y:S01]  /*c160*/  HADD2.F32 R106, -RZ, R106.H0_H0 ;  /* 0x2000006aff6a7230 */ /* 0x000fe20000004100 */
[----:B------:R-:W-:Y:S01]  /*c170*/  SHF.R.U32.HI R103, RZ, 0x10, R103 ;  /* 0x00000010ff677819 */ /* 0x000fe20000011667 */
[----:B------:R-:W-:Y:S02]  /*c180*/  HADD2.F32 R144, -RZ, R105.H0_H0 ;  /* 0x20000069ff907230 */ /* 0x000fe40000004100 */
[----:B------:R-:W-:Y:S02]  /*c190*/  HADD2.F32 R105, -RZ, R124.H1_H1 ;  /* 0x3000007cff697230 */ /* 0x000fe40000004100 */
[----:B------:R-:W-:-:S02]  /*c1a0*/  HADD2.F32 R102, -RZ, R102.H0_H0 ;  /* 0x20000066ff667230 */ /* 0x000fc40000004100 */
[--C-:B-1----:R-:W-:Y:S02]  /*c1b0*/  HADD2.F32 R107, -RZ, R9.reuse.H0_H0 ;  /* 0x20000009ff6b7230 */ /* 0x102fe40000004100 */
[--C-:B------:R-:W-:Y:S02]  /*c1c0*/  HADD2.F32 R128, -RZ, R8.reuse.H0_H0 ;  /* 0x20000008ff807230 */ /* 0x100fe40000004100 */
[----:B------:R-:W-:Y:S01]  /*c1d0*/  HADD2.F32 R9, -RZ, R9.H1_H1 ;  /* 0x30000009ff097230 */ /* 0x000fe20000004100 */
[----:B------:R-:W-:Y:S01]  /*c1e0*/  FMUL.FTZ R136, R107, R132 ;  /* 0x000000846b887220 */ /* 0x000fe20000410000 */
[----:B------:R-:W-:Y:S01]  /*c1f0*/  HADD2.F32 R129, -RZ, R8.H1_H1 ;  /* 0x30000008ff817230 */ /* 0x000fe20000004100 */
[----:B------:R-:W-:Y:S01]  /*c200*/  FMUL.FTZ R146, R128, R122 ;  /* 0x0000007a80927220 */ /* 0x000fe20000410000 */
[--C-:B------:R-:W-:Y:S01]  /*c210*/  HADD2.F32 R8, -RZ, R10.reuse.H0_H0 ;  /* 0x2000000aff087230 */ /* 0x100fe20000004100 */
[----:B------:R-:W-:Y:S01]  /*c220*/  FMUL.FTZ R142, R9, R140 ;  /* 0x0000008c098e7220 */ /* 0x000fe20000410000 */
[----:B------:R-:W-:Y:S01]  /*c230*/  HADD2.F32 R130, -RZ, R10.H1_H1 ;  /* 0x3000000aff827230 */ /* 0x000fe20000004100 */
[----:B------:R-:W-:Y:S01]  /*c240*/  FMUL.FTZ R137, R129, R100 ;  /* 0x0000006481897220 */ /* 0x000fe20000410000 */
[----:B------:R-:W-:-:S02]  /*c250*/  HADD2.F32 R10, -RZ, R11.H0_H0 ;  /* 0x2000000bff0a7230 */ /* 0x000fc40000004100 */
[----:B------:R-:W-:-:S03]  /*c260*/  HADD2.F32 R11, -RZ, R11.H1_H1 ;  /* 0x3000000bff0b7230 */ /* 0x000fc60000004100 */
[----:B------:R-:W-:Y:S01]  /*c270*/  FMUL.FTZ R124, R10, R127 ;  /* 0x0000007f0a7c7220 */ /* 0x000fe20000410000 */
[--C-:B--2---:R-:W-:Y:S02]  /*c280*/  HADD2.F32 R131, -RZ, R5.reuse.H0_H0 ;  /* 0x20000005ff837230 */ /* 0x104fe40000004100 */
[----:B------:R-:W-:Y:S02]  /*c290*/  HADD2.F32 R5, -RZ, R5.H1_H1 ;  /* 0x30000005ff057230 */ /* 0x000fe40000004100 */
[--C-:B------:R-:W-:Y:S01]  /*c2a0*/  HADD2.F32 R133, -RZ, R4.reuse.H0_H0 ;  /* 0x20000004ff857230 */ /* 0x100fe20000004100 */
[C---:B------:R-:W-:Y:S01]  /*c2b0*/  FMUL.FTZ R132, R131.reuse, R132 ;  /* 0x0000008483847220 */ /* 0x040fe20000410000 */
[----:B------:R-:W-:Y:S01]  /*c2c0*/  HADD2.F32 R134, -RZ, R4.H1_H1 ;  /* 0x30000004ff867230 */ /* 0x000fe20000004100 */
[----:B------:R-:W-:Y:S01]  /*c2d0*/  FFMA.FTZ R136, R131, R138, R136 ;  /* 0x0000008a83887223 */ /* 0x000fe20000010088 */
[----:B------:R-:W-:Y:S01]  /*c2e0*/  HADD2.F32 R4, -RZ, R6.H0_H0 ;  /* 0x20000006ff047230 */ /* 0x000fe20000004100 */
[----:B------:R-:W-:Y:S01]  /*c2f0*/  FMUL.FTZ R140, R5, R140 ;  /* 0x0000008c058c7220 */ /* 0x000fe20000410000 */
[----:B------:R-:W-:Y:S01]  /*c300*/  HADD2.F32 R131, -RZ, R126.H1_H1 ;  /* 0x3000007eff837230 */ /* 0x000fe20000004100 */
[C---:B------:R-:W-:Y:S01]  /*c310*/  FMUL.FTZ R122, R133.reuse, R122 ;  /* 0x0000007a857a7220 */ /* 0x040fe20000410000 */
[----:B------:R-:W-:Y:S01]  /*c320*/  HADD2.F32 R135, -RZ, R6.H1_H1 ;  /* 0x30000006ff877230 */ /* 0x000fe20000004100 */
[----:B------:R-:W-:Y:S01]  /*c330*/  FFMA.FTZ R146, R133, R125, R146 ;  /* 0x0000007d85927223 */ /* 0x000fe20000010092 */
[----:B------:R-:W-:Y:S01]  /*c340*/  HADD2.F32 R133, -RZ, R126.H0_H0 ;  /* 0x2000007eff857230 */ /* 0x000fe20000004100 */
[----:B------:R-:W-:Y:S01]  /*c350*/  FFMA.FTZ R5, R5, R144, R142 ;  /* 0x0000009005057223 */ /* 0x000fe2000001008e */
[----:B------:R-:W-:Y:S01]  /*c360*/  HADD2.F32 R142, -RZ, R103.H0_H0 ;  /* 0x20000067ff8e7230 */ /* 0x000fe20000004100 */
[-C--:B------:R-:W-:Y:S01]  /*c370*/  FMUL.FTZ R126, R8, R105.reuse ;  /* 0x00000069087e7220 */ /* 0x080fe20000410000 */
[--C-:B------:R-:W-:Y:S01]  /*c380*/  HADD2.F32 R6, -RZ, R7.reuse.H0_H0 ;  /* 0x20000007ff067230 */ /* 0x100fe20000004100 */
[C---:B------:R-:W-:Y:S01]  /*c390*/  FMUL.FTZ R105, R4.reuse, R105 ;  /* 0x0000006904697220 */ /* 0x040fe20000410000 */
[----:B------:R-:W-:Y:S01]  /*c3a0*/  HADD2.F32 R7, -RZ, R7.H1_H1 ;  /* 0x30000007ff077230 */ /* 0x000fe20000004100 */
[----:B------:R-:W-:Y:S01]  /*c3b0*/  FFMA.FTZ R103, R4, R131, R126 ;  /* 0x0000008304677223 */ /* 0x000fe2000001007e */
[----:B------:R-:W-:Y:S01]  /*c3c0*/  F2FP.PACK_AB R5, R5, R136 ;  /* 0x000000880505723e */ /* 0x000fe200000000ff */
[----:B------:R-:W-:-:S02]  /*c3d0*/  FMUL.FTZ R4, R11, R142 ;  /* 0x0000008e0b047220 */ /* 0x000fc40000410000 */
[C---:B------:R-:W-:Y:S02]  /*c3e0*/  FMUL.FTZ R142, R7.reuse, R142 ;  /* 0x0000008e078e7220 */ /* 0x040fe40000410000 */
[----:B------:R-:W-:Y:S01]  /*c3f0*/  FFMA.FTZ R7, R7, R106, R4 ;  /* 0x0000006a07077223 */ /* 0x000fe20000010004 */
[----:B------:R-:W-:Y:S01]  /*c400*/  HADD2.F32 R4, -RZ, R101.H0_H0 ;  /* 0x20000065ff047230 */ /* 0x000fe20000004100 */
[----:B------:R-:W-:Y:S02]  /*c410*/  FMUL.FTZ R127, R6, R127 ;  /* 0x0000007f067f7220 */ /* 0x000fe40000410000 */
[----:B------:R-:W-:Y:S02]  /*c420*/  FFMA.FTZ R101, R134, R104, R137 ;  /* 0x0000006886657223 */ /* 0x000fe40000010089 */
[----:B------:R-:W-:Y:S02]  /*c430*/  FFMA.FTZ R124, R6, R133, R124 ;  /* 0x00000085067c7223 */ /* 0x000fe4000001007c */
[----:B------:R-:W-:-:S02]  /*c440*/  FMUL.FTZ R100, R134, R100 ;  /* 0x0000006486647220 */ /* 0x000fc40000410000 */
[----:B------:R-:W-:Y:S01]  /*c450*/  FMUL.FTZ R137, R135, R102 ;  /* 0x0000006687897220 */ /* 0x000fe20000410000 */
[----:B------:R-:W-:Y:S01]  /*c460*/  F2FP.PACK_AB R7, R7, R124 ;  /* 0x0000007c0707723e */ /* 0x000fe200000000ff */
[----:B------:R-:W-:Y:S02]  /*c470*/  FMUL.FTZ R6, R130, R102 ;  /* 0x0000006682067220 */ /* 0x000fe40000410000 */
[----:B------:R-:W-:Y:S02]  /*c480*/  FFMA.FTZ R127, R10, R133, -R127 ;  /* 0x000000850a7f7223 */ /* 0x000fe4000001087f */
[----:B------:R-:W-:Y:S02]  /*c490*/  FFMA.FTZ R132, R107, R138, -R132 ;  /* 0x0000008a6b847223 */ /* 0x000fe40000010884 */
[----:B------:R-:W-:Y:S02]  /*c4a0*/  FFMA.FTZ R9, R9, R144, -R140 ;  /* 0x0000009009097223 */ /* 0x000fe4000001088c */
[----:B------:R-:W-:-:S02]  /*c4b0*/  FFMA.FTZ R122, R128, R125, -R122 ;  /* 0x0000007d807a7223 */ /* 0x000fc4000001087a */
[----:B------:R-:W-:Y:S01]  /*c4c0*/  FFMA.FTZ R105, R8, R131, -R105 ;  /* 0x0000008308697223 */ /* 0x000fe20000010869 */
[----:B------:R-:W-:Y:S01]  /*c4d0*/  F2FP.PACK_AB R9, R9, R132 ;  /* 0x000000840909723e */ /* 0x000fe200000000ff */
[----:B------:R-:W-:Y:S02]  /*c4e0*/  FFMA.FTZ R142, R11, R106, -R142 ;  /* 0x0000006a0b8e7223 */ /* 0x000fe4000001088e */
[----:B------:R-:W-:Y:S02]  /*c4f0*/  FFMA.FTZ R129, R129, R104, -R100 ;  /* 0x0000006881817223 */ /* 0x000fe40000010864 */
[-C--:B------:R-:W-:Y:S01]  /*c500*/  FFMA.FTZ R10, R130, R4.reuse, -R137 ;  /* 0x00000004820a7223 */ /* 0x080fe20000010889 */
[----:B------:R-:W-:Y:S01]  /*c510*/  F2FP.PACK_AB R11, R142, R127 ;  /* 0x0000007f8e0b723e */ /* 0x000fe200000000ff */
[----:B------:R-:W-:Y:S01]  /*c520*/  FFMA.FTZ R6, R135, R4, R6 ;  /* 0x0000000487067223 */ /* 0x000fe20000010006 */
[----:B------:R-:W-:Y:S02]  /*c530*/  F2FP.PACK_AB R8, R129, R122 ;  /* 0x0000007a8108723e */ /* 0x000fe400000000ff */
[----:B------:R-:W-:-:S02]  /*c540*/  F2FP.PACK_AB R10, R10, R105 ;  /* 0x000000690a0a723e */ /* 0x000fc400000000ff */
[----:B------:R-:W-:Y:S02]  /*c550*/  F2FP.PACK_AB R4, R101, R146 ;  /* 0x000000926504723e */ /* 0x000fe400000000ff */
[----:B------:R-:W-:Y:S01]  /*c560*/  F2FP.PACK_AB R6, R6, R103 ;  /* 0x000000670606723e */ /* 0x000fe200000000ff */
[----:B------:R1:W-:Y:S04]  /*c570*/  STS.128 [R119+0x10080], R8 ;  /* 0x0100800877007388 */ /* 0x0003e80000000c00 */
[----:B------:R1:W-:Y:S02]  /*c580*/  STS.128 [R121+0x10080], R4 ;  /* 0x0100800479007388 */ /* 0x0003e40000000c00 */
.L_x_442:
[----:B------:R-:W-:Y:S05]  /*c590*/  BSYNC B0 ;  /* 0x0000000000007941 */ /* 0x000fea0003800000 */
.L_x_441:
[----:B------:R-:W-:-:S13]  /*c5a0*/  ISETP.GE.AND P0, PT, R219, c[0x0][0x27c], PT ;  /* 0x00009f00db007a0c */ /* 0x000fda0003f06270 */
[----:B------:R-:W-:Y:S05]  /*c5b0*/  @P0 BRA `(.L_x_440) ;  /* 0x0000067000000947 */ /* 0x000fea0003800000 */
[----:B-1----:R-:W-:Y:S01]  /*c5c0*/  SHF.R.S32.HI R4, RZ, 0x1f, R219 ;  /* 0x0000001fff047819 */ /* 0x002fe200000114db */
[----:B------:R-:W-:Y:S01]  /*c5d0*/  HADD2.F32 R124, -RZ, R114.H0_H0 ;  /* 0x20000072ff7c7230 */ /* 0x000fe20000004100 */
[----:B------:R-:W-:Y:S01]  /*c5e0*/  SHF.R.U32.HI R102, RZ, 0x10, R85 ;  /* 0x00000010ff667819 */ /* 0x000fe20000011655 */
[--C-:B------:R-:W-:Y:S01]  /*c5f0*/  HADD2.F32 R106, -RZ, R113.reuse.H0_H0 ;  /* 0x20000071ff6a7230 */ /* 0x100fe20000004100 */
[CC--:B------:R-:W-:Y:S01]  /*c600*/  LEA.HI R5, R4.reuse, R219.reuse, RZ, 0x3 ;  /* 0x000000db04057211 */ /* 0x0c0fe200078f18ff */
[----:B------:R-:W-:Y:S01]  /*c610*/  HADD2.F32 R132, -RZ, R116.H0_H0 ;  /* 0x20000074ff847230 */ /* 0x000fe20000004100 */
[----:B------:R-:W-:Y:S01]  /*c620*/  LEA.HI R7, R4, R219, RZ, 0x6 ;  /* 0x000000db04077211 */ /* 0x000fe200078f30ff */
[----:B------:R-:W-:Y:S01]  /*c630*/  HADD2.F32 R102, -RZ, R102.H0_H0 ;  /* 0x20000066ff667230 */ /* 0x000fe20000004100 */
[----:B------:R-:W-:Y:S01]  /*c640*/  LEA.HI.SX32 R123, R5, R123, 0x1d ;  /* 0x0000007b057b7211 */ /* 0x000fe200078feaff */
[----:B------:R-:W-:Y:S01]  /*c650*/  HADD2.F32 R113, -RZ, R113.H1_H1 ;  /* 0x30000071ff717230 */ /* 0x000fe20000004100 */
[----:B------:R-:W-:Y:S01]  /*c660*/  LOP3.LUT R5, R120, 0x38, R5, 0xf8, !PT ;  /* 0x0000003878057812 */ /* 0x000fe200078ef805 */
[--C-:B------:R-:W-:Y:S01]  /*c670*/  HADD2.F32 R122, -RZ, R115.reuse.H0_H0 ;  /* 0x20000073ff7a7230 */ /* 0x100fe20000004100 */
[----:B------:R-:W-:Y:S01]  /*c680*/  SHF.R.S32.HI R4, RZ, 0x1f, R123 ;  /* 0x0000001fff047819 */ /* 0x000fe2000001147b */
[----:B------:R-:W-:Y:S01]  /*c690*/  HADD2.F32 R115, -RZ, R115.H1_H1 ;  /* 0x30000073ff737230 */ /* 0x000fe20000004100 */
[----:B------:R-:W-:-:S02]  /*c6a0*/  LOP3.LUT R6, R5, R118, RZ, 0x3c, !PT ;  /* 0x0000007605067212 */ /* 0x000fc400078e3cff */
[----:B------:R-:W-:Y:S02]  /*c6b0*/  SHF.L.U32 R5, R123, 0x3, RZ ;  /* 0x000000037b057819 */ /* 0x000fe400000006ff */
[----:B------:R-:W-:Y:S02]  /*c6c0*/  LEA.HI R4, R4, R123, RZ, 0x3 ;  /* 0x0000007b04047211 */ /* 0x000fe400078f18ff */
[----:B------:R-:W-:Y:S02]  /*c6d0*/  SHF.L.U32 R7, R7, 0x7, RZ ;  /* 0x0000000707077819 */ /* 0x000fe400000006ff */
[----:B------:R-:W-:Y:S02]  /*c6e0*/  LOP3.LUT R5, R120, 0x38, R5, 0xf8, !PT ;  /* 0x0000003878057812 */ /* 0x000fe400078ef805 */
[----:B------:R-:W-:Y:S02]  /*c6f0*/  SHF.L.U32 R4, R4, 0xa, RZ ;  /* 0x0000000a04047819 */ /* 0x000fe400000006ff */
[----:B------:R-:W-:-:S02]  /*c700*/  LOP3.LUT R7, R7, 0x7fffe000, RZ, 0xc0, !PT ;  /* 0x7fffe00007077812 */ /* 0x000fc400078ec0ff */
[----:B------:R-:W-:Y:S02]  /*c710*/  LOP3.LUT R118, R5, R118, RZ, 0x3c, !PT ;  /* 0x0000007605767212 */ /* 0x000fe400078e3cff */
[----:B------:R-:W-:Y:S02]  /*c720*/  LOP3.LUT R4, R4, 0x7fffe000, RZ, 0xc0, !PT ;  /* 0x7fffe00004047812 */ /* 0x000fe400078ec0ff */
[--C-:B------:R-:W-:Y:S02]  /*c730*/  IADD3 R6, R6, R7, R117.reuse ;  /* 0x0000000706067210 */ /* 0x100fe40007ffe075 */
[----:B------:R-:W-:Y:S02]  /*c740*/  IADD3 R4, R118, R4, R117 ;  /* 0x0000000476047210 */ /* 0x000fe40007ffe075 */
[----:B------:R-:W-:Y:S02]  /*c750*/  SHF.L.U32 R100, R6, 0x1, RZ ;  /* 0x0000000106647819 */ /* 0x000fe400000006ff */
[----:B------:R-:W-:-:S02]  /*c760*/  SHF.L.U32 R101, R4, 0x1, RZ ;  /* 0x0000000104657819 */ /* 0x000fc400000006ff */
[--C-:B------:R-:W-:Y:S01]  /*c770*/  SHF.R.U64 R88, R88, 0x10, R89.reuse ;  /* 0x0000001058587819 */ /* 0x100fe20000001259 */
[----:B------:R-:W1:Y:S01]  /*c780*/  LDS.128 R8, [R100+0x10080] ;  /* 0x0100800064087984 */ /* 0x000e620000000c00 */
[----:B------:R-:W-:Y:S02]  /*c790*/  SHF.R.U32.HI R89, RZ, 0x10, R89 ;  /* 0x00000010ff597819 */ /* 0x000fe40000011659 */
[----:B------:R-:W-:Y:S01]  /*c7a0*/  SHF.R.U64 R84, R84, 0x10, R85 ;  /* 0x0000001054547819 */ /* 0x000fe20000001255 */
[----:B------:R-:W2:Y:S01]  /*c7b0*/  LDS.128 R4, [R101+0x10080] ;  /* 0x0100800065047984 */ /* 0x000ea20000000c00 */
[--C-:B------:R-:W-:Y:S01]  /*c7c0*/  SHF.R.U64 R85, R90, 0x10, R91.reuse ;  /* 0x000000105a557819 */ /* 0x100fe2000000125b */
[----:B------:R-:W-:Y:S01]  /*c7d0*/  HADD2.F32 R128, -RZ, R89.H0_H0 ;  /* 0x20000059ff807230 */ /* 0x000fe20000004100 */
[----:B------:R-:W-:Y:S01]  /*c7e0*/  SHF.R.U32.HI R90, RZ, 0x10, R91 ;  /* 0x00000010ff5a7819 */ /* 0x000fe2000001165b */
[----:B------:R-:W-:Y:S01]  /*c7f0*/  HADD2.F32 R88, -RZ, R88.H0_H0 ;  /* 0x20000058ff587230 */ /* 0x000fe20000004100 */
[----:B------:R-:W-:-:S02]  /*c800*/  SHF.R.U64 R86, R86, 0x10, R87 ;  /* 0x0000001056567819 */ /* 0x000fc40000001257 */
[----:B------:R-:W-:Y:S01]  /*c810*/  SHF.R.U32.HI R87, RZ, 0x10, R87 ;  /* 0x00000010ff577819 */ /* 0x000fe20000011657 */
[----:B------:R-:W-:Y:S02]  /*c820*/  HADD2.F32 R134, -RZ, R90.H0_H0 ;  /* 0x2000005aff867230 */ /* 0x000fe40000004100 */
[--C-:B-1----:R-:W-:Y:S02]  /*c830*/  HADD2.F32 R103, -RZ, R9.reuse.H1_H1 ;  /* 0x30000009ff677230 */ /* 0x102fe40000004100 */
[----:B------:R-:W-:Y:S02]  /*c840*/  HADD2.F32 R91, -RZ, R9.H0_H0 ;  /* 0x20000009ff5b7230 */ /* 0x000fe40000004100 */
[----:B------:R-:W-:Y:S01]  /*c850*/  HADD2.F32 R9, -RZ, R11.H0_H0 ;  /* 0x2000000bff097230 */ /* 0x000fe20000004100 */
[----:B------:R-:W-:Y:S01]  /*c860*/  FMUL.FTZ R126, R103, R102 ;  /* 0x00000066677e7220 */ /* 0x000fe20000410000 */
[--C-:B--2---:R-:W-:Y:S01]  /*c870*/  HADD2.F32 R117, -RZ, R5.reuse.H1_H1 ;  /* 0x30000005ff757230 */ /* 0x104fe20000004100 */
[----:B------:R-:W-:Y:S01]  /*c880*/  FMUL.FTZ R120, R91, R106 ;  /* 0x0000006a5b787220 */ /* 0x000fe20000410000 */
[----:B------:R-:W-:Y:S01]  /*c890*/  HADD2.F32 R107, -RZ, R5.H0_H0 ;  /* 0x20000005ff6b7230 */ /* 0x000fe20000004100 */
[----:B------:R-:W-:Y:S01]  /*c8a0*/  FMUL.FTZ R130, R9, R124 ;  /* 0x0000007c09827220 */ /* 0x000fe20000410000 */
[----:B------:R-:W-:Y:S01]  /*c8b0*/  HADD2.F32 R5, -RZ, R7.H0_H0 ;  /* 0x20000007ff057230 */ /* 0x000fe20000004100 */
[C---:B------:R-:W-:Y:S01]  /*c8c0*/  FMUL.FTZ R102, R117.reuse, R102 ;  /* 0x0000006675667220 */ /* 0x040fe20000410000 */
[----:B------:R-:W-:Y:S01]  /*c8d0*/  HADD2.F32 R104, -RZ, R8.H0_H0 ;  /* 0x20000008ff687230 */ /* 0x000fe20000004100 */
[----:B------:R-:W-:Y:S01]  /*c8e0*/  FFMA.FTZ R117, R117, R128, R126 ;  /* 0x0000008075757223 */ /* 0x000fe2000001007e */
[----:B------:R-:W-:Y:S01]  /*c8f0*/  HADD2.F32 R11, -RZ, R11.H1_H1 ;  /* 0x3000000bff0b7230 */ /* 0x000fe20000004100 */
[C---:B------:R-:W-:Y:S01]  /*c900*/  FMUL.FTZ R124, R5.reuse, R124 ;  /* 0x0000007c057c7220 */ /* 0x040fe20000410000 */
[----:B------:R-:W-:Y:S01]  /*c910*/  HADD2.F32 R126, -RZ, R87.H0_H0 ;  /* 0x20000057ff7e7230 */ /* 0x000fe20000004100 */
[----:B------:R-:W-:Y:S01]  /*c920*/  FFMA.FTZ R130, R5, R132, R130 ;  /* 0x0000008405827223 */ /* 0x000fe20000010082 */
[----:B------:R-:W-:Y:S01]  /*c930*/  HADD2.F32 R118, -RZ, R4.H0_H0 ;  /* 0x20000004ff767230 */ /* 0x000fe20000004100 */
[-C--:B------:R-:W-:Y:S01]  /*c940*/  FMUL.FTZ R5, R104, R113.reuse ;  /* 0x0000007168057220 */ /* 0x080fe20000410000 */
[----:B------:R-:W-:Y:S01]  /*c950*/  HADD2.F32 R105, -RZ, R8.H1_H1 ;  /* 0x30000008ff697230 */ /* 0x000fe20000004100 */
[-C--:B------:R-:W-:Y:S01]  /*c960*/  FMUL.FTZ R90, R11, R126.reuse ;  /* 0x0000007e0b5a7220 */ /* 0x080fe20000410000 */
[----:B------:R-:W-:Y:S01]  /*c970*/  HADD2.F32 R7, -RZ, R7.H1_H1 ;  /* 0x30000007ff077230 */ /* 0x000fe20000004100 */
[C---:B------:R-:W-:Y:S01]  /*c980*/  FMUL.FTZ R113, R118.reuse, R113 ;  /* 0x0000007176717220 */ /* 0x040fe20000410000 */
[----:B------:R-:W-:Y:S01]  /*c990*/  HADD2.F32 R8, -RZ, R10.H0_H0 ;  /* 0x2000000aff087230 */ /* 0x000fe20000004100 */
[----:B------:R-:W-:Y:S01]  /*c9a0*/  FFMA.FTZ R118, R118, R115, R5 ;  /* 0x0000007376767223 */ /* 0x000fe20000010005 */
[----:B------:R-:W-:Y:S01]  /*c9b0*/  HADD2.F32 R87, -RZ, R114.H1_H1 ;  /* 0x30000072ff577230 */ /* 0x000fe20000004100 */
[----:B------:R-:W-:Y:S01]  /*c9c0*/  FMUL.FTZ R126, R7, R126 ;  /* 0x0000007e077e7220 */ /* 0x000fe20000410000 */
[----:B------:R-:W-:Y:S01]  /*c9d0*/  HADD2.F32 R119, -RZ, R4.H1_H1 ;  /* 0x30000004ff777230 */ /* 0x000fe20000004100 */
[C---:B------:R-:W-:Y:S01]  /*c9e0*/  FMUL.FTZ R106, R107.reuse, R106 ;  /* 0x0000006a6b6a7220 */ /* 0x040fe20000410000 */
[----:B------:R-:W-:Y:S01]  /*c9f0*/  HADD2.F32 R4, -RZ, R6.H0_H0 ;  /* 0x20000006ff047230 */ /* 0x000fe20000004100 */
[----:B------:R-:W-:Y:S01]  /*ca00*/  FFMA.FTZ R120, R107, R122, R120 ;  /* 0x0000007a6b787223 */ /* 0x000fe20000010078 */
[----:B------:R-:W-:Y:S01]  /*ca10*/  HADD2.F32 R5, -RZ, R116.H1_H1 ;  /* 0x30000074ff057230 */ /* 0x000fe20000004100 */
[----:B------:R-:W-:Y:S01]  /*ca20*/  FFMA.FTZ R7, R7, R134, R90 ;  /* 0x0000008607077223 */ /* 0x000fe2000001005a */
[----:B------:R-:W-:Y:S01]  /*ca30*/  HADD2.F32 R10, -RZ, R10.H1_H1 ;  /* 0x3000000aff0a7230 */ /* 0x000fe20000004100 */
[-C--:B------:R-:W-:Y:S01]  /*ca40*/  FMUL.FTZ R89, R8, R87.reuse ;  /* 0x0000005708597220 */ /* 0x080fe20000410000 */
[----:B------:R-:W-:Y:S01]  /*ca50*/  HADD2.F32 R90, -RZ, R84.H0_H0 ;  /* 0x20000054ff5a7230 */ /* 0x000fe20000004100 */
[C---:B------:R-:W-:Y:S01]  /*ca60*/  FMUL.FTZ R87, R4.reuse, R87 ;  /* 0x0000005704577220 */ /* 0x040fe20000410000 */
[----:B------:R-:W-:Y:S01]  /*ca70*/  HADD2.F32 R107, -RZ, R86.H0_H0 ;  /* 0x20000056ff6b7230 */ /* 0x000fe20000004100 */
[----:B------:R-:W-:Y:S01]  /*ca80*/  FFMA.FTZ R84, R4, R5, R89 ;  /* 0x0000000504547223 */ /* 0x000fe20000010059 */
[----:B------:R-:W-:Y:S01]  /*ca90*/  HADD2.F32 R6, -RZ, R6.H1_H1 ;  /* 0x30000006ff067230 */ /* 0x000fe20000004100 */
[----:B------:R-:W-:Y:S01]  /*caa0*/  FMUL.FTZ R4, R105, R90 ;  /* 0x0000005a69047220 */ /* 0x000fe20000410000 */
[----:B------:R-:W-:Y:S01]  /*cab0*/  HADD2.F32 R89, -RZ, R85.H0_H0 ;  /* 0x20000055ff597230 */ /* 0x000fe20000004100 */
[----:B------:R-:W-:Y:S01]  /*cac0*/  FMUL.FTZ R85, R10, R107 ;  /* 0x0000006b0a557220 */ /* 0x000fe20000410000 */
[----:B------:R-:W-:Y:S01]  /*cad0*/  F2FP.PACK_AB R7, R7, R130 ;  /* 0x000000820707723e */ /* 0x000fe200000000ff */
[----:B------:R-:W-:-:S02]  /*cae0*/  FMUL.FTZ R90, R119, R90 ;  /* 0x0000005a775a7220 */ /* 0x000fc40000410000 */
[----:B------:R-:W-:Y:S02]  /*caf0*/  FMUL.FTZ R107, R6, R107 ;  /* 0x0000006b066b7220 */ /* 0x000fe40000410000 */
[----:B------:R-:W-:Y:S01]  /*cb00*/  FFMA.FTZ R87, R8, R5, -R87 ;  /* 0x0000000508577223 */ /* 0x000fe20000010857 */
[----:B------:R-:W-:Y:S01]  /*cb10*/  F2FP.PACK_AB R5, R117, R120 ;  /* 0x000000787505723e */ /* 0x000fe200000000ff */
        /* <DEDUP_REMOVED lines=8> */
[----:B------:R-:W-:Y:S02]  /*cba0*/  FFMA.FTZ R10, R10, R89, -R107 ;  /* 0x000000590a0a7223 */ /* 0x000fe4000001086b */
[----:B------:R-:W-:Y:S01]  /*cbb0*/  FFMA.FTZ R119, R119, R88, R4 ;  /* 0x0000005877777223 */ /* 0x000fe20000010004 */
[----:B------:R-:W-:Y:S01]  /*cbc0*/  F2FP.PACK_AB R8, R8, R113 ;  /* 0x000000710808723e */ /* 0x000fe200000000ff */
[----:B------:R-:W-:Y:S01]  /*cbd0*/  FFMA.FTZ R85, R6, R89, R85 ;  /* 0x0000005906557223 */ /* 0x000fe20000010055 */
[----:B------:R-:W-:Y:S02]  /*cbe0*/  F2FP.PACK_AB R10, R10, R87 ;  /* 0x000000570a0a723e */ /* 0x000fe400000000ff */
[----:B------:R-:W-:Y:S02]  /*cbf0*/  F2FP.PACK_AB R4, R119, R118 ;  /* 0x000000767704723e */ /* 0x000fe400000000ff */
[----:B------:R-:W-:Y:S01]  /*cc00*/  F2FP.PACK_AB R6, R85, R84 ;  /* 0x000000545506723e */ /* 0x000fe200000000ff */
[----:B------:R1:W-:Y:S04]  /*cc10*/  STS.128 [R100+0x10080], R8 ;  /* 0x0100800864007388 */ /* 0x0003e80000000c00 */
[----:B------:R1:W-:Y:S02]  /*cc20*/  STS.128 [R101+0x10080], R4 ;  /* 0x0100800465007388 */ /* 0x0003e40000000c00 */
.L_x_440:
[----:B------:R-:W-:Y:S05]  /*cc30*/  BSYNC B1 ;  /* 0x0000000000017941 */ /* 0x000fea0003800000 */
.L_x_439:
[----:B------:R-:W-:Y:S01]  /*cc40*/  IADD3 R84, R51, 0x20, RZ ;  /* 0x0000002033547810 */ /* 0x000fe20007ffe0ff */
[----:B------:R-:W-:Y:S03]  /*cc50*/  BSSY B1, `(.L_x_443) ;  /* 0x00000db000017945 */ /* 0x000fe60003800000 */
[----:B------:R-:W-:-:S13]  /*cc60*/  ISETP.GE.AND P0, PT, R84, UR4, PT ;  /* 0x0000000454007c0c */ /* 0x000fda000bf06270 */
[----:B------:R-:W-:Y:S05]  /*cc70*/  @P0 BRA `(.L_x_444) ;  /* 0x00000d8000000947 */ /* 0x000fea0003800000 */
[----:B------:R-:W-:Y:S01]  /*cc80*/  ISETP.GE.AND P0, PT, R225, c[0x0][0x27c], PT ;  /* 0x00009f00e1007a0c */ /* 0x000fe20003f06270 */
[----:B------:R-:W-:Y:S01]  /*cc90*/  IMAD.SHL.U32 R90, R84, 0x40, RZ ;  /* 0x00000040545a7824 */ /* 0x000fe200078e00ff */
[----:B-1----:R-:W-:Y:S01]  /*cca0*/  SHF.R.S32.HI R5, RZ, 0x1f, R84 ;  /* 0x0000001fff057819 */ /* 0x002fe20000011454 */
        /* <DEDUP_REMOVED lines=10> */
[----:B------:R-:W-:Y:S01]  /*cd50*/  HADD2.F32 R102, -RZ, R109.H0_H0 ;  /* 0x2000006dff667230 */ /* 0x000fe20000004100 */
[----:B------:R-:W-:Y:S01]  /*cd60*/  LOP3.LUT R87, R90, 0x38, R225, 0xf8, !PT ;  /* 0x000000385a577812 */ /* 0x000fe200078ef8e1 */
[----:B------:R-:W-:Y:S01]  /*cd70*/  HADD2.F32 R116, -RZ, R111.H0_H0 ;  /* 0x2000006fff747230 */ /* 0x000fe20000004100 */
[----:B------:R-:W-:Y:S01]  /*cd80*/  SHF.R.S32.HI R5, RZ, 0x1f, R4 ;  /* 0x0000001fff057819 */ /* 0x000fe20000011404 */
[----:B------:R-:W-:Y:S01]  /*cd90*/  HADD2.F32 R109, -RZ, R109.H1_H1 ;  /* 0x3000006dff6d7230 */ /* 0x000fe20000004100 */
[----:B------:R-:W-:Y:S01]  /*cda0*/  SHF.L.U32 R7, R4, 0x3, RZ ;  /* 0x0000000304077819 */ /* 0x000fe200000006ff */
[----:B------:R-:W-:Y:S01]  /*cdb0*/  HADD2.F32 R124, -RZ, R111.H1_H1 ;  /* 0x3000006fff7c7230 */ /* 0x000fe20000004100 */
[----:B------:R-:W-:Y:S01]  /*cdc0*/  LEA.HI R5, R5, R4, RZ, 0x3 ;  /* 0x0000000405057211 */ /* 0x000fe200078f18ff */
[--C-:B------:R-:W-:Y:S01]  /*cdd0*/  HADD2.F32 R107, -RZ, R112.reuse.H1_H1 ;  /* 0x30000070ff6b7230 */ /* 0x100fe20000004100 */
[----:B------:R-:W-:Y:S01]  /*cde0*/  LOP3.LUT R87, R87, R88, RZ, 0x3c, !PT ;  /* 0x0000005857577212 */ /* 0x000fe200078e3cff */
[----:B------:R-:W-:Y:S01]  /*cdf0*/  HADD2.F32 R111, -RZ, R112.H0_H0 ;  /* 0x20000070ff6f7230 */ /* 0x000fe20000004100 */
[----:B------:R-:W-:-:S02]  /*ce00*/  LOP3.LUT R7, R90, 0x38, R7, 0xf8, !PT ;  /* 0x000000385a077812 */ /* 0x000fc400078ef807 */
[----:B------:R-:W-:Y:S02]  /*ce10*/  SHF.L.U32 R5, R5, 0xa, RZ ;  /* 0x0000000a05057819 */ /* 0x000fe400000006ff */
[----:B------:R-:W-:Y:S02]  /*ce20*/  IADD3 R87, R84, R87, RZ ;  /* 0x0000005754577210 */ /* 0x000fe40007ffe0ff */
[----:B------:R-:W-:Y:S02]  /*ce30*/  LOP3.LUT R4, R7, R88, RZ, 0x3c, !PT ;  /* 0x0000005807047212 */ /* 0x000fe400078e3cff */
[----:B------:R-:W-:Y:S02]  /*ce40*/  LOP3.LUT R5, R5, 0x7fffe000, RZ, 0xc0, !PT ;  /* 0x7fffe00005057812 */ /* 0x000fe400078ec0ff */
[----:B------:R-:W-:Y:S02]  /*ce50*/  SHF.L.U32 R87, R87, 0x1, RZ ;  /* 0x0000000157577819 */ /* 0x000fe400000006ff */
[----:B------:R-:W-:-:S02]  /*ce60*/  IADD3 R4, R4, R5, R84 ;  /* 0x0000000504047210 */ /* 0x000fc40007ffe054 */
[--C-:B------:R-:W-:Y:S01]  /*ce70*/  SHF.R.U64 R72, R72, 0x10, R73.reuse ;  /* 0x0000001048487819 */ /* 0x100fe20000001249 */
[----:B------:R-:W1:Y:S01]  /*ce80*/  LDS.128 R8, [R87+0x10080] ;  /* 0x0100800057087984 */ /* 0x000e620000000c00 */
[----:B------:R-:W-:Y:S02]  /*ce90*/  SHF.L.U32 R86, R4, 0x1, RZ ;  /* 0x0000000104567819 */ /* 0x000fe400000006ff */
[----:B------:R-:W-:Y:S01]  /*cea0*/  SHF.R.U32.HI R89, RZ, 0x10, R73 ;  /* 0x00000010ff597819 */ /* 0x000fe20000011649 */
[----:B------:R-:W-:Y:S01]  /*ceb0*/  HADD2.F32 R72, -RZ, R72.H0_H0 ;  /* 0x20000048ff487230 */ /* 0x000fe20000004100 */
[--C-:B------:R-:W-:Y:S01]  /*cec0*/  SHF.R.U64 R73, R78, 0x10, R79.reuse ;  /* 0x000000104e497819 */ /* 0x100fe2000000124f */
[----:B------:R-:W2:Y:S01]  /*ced0*/  LDS.128 R4, [R86+0x10080] ;  /* 0x0100800056047984 */ /* 0x000ea20000000c00 */
[----:B------:R-:W-:Y:S01]  /*cee0*/  SHF.R.U32.HI R78, RZ, 0x10, R79 ;  /* 0x00000010ff4e7819 */ /* 0x000fe2000001164f */
[----:B------:R-:W-:Y:S01]  /*cef0*/  HADD2.F32 R118, -RZ, R89.H0_H0 ;  /* 0x20000059ff767230 */ /* 0x000fe20000004100 */
[--C-:B------:R-:W-:Y:S01]  /*cf00*/  SHF.R.U64 R76, R76, 0x10, R77.reuse ;  /* 0x000000104c4c7819 */ /* 0x100fe2000000124d */
[----:B------:R-:W-:Y:S01]  /*cf10*/  HADD2.F32 R89, -RZ, R110.H1_H1 ;  /* 0x3000006eff597230 */ /* 0x000fe20000004100 */
[----:B------:R-:W-:Y:S01]  /*cf20*/  SHF.R.U32.HI R77, RZ, 0x10, R77 ;  /* 0x00000010ff4d7819 */ /* 0x000fe2000001164d */
[----:B------:R-:W-:Y:S01]  /*cf30*/  HADD2.F32 R78, -RZ, R78.H0_H0 ;  /* 0x2000004eff4e7230 */ /* 0x000fe20000004100 */
[--C-:B------:R-:W-:Y:S01]  /*cf40*/  SHF.R.U64 R74, R74, 0x10, R75.reuse ;  /* 0x000000104a4a7819 */ /* 0x100fe2000000124b */
[----:B------:R-:W-:Y:S01]  /*cf50*/  HADD2.F32 R76, -RZ, R76.H0_H0 ;  /* 0x2000004cff4c7230 */ /* 0x000fe20000004100 */
[----:B------:R-:W-:Y:S01]  /*cf60*/  SHF.R.U32.HI R75, RZ, 0x10, R75 ;  /* 0x00000010ff4b7819 */ /* 0x000fe2000001164b */
[----:B------:R-:W-:-:S02]  /*cf70*/  HADD2.F32 R122, -RZ, R77.H0_H0 ;  /* 0x2000004dff7a7230 */ /* 0x000fc40000004100 */
[----:B------:R-:W-:Y:S02]  /*cf80*/  HADD2.F32 R74, -RZ, R74.H0_H0 ;  /* 0x2000004aff4a7230 */ /* 0x000fe40000004100 */
[----:B------:R-:W-:Y:S02]  /*cf90*/  HADD2.F32 R112, -RZ, R75.H0_H0 ;  /* 0x2000004bff707230 */ /* 0x000fe40000004100 */
[----:B------:R-:W-:Y:S02]  /*cfa0*/  HADD2.F32 R73, -RZ, R73.H0_H0 ;  /* 0x20000049ff497230 */ /* 0x000fe40000004100 */
[----:B-1----:R-:W-:Y:S02]  /*cfb0*/  HADD2.F32 R79, -RZ, R9.H0_H0 ;  /* 0x20000009ff4f7230 */ /* 0x002fe40000004100 */
[--C-:B------:R-:W-:Y:S02]  /*cfc0*/  HADD2.F32 R91, -RZ, R8.reuse.H0_H0 ;  /* 0x20000008ff5b7230 */ /* 0x100fe40000004100 */
[----:B------:R-:W-:Y:S01]  /*cfd0*/  HADD2.F32 R100, -RZ, R8.H1_H1 ;  /* 0x30000008ff647230 */ /* 0x000fe20000004100 */
[----:B------:R-:W-:Y:S01]  /*cfe0*/  FMUL.FTZ R114, R79, R102 ;  /* 0x000000664f727220 */ /* 0x000fe20000410000 */
[----:B--2---:R-:W-:Y:S01]  /*cff0*/  HADD2.F32 R103, -RZ, R5.H0_H0 ;  /* 0x20000005ff677230 */ /* 0x004fe20000004100 */
[----:B------:R-:W-:Y:S01]  /*d000*/  FMUL.FTZ R77, R91, R109 ;  /* 0x0000006d5b4d7220 */ /* 0x000fe20000410000 */
[----:B------:R-:W-:-:S02]  /*d010*/  HADD2.F32 R8, -RZ, R10.H0_H0 ;  /* 0x2000000aff087230 */ /* 0x000fc40000004100 */
[----:B------:R-:W-:Y:S01]  /*d020*/  HADD2.F32 R101, -RZ, R10.H1_H1 ;  /* 0x3000000aff657230 */ /* 0x000fe20000004100 */
[C---:B------:R-:W-:Y:S01]  /*d030*/  FMUL.FTZ R102, R103.reuse, R102 ;  /* 0x0000006667667220 */ /* 0x040fe20000410000 */
[--C-:B------:R-:W-:Y:S01]  /*d040*/  HADD2.F32 R104, -RZ, R4.reuse.H0_H0 ;  /* 0x20000004ff687230 */ /* 0x100fe20000004100 */
[-C--:B------:R-:W-:Y:S01]  /*d050*/  FFMA.FTZ R114, R103, R116.reuse, R114 ;  /* 0x0000007467727223 */ /* 0x080fe20000010072 */
[--C-:B------:R-:W-:Y:S01]  /*d060*/  HADD2.F32 R10, -RZ, R11.reuse.H0_H0 ;  /* 0x2000000bff0a7230 */ /* 0x100fe20000004100 */
[----:B------:R-:W-:Y:S01]  /*d070*/  FFMA.FTZ R102, R79, R116, -R102 ;  /* 0x000000744f667223 */ /* 0x000fe20000010866 */
[----:B------:R-:W-:Y:S01]  /*d080*/  HADD2.F32 R105, -RZ, R4.H1_H1 ;  /* 0x30000004ff697230 */ /* 0x000fe20000004100 */
[----:B------:R-:W-:Y:S01]  /*d090*/  FMUL.FTZ R109, R104, R109 ;  /* 0x0000006d686d7220 */ /* 0x000fe20000410000 */
[----:B------:R-:W-:Y:S01]  /*d0a0*/  HADD2.F32 R103, -RZ, R110.H0_H0 ;  /* 0x2000006eff677230 */ /* 0x000fe20000004100 */
[----:B------:R-:W-:Y:S01]  /*d0b0*/  FMUL.FTZ R110, R8, R89 ;  /* 0x00000059086e7220 */ /* 0x000fe20000410000 */
[--C-:B------:R-:W-:Y:S01]  /*d0c0*/  HADD2.F32 R4, -RZ, R6.reuse.H0_H0 ;  /* 0x20000006ff047230 */ /* 0x100fe20000004100 */
        /* <DEDUP_REMOVED lines=11> */
[----:B------:R-:W-:Y:S01]  /*d180*/  HADD2.F32 R5, -RZ, R5.H1_H1 ;  /* 0x30000005ff057230 */ /* 0x000fe20000004100 */
[----:B------:R-:W-:-:S02]  /*d190*/  FFMA.FTZ R104, R6, R111, R104 ;  /* 0x0000006f06687223 */ /* 0x000fc40000010068 */
[----:B------:R-:W-:Y:S02]  /*d1a0*/  FMUL.FTZ R120, R9, R118 ;  /* 0x0000007609787220 */ /* 0x000fe40000410000 */
[----:B------:R-:W-:Y:S02]  /*d1b0*/  FMUL.FTZ R112, R7, R112 ;  /* 0x0000007007707220 */ /* 0x000fe40000410000 */
[----:B------:R-:W-:Y:S02]  /*d1c0*/  FMUL.FTZ R6, R101, R74 ;  /* 0x0000004a65067220 */ /* 0x000fe40000410000 */
[----:B------:R-:W-:Y:S02]  /*d1d0*/  FMUL.FTZ R118, R5, R118 ;  /* 0x0000007605767220 */ /* 0x000fe40000410000 */
        /* <DEDUP_REMOVED lines=12> */
[----:B------:R-:W-:Y:S01]  /*d2a0*/  FFMA.FTZ R10, R101, R73, -R74 ;  /* 0x00000049650a7223 */ /* 0x000fe2000001084a */
[----:B------:R-:W-:Y:S01]  /*d2b0*/  F2FP.PACK_AB R11, R112, R103 ;  /* 0x00000067700b723e */ /* 0x000fe200000000ff */
[----:B------:R-:W-:Y:S01]  /*d2c0*/  FFMA.FTZ R5, R5, R122, R120 ;  /* 0x0000007a05057223 */ /* 0x000fe20000010078 */
[----:B------:R-:W-:Y:S01]  /*d2d0*/  F2FP.PACK_AB R8, R8, R109 ;  /* 0x0000006d0808723e */ /* 0x000fe200000000ff */
[----:B------:R-:W-:Y:S01]  /*d2e0*/  FFMA.FTZ R4, R105, R76, R4 ;  /* 0x0000004c69047223 */ /* 0x000fe20000010004 */
[----:B------:R-:W-:Y:S01]  /*d2f0*/  F2FP.PACK_AB R10, R10, R89 ;  /* 0x000000590a0a723e */ /* 0x000fe200000000ff */
[----:B------:R-:W-:Y:S01]  /*d300*/  FFMA.FTZ R6, R106, R73, R6 ;  /* 0x000000496a067223 */ /* 0x000fe20000010006 */
[----:B------:R-:W-:-:S02]  /*d310*/  F2FP.PACK_AB R5, R5, R114 ;  /* 0x000000720505723e */ /* 0x000fc400000000ff */
[----:B------:R-:W-:Y:S01]  /*d320*/  F2FP.PACK_AB R4, R4, R77 ;  /* 0x0000004d0404723e */ /* 0x000fe200000000ff */
[----:B------:R1:W-:Y:S01]  /*d330*/  STS.128 [R87+0x10080], R8 ;  /* 0x0100800857007388 */ /* 0x0003e20000000c00 */
[----:B------:R-:W-:-:S05]  /*d340*/  F2FP.PACK_AB R6, R6, R75 ;  /* 0x0000004b0606723e */ /* 0x000fca00000000ff */
[----:B------:R1:W-:Y:S02]  /*d350*/  STS.128 [R86+0x10080], R4 ;  /* 0x0100800456007388 */ /* 0x0003e40000000c00 */
.L_x_446:
[----:B------:R-:W-:Y:S05]  /*d360*/  BSYNC B0 ;  /* 0x0000000000007941 */ /* 0x000fea0003800000 */
.L_x_445:
[----:B------:R-:W-:-:S13]  /*d370*/  ISETP.GE.AND P0, PT, R219, c[0x0][0x27c], PT ;  /* 0x00009f00db007a0c */ /* 0x000fda0003f06270 */
[----:B------:R-:W-:Y:S05]  /*d380*/  @P0 BRA `(.L_x_444) ;  /* 0x0000067000000947 */ /* 0x000fea0003800000 */
[----:B-1----:R-:W-:Y:S01]  /*d390*/  SHF.R.S32.HI R4, RZ, 0x1f, R219 ;  /* 0x0000001fff047819 */ /* 0x002fe200000114db */
[----:B------:R-:W-:Y:S01]  /*d3a0*/  HADD2.F32 R100, -RZ, R98.H0_H0 ;  /* 0x20000062ff647230 */ /* 0x000fe20000004100 */
[----:B------:R-:W-:Y:S01]  /*d3b0*/  SHF.R.U32.HI R74, RZ, 0x10, R45 ;  /* 0x00000010ff4a7819 */ /* 0x000fe2000001162d */
[----:B------:R-:W-:Y:S01]  /*d3c0*/  HADD2.F32 R106, -RZ, R108.H0_H0 ;  /* 0x2000006cff6a7230 */ /* 0x000fe20000004100 */
[CC--:B------:R-:W-:Y:S01]  /*d3d0*/  LEA.HI R5, R4.reuse, R219.reuse, RZ, 0x3 ;  /* 0x000000db04057211 */ /* 0x0c0fe200078f18ff */
[--C-:B------:R-:W-:Y:S01]  /*d3e0*/  HADD2.F32 R78, -RZ, R97.reuse.H0_H0 ;  /* 0x20000061ff4e7230 */ /* 0x100fe20000004100 */
        /* <DEDUP_REMOVED lines=10> */
[----:B------:R-:W-:Y:S01]  /*d490*/  LOP3.LUT R5, R90, 0x38, R5, 0xf8, !PT ;  /* 0x000000385a057812 */ /* 0x000fe200078ef805 */
[--C-:B------:R-:W-:Y:S01]  /*d4a0*/  HADD2.F32 R90, -RZ, R99.reuse.H0_H0 ;  /* 0x20000063ff5a7230 */ /* 0x100fe20000004100 */
[----:B------:R-:W-:Y:S01]  /*d4b0*/  LOP3.LUT R7, R7, 0x7fffe000, RZ, 0xc0, !PT ;  /* 0x7fffe00007077812 */ /* 0x000fe200078ec0ff */
[----:B------:R-:W-:Y:S01]  /*d4c0*/  HADD2.F32 R99, -RZ, R99.H1_H1 ;  /* 0x30000063ff637230 */ /* 0x000fe20000004100 */
[----:B------:R-:W-:-:S02]  /*d4d0*/  SHF.L.U32 R4, R4, 0xa, RZ ;  /* 0x0000000a04047819 */ /* 0x000fc400000006ff */
[----:B------:R-:W-:Y:S02]  /*d4e0*/  LOP3.LUT R88, R5, R88, RZ, 0x3c, !PT ;  /* 0x0000005805587212 */ /* 0x000fe400078e3cff */
[--C-:B------:R-:W-:Y:S02]  /*d4f0*/  IADD3 R6, R6, R7, R84.reuse ;  /* 0x0000000706067210 */ /* 0x100fe40007ffe054 */
[----:B------:R-:W-:Y:S02]  /*d500*/  LOP3.LUT R5, R4, 0x7fffe000, RZ, 0xc0, !PT ;  /* 0x7fffe00004057812 */ /* 0x000fe400078ec0ff */
[----:B------:R-:W-:Y:S02]  /*d510*/  SHF.L.U32 R72, R6, 0x1, RZ ;  /* 0x0000000106487819 */ /* 0x000fe400000006ff */
[----:B------:R-:W-:Y:S02]  /*d520*/  IADD3 R5, R88, R5, R84 ;  /* 0x0000000558057210 */ /* 0x000fe40007ffe054 */
[----:B------:R-:W-:Y:S01]  /*d530*/  SHF.R.U64 R52, R52, 0x10, R53 ;  /* 0x0000001034347819 */ /* 0x000fe20000001235 */
[----:B------:R-:W1:Y:S01]  /*d540*/  LDS.128 R8, [R72+0x10080] ;  /* 0x0100800048087984 */ /* 0x000e620000000c00 */
[----:B------:R-:W-:-:S02]  /*d550*/  SHF.L.U32 R73, R5, 0x1, RZ ;  /* 0x0000000105497819 */ /* 0x000fc400000006ff */
[----:B------:R-:W-:Y:S01]  /*d560*/  SHF.R.U32.HI R53, RZ, 0x10, R53 ;  /* 0x00000010ff357819 */ /* 0x000fe20000011635 */
[----:B------:R-:W-:Y:S01]  /*d570*/  HADD2.F32 R52, -RZ, R52.H0_H0 ;  /* 0x20000034ff347230 */ /* 0x000fe20000004100 */
[----:B------:R-:W-:Y:S01]  /*d580*/  SHF.R.U64 R44, R44, 0x10, R45 ;  /* 0x000000102c2c7819 */ /* 0x000fe2000000122d */
[----:B------:R-:W2:Y:S01]  /*d590*/  LDS.128 R4, [R73+0x10080] ;  /* 0x0100800049047984 */ /* 0x000ea20000000c00 */
[--C-:B------:R-:W-:Y:S01]  /*d5a0*/  SHF.R.U64 R45, R54, 0x10, R55.reuse ;  /* 0x00000010362d7819 */ /* 0x100fe20000001237 */
[----:B------:R-:W-:Y:S01]  /*d5b0*/  HADD2.F32 R102, -RZ, R53.H0_H0 ;  /* 0x20000035ff667230 */ /* 0x000fe20000004100 */
[----:B------:R-:W-:Y:S02]  /*d5c0*/  SHF.R.U32.HI R54, RZ, 0x10, R55 ;  /* 0x00000010ff367819 */ /* 0x000fe40000011637 */
[--C-:B------:R-:W-:Y:S01]  /*d5d0*/  SHF.R.U64 R46, R46, 0x10, R47.reuse ;  /* 0x000000102e2e7819 */ /* 0x100fe2000000122f */
[----:B------:R-:W-:Y:S01]  /*d5e0*/  HADD2.F32 R87, -RZ, R45.H0_H0 ;  /* 0x2000002dff577230 */ /* 0x000fe20000004100 */
[----:B------:R-:W-:Y:S01]  /*d5f0*/  SHF.R.U32.HI R47, RZ, 0x10, R47 ;  /* 0x00000010ff2f7819 */ /* 0x000fe2000001162f */
[----:B------:R-:W-:-:S02]  /*d600*/  HADD2.F32 R110, -RZ, R54.H0_H0 ;  /* 0x20000036ff6e7230 */ /* 0x000fc40000004100 */
        /* <DEDUP_REMOVED lines=16> */
[----:B------:R-:W-:Y:S01]  /*d710*/  HADD2.F32 R7, -RZ, R7.H1_H1 ;  /* 0x30000007ff077230 */ /* 0x000fe20000004100 */
[----:B------:R-:W-:Y:S01]  /*d720*/  FMUL.FTZ R78, R79, R78 ;  /* 0x0000004e4f4e7220 */ /* 0x000fe20000410000 */
[----:B------:R-:W-:Y:S01]  /*d730*/  HADD2.F32 R85, -RZ, R4.H0_H0 ;  /* 0x20000004ff557230 */ /* 0x000fe20000004100 */
[-C--:B------:R-:W-:Y:S01]  /*d740*/  FMUL.FTZ R54, R11, R84.reuse ;  /* 0x000000540b367220 */ /* 0x080fe20000410000 */
[----:B------:R-:W-:Y:S01]  /*d750*/  HADD2.F32 R5, -RZ, R98.H1_H1 ;  /* 0x30000062ff057230 */ /* 0x000fe20000004100 */
[-C--:B------:R-:W-:Y:S01]  /*d760*/  FMUL.FTZ R98, R76, R97.reuse ;  /* 0x000000614c627220 */ /* 0x080fe20000410000 */
[----:B------:R-:W-:Y:S01]  /*d770*/  HADD2.F32 R77, -RZ, R8.H1_H1 ;  /* 0x30000008ff4d7230 */ /* 0x000fe20000004100 */
[----:B------:R-:W-:Y:S01]  /*d780*/  FMUL.FTZ R84, R7, R84 ;  /* 0x0000005407547220 */ /* 0x000fe20000410000 */
[----:B------:R-:W-:Y:S01]  /*d790*/  HADD2.F32 R8, -RZ, R10.H0_H0 ;  /* 0x2000000aff087230 */ /* 0x000fe20000004100 */
[C---:B------:R-:W-:Y:S01]  /*d7a0*/  FMUL.FTZ R97, R85.reuse, R97 ;  /* 0x0000006155617220 */ /* 0x040fe20000410000 */
[----:B------:R-:W-:Y:S01]  /*d7b0*/  HADD2.F32 R86, -RZ, R4.H1_H1 ;  /* 0x30000004ff567230 */ /* 0x000fe20000004100 */
[----:B------:R-:W-:Y:S01]  /*d7c0*/  FFMA.FTZ R98, R85, R99, R98 ;  /* 0x0000006355627223 */ /* 0x000fe20000010062 */
[----:B------:R-:W-:Y:S01]  /*d7d0*/  HADD2.F32 R10, -RZ, R10.H1_H1 ;  /* 0x3000000aff0a7230 */ /* 0x000fe20000004100 */
[----:B------:R-:W-:Y:S01]  /*d7e0*/  FFMA.FTZ R88, R79, R90, R88 ;  /* 0x0000005a4f587223 */ /* 0x000fe20000010058 */
[----:B------:R-:W-:Y:S01]  /*d7f0*/  HADD2.F32 R4, -RZ, R6.H0_H0 ;  /* 0x20000006ff047230 */ /* 0x000fe20000004100 */
[----:B------:R-:W-:Y:S01]  /*d800*/  FFMA.FTZ R7, R7, R110, R54 ;  /* 0x0000006e07077223 */ /* 0x000fe20000010036 */
[----:B------:R-:W-:Y:S01]  /*d810*/  HADD2.F32 R47, -RZ, R108.H1_H1 ;  /* 0x3000006cff2f7230 */ /* 0x000fe20000004100 */
[-C--:B------:R-:W-:Y:S01]  /*d820*/  FMUL.FTZ R54, R8, R5.reuse ;  /* 0x0000000508367220 */ /* 0x080fe20000410000 */
[----:B------:R-:W-:Y:S01]  /*d830*/  HADD2.F32 R85, -RZ, R46.H0_H0 ;  /* 0x2000002eff557230 */ /* 0x000fe20000004100 */
[C---:B------:R-:W-:Y:S01]  /*d840*/  FMUL.FTZ R5, R4.reuse, R5 ;  /* 0x0000000504057220 */ /* 0x040fe20000410000 */
[----:B------:R-:W-:Y:S01]  /*d850*/  HADD2.F32 R6, -RZ, R6.H1_H1 ;  /* 0x30000006ff067230 */ /* 0x000fe20000004100 */
[----:B------:R-:W-:Y:S01]  /*d860*/  FFMA.FTZ R78, R55, R90, -R78 ;  /* 0x0000005a374e7223 */ /* 0x000fe2000001084e */
[----:B------:R-:W-:Y:S01]  /*d870*/  HADD2.F32 R79, -RZ, R44.H0_H0 ;  /* 0x2000002cff4f7230 */ /* 0x000fe20000004100 */
[----:B------:R-:W-:Y:S01]  /*d880*/  FFMA.FTZ R44, R4, R47, R54 ;  /* 0x0000002f042c7223 */ /* 0x000fe20000010036 */
[----:B------:R-:W-:Y:S01]  /*d890*/  F2FP.PACK_AB R7, R7, R104 ;  /* 0x000000680707723e */ /* 0x000fe200000000ff */
[----:B------:R-:W-:-:S02]  /*d8a0*/  FMUL.FTZ R45, R10, R85 ;  /* 0x000000550a2d7220 */ /* 0x000fc40000410000 */
[----:B------:R-:W-:Y:S02]  /*d8b0*/  FMUL.FTZ R4, R86, R79 ;  /* 0x0000004f56047220 */ /* 0x000fe40000410000 */
[----:B------:R-:W-:Y:S02]  /*d8c0*/  FMUL.FTZ R85, R6, R85 ;  /* 0x0000005506557220 */ /* 0x000fe40000410000 */
[----:B------:R-:W-:Y:S02]  /*d8d0*/  FMUL.FTZ R89, R77, R79 ;  /* 0x0000004f4d597220 */ /* 0x000fe40000410000 */
[----:B------:R-:W-:Y:S01]  /*d8e0*/  FFMA.FTZ R47, R8, R47, -R5 ;  /* 0x0000002f082f7223 */ /* 0x000fe20000010805 */
[----:B------:R-:W-:Y:S01]  /*d8f0*/  F2FP.PACK_AB R5, R53, R88 ;  /* 0x000000583505723e */ /* 0x000fe200000000ff */
[----:B------:R-:W-:Y:S02]  /*d900*/  FFMA.FTZ R75, R75, R102, -R74 ;  /* 0x000000664b4b7223 */ /* 0x000fe4000001084a */
[----:B------:R-:W-:-:S02]  /*d910*/  FFMA.FTZ R100, R9, R106, -R100 ;  /* 0x0000006a09647223 */ /* 0x000fc40000010864 */
[----:B------:R-:W-:Y:S01]  /*d920*/  FFMA.FTZ R11, R11, R110, -R84 ;  /* 0x0000006e0b0b7223 */ /* 0x000fe20000010854 */
[----:B------:R-:W-:Y:S01]  /*d930*/  F2FP.PACK_AB R9, R75, R78 ;  /* 0x0000004e4b09723e */ /* 0x000fe200000000ff */
[----:B------:R-:W-:Y:S02]  /*d940*/  FFMA.FTZ R97, R76, R99, -R97 ;  /* 0x000000634c617223 */ /* 0x000fe40000010861 */
[----:B------:R-:W-:Y:S01]  /*d950*/  FFMA.FTZ R8, R77, R52, -R4 ;  /* 0x000000344d087223 */ /* 0x000fe20000010804 */
[----:B------:R-:W-:Y:S01]  /*d960*/  F2FP.PACK_AB R11, R11, R100 ;  /* 0x000000640b0b723e */ /* 0x000fe200000000ff */
[----:B------:R-:W-:Y:S02]  /*d970*/  FFMA.FTZ R10, R10, R87, -R85 ;  /* 0x000000570a0a7223 */ /* 0x000fe40000010855 */
[----:B------:R-:W-:Y:S01]  /*d980*/  FFMA.FTZ R79, R86, R52, R89 ;  /* 0x00000034564f7223 */ /* 0x000fe20000010059 */
[----:B------:R-:W-:Y:S01]  /*d990*/  F2FP.PACK_AB R8, R8, R97 ;  /* 0x000000610808723e */ /* 0x000fe200000000ff */
[----:B------:R-:W-:Y:S01]  /*d9a0*/  FFMA.FTZ R45, R6, R87, R45 ;  /* 0x00000057062d7223 */ /* 0x000fe2000001002d */
[----:B------:R-:W-:-:S02]  /*d9b0*/  F2FP.PACK_AB R10, R10, R47 ;  /* 0x0000002f0a0a723e */ /* 0x000fc400000000ff */
[----:B------:R-:W-:Y:S02]  /*d9c0*/  F2FP.PACK_AB R4, R79, R98 ;  /* 0x000000624f04723e */ /* 0x000fe400000000ff */
[----:B------:R-:W-:Y:S01]  /*d9d0*/  F2FP.PACK_AB R6, R45, R44 ;  /* 0x0000002c2d06723e */ /* 0x000fe200000000ff */
[----:B------:R1:W-:Y:S04]  /*d9e0*/  STS.128 [R72+0x10080], R8 ;  /* 0x0100800848007388 */ /* 0x0003e80000000c00 */
[----:B------:R1:W-:Y:S02]  /*d9f0*/  STS.128 [R73+0x10080], R4 ;  /* 0x0100800449007388 */ /* 0x0003e40000000c00 */
.L_x_444:
[----:B------:R-:W-:Y:S05]  /*da00*/  BSYNC B1 ;  /* 0x0000000000017941 */ /* 0x000fea0003800000 */
.L_x_443:
        /* <DEDUP_REMOVED lines=54> */
[--C-:B-1----:R-:W-:Y:S02]  /*dd70*/  HADD2.F32 R39, -RZ, R9.reuse.H0_H0 ;  /* 0x20000009ff277230 */ /* 0x102fe40000004100 */
[----:B------:R-:W-:Y:S02]  /*dd80*/  HADD2.F32 R9, -RZ, R9.H1_H1 ;  /* 0x30000009ff097230 */ /* 0x000fe40000004100 */
[--C-:B------:R-:W-:Y:S01]  /*dd90*/  HADD2.F32 R55, -RZ, R8.reuse.H0_H0 ;  /* 0x20000008ff377230 */ /* 0x100fe20000004100 */
[----:B------:R-:W-:Y:S01]  /*dda0*/  FMUL.FTZ R84, R39, R74 ;  /* 0x0000004a27547220 */ /* 0x000fe20000410000 */
[--C-:B--2---:R-:W-:Y:S01]  /*ddb0*/  HADD2.F32 R75, -RZ, R5.reuse.H0_H0 ;  /* 0x20000005ff4b7230 */ /* 0x104fe20000004100 */
[----:B------:R-:W-:Y:S01]  /*ddc0*/  FMUL.FTZ R90, R9, R88 ;  /* 0x00000058095a7220 */ /* 0x000fe20000410000 */
[----:B------:R-:W-:Y:S01]  /*ddd0*/  HADD2.F32 R5, -RZ, R5.H1_H1 ;  /* 0x30000005ff057230 */ /* 0x000fe20000004100 */
[----:B------:R-:W-:Y:S01]  /*dde0*/  FMUL.FTZ R37, R55, R93 ;  /* 0x0000005d37257220 */ /* 0x000fe20000410000 */
[----:B------:R-:W-:Y:S01]  /*ddf0*/  HADD2.F32 R72, -RZ, R8.H1_H1 ;  /* 0x30000008ff487230 */ /* 0x000fe20000004100 */
[C---:B------:R-:W-:Y:S01]  /*de00*/  FMUL.FTZ R74, R75.reuse, R74 ;  /* 0x0000004a4b4a7220 */ /* 0x040fe20000410000 */
[--C-:B------:R-:W-:Y:S01]  /*de10*/  HADD2.F32 R8, -RZ, R10.reuse.H0_H0 ;  /* 0x2000000aff087230 */ /* 0x100fe20000004100 */
[----:B------:R-:W-:Y:S01]  /*de20*/  FFMA.FTZ R84, R75, R86, R84 ;  /* 0x000000564b547223 */ /* 0x000fe20000010054 */
[----:B------:R-:W-:Y:S01]  /*de30*/  HADD2.F32 R73, -RZ, R10.H1_H1 ;  /* 0x3000000aff497230 */ /* 0x000fe20000004100 */
[C---:B------:R-:W-:Y:S01]  /*de40*/  FMUL.FTZ R88, R5.reuse, R88 ;  /* 0x0000005805587220 */ /* 0x040fe20000410000 */
[--C-:B------:R-:W-:Y:S01]  /*de50*/  HADD2.F32 R76, -RZ, R4.reuse.H0_H0 ;  /* 0x20000004ff4c7230 */ /* 0x100fe20000004100 */
[----:B------:R-:W-:Y:S01]  /*de60*/  FFMA.FTZ R5, R5, R98, R90 ;  /* 0x0000006205057223 */ /* 0x000fe2000001005a */
[--C-:B------:R-:W-:Y:S01]  /*de70*/  HADD2.F32 R10, -RZ, R11.reuse.H0_H0 ;  /* 0x2000000bff0a7230 */ /* 0x100fe20000004100 */
[----:B------:R-:W-:Y:S01]  /*de80*/  FMUL.FTZ R87, R8, R53 ;  /* 0x0000003508577220 */ /* 0x000fe20000410000 */
[----:B------:R-:W-:Y:S01]  /*de90*/  HADD2.F32 R77, -RZ, R4.H1_H1 ;  /* 0x30000004ff4d7230 */ /* 0x000fe20000004100 */
[C---:B------:R-:W-:Y:S01]  /*dea0*/  FMUL.FTZ R93, R76.reuse, R93 ;  /* 0x0000005d4c5d7220 */ /* 0x040fe20000410000 */
[----:B------:R-:W-:Y:S01]  /*deb0*/  HADD2.F32 R75, -RZ, R94.H0_H0 ;  /* 0x2000005eff4b7230 */ /* 0x000fe20000004100 */
[----:B------:R-:W-:Y:S01]  /*dec0*/  FFMA.FTZ R37, R76, R100, R37 ;  /* 0x000000644c257223 */ /* 0x000fe20000010025 */
[--C-:B------:R-:W-:Y:S01]  /*ded0*/  HADD2.F32 R4, -RZ, R6.reuse.H0_H0 ;  /* 0x20000006ff047230 */ /* 0x100fe20000004100 */
[----:B------:R-:W-:Y:S01]  /*dee0*/  FFMA.FTZ R74, R39, R86, -R74 ;  /* 0x00000056274a7223 */ /* 0x000fe2000001084a */
[----:B------:R-:W-:Y:S01]  /*def0*/  HADD2.F32 R11, -RZ, R11.H1_H1 ;  /* 0x3000000bff0b7230 */ /* 0x000fe20000004100 */
[----:B------:R-:W-:Y:S01]  /*df00*/  FMUL.FTZ R76, R10, R75 ;  /* 0x0000004b0a4c7220 */ /* 0x000fe20000410000 */
[----:B------:R-:W-:Y:S01]  /*df10*/  HADD2.F32 R90, -RZ, R31.H0_H0 ;  /* 0x2000001fff5a7230 */ /* 0x000fe20000004100 */
[C---:B------:R-:W-:Y:S01]  /*df20*/  FMUL.FTZ R53, R4.reuse, R53 ;  /* 0x0000003504357220 */ /* 0x040fe20000410000 */
[----:B------:R-:W-:Y:S01]  /*df30*/  HADD2.F32 R78, -RZ, R6.H1_H1 ;  /* 0x30000006ff4e7230 */ /* 0x000fe20000004100 */
[----:B------:R-:W-:Y:S01]  /*df40*/  FFMA.FTZ R31, R4, R79, R87 ;  /* 0x0000004f041f7223 */ /* 0x000fe20000010057 */
[--C-:B------:R-:W-:Y:S01]  /*df50*/  HADD2.F32 R6, -RZ, R7.reuse.H0_H0 ;  /* 0x20000007ff067230 */ /* 0x100fe20000004100 */
[----:B------:R-:W-:Y:S01]  /*df60*/  FMUL.FTZ R4, R11, R90 ;  /* 0x0000005a0b047220 */ /* 0x000fe20000410000 */
[----:B------:R-:W-:Y:S01]  /*df70*/  HADD2.F32 R7, -RZ, R7.H1_H1 ;  /* 0x30000007ff077230 */ /* 0x000fe20000004100 */
[----:B------:R-:W-:Y:S01]  /*df80*/  FMUL.FTZ R87, R77, R28 ;  /* 0x0000001c4d577220 */ /* 0x000fe20000410000 */
[----:B------:R-:W-:Y:S01]  /*df90*/  F2FP.PACK_AB R5, R5, R84 ;  /* 0x000000540505723e */ /* 0x000fe200000000ff */
[----:B------:R-:W-:-:S02]  /*dfa0*/  FMUL.FTZ R75, R6, R75 ;  /* 0x0000004b064b7220 */ /* 0x000fc40000410000 */
[----:B------:R-:W-:Y:S02]  /*dfb0*/  FFMA.FTZ R76, R6, R85, R76 ;  /* 0x00000055064c7223 */ /* 0x000fe4000001004c */
[----:B------:R-:W-:Y:S02]  /*dfc0*/  FMUL.FTZ R90, R7, R90 ;  /* 0x0000005a075a7220 */ /* 0x000fe40000410000 */
[----:B------:R-:W-:Y:S02]  /*dfd0*/  FMUL.FTZ R6, R73, R30 ;  /* 0x0000001e49067220 */ /* 0x000fe40000410000 */
[----:B------:R-:W-:Y:S02]  /*dfe0*/  FFMA.FTZ R7, R7, R38, R4 ;  /* 0x0000002607077223 */ /* 0x000fe40000010004 */
[----:B------:R-:W-:Y:S02]  /*dff0*/  FMUL.FTZ R30, R78, R30 ;  /* 0x0000001e4e1e7220 */ /* 0x000fe40000410000 */
[----:B------:R-:W-:Y:S01]  /*e000*/  FMUL.FTZ R4, R72, R28 ;  /* 0x0000001c48047220 */ /* 0x000fe20000410000 */
[----:B------:R-:W-:Y:S01]  /*e010*/  F2FP.PACK_AB R7, R7, R76 ;  /* 0x0000004c0707723e */ /* 0x000fe200000000ff */
[----:B------:R-:W-:-:S02]  /*e020*/  FFMA.FTZ R53, R8, R79, -R53 ;  /* 0x0000004f08357223 */ /* 0x000fc40000010835 */
[----:B------:R-:W-:Y:S02]  /*e030*/  FFMA.FTZ R75, R10, R85, -R75 ;  /* 0x000000550a4b7223 */ /* 0x000fe4000001084b */
[----:B------:R-:W-:Y:S02]  /*e040*/  FFMA.FTZ R9, R9, R98, -R88 ;  /* 0x0000006209097223 */ /* 0x000fe40000010858 */
[----:B------:R-:W-:Y:S02]  /*e050*/  FFMA.FTZ R93, R55, R100, -R93 ;  /* 0x00000064375d7223 */ /* 0x000fe4000001085d */
[----:B------:R-:W-:Y:S01]  /*e060*/  FFMA.FTZ R90, R11, R38, -R90 ;  /* 0x000000260b5a7223 */ /* 0x000fe2000001085a */
[----:B------:R-:W-:Y:S01]  /*e070*/  F2FP.PACK_AB R9, R9, R74 ;  /* 0x0000004a0909723e */ /* 0x000fe200000000ff */
[-C--:B------:R-:W-:Y:S02]  /*e080*/  FFMA.FTZ R8, R72, R36.reuse, -R87 ;  /* 0x0000002448087223 */ /* 0x080fe40000010857 */
[----:B------:R-:W-:Y:S01]  /*e090*/  FFMA.FTZ R10, R73, R29, -R30 ;  /* 0x0000001d490a7223 */ /* 0x000fe2000001081e */
[----:B------:R-:W-:Y:S01]  /*e0a0*/  F2FP.PACK_AB R11, R90, R75 ;  /* 0x0000004b5a0b723e */ /* 0x000fe200000000ff */
        /* <DEDUP_REMOVED lines=8> */
.L_x_450:
[----:B------:R-:W-:Y:S05]  /*e130*/  BSYNC B0 ;  /* 0x0000000000007941 */ /* 0x000fea0003800000 */
.L_x_449:
[----:B------:R-:W-:-:S13]  /*e140*/  ISETP.GE.AND P0, PT, R219, c[0x0][0x27c], PT ;  /* 0x00009f00db007a0c */ /* 0x000fda0003f06270 */
[----:B------:R-:W-:Y:S05]  /*e150*/  @P0 BRA `(.L_x_448) ;  /* 0x0000067000000947 */ /* 0x000fea0003800000 */
[----:B-1----:R-:W-:Y:S01]  /*e160*/  SHF.R.S32.HI R4, RZ, 0x1f, R219 ;  /* 0x0000001fff047819 */ /* 0x002fe200000114db */
[--C-:B------:R-:W-:Y:S01]  /*e170*/  HADD2.F32 R53, -RZ, R83.reuse.H0_H0 ;  /* 0x20000053ff357230 */ /* 0x100fe20000004100 */
[----:B------:R-:W-:Y:S01]  /*e180*/  SHF.R.U64 R30, R40, 0x10, R41 ;  /* 0x00000010281e7819 */ /* 0x000fe20000001229 */
[----:B------:R-:W-:Y:S01]  /*e190*/  HADD2.F32 R74, -RZ, R92.H0_H0 ;  /* 0x2000005cff4a7230 */ /* 0x000fe20000004100 */
[CC--:B------:R-:W-:Y:S01]  /*e1a0*/  LEA.HI R5, R4.reuse, R219.reuse, RZ, 0x3 ;  /* 0x000000db04057211 */ /* 0x0c0fe200078f18ff */
[----:B------:R-:W-:Y:S01]  /*e1b0*/  HADD2.F32 R83, -RZ, R83.H1_H1 ;  /* 0x30000053ff537230 */ /* 0x000fe20000004100 */
[----:B------:R-:W-:Y:S01]  /*e1c0*/  LEA.HI R7, R4, R219, RZ, 0x6 ;  /* 0x000000db04077211 */ /* 0x000fe200078f30ff */
[----:B------:R-:W-:Y:S01]  /*e1d0*/  HADD2.F32 R30, -RZ, R30.H0_H0 ;  /* 0x2000001eff1e7230 */ /* 0x000fe20000004100 */
[----:B------:R-:W-:Y:S02]  /*e1e0*/  LEA.HI.SX32 R45, R5, R45, 0x1d ;  /* 0x0000002d052d7211 */ /* 0x000fe400078feaff */
[----:B------:R-:W-:-:S02]  /*e1f0*/  LOP3.LUT R5, R54, 0x38, R5, 0xf8, !PT ;  /* 0x0000003836057812 */ /* 0x000fc400078ef805 */
[----:B------:R-:W-:Y:S02]  /*e200*/  SHF.R.S32.HI R4, RZ, 0x1f, R45 ;  /* 0x0000001fff047819 */ /* 0x000fe4000001142d */
[----:B------:R-:W-:Y:S02]  /*e210*/  LOP3.LUT R6, R5, R52, RZ, 0x3c, !PT ;  /* 0x0000003405067212 */ /* 0x000fe400078e3cff */
[----:B------:R-:W-:Y:S02]  /*e220*/  SHF.L.U32 R5, R45, 0x3, RZ ;  /* 0x000000032d057819 */ /* 0x000fe400000006ff */
[----:B------:R-:W-:Y:S02]  /*e230*/  SHF.L.U32 R7, R7, 0x7, RZ ;  /* 0x0000000707077819 */ /* 0x000fe400000006ff */
[----:B------:R-:W-:Y:S02]  /*e240*/  LEA.HI R4, R4, R45, RZ, 0x3 ;  /* 0x0000002d04047211 */ /* 0x000fe400078f18ff */
[----:B------:R-:W-:Y:S01]  /*e250*/  LOP3.LUT R5, R54, 0x38, R5, 0xf8, !PT ;  /* 0x0000003836057812 */ /* 0x000fe200078ef805 */
[----:B------:R-:W-:Y:S01]  /*e260*/  HADD2.F32 R54, -RZ, R82.H0_H0 ;  /* 0x20000052ff367230 */ /* 0x000fe20000004100 */
[----:B------:R-:W-:-:S02]  /*e270*/  LOP3.LUT R7, R7, 0x7fffe000, RZ, 0xc0, !PT ;  /* 0x7fffe00007077812 */ /* 0x000fc400078ec0ff */
[----:B------:R-:W-:Y:S02]  /*e280*/  SHF.L.U32 R4, R4, 0xa, RZ ;  /* 0x0000000a04047819 */ /* 0x000fe400000006ff */
[----:B------:R-:W-:Y:S02]  /*e290*/  LOP3.LUT R52, R5, R52, RZ, 0x3c, !PT ;  /* 0x0000003405347212 */ /* 0x000fe400078e3cff */
[--C-:B------:R-:W-:Y:S02]  /*e2a0*/  IADD3 R6, R6, R7, R44.reuse ;  /* 0x0000000706067210 */ /* 0x100fe40007ffe02c */
[----:B------:R-:W-:Y:S02]  /*e2b0*/  LOP3.LUT R5, R4, 0x7fffe000, RZ, 0xc0, !PT ;  /* 0x7fffe00004057812 */ /* 0x000fe400078ec0ff */
[----:B------:R-:W-:Y:S02]  /*e2c0*/  SHF.L.U32 R28, R6, 0x1, RZ ;  /* 0x00000001061c7819 */ /* 0x000fe400000006ff */
[----:B------:R-:W-:-:S02]  /*e2d0*/  IADD3 R5, R52, R5, R44 ;  /* 0x0000000534057210 */ /* 0x000fc40007ffe02c */
[----:B------:R-:W-:Y:S01]  /*e2e0*/  SHF.R.U32.HI R40, RZ, 0x10, R41 ;  /* 0x00000010ff287819 */ /* 0x000fe20000011629 */
[----:B------:R-:W1:Y:S01]  /*e2f0*/  LDS.128 R8, [R28+0x10080] ;  /* 0x010080001c087984 */ /* 0x000e620000000c00 */
[----:B------:R-:W-:Y:S01]  /*e300*/  SHF.L.U32 R29, R5, 0x1, RZ ;  /* 0x00000001051d7819 */ /* 0x000fe200000006ff */
[--C-:B------:R-:W-:Y:S01]  /*e310*/  HADD2.F32 R41, -RZ, R81.reuse.H0_H0 ;  /* 0x20000051ff297230 */ /* 0x100fe20000004100 */
[----:B------:R-:W-:Y:S01]  /*e320*/  SHF.R.U64 R31, R32, 0x10, R33 ;  /* 0x00000010201f7819 */ /* 0x000fe20000001221 */
[----:B------:R-:W-:Y:S01]  /*e330*/  HADD2.F32 R81, -RZ, R81.H1_H1 ;  /* 0x30000051ff517230 */ /* 0x000fe20000004100 */
[----:B------:R-:W-:Y:S01]  /*e340*/  SHF.R.U64 R34, R34, 0x10, R35 ;  /* 0x0000001022227819 */ /* 0x000fe20000001223 */
[----:B------:R-:W2:Y:S01]  /*e350*/  LDS.128 R4, [R29+0x10080] ;  /* 0x010080001d047984 */ /* 0x000ea20000000c00 */
[----:B------:R-:W-:Y:S02]  /*e360*/  SHF.R.U32.HI R33, RZ, 0x10, R33 ;  /* 0x00000010ff217819 */ /* 0x000fe40000011621 */
[----:B------:R-:W-:-:S02]  /*e370*/  SHF.R.U32.HI R35, RZ, 0x10, R35 ;  /* 0x00000010ff237819 */ /* 0x000fc40000011623 */
[--C-:B------:R-:W-:Y:S01]  /*e380*/  SHF.R.U64 R32, R42, 0x10, R43.reuse ;  /* 0x000000102a207819 */ /* 0x100fe2000000122b */
[----:B------:R-:W-:Y:S01]  /*e390*/  HADD2.F32 R52, -RZ, R33.H0_H0 ;  /* 0x20000021ff347230 */ /* 0x000fe20000004100 */
[----:B------:R-:W-:Y:S01]  /*e3a0*/  SHF.R.U32.HI R42, RZ, 0x10, R43 ;  /* 0x00000010ff2a7819 */ /* 0x000fe2000001162b */
[----:B------:R-:W-:Y:S02]  /*e3b0*/  HADD2.F32 R76, -RZ, R35.H0_H0 ;  /* 0x20000023ff4c7230 */ /* 0x000fe40000004100 */
[----:B------:R-:W-:Y:S02]  /*e3c0*/  HADD2.F32 R33, -RZ, R92.H1_H1 ;  /* 0x3000005cff217230 */ /* 0x000fe40000004100 */
[----:B------:R-:W-:Y:S02]  /*e3d0*/  HADD2.F32 R78, -RZ, R42.H0_H0 ;  /* 0x2000002aff4e7230 */ /* 0x000fe40000004100 */
[--C-:B-1----:R-:W-:Y:S02]  /*e3e0*/  HADD2.F32 R36, -RZ, R9.reuse.H0_H0 ;  /* 0x20000009ff247230 */ /* 0x102fe40000004100 */
[----:B------:R-:W-:-:S02]  /*e3f0*/  HADD2.F32 R37, -RZ, R9.H1_H1 ;  /* 0x30000009ff257230 */ /* 0x000fc40000004100 */
[----:B------:R-:W-:Y:S01]  /*e400*/  HADD2.F32 R9, -RZ, R11.H0_H0 ;  /* 0x2000000bff097230 */ /* 0x000fe20000004100 */
[-C--:B------:R-:W-:Y:S01]  /*e410*/  FMUL.FTZ R47, R36, R41.reuse ;  /* 0x00000029242f7220 */ /* 0x080fe20000410000 */
[--C-:B--2---:R-:W-:Y:S02]  /*e420*/  HADD2.F32 R44, -RZ, R5.reuse.H0_H0 ;  /* 0x20000005ff2c7230 */ /* 0x104fe40000004100 */
[----:B------:R-:W-:Y:S01]  /*e430*/  HADD2.F32 R43, -RZ, R5.H1_H1 ;  /* 0x30000005ff2b7230 */ /* 0x000fe20000004100 */
[-C--:B------:R-:W-:Y:S01]  /*e440*/  FMUL.FTZ R72, R9, R54.reuse ;  /* 0x0000003609487220 */ /* 0x080fe20000410000 */
[----:B------:R-:W-:Y:S01]  /*e450*/  HADD2.F32 R5, -RZ, R7.H0_H0 ;  /* 0x20000007ff057230 */ /* 0x000fe20000004100 */
[C---:B------:R-:W-:Y:S01]  /*e460*/  FMUL.FTZ R41, R44.reuse, R41 ;  /* 0x000000292c297220 */ /* 0x040fe20000410000 */
[----:B------:R-:W-:Y:S01]  /*e470*/  HADD2.F32 R11, -RZ, R11.H1_H1 ;  /* 0x3000000bff0b7230 */ /* 0x000fe20000004100 */
[----:B------:R-:W-:Y:S01]  /*e480*/  FFMA.FTZ R47, R44, R53, R47 ;  /* 0x000000352c2f7223 */ /* 0x000fe2000001002f */
[----:B------:R-:W-:Y:S01]  /*e490*/  HADD2.F32 R7, -RZ, R7.H1_H1 ;  /* 0x30000007ff077230 */ /* 0x000fe20000004100 */
[C---:B------:R-:W-:Y:S01]  /*e4a0*/  FMUL.FTZ R54, R5.reuse, R54 ;  /* 0x0000003605367220 */ /* 0x040fe20000410000 */
[--C-:B------:R-:W-:Y:S01]  /*e4b0*/  HADD2.F32 R38, -RZ, R8.reuse.H0_H0 ;  /* 0x20000008ff267230 */ /* 0x100fe20000004100 */
[----:B------:R-:W-:Y:S01]  /*e4c0*/  FFMA.FTZ R72, R5, R74, R72 ;  /* 0x0000004a05487223 */ /* 0x000fe20000010048 */
[----:B------:R-:W-:Y:S01]  /*e4d0*/  HADD2.F32 R39, -RZ, R8.H1_H1 ;  /* 0x30000008ff277230 */ /* 0x000fe20000004100 */
[----:B------:R-:W-:Y:S01]  /*e4e0*/  FMUL.FTZ R42, R11, R76 ;  /* 0x0000004c0b2a7220 */ /* 0x000fe20000410000 */
[----:B------:R-:W-:Y:S01]  /*e4f0*/  HADD2.F32 R44, -RZ, R40.H0_H0 ;  /* 0x20000028ff2c7230 */ /* 0x000fe20000004100 */
[----:B------:R-:W-:Y:S01]  /*e500*/  FMUL.FTZ R40, R37, R52 ;  /* 0x0000003425287220 */ /* 0x000fe20000410000 */
[----:B------:R-:W-:Y:S01]  /*e510*/  HADD2.F32 R8, -RZ, R10.H0_H0 ;  /* 0x2000000aff087230 */ /* 0x000fe20000004100 */
[----:B------:R-:W-:Y:S01]  /*e520*/  FMUL.FTZ R76, R7, R76 ;  /* 0x0000004c074c7220 */ /* 0x000fe20000410000 */
[----:B------:R-:W-:Y:S01]  /*e530*/  HADD2.F32 R5, -RZ, R82.H1_H1 ;  /* 0x30000052ff057230 */ /* 0x000fe20000004100 */
[C---:B------:R-:W-:Y:S01]  /*e540*/  FMUL.FTZ R52, R43.reuse, R52 ;  /* 0x000000342b347220 */ /* 0x040fe20000410000 */
[--C-:B------:R-:W-:Y:S01]  /*e550*/  HADD2.F32 R45, -RZ, R4.reuse.H0_H0 ;  /* 0x20000004ff2d7230 */ /* 0x100fe20000004100 */
[----:B------:R-:W-:Y:S01]  /*e560*/  FFMA.FTZ R40, R43, R44, R40 ;  /* 0x0000002c2b287223 */ /* 0x000fe20000010028 */
[----:B------:R-:W-:Y:S01]  /*e570*/  HADD2.F32 R46, -RZ, R4.H1_H1 ;  /* 0x30000004ff2e7230 */ /* 0x000fe20000004100 */
[----:B------:R-:W-:Y:S01]  /*e580*/  FFMA.FTZ R7, R7, R78, R42 ;  /* 0x0000004e07077223 */ /* 0x000fe2000001002a */
[----:B------:R-:W-:Y:S01]  /*e590*/  HADD2.F32 R4, -RZ, R6.H0_H0 ;  /* 0x20000006ff047230 */ /* 0x000fe20000004100 */
[----:B------:R-:W-:Y:S01]  /*e5a0*/  FMUL.FTZ R82, R38, R81 ;  /* 0x0000005126527220 */ /* 0x000fe20000410000 */
[----:B------:R-:W-:Y:S01]  /*e5b0*/  HADD2.F32 R10, -RZ, R10.H1_H1 ;  /* 0x3000000aff0a7230 */ /* 0x000fe20000004100 */
        /* <DEDUP_REMOVED lines=9> */
[----:B------:R-:W-:Y:S01]  /*e650*/  F2FP.PACK_AB R7, R7, R72 ;  /* 0x000000480707723e */ /* 0x000fe200000000ff */
[----:B------:R-:W-:-:S02]  /*e660*/  FMUL.FTZ R35, R39, R42 ;  /* 0x0000002a27237220 */ /* 0x000fc40000410000 */
[-C--:B------:R-:W-:Y:S02]  /*e670*/  FMUL.FTZ R4, R10, R43.reuse ;  /* 0x0000002b0a047220 */ /* 0x080fe40000410000 */
[----:B------:R-:W-:Y:S02]  /*e680*/  FMUL.FTZ R42, R46, R42 ;  /* 0x0000002a2e2a7220 */ /* 0x000fe40000410000 */
[----:B------:R-:W-:Y:S02]  /*e690*/  FMUL.FTZ R43, R6, R43 ;  /* 0x0000002b062b7220 */ /* 0x000fe40000410000 */
[----:B------:R-:W-:Y:S01]  /*e6a0*/  FFMA.FTZ R33, R8, R33, -R5 ;  /* 0x0000002108217223 */ /* 0x000fe20000010805 */
[----:B------:R-:W-:Y:S01]  /*e6b0*/  F2FP.PACK_AB R5, R40, R47 ;  /* 0x0000002f2805723e */ /* 0x000fe200000000ff */
[----:B------:R-:W-:Y:S02]  /*e6c0*/  FFMA.FTZ R41, R36, R53, -R41 ;  /* 0x0000003524297223 */ /* 0x000fe40000010829 */
[----:B------:R-:W-:-:S02]  /*e6d0*/  FFMA.FTZ R52, R37, R44, -R52 ;  /* 0x0000002c25347223 */ /* 0x000fc40000010834 */
[----:B------:R-:W-:Y:S02]  /*e6e0*/  FFMA.FTZ R54, R9, R74, -R54 ;  /* 0x0000004a09367223 */ /* 0x000fe40000010836 */
        /* <DEDUP_REMOVED lines=14> */
.L_x_448:
[----:B------:R-:W-:Y:S05]  /*e7d0*/  BSYNC B1 ;  /* 0x0000000000017941 */ /* 0x000fea0003800000 */
.L_x_447:
        /* <DEDUP_REMOVED lines=16> */
[--C-:B------:R-:W-:Y:S01]  /*e8e0*/  HADD2.F32 R38, -RZ, R63.reuse.H0_H0 ;  /* 0x2000003fff267230 */ /* 0x100fe20000004100 */
[----:B------:R-:W-:Y:S01]  /*e8f0*/  LOP3.LUT R31, R34, 0x38, R225, 0xf8, !PT ;  /* 0x00000038221f7812 */ /* 0x000fe200078ef8e1 */
[--C-:B------:R-:W-:Y:S01]  /*e900*/  HADD2.F32 R46, -RZ, R68.reuse.H0_H0 ;  /* 0x20000044ff2e7230 */ /* 0x100fe20000004100 */
[----:B------:R-:W-:Y:S01]  /*e910*/  SHF.R.S32.HI R5, RZ, 0x1f, R4 ;  /* 0x0000001fff057819 */ /* 0x000fe20000011404 */
[----:B------:R-:W-:Y:S01]  /*e920*/  HADD2.F32 R63, -RZ, R63.H1_H1 ;  /* 0x3000003fff3f7230 */ /* 0x000fe20000004100 */
[----:B------:R-:W-:Y:S01]  /*e930*/  SHF.L.U32 R7, R4, 0x3, RZ ;  /* 0x0000000304077819 */ /* 0x000fe200000006ff */
[----:B------:R-:W-:Y:S01]  /*e940*/  HADD2.F32 R68, -RZ, R68.H1_H1 ;  /* 0x30000044ff447230 */ /* 0x000fe20000004100 */
[----:B------:R-:W-:Y:S01]  /*e950*/  LEA.HI R5, R5, R4, RZ, 0x3 ;  /* 0x0000000405057211 */ /* 0x000fe200078f18ff */
[----:B------:R-:W-:Y:S01]  /*e960*/  HADD2.F32 R43, -RZ, R70.H0_H0 ;  /* 0x20000046ff2b7230 */ /* 0x000fe20000004100 */
[----:B------:R-:W-:-:S02]  /*e970*/  LOP3.LUT R7, R34, 0x38, R7, 0xf8, !PT ;  /* 0x0000003822077812 */ /* 0x000fc400078ef807 */
[----:B------:R-:W-:Y:S02]  /*e980*/  SHF.L.U32 R5, R5, 0xa, RZ ;  /* 0x0000000a05057819 */ /* 0x000fe400000006ff */
[-C--:B------:R-:W-:Y:S02]  /*e990*/  LOP3.LUT R31, R31, R32.reuse, RZ, 0x3c, !PT ;  /* 0x000000201f1f7212 */ /* 0x080fe400078e3cff */
[----:B------:R-:W-:Y:S02]  /*e9a0*/  LOP3.LUT R4, R7, R32, RZ, 0x3c, !PT ;  /* 0x0000002007047212 */ /* 0x000fe400078e3cff */
[----:B------:R-:W-:Y:S02]  /*e9b0*/  LOP3.LUT R5, R5, 0x7fffe000, RZ, 0xc0, !PT ;  /* 0x7fffe00005057812 */ /* 0x000fe400078ec0ff */
[----:B------:R-:W-:Y:S02]  /*e9c0*/  IADD3 R31, R28, R31, RZ ;  /* 0x0000001f1c1f7210 */ /* 0x000fe40007ffe0ff */
[----:B------:R-:W-:-:S02]  /*e9d0*/  IADD3 R4, R4, R5, R28 ;  /* 0x0000000504047210 */ /* 0x000fc40007ffe01c */
[----:B------:R-:W-:Y:S02]  /*e9e0*/  SHF.L.U32 R31, R31, 0x1, RZ ;  /* 0x000000011f1f7819 */ /* 0x000fe400000006ff */
[----:B------:R-:W-:Y:S02]  /*e9f0*/  SHF.L.U32 R30, R4, 0x1, RZ ;  /* 0x00000001041e7819 */ /* 0x000fe400000006ff */
[--C-:B------:R-:W-:Y:S01]  /*ea00*/  SHF.R.U32.HI R33, RZ, 0x10, R13.reuse ;  /* 0x00000010ff217819 */ /* 0x100fe2000001160d */
[----:B------:R-:W1:Y:S01]  /*ea10*/  LDS.128 R8, [R31+0x10080] ;  /* 0x010080001f087984 */ /* 0x000e620000000c00 */
[----:B------:R-:W-:Y:S02]  /*ea20*/  SHF.R.U64 R12, R12, 0x10, R13 ;  /* 0x000000100c0c7819 */ /* 0x000fe4000000120d */
[----:B------:R-:W-:Y:S01]  /*ea30*/  SHF.R.U64 R13, R22, 0x10, R23 ;  /* 0x00000010160d7819 */ /* 0x000fe20000001217 */
[----:B------:R-:W2:Y:S01]  /*ea40*/  LDS.128 R4, [R30+0x10080] ;  /* 0x010080001e047984 */ /* 0x000ea20000000c00 */
[----:B------:R-:W-:Y:S01]  /*ea50*/  SHF.R.U64 R20, R20, 0x10, R21 ;  /* 0x0000001014147819 */ /* 0x000fe20000001215 */
[----:B------:R-:W-:Y:S01]  /*ea60*/  HADD2.F32 R52, -RZ, R33.H0_H0 ;  /* 0x20000021ff347230 */ /* 0x000fe20000004100 */
[----:B------:R-:W-:Y:S01]  /*ea70*/  SHF.R.U32.HI R22, RZ, 0x10, R23 ;  /* 0x00000010ff167819 */ /* 0x000fe20000011617 */
[--C-:B------:R-:W-:Y:S01]  /*ea80*/  HADD2.F32 R33, -RZ, R65.reuse.H1_H1 ;  /* 0x30000041ff217230 */ /* 0x100fe20000004100 */
        /* <DEDUP_REMOVED lines=9> */
[----:B------:R-:W-:Y:S02]  /*eb20*/  HADD2.F32 R13, -RZ, R13.H0_H0 ;  /* 0x2000000dff0d7230 */ /* 0x000fe40000004100 */
[--C-:B-1----:R-:W-:Y:S02]  /*eb30*/  HADD2.F32 R23, -RZ, R9.reuse.H0_H0 ;  /* 0x20000009ff177230 */ /* 0x102fe40000004100 */
[----:B------:R-:W-:-:S02]  /*eb40*/  HADD2.F32 R9, -RZ, R9.H1_H1 ;  /* 0x30000009ff097230 */ /* 0x000fc40000004100 */
[--C-:B--2---:R-:W-:Y:S01]  /*eb50*/  HADD2.F32 R39, -RZ, R5.reuse.H0_H0 ;  /* 0x20000005ff277230 */ /* 0x104fe20000004100 */
[----:B------:R-:W-:Y:S01]  /*eb60*/  FMUL.FTZ R44, R23, R38 ;  /* 0x00000026172c7220 */ /* 0x000fe20000410000 */
[--C-:B------:R-:W-:Y:S01]  /*eb70*/  HADD2.F32 R35, -RZ, R8.reuse.H0_H0 ;  /* 0x20000008ff237230 */ /* 0x100fe20000004100 */
[----:B------:R-:W-:Y:S01]  /*eb80*/  FMUL.FTZ R54, R9, R52 ;  /* 0x0000003409367220 */ /* 0x000fe20000410000 */
[----:B------:R-:W-:Y:S01]  /*eb90*/  HADD2.F32 R5, -RZ, R5.H1_H1 ;  /* 0x30000005ff057230 */ /* 0x000fe20000004100 */
[C---:B------:R-:W-:Y:S01]  /*eba0*/  FMUL.FTZ R38, R39.reuse, R38 ;  /* 0x0000002627267220 */ /* 0x040fe20000410000 */
[----:B------:R-:W-:Y:S01]  /*ebb0*/  HADD2.F32 R36, -RZ, R8.H1_H1 ;  /* 0x30000008ff247230 */ /* 0x000fe20000004100 */
[----:B------:R-:W-:Y:S01]  /*ebc0*/  FFMA.FTZ R44, R39, R46, R44 ;  /* 0x0000002e272c7223 */ /* 0x000fe2000001002c */
[--C-:B------:R-:W-:Y:S01]  /*ebd0*/  HADD2.F32 R8, -RZ, R10.reuse.H0_H0 ;  /* 0x2000000aff087230 */ /* 0x100fe20000004100 */
[----:B------:R-:W-:Y:S01]  /*ebe0*/  FMUL.FTZ R21, R35, R63 ;  /* 0x0000003f23157220 */ /* 0x000fe20000410000 */
        /* <DEDUP_REMOVED lines=15> */
[-C--:B------:R-:W-:Y:S01]  /*ece0*/  FFMA.FTZ R15, R4, R39.reuse, R45 ;  /* 0x00000027040f7223 */ /* 0x080fe2000001002d */
[----:B------:R-:W-:Y:S01]  /*ecf0*/  HADD2.F32 R42, -RZ, R6.H1_H1 ;  /* 0x30000006ff2a7230 */ /* 0x000fe20000004100 */
[----:B------:R-:W-:Y:S01]  /*ed00*/  FMUL.FTZ R45, R41, R12 ;  /* 0x0000000c292d7220 */ /* 0x000fe20000410000 */
[--C-:B------:R-:W-:Y:S01]  /*ed10*/  HADD2.F32 R6, -RZ, R7.reuse.H0_H0 ;  /* 0x20000007ff067230 */ /* 0x100fe20000004100 */
[----:B------:R-:W-:Y:S01]  /*ed20*/  FMUL.FTZ R4, R11, R54 ;  /* 0x000000360b047220 */ /* 0x000fe20000410000 */
[----:B------:R-:W-:Y:S01]  /*ed30*/  HADD2.F32 R7, -RZ, R7.H1_H1 ;  /* 0x30000007ff077230 */ /* 0x000fe20000004100 */
[----:B------:R-:W-:Y:S01]  /*ed40*/  FFMA.FTZ R33, R8, R39, -R33 ;  /* 0x0000002708217223 */ /* 0x000fe20000010821 */
[----:B------:R-:W-:Y:S01]  /*ed50*/  F2FP.PACK_AB R5, R5, R44 ;  /* 0x0000002c0505723e */ /* 0x000fe200000000ff */
[----:B------:R-:W-:-:S02]  /*ed60*/  FMUL.FTZ R65, R6, R65 ;  /* 0x0000004106417220 */ /* 0x000fc40000410000 */
[-C--:B------:R-:W-:Y:S02]  /*ed70*/  FFMA.FTZ R40, R6, R43.reuse, R40 ;  /* 0x0000002b06287223 */ /* 0x080fe40000010028 */
        /* <DEDUP_REMOVED lines=23> */
.L_x_452:
[----:B------:R-:W-:Y:S05]  /*eef0*/  BSYNC B0 ;  /* 0x0000000000007941 */ /* 0x000fea0003800000 */
.L_x_451:
        /* <DEDUP_REMOVED lines=27> */
[----:B------:R-:W-:Y:S01]  /*f0b0*/  SHF.R.U32.HI R24, RZ, 0x10, R25 ;  /* 0x00000010ff187819 */ /* 0x000fe20000011619 */
[----:B------:R-:W1:Y:S01]  /*f0c0*/  LDS.128 R8, [R12+0x10080] ;  /* 0x010080000c087984 */ /* 0x000e620000000c00 */
[----:B------:R-:W-:Y:S01]  /*f0d0*/  SHF.L.U32 R13, R5, 0x1, RZ ;  /* 0x00000001050d7819 */ /* 0x000fe200000006ff */
[--C-:B------:R-:W-:Y:S01]  /*f0e0*/  HADD2.F32 R25, -RZ, R66.reuse.H0_H0 ;  /* 0x20000042ff197230 */ /* 0x100fe20000004100 */
[--C-:B------:R-:W-:Y:S01]  /*f0f0*/  SHF.R.U64 R15, R16, 0x10, R17.reuse ;  /* 0x00000010100f7819 */ /* 0x100fe20000001211 */
[----:B------:R-:W-:Y:S01]  /*f100*/  HADD2.F32 R66, -RZ, R66.H1_H1 ;  /* 0x30000042ff427230 */ /* 0x000fe20000004100 */
[----:B------:R-:W-:Y:S01]  /*f110*/  SHF.R.U32.HI R17, RZ, 0x10, R17 ;  /* 0x00000010ff117819 */ /* 0x000fe20000011611 */
[----:B------:R-:W2:Y:S01]  /*f120*/  LDS.128 R4, [R13+0x10080] ;  /* 0x010080000d047984 */ /* 0x000ea20000000c00 */
[----:B------:R-:W-:-:S02]  /*f130*/  SHF.R.U64 R16, R26, 0x10, R27 ;  /* 0x000000101a107819 */ /* 0x000fc4000000121b */
[----:B------:R-:W-:Y:S01]  /*f140*/  SHF.R.U32.HI R26, RZ, 0x10, R27 ;  /* 0x00000010ff1a7819 */ /* 0x000fe2000001161b */
[----:B------:R-:W-:Y:S01]  /*f150*/  HADD2.F32 R32, -RZ, R17.H0_H0 ;  /* 0x20000011ff207230 */ /* 0x000fe20000004100 */
[--C-:B------:R-:W-:Y:S02]  /*f160*/  SHF.R.U64 R18, R18, 0x10, R19.reuse ;  /* 0x0000001012127819 */ /* 0x100fe40000001213 */
[----:B------:R-:W-:Y:S01]  /*f170*/  SHF.R.U32.HI R19, RZ, 0x10, R19 ;  /* 0x00000010ff137819 */ /* 0x000fe20000011613 */
[----:B------:R-:W-:-:S04]  /*f180*/  HADD2.F32 R42, -RZ, R26.H0_H0 ;  /* 0x2000001aff2a7230 */ /* 0x000fc80000004100 */
[----:B------:R-:W-:Y:S02]  /*f190*/  HADD2.F32 R40, -RZ, R19.H0_H0 ;  /* 0x20000013ff287230 */ /* 0x000fe40000004100 */
[----:B------:R-:W-:Y:S02]  /*f1a0*/  HADD2.F32 R19, -RZ, R15.H0_H0 ;  /* 0x2000000fff137230 */ /* 0x000fe40000004100 */
[--C-:B-1----:R-:W-:Y:S02]  /*f1b0*/  HADD2.F32 R20, -RZ, R9.reuse.H0_H0 ;  /* 0x20000009ff147230 */ /* 0x102fe40000004100 */
[----:B------:R-:W-:Y:S02]  /*f1c0*/  HADD2.F32 R21, -RZ, R9.H1_H1 ;  /* 0x30000009ff157230 */ /* 0x000fe40000004100 */
[----:B------:R-:W-:Y:S01]  /*f1d0*/  HADD2.F32 R9, -RZ, R11.H0_H0 ;  /* 0x2000000bff097230 */ /* 0x000fe20000004100 */
[----:B------:R-:W-:Y:S01]  /*f1e0*/  FMUL.FTZ R31, R20, R25 ;  /* 0x00000019141f7220 */ /* 0x000fe20000410000 */
[----:B--2---:R-:W-:-:S02]  /*f1f0*/  HADD2.F32 R28, -RZ, R5.H0_H0 ;  /* 0x20000005ff1c7230 */ /* 0x004fc40000004100 */
[----:B------:R-:W-:Y:S01]  /*f200*/  HADD2.F32 R27, -RZ, R5.H1_H1 ;  /* 0x30000005ff1b7230 */ /* 0x000fe20000004100 */
[-C--:B------:R-:W-:Y:S01]  /*f210*/  FMUL.FTZ R36, R9, R34.reuse ;  /* 0x0000002209247220 */ /* 0x080fe20000410000 */
[----:B------:R-:W-:Y:S01]  /*f220*/  HADD2.F32 R5, -RZ, R7.H0_H0 ;  /* 0x20000007ff057230 */ /* 0x000fe20000004100 */
        /* <DEDUP_REMOVED lines=8> */
[----:B------:R-:W-:Y:S01]  /*f2b0*/  FFMA.FTZ R36, R5, R38, R36 ;  /* 0x0000002605247223 */ /* 0x000fe20000010024 */
[--C-:B------:R-:W-:Y:S01]  /*f2c0*/  HADD2.F32 R29, -RZ, R4.reuse.H0_H0 ;  /* 0x20000004ff1d7230 */ /* 0x100fe20000004100 */
[C---:B------:R-:W-:Y:S01]  /*f2d0*/  FMUL.FTZ R32, R27.reuse, R32 ;  /* 0x000000201b207220 */ /* 0x040fe20000410000 */
[----:B------:R-:W-:Y:S01]  /*f2e0*/  HADD2.F32 R30, -RZ, R4.H1_H1 ;  /* 0x30000004ff1e7230 */ /* 0x000fe20000004100 */
[----:B------:R-:W-:Y:S01]  /*f2f0*/  FFMA.FTZ R24, R27, R28, R24 ;  /* 0x0000001c1b187223 */ /* 0x000fe20000010018 */
[----:B------:R-:W-:Y:S01]  /*f300*/  HADD2.F32 R4, -RZ, R6.H0_H0 ;  /* 0x20000006ff047230 */ /* 0x000fe20000004100 */
[-C--:B------:R-:W-:Y:S01]  /*f310*/  FMUL.FTZ R44, R22, R66.reuse ;  /* 0x00000042162c7220 */ /* 0x080fe20000410000 */
[----:B------:R-:W-:Y:S01]  /*f320*/  HADD2.F32 R5, -RZ, R80.H1_H1 ;  /* 0x30000050ff057230 */ /* 0x000fe20000004100 */
[----:B------:R-:W-:Y:S01]  /*f330*/  FMUL.FTZ R17, R8, R67 ;  /* 0x0000004308117220 */ /* 0x000fe20000410000 */
[----:B------:R-:W-:Y:S01]  /*f340*/  HADD2.F32 R11, -RZ, R11.H1_H1 ;  /* 0x3000000bff0b7230 */ /* 0x000fe20000004100 */
[C---:B------:R-:W-:Y:S01]  /*f350*/  FMUL.FTZ R66, R29.reuse, R66 ;  /* 0x000000421d427220 */ /* 0x040fe20000410000 */
[----:B------:R-:W-:Y:S01]  /*f360*/  HADD2.F32 R10, -RZ, R10.H1_H1 ;  /* 0x3000000aff0a7230 */ /* 0x000fe20000004100 */
[----:B------:R-:W-:Y:S01]  /*f370*/  FFMA.FTZ R44, R29, R71, R44 ;  /* 0x000000471d2c7223 */ /* 0x000fe2000001002c */
[----:B------:R-:W-:Y:S01]  /*f380*/  HADD2.F32 R27, -RZ, R18.H0_H0 ;  /* 0x20000012ff1b7230 */ /* 0x000fe20000004100 */
[C---:B------:R-:W-:Y:S01]  /*f390*/  FMUL.FTZ R67, R4.reuse, R67 ;  /* 0x0000004304437220 */ /* 0x040fe20000410000 */
[----:B------:R-:W-:Y:S01]  /*f3a0*/  HADD2.F32 R7, -RZ, R7.H1_H1 ;  /* 0x30000007ff077230 */ /* 0x000fe20000004100 */
[----:B------:R-:W-:Y:S01]  /*f3b0*/  FFMA.FTZ R15, R4, R5, R17 ;  /* 0x00000005040f7223 */ /* 0x000fe20000010011 */
[----:B------:R-:W-:Y:S01]  /*f3c0*/  HADD2.F32 R6, -RZ, R6.H1_H1 ;  /* 0x30000006ff067230 */ /* 0x000fe20000004100 */
[----:B------:R-:W-:Y:S01]  /*f3d0*/  FMUL.FTZ R26, R11, R40 ;  /* 0x000000280b1a7220 */ /* 0x000fe20000410000 */
[----:B------:R-:W-:Y:S01]  /*f3e0*/  HADD2.F32 R29, -RZ, R16.H0_H0 ;  /* 0x20000010ff1d7230 */ /* 0x000fe20000004100 */
[----:B------:R-:W-:-:S02]  /*f3f0*/  FMUL.FTZ R17, R23, R19 ;  /* 0x0000001317117220 */ /* 0x000fc40000410000 */
[----:B------:R-:W-:Y:S02]  /*f400*/  FMUL.FTZ R4, R10, R27 ;  /* 0x0000001b0a047220 */ /* 0x000fe40000410000 */
[----:B------:R-:W-:Y:S02]  /*f410*/  FMUL.FTZ R40, R7, R40 ;  /* 0x0000002807287220 */ /* 0x000fe40000410000 */
[----:B------:R-:W-:Y:S02]  /*f420*/  FMUL.FTZ R19, R30, R19 ;  /* 0x000000131e137220 */ /* 0x000fe40000410000 */
[----:B------:R-:W-:Y:S02]  /*f430*/  FMUL.FTZ R27, R6, R27 ;  /* 0x0000001b061b7220 */ /* 0x000fe40000410000 */
        /* <DEDUP_REMOVED lines=8> */
[----:B------:R-:W-:Y:S01]  /*f4c0*/  FFMA.FTZ R19, R23, R14, -R19 ;  /* 0x0000000e17137223 */ /* 0x000fe20000010813 */
[----:B------:R-:W-:Y:S01]  /*f4d0*/  F2FP.PACK_AB R5, R24, R31 ;  /* 0x0000001f1805723e */ /* 0x000fe200000000ff */
[----:B------:R-:W-:-:S02]  /*f4e0*/  FFMA.FTZ R10, R10, R29, -R27 ;  /* 0x0000001d0a0a7223 */ /* 0x000fc4000001081b */
[----:B------:R-:W-:Y:S01]  /*f4f0*/  FFMA.FTZ R7, R7, R42, R26 ;  /* 0x0000002a07077223 */ /* 0x000fe2000001001a */
[----:B------:R-:W-:Y:S01]  /*f500*/  F2FP.PACK_AB R8, R19, R66 ;  /* 0x000000421308723e */ /* 0x000fe200000000ff */
[----:B------:R-:W-:Y:S01]  /*f510*/  FFMA.FTZ R17, R30, R14, R17 ;  /* 0x0000000e1e117223 */ /* 0x000fe20000010011 */
[----:B------:R-:W-:Y:S01]  /*f520*/  F2FP.PACK_AB R10, R10, R67 ;  /* 0x000000430a0a723e */ /* 0x000fe200000000ff */
[----:B------:R-:W-:Y:S01]  /*f530*/  FFMA.FTZ R6, R6, R29, R4 ;  /* 0x0000001d06067223 */ /* 0x000fe20000010004 */
[----:B------:R-:W-:Y:S02]  /*f540*/  F2FP.PACK_AB R7, R7, R36 ;  /* 0x000000240707723e */ /* 0x000fe400000000ff */
[----:B------:R-:W-:Y:S01]  /*f550*/  F2FP.PACK_AB R4, R17, R44 ;  /* 0x0000002c1104723e */ /* 0x000fe200000000ff */
[----:B------:R1:W-:Y:S01]  /*f560*/  STS.128 [R12+0x10080], R8 ;  /* 0x010080080c007388 */ /* 0x0003e20000000c00 */
[----:B------:R-:W-:-:S05]  /*f570*/  F2FP.PACK_AB R6, R6, R15 ;  /* 0x0000000f0606723e */ /* 0x000fca00000000ff */
[----:B------:R1:W-:Y:S02]  /*f580*/  STS.128 [R13+0x10080], R4 ;  /* 0x010080040d007388 */ /* 0x0003e40000000c00 */
.L_x_424:
[----:B------:R-:W-:Y:S05]  /*f590*/  BSYNC B2 ;  /* 0x0000000000027941 */ /* 0x000fea0003800000 */
.L_x_390:
        /* <DEDUP_REMOVED lines=12> */
[----:B------:R-:W-:Y:S01]  /*f660*/  IMAD R58, R58, c[0x0][0x218], RZ ;  /* 0x000086003a3a7a24 */ /* 0x000fe200078e02ff */
[----:B------:R-:W-:Y:S01]  /*f670*/  LOP3.LUT R8, R8, 0xfffffffe, RZ, 0xc0, !PT ;  /* 0xfffffffe08087812 */ /* 0x000fe200078ec0ff */
[----:B------:R-:W-:Y:S01]  /*f680*/  IMAD.IADD R7, R7, 0x1, R9 ;  /* 0x0000000107077824 */ /* 0x000fe200078e0209 */
[----:B------:R-:W-:Y:S01]  /*f690*/  LOP3.LUT R11, R4, R11, RZ, 0x3c, !PT ;  /* 0x0000000b040b7212 */ /* 0x000fe200078e3cff */
[----:B------:R-:W-:Y:S01]  /*f6a0*/  IMAD R58, R217, c[0x0][0x21c], R58 ;  /* 0x00008700d93a7a24 */ /* 0x000fe200078e023a */
[----:B------:R-:W-:Y:S01]  /*f6b0*/  BAR.SYNC.DEFER_BLOCKING 0x0 ;  /* 0x0000000000007b1d */ /* 0x000fe20000010000 */
[----:B------:R-:W-:Y:S01]  /*f6c0*/  IMAD.IADD R8, R5, 0x1, -R8 ;  /* 0x0000000105087824 */ /* 0x000fe200078e0a08 */
[----:B------:R-:W-:Y:S01]  /*f6d0*/  ISETP.LT.AND P1, PT, R51, UR30, PT ;  /* 0x0000001e33007c0c */ /* 0x000fe2000bf21270 */
[----:B------:R-:W-:Y:S01]  /*f6e0*/  IMAD.WIDE.U32 R6, R217, c[0x0][0x218], R6 ;  /* 0x00008600d9067a25 */ /* 0x000fe200078e0006 */
[----:B------:R-:W-:Y:S01]  /*f6f0*/  SHF.R.S32.HI R228, RZ, 0x1f, R219 ;  /* 0x0000001fffe47819 */ /* 0x000fe200000114db */
[----:B------:R-:W-:-:S02]  /*f700*/  UISETP.GT.AND UP0, UPT, UR17, UR8, UPT ;  /* 0x000000081100728c */ /* 0x000fc4000bf04270 */
[----:B------:R-:W-:Y:S01]  /*f710*/  IMAD R213, R8, 0x200, R11 ;  /* 0x0000020008d57824 */ /* 0x000fe200078e020b */
[----:B------:R-:W-:Y:S01]  /*f720*/  LEA.HI R228, R228, R219, RZ, 0x3 ;  /* 0x000000dbe4e47211 */ /* 0x000fe200078f18ff */
[----:B------:R-:W-:Y:S02]  /*f730*/  IMAD.SHL.U32 R8, R8, 0x8, RZ ;  /* 0x0000000808087824 */ /* 0x000fe400078e00ff */
[----:B------:R-:W-:Y:S01]  /*f740*/  IMAD.SHL.U32 R213, R213, 0x2, RZ ;  /* 0x00000002d5d57824 */ /* 0x000fe200078e00ff */
[----:B------:R-:W-:Y:S01]  /*f750*/  LOP3.LUT R228, R228, 0xfffffff8, RZ, 0xc0, !PT ;  /* 0xfffffff8e4e47812 */ /* 0x000fe200078ec0ff */
[----:B------:R-:W-:Y:S02]  /*f760*/  IMAD.SHL.U32 R68, R57, 0x40, RZ ;  /* 0x0000004039447824 */ /* 0x000fe400078e00ff */
[----:B------:R-:W-:Y:S01]  /*f770*/  IMAD.SHL.U32 R220, R50, 0x2, RZ ;  /* 0x0000000232dc7824 */ /* 0x000fe200078e00ff */
[C---:B------:R-:W-:Y:S02]  /*f780*/  IADD3 R4, R213.reuse, 0xc080, RZ ;  /* 0x0000c080d5047810 */ /* 0x040fe40007ffe0ff */
[----:B------:R-:W-:-:S02]  /*f790*/  IADD3 R212, R213, 0xc0a0, RZ ;  /* 0x0000c0a0d5d47810 */ /* 0x000fc40007ffe0ff */
[----:B------:R-:W-:Y:S02]  /*f7a0*/  @P0 IADD3 R212, R4, -0x20, RZ ;  /* 0xffffffe004d40810 */ /* 0x000fe40007ffe0ff */
[----:B------:R-:W-:Y:S02]  /*f7b0*/  IADD3 R4, P0, R6, UR26, RZ ;  /* 0x0000001a06047c10 */ /* 0x000fe4000ff1e0ff */
[----:B------:R-:W-:Y:S01]  /*f7c0*/  LOP3.LUT R68, R68, 0xfffffe00, RZ, 0xc0, !PT ;  /* 0xfffffe0044447812 */ /* 0x000fe200078ec0ff */
[----:B------:R-:W-:Y:S01]  /*f7d0*/  LDSM.16.M88.4 R24, [R213+0xc080] ;  /* 0x00c08000d518783b */ /* 0x000fe20000000200 */
[----:B------:R-:W-:Y:S01]  /*f7e0*/  IADD3.X R5, R7, UR12, R58, P0, !PT ;  /* 0x0000000c07057c10 */ /* 0x000fe200087fe43a */
[----:B------:R-:W-:Y:S01]  /*f7f0*/  IMAD.SHL.U32 R7, R56, 0x40, RZ ;  /* 0x0000004038077824 */ /* 0x000fe200078e00ff */
[----:B------:R-:W-:Y:S01]  /*f800*/  LEA R6, P0, R4, c[0x0][0x1f8], 0x1 ;  /* 0x00007e0004067a11 */ /* 0x000fe200078008ff */
[----:B------:R-:W-:Y:S01]  /*f810*/  IMAD R214, R60, 0x400, R68 ;  /* 0x000004003cd67824 */ /* 0x000fe200078e0244 */
[----:B------:R-:W-:Y:S01]  /*f820*/  LDSM.16.M88.4 R40, [R213+0xc880] ;  /* 0x00c88000d528783b */ /* 0x000fe20000000200 */
[----:B------:R-:W-:-:S02]  /*f830*/  IADD3 R203, R212, 0x800, RZ ;  /* 0x00000800d4cb7810 */ /* 0x000fc40007ffe0ff */
[----:B------:R-:W-:Y:S01]  /*f840*/  LEA.HI.X R5, R4, c[0x0][0x1fc], R5, 0x1, P0 ;  /* 0x00007f0004057a11 */ /* 0x000fe200000f0c05 */
[----:B------:R-:W-:Y:S01]  /*f850*/  LDSM.16.M88.4 R16, [R212] ;  /* 0x00000000d410783b */ /* 0x000fe20000000200 */
[----:B------:R-:W-:Y:S02]  /*f860*/  LOP3.LUT R7, R7, 0x1c0, RZ, 0xc0, !PT ;  /* 0x000001c007077812 */ /* 0x000fe400078ec0ff */
[----:B------:R-:W-:Y:S01]  /*f870*/  LOP3.LUT P0, RZ, R0, 0x4, RZ, 0xc0, !PT ;  /* 0x0000000400ff7812 */ /* 0x000fe2000780c0ff */
[----:B------:R1:W-:Y:S01]  /*f880*/  SHFL.IDX PT, R4, R6, RZ, 0x181f ;  /* 0x00181fff06047589 */ /* 0x0003e200000e0000 */
[----:B------:R-:W-:Y:S01]  /*f890*/  LOP3.LUT R8, R7, 0x8, R8, 0xf8, !PT ;  /* 0x0000000807087812 */ /* 0x000fe200078ef808 */
[----:B------:R-:W-:Y:S01]  /*f8a0*/  IMAD.MOV.U32 R0, RZ, RZ, 0x40 ;  /* 0x00000040ff007424 */ /* 0x000fe200078e00ff */
[----:B------:R-:W-:Y:S01]  /*f8b0*/  SHF.R.U32.HI R63, RZ, 0x3, R7 ;  /* 0x00000003ff3f7819 */ /* 0x000fe20000011607 */
[----:B------:R-:W2:Y:S01]  /*f8c0*/  SHFL.IDX PT, R5, R5, RZ, 0x181f ;  /* 0x00181fff05057589 */ /* 0x000ea200000e0000 */
[----:B------:R-:W-:-:S02]  /*f8d0*/  SHF.R.S32.HI R7, RZ, 0x1f, R48 ;  /* 0x0000001fff077819 */ /* 0x000fc40000011430 */
[----:B------:R-:W-:Y:S01]  /*f8e0*/  LOP3.LUT R63, R8, R63, RZ, 0x3c, !PT ;  /* 0x0000003f083f7212 */ /* 0x000fe200078e3cff */
[----:B------:R-:W-:Y:S01]  /*f8f0*/  LDSM.16.M88.4 R44, [R212+0x800] ;  /* 0x00080000d42c783b */ /* 0x000fe20000000200 */
[----:B------:R-:W-:Y:S02]  /*f900*/  SEL R0, R0, 0xffffffc0, !P0 ;  /* 0xffffffc000007807 */ /* 0x000fe40004000000 */
[----:B------:R-:W-:Y:S01]  /*f910*/  ISETP.GE.OR P0, PT, R225, c[0x0][0x1d4], !P1 ;  /* 0x00007500e1007a0c */ /* 0x000fe20004f06670 */
[----:B------:R-:W-:Y:S01]  /*f920*/  IMAD.IADD R214, R63, 0x1, R214 ;  /* 0x000000013fd67824 */ /* 0x000fe200078e02d6 */
[----:B------:R-:W-:Y:S01]  /*f930*/  LEA.HI R226, R7, R48, RZ, 0x3 ;  /* 0x0000003007e27211 */ /* 0x000fe200078f18ff */
[----:B------:R-:W-:Y:S01]  /*f940*/  IMAD.IADD R208, R213, 0x1, R0 ;  /* 0x00000001d5d07824 */ /* 0x000fe200078e0200 */
[----:B------:R-:W-:Y:S01]  /*f950*/  IADD3 R201, R212, 0x1000, RZ ;  /* 0x00001000d4c97810 */ /* 0x000fe20007ffe0ff */
[----:B------:R-:W-:Y:S01]  /*f960*/  IMAD.SHL.U32 R214, R214, 0x2, RZ ;  /* 0x00000002d6d67824 */ /* 0x000fe200078e00ff */
[----:B------:R-:W-:Y:S01]  /*f970*/  LOP3.LUT R226, R226, 0xfffffff8, RZ, 0xc0, !PT ;  /* 0xfffffff8e2e27812 */ /* 0x000fe200078ec0ff */
[----:B------:R-:W-:Y:S01]  /*f980*/  IMAD.IADD R202, R0, 0x1, R212 ;  /* 0x0000000100ca7824 */ /* 0x000fe200078e02d4 */
[----:B------:R-:W-:Y:S01]  /*f990*/  IADD3 R200, R212, 0x1800, RZ ;  /* 0x00001800d4c87810 */ /* 0x000fe20007ffe0ff */
[--C-:B------:R-:W-:Y:S01]  /*f9a0*/  IMAD R210, R2, 0x2, R214.reuse ;  /* 0x0000000202d27824 */ /* 0x100fe200078e02d6 */
[----:B------:R-:W3:Y:S01]  /*f9b0*/  LDSM.16.M88.4 R20, [R214+0x10080] ;  /* 0x01008000d614783b */ /* 0x000ee20000000200 */
[C---:B------:R-:W-:Y:S01]  /*f9c0*/  IMAD R209, R3.reuse, 0x2, R214 ;  /* 0x0000000203d17824 */ /* 0x040fe200078e02d6 */
[----:B-1----:R-:W-:Y:S01]  /*f9d0*/  SHF.R.S32.HI R6, RZ, 0x1f, R49 ;  /* 0x0000001fff067819 */ /* 0x002fe20000011431 */
[----:B------:R-:W-:Y:S01]  /*f9e0*/  IMAD R207, R3, 0x2, R210 ;  /* 0x0000000203cf7824 */ /* 0x000fe200078e02d2 */
[----:B------:R-:W1:Y:S01]  /*f9f0*/  LDSM.16.M88.4 R8, [R210+0x10080] ;  /* 0x01008000d208783b */ /* 0x000e620000000200 */
[----:B------:R-:W-:Y:S01]  /*fa00*/  SHF.R.S32.HI R229, RZ, 0x1f, R226 ;  /* 0x0000001fffe57819 */ /* 0x000fe200000114e2 */
[----:B--2---:R-:W-:Y:S01]  /*fa10*/  IMAD.WIDE R14, R225, 0x2, R4 ;  /* 0x00000002e10e7825 */ /* 0x004fe200078e0204 */
[----:B------:R-:W-:-:S02]  /*fa20*/  LEA.HI R227, R6, R49, RZ, 0x3 ;  /* 0x0000003106e37211 */ /* 0x000fc400078f18ff */
[----:B------:R-:W-:Y:S01]  /*fa30*/  IADD3 R199, R212, 0x2000, RZ ;  /* 0x00002000d4c77810 */ /* 0x000fe20007ffe0ff */
[--C-:B------:R-:W-:Y:S01]  /*fa40*/  IMAD.WIDE R12, R228, 0x2, R4.reuse ;  /* 0x00000002e40c7825 */ /* 0x100fe200078e0204 */
[----:B------:R-:W-:Y:S01]  /*fa50*/  @!PT LDS RZ, [RZ] ;  /* 0x00000000fffff984 */ /* 0x000fe20000000800 */
[----:B------:R-:W-:Y:S01]  /*fa60*/  @!PT LDS RZ, [RZ] ;  /* 0x00000000fffff984 */ /* 0x000fe20000000800 */
[----:B------:R-:W-:Y:S01]  /*fa70*/  @!PT LDS RZ, [RZ] ;  /* 0x00000000fffff984 */ /* 0x000fe20000000800 */
[----:B------:R2:W-:Y:S01]  /*fa80*/  LDGSTS.E.BYPASS.LTC128B.128 [R220+0x8080], [R14.64], !P0 ;  /* 0x080800000edc7fae */ /* 0x0005e2000c101d58 */
[----:B------:R-:W-:Y:S02]  /*fa90*/  ISETP.GE.OR P0, PT, R219, c[0x0][0x1d4], !P1 ;  /* 0x00007500db007a0c */ /* 0x000fe40004f06670 */
[----:B------:R-:W-:Y:S01]  /*faa0*/  LOP3.LUT R227, R227, 0xfffffff8, RZ, 0xc0, !PT ;  /* 0xfffffff8e3e37812 */ /* 0x000fe200078ec0ff */
[--C-:B------:R-:W-:Y:S01]  /*fab0*/  IMAD.WIDE R52, R226, 0x2, R4.reuse ;  /* 0x00000002e2347825 */ /* 0x100fe200078e0204 */
[C---:B------:R-:W-:Y:S02]  /*fac0*/  IADD3 R198, R212.reuse, 0x2800, RZ ;  /* 0x00002800d4c67810 */ /* 0x040fe40007ffe0ff */
[C---:B------:R-:W-:Y:S01]  /*fad0*/  IADD3 R197, R212.reuse, 0x3000, RZ ;  /* 0x00003000d4c57810 */ /* 0x040fe20007ffe0ff */
[----:B------:R-:W-:Y:S01]  /*fae0*/  IMAD.WIDE R28, R227, 0x2, R4 ;  /* 0x00000002e31c7825 */ /* 0x000fe200078e0204 */
[----:B------:R-:W-:-:S05]  /*faf0*/  IADD3 R196, R212, 0x3800, RZ ;  /* 0x00003800d4c47810 */ /* 0x000fca0007ffe0ff */
[----:B------:R2:W-:Y:S01]  /*fb00*/  LDGSTS.E.BYPASS.LTC128B.128 [R220+0x9080], [R12.64], !P0 ;  /* 0x090800000cdc7fae */ /* 0x0005e2000c101d58 */
[----:B------:R-:W-:-:S13]  /*fb10*/  ISETP.GE.OR P0, PT, R49, c[0x0][0x1d4], !P1 ;  /* 0x0000750031007a0c */ /* 0x000fda0004f06670 */
[----:B------:R4:W-:Y:S01]  /*fb20*/  LDGSTS.E.BYPASS.LTC128B.128 [R220+0xa080], [R28.64], !P0 ;  /* 0x0a0800001cdc7fae */ /* 0x0009e2000c101d58 */
[----:B------:R-:W-:Y:S01]  /*fb30*/  ISETP.GE.OR P0, PT, R48, c[0x0][0x1d4], !P1 ;  /* 0x0000750030007a0c */ /* 0x000fe20004f06670 */
[C---:B---3--:R-:W-:Y:S08]  /*fb40*/  HMMA.16816.F32 R36, R20.reuse, R40, RZ ;  /* 0x000000281424723c */ /* 0x048ff000000018ff */
[----:B--2---:R-:W-:Y:S04]  /*fb50*/  HMMA.16816.F32 R12, R20, R24, RZ ;  /* 0x00000018140c723c */ /* 0x004fe800000018ff */
[----:B------:R2:W-:Y:S01]  /*fb60*/  LDGSTS.E.BYPASS.LTC128B.128 [R220+0xb080], [R52.64], !P0 ;  /* 0x0b08000034dc7fae */ /* 0x0005e2000c101d58 */
[----:B------:R-:W-:-:S03]  /*fb70*/  PLOP3.LUT P0, PT, PT, PT, UP0, 0x40, 0x0 ;  /* 0x000000000000781c */ /* 0x000fc60003f0e808 */
[----:B------:R-:W-:Y:S01]  /*fb80*/  LDSM.16.M88.4 R48, [R209+0x10080] ;  /* 0x01008000d130783b */ /* 0x000fe20000000200 */
[C---:B------:R-:W-:Y:S03]  /*fb90*/  HMMA.16816.F32 R24, R20.reuse, R26, RZ ;  /* 0x0000001a1418723c */ /* 0x040fe600000018ff */
[----:B------:R-:W3:Y:S04]  /*fba0*/  LDSM.16.M88.4 R4, [R208+0xc080] ;  /* 0x00c08000d004783b */ /* 0x000ee80000000200 */
[----:B------:R-:W5:Y:S01]  /*fbb0*/  LDSM.16.M88.4 R64, [R208+0xc880] ;  /* 0x00c88000d040783b */ /* 0x000f620000000200 */
[----:B------:R-:W-:Y:S03]  /*fbc0*/  HMMA.16816.F32 R20, R20, R42, RZ ;  /* 0x0000002a1414723c */ /* 0x000fe600000018ff */
[----:B------:R-:W-:Y:S04]  /*fbd0*/  LDSM.16.M88.4 R32, [R207+0x10080] ;  /* 0x01008000cf20783b */ /* 0x000fe80000000200 */
[----:B----4-:R-:W4:Y:S01]  /*fbe0*/  LDSM.16.M88.4 R28, [R202] ;  /* 0x00000000ca1c783b */ /* 0x010f220000000200 */
[C---:B-1----:R-:W-:Y:S03]  /*fbf0*/  HMMA.16816.F32 R12, R8.reuse, R16, R12 ;  /* 0x00000010080c723c */ /* 0x042fe6000000180c */
[----:B------:R-:W-:Y:S04]  /*fc00*/  LDSM.16.M88.4 R56, [R213+0xd080] ;  /* 0x00d08000d538783b */ /* 0x000fe80000000200 */
[----:B--2---:R-:W1:Y:S01]  /*fc10*/  LDSM.16.M88.4 R52, [R202+0x800] ;  /* 0x00080000ca34783b */ /* 0x004e620000000200 */
[C---:B------:R-:W-:Y:S03]  /*fc20*/  HMMA.16816.F32 R24, R8.reuse, R18, R24 ;  /* 0x000000120818723c */ /* 0x040fe60000001818 */
[----:B------:R-:W2:Y:S04]  /*fc30*/  LDSM.16.M88.4 R16, [R214+0x14080] ;  /* 0x01408000d610783b */ /* 0x000ea80000000200 */
[----:B------:R-:W-:Y:S01]  /*fc40*/  LDSM.16.M88.4 R40, [R212+0x1000] ;  /* 0x00100000d428783b */ /* 0x000fe20000000200 */
[C---:B------:R-:W-:Y:S03]  /*fc50*/  HMMA.16816.F32 R36, R8.reuse, R44, R36 ;  /* 0x0000002c0824723c */ /* 0x040fe60000001824 */
[----:B------:R-:W0:Y:S05]  /*fc60*/  LDGDEPBAR ;  /* 0x00000000000079af */ /* 0x000e2a0000000000 */
[----:B------:R-:W-:Y:S01]  /*fc70*/  HMMA.16816.F32 R8, R8, R46, R20 ;  /* 0x0000002e0808723c */ /* 0x000fe20000001814 */
[----:B------:R-:W1:Y:S04]  /*fc80*/  LDSM.16.M88.4 R44, [R213+0xd880] ;  /* 0x00d88000d52c783b */ /* 0x000e680000000200 */
[----:B------:R-:W-:Y:S03]  /*fc90*/  LDSM.16.M88.4 R20, [R209+0x14080] ;  /* 0x01408000d114783b */ /* 0x000fe60000000200 */
[C---:B---3--:R-:W-:Y:S08]  /*fca0*/  HMMA.16816.F32 R12, R48.reuse, R4, R12 ;  /* 0x00000004300c723c */ /* 0x048ff0000000180c */
[C---:B------:R-:W-:Y:S01]  /*fcb0*/  HMMA.16816.F32 R24, R48.reuse, R6, R24 ;  /* 0x000000063018723c */ /* 0x040fe20000001818 */
[----:B------:R-:W3:Y:S07]  /*fcc0*/  LDSM.16.M88.4 R4, [R210+0x14080] ;  /* 0x01408000d204783b */ /* 0x000eee0000000200 */
[----:B-----5:R-:W-:Y:S08]  /*fcd0*/  HMMA.16816.F32 R36, R48, R64, R36 ;  /* 0x000000403024723c */ /* 0x020ff00000001824 */
[C---:B----4-:R-:W-:Y:S08]  /*fce0*/  HMMA.16816.F32 R12, R32.reuse, R28, R12 ;  /* 0x0000001c200c723c */ /* 0x050ff0000000180c */
[----:B------:R-:W-:Y:S01]  /*fcf0*/  HMMA.16816.F32 R24, R32, R30, R24 ;  /* 0x0000001e2018723c */ /* 0x000fe20000001818 */
[----:B------:R-:W-:Y:S07]  /*fd00*/  LDSM.16.M88.4 R28, [R208+0xd080] ;  /* 0x00d08000d01c783b */ /* 0x000fee0000000200 */
[----:B------:R-:W-:Y:S01]  /*fd10*/  HMMA.16816.F32 R48, R48, R66, R8 ;  /* 0x000000423030723c */ /* 0x000fe20000001808 */
[----:B------:R-:W4:Y:S04]  /*fd20*/  LDSM.16.M88.4 R64, [R212+0x1800] ;  /* 0x00180000d440783b */ /* 0x000f280000000200 */
[----:B------:R-:W-:Y:S03]  /*fd30*/  LDSM.16.M88.4 R8, [R207+0x14080] ;  /* 0x01408000cf08783b */ /* 0x000fe60000000200 */
[----:B-1----:R-:W-:Y:S08]  /*fd40*/  HMMA.16816.F32 R36, R32, R52, R36 ;  /* 0x000000342024723c */ /* 0x002ff00000001824 */
[C---:B--2---:R-:W-:Y:S08]  /*fd50*/  HMMA.16816.F32 R12, R16.reuse, R56, R12 ;  /* 0x00000038100c723c */ /* 0x044ff0000000180c */
[----:B------:R-:W-:Y:S01]  /*fd60*/  HMMA.16816.F32 R24, R16, R58, R24 ;  /* 0x0000003a1018723c */ /* 0x000fe20000001818 */
[----:B------:R-:W-:Y:S07]  /*fd70*/  LDSM.16.M88.4 R56, [R202+0x1000] ;  /* 0x00100000ca38783b */ /* 0x000fee0000000200 */
[----:B------:R-:W-:Y:S01]  /*fd80*/  HMMA.16816.F32 R48, R32, R54, R48 ;  /* 0x000000362030723c */ /* 0x000fe20000001830 */
[----:B------:R-:W1:Y:S04]  /*fd90*/  LDSM.16.M88.4 R52, [R208+0xd880] ;  /* 0x00d88000d034783b */ /* 0x000e680000000200 */
[----:B------:R-:W-:Y:S03]  /*fda0*/  LDSM.16.M88.4 R32, [R214+0x18080] ;  /* 0x01808000d620783b */ /* 0x000fe60000000200 */
[----:B------:R-:W-:Y:S08]  /*fdb0*/  HMMA.16816.F32 R36, R16, R44, R36 ;  /* 0x0000002c1024723c */ /* 0x000ff00000001824 */
[C---:B---3--:R-:W-:Y:S08]  /*fdc0*/  HMMA.16816.F32 R12, R4.reuse, R40, R12 ;  /* 0x00000028040c723c */ /* 0x048ff0000000180c */
[----:B------:R-:W-:Y:S01]  /*fdd0*/  HMMA.16816.F32 R24, R4, R42, R24 ;  /* 0x0000002a0418723c */ /* 0x000fe20000001818 */
[----:B------:R-:W-:Y:S07]  /*fde0*/  LDSM.16.M88.4 R40, [R213+0xe080] ;  /* 0x00e08000d528783b */ /* 0x000fee0000000200 */
[----:B------:R-:W-:Y:S01]  /*fdf0*/  HMMA.16816.F32 R48, R16, R46, R48 ;  /* 0x0000002e1030723c */ /* 0x000fe20000001830 */
[----:B------:R-:W2:Y:S04]  /*fe00*/  LDSM.16.M88.4 R44, [R202+0x1800] ;  /* 0x00180000ca2c783b */ /* 0x000ea80000000200 */
[----:B------:R-:W-:Y:S03]  /*fe10*/  LDSM.16.M88.4 R16, [R210+0x18080] ;  /* 0x01808000d210783b */ /* 0x000fe60000000200 */
[----:B----4-:R-:W-:Y:S08]  /*fe20*/  HMMA.16816.F32 R36, R4, R64, R36 ;  /* 0x000000400424723c */ /* 0x010ff00000001824 */
[C---:B------:R-:W-:Y:S08]  /*fe30*/  HMMA.16816.F32 R12, R20.reuse, R28, R12 ;  /* 0x0000001c140c723c */ /* 0x040ff0000000180c */
[----:B------:R-:W-:Y:S01]  /*fe40*/  HMMA.16816.F32 R24, R20, R30, R24 ;  /* 0x0000001e1418723c */ /* 0x000fe20000001818 */
[----:B------:R-:W-:Y:S07]  /*fe50*/  LDSM.16.M88.4 R28, [R212+0x2000] ;  /* 0x00200000d41c783b */ /* 0x000fee0000000200 */
[----:B------:R-:W-:Y:S01]  /*fe60*/  HMMA.16816.F32 R48, R4, R66, R48 ;  /* 0x000000420430723c */ /* 0x000fe20000001830 */
[----:B------:R-:W3:Y:S04]  /*fe70*/  LDSM.16.M88.4 R64, [R213+0xe880] ;  /* 0x00e88000d540783b */ /* 0x000ee80000000200 */
[----:B------:R-:W-:Y:S03]  /*fe80*/  LDSM.16.M88.4 R4, [R209+0x18080] ;  /* 0x01808000d104783b */ /* 0x000fe60000000200 */
[----:B-1----:R-:W-:Y:S08]  /*fe90*/  HMMA.16816.F32 R36, R20, R52, R36 ;  /* 0x000000341424723c */ /* 0x002ff00000001824 */
[C---:B------:R-:W-:Y:S08]  /*fea0*/  HMMA.16816.F32 R12, R8.reuse, R56, R12 ;  /* 0x00000038080c723c */ /* 0x040ff0000000180c */
[----:B------:R-:W-:Y:S01]  /*feb0*/  HMMA.16816.F32 R24, R8, R58, R24 ;  /* 0x0000003a0818723c */ /* 0x000fe20000001818 */
[----:B------:R-:W-:Y:S07]  /*fec0*/  LDSM.16.M88.4 R56, [R208+0xe080] ;  /* 0x00e08000d038783b */ /* 0x000fee0000000200 */
[----:B------:R-:W-:Y:S01]  /*fed0*/  HMMA.16816.F32 R48, R20, R54, R48 ;  /* 0x000000361430723c */ /* 0x000fe20000001830 */
[----:B------:R-:W-:Y:S04]  /*fee0*/  LDSM.16.M88.4 R52, [R207+0x18080] ;  /* 0x01808000cf34783b */ /* 0x000fe80000000200 */
[----:B------:R-:W-:Y:S03]  /*fef0*/  LDSM.16.M88.4 R20, [R202+0x2000] ;  /* 0x00200000ca14783b */ /* 0x000fe60000000200 */
[----:B--2---:R-:W-:Y:S08]  /*ff00*/  HMMA.16816.F32 R36, R8, R44, R36 ;  /* 0x0000002c0824723c */ /* 0x004ff00000001824 */
[C---:B------:R-:W-:Y:S08]  /*ff10*/  HMMA.16816.F32 R12, R32.reuse, R40, R12 ;  /* 0x00000028200c723c */ /* 0x040ff0000000180c */
[----:B------:R-:W-:Y:S01]  /*ff20*/  HMMA.16816.F32 R24, R32, R42, R24 ;  /* 0x0000002a2018723c */ /* 0x000fe20000001818 */
[----:B------:R-:W1:Y:S07]  /*ff30*/  LDSM.16.M88.4 R40, [R212+0x2800] ;  /* 0x00280000d428783b */ /* 0x000e6e0000000200 */
[----:B------:R-:W-:Y:S01]  /*ff40*/  HMMA.16816.F32 R48, R8, R46, R48 ;  /* 0x0000002e0830723c */ /* 0x000fe20000001830 */
[----:B------:R-:W-:Y:S04]  /*ff50*/  LDSM.16.M88.4 R44, [R214+0x1c080] ;  /* 0x01c08000d62c783b */ /* 0x000fe80000000200 */
[----:B------:R-:W-:Y:S03]  /*ff60*/  LDSM.16.M88.4 R8, [R213+0xf080] ;  /* 0x00f08000d508783b */ /* 0x000fe60000000200 */
[----:B---3--:R-:W-:Y:S08]  /*ff70*/  HMMA.16816.F32 R36, R32, R64, R36 ;  /* 0x000000402024723c */ /* 0x008ff00000001824 */
[C---:B------:R-:W-:Y:S08]  /*ff80*/  HMMA.16816.F32 R12, R16.reuse, R28, R12 ;  /* 0x0000001c100c723c */ /* 0x040ff0000000180c */
[----:B------:R-:W-:Y:S01]  /*ff90*/  HMMA.16816.F32 R24, R16, R30, R24 ;  /* 0x0000001e1018723c */ /* 0x000fe20000001818 */
[----:B------:R-:W2:Y:S07]  /*ffa0*/  LDSM.16.M88.4 R28, [R208+0xe880] ;  /* 0x00e88000d01c783b */ /* 0x000eae0000000200 */
        /* <DEDUP_REMOVED lines=8> */
[----:B------:R-:W1:Y:S04]  /*10030*/  LDSM.16.M88.4 R40, [R213+0xf880] ;  /* 0x00f88000d528783b */ /* 0x000e680000000200 */
[----:B------:R-:W-:Y:S03]  /*10040*/  LDSM.16.M88.4 R16, [R208+0xf080] ;  /* 0x00f08000d010783b */ /* 0x000fe60000000200 */
[----:B--2---:R-:W-:Y:S08]  /*10050*/  HMMA.16816.F32 R36, R4, R28, R36 ;  /* 0x0000001c0424723c */ /* 0x004ff00000001824 */
[C---:B------:R-:W-:Y:S08]  /*10060*/  HMMA.16816.F32 R12, R52.reuse, R20, R12 ;  /* 0x00000014340c723c */ /* 0x040ff0000000180c */
[----:B------:R-:W-:Y:S01]  /*10070*/  HMMA.16816.F32 R24, R52, R22, R24 ;  /* 0x000000163418723c */ /* 0x000fe20000001818 */
[----:B------:R-:W-:Y:S07]  /*10080*/  LDSM.16.M88.4 R20, [R209+0x1c080] ;  /* 0x01c08000d114783b */ /* 0x000fee0000000200 */
[----:B------:R-:W-:Y:S01]  /*10090*/  HMMA.16816.F32 R48, R4, R30, R48 ;  /* 0x0000001e0430723c */ /* 0x000fe20000001830 */
[----:B------:R-:W2:Y:S04]  /*100a0*/  LDSM.16.M88.4 R28, [R212+0x3800] ;  /* 0x00380000d41c783b */ /* 0x000ea80000000200 */
[----:B------:R-:W-:Y:S03]  /*100b0*/  LDSM.16.M88.4 R4, [R202+0x3000] ;  /* 0x00300000ca04783b */ /* 0x000fe60000000200 */
[----:B---3--:R-:W-:Y:S08]  /*100c0*/  HMMA.16816.F32 R36, R52, R64, R36 ;  /* 0x000000403424723c */ /* 0x008ff00000001824 */
[C---:B------:R-:W-:Y:S08]  /*100d0*/  HMMA.16816.F32 R12, R44.reuse, R8, R12 ;  /* 0x000000082c0c723c */ /* 0x040ff0000000180c */
[----:B------:R-:W-:Y:S01]  /*100e0*/  HMMA.16816.F32 R24, R44, R10, R24 ;  /* 0x0000000a2c18723c */ /* 0x000fe20000001818 */
[----:B------:R-:W-:Y:S07]  /*100f0*/  LDSM.16.M88.4 R8, [R207+0x1c080] ;  /* 0x01c08000cf08783b */ /* 0x000fee0000000200 */
[----:B------:R-:W-:Y:S01]  /*10100*/  HMMA.16816.F32 R48, R52, R66, R48 ;  /* 0x000000423430723c */ /* 0x000fe20000001830 */
[----:B------:R-:W3:Y:S07]  /*10110*/  LDSM.16.M88.4 R52, [R208+0xf880] ;  /* 0x00f88000d034783b */ /* 0x000eee0000000200 */
[----:B-1----:R-:W-:Y:S08]  /*10120*/  HMMA.16816.F32 R36, R44, R40, R36 ;  /* 0x000000282c24723c */ /* 0x002ff00000001824 */
[C---:B------:R-:W-:Y:S08]  /*10130*/  HMMA.16816.F32 R12, R32.reuse, R56, R12 ;  /* 0x00000038200c723c */ /* 0x040ff0000000180c */
[----:B------:R-:W-:Y:S08]  /*10140*/  HMMA.16816.F32 R24, R32, R58, R24 ;  /* 0x0000003a2018723c */ /* 0x000ff00000001818 */
[----:B------:R-:W-:Y:S08]  /*10150*/  HMMA.16816.F32 R48, R44, R42, R48 ;  /* 0x0000002a2c30723c */ /* 0x000ff00000001830 */
[----:B--2---:R-:W-:Y:S08]  /*10160*/  HMMA.16816.F32 R36, R32, R28, R36 ;  /* 0x0000001c2024723c */ /* 0x004ff00000001824 */
[C---:B------:R-:W-:Y:S08]  /*10170*/  HMMA.16816.F32 R12, R20.reuse, R16, R12 ;  /* 0x00000010140c723c */ /* 0x040ff0000000180c */
[----:B------:R-:W-:Y:S01]  /*10180*/  HMMA.16816.F32 R24, R20, R18, R24 ;  /* 0x000000121418723c */ /* 0x000fe20000001818 */
[----:B------:R-:W1:Y:S01]  /*10190*/  LDSM.16.M88.4 R16, [R202+0x3800] ;  /* 0x00380000ca10783b */ /* 0x000e620000000200 */
[----:B------:R-:W-:-:S06]  /*101a0*/  DEPBAR.LE SB0, 0x0 ;  /* 0x000080000000791a */ /* 0x000fcc0000000000 */
[----:B------:R-:W-:Y:S08]  /*101b0*/  HMMA.16816.F32 R48, R32, R30, R48 ;  /* 0x0000001e2030723c */ /* 0x000ff00000001830 */
[----:B---3--:R-:W-:Y:S08]  /*101c0*/  HMMA.16816.F32 R36, R20, R52, R36 ;  /* 0x000000341424723c */ /* 0x008ff00000001824 */
[----:B------:R-:W-:Y:S08]  /*101d0*/  HMMA.16816.F32 R12, R8, R4, R12 ;  /* 0x00000004080c723c */ /* 0x000ff0000000180c */
[----:B------:R-:W-:Y:S08]  /*101e0*/  HMMA.16816.F32 R48, R20, R54, R48 ;  /* 0x000000361430723c */ /* 0x000ff00000001830 */
[C---:B------:R-:W-:Y:S08]  /*101f0*/  HMMA.16816.F32 R24, R8.reuse, R6, R24 ;  /* 0x000000060818723c */ /* 0x040ff00000001818 */
[----:B-1----:R-:W-:Y:S01]  /*10200*/  HMMA.16816.F32 R36, R8, R16, R36 ;  /* 0x000000100824723c */ /* 0x002fe20000001824 */
[----:B------:R-:W-:-:S02]  /*10210*/  FMUL.FTZ R0, R12, c[0x0][0x320] ;  /* 0x0000c8000c007a20 */ /* 0x000fc40000410000 */
[----:B------:R-:W-:Y:S02]  /*10220*/  FMUL.FTZ R4, R13, c[0x0][0x320] ;  /* 0x0000c8000d047a20 */ /* 0x000fe40000410000 */
[----:B------:R-:W-:Y:S01]  /*10230*/  FMUL.FTZ R6, R14, c[0x0][0x320] ;  /* 0x0000c8000e067a20 */ /* 0x000fe20000410000 */
[----:B------:R-:W-:Y:S01]  /*10240*/  SHF.R.S32.HI R14, RZ, 0x1f, R225 ;  /* 0x0000001fff0e7819 */ /* 0x000fe200000114e1 */
[----:B------:R-:W-:Y:S01]  /*10250*/  FMUL.FTZ R12, R15, c[0x0][0x320] ;  /* 0x0000c8000f0c7a20 */ /* 0x000fe20000410000 */
[----:B------:R-:W-:Y:S01]  /*10260*/  HMMA.16816.F32 R48, R8, R18, R48 ;  /* 0x000000120830723c */ /* 0x000fe20000001830 */
[----:B------:R-:W1:Y:S06]  /*10270*/  MUFU.TANH R0, R0 ;  /* 0x0000000000007308 */ /* 0x000e6c0000002400 */
[----:B------:R-:W-:Y:S01]  /*10280*/  SHF.R.S32.HI R9, RZ, 0x1f, R228 ;  /* 0x0000001fff097819 */ /* 0x000fe200000114e4 */
[----:B------:R-:W-:Y:S01]  /*10290*/  FMUL.FTZ R5, R24, c[0x0][0x320] ;  /* 0x0000c80018057a20 */ /* 0x000fe20000410000 */
[----:B------:R-:W2:Y:S01]  /*102a0*/  MUFU.TANH R4, R4 ;  /* 0x0000000400047308 */ /* 0x000ea20000002400 */
[----:B------:R-:W-:Y:S01]  /*102b0*/  FMUL.FTZ R7, R25, c[0x0][0x320] ;  /* 0x0000c80019077a20 */ /* 0x000fe20000410000 */
[----:B------:R-:W-:Y:S01]  /*102c0*/  SHF.R.S32.HI R10, RZ, 0x1f, R227 ;  /* 0x0000001fff0a7819 */ /* 0x000fe200000114e3 */
[----:B------:R-:W-:-:S02]  /*102d0*/  FMUL.FTZ R8, R27, c[0x0][0x320] ;  /* 0x0000c8001b087a20 */ /* 0x000fc40000410000 */
[----:B------:R-:W-:Y:S02]  /*102e0*/  FMUL.FTZ R26, R26, c[0x0][0x320] ;  /* 0x0000c8001a1a7a20 */ /* 0x000fe40000410000 */
[----:B------:R-:W-:Y:S01]  /*102f0*/  FMUL.FTZ R13, R36, c[0x0][0x320] ;  /* 0x0000c800240d7a20 */ /* 0x000fe20000410000 */
[----:B------:R-:W3:Y:S08]  /*10300*/  MUFU.TANH R6, R6 ;  /* 0x0000000600067308 */ /* 0x000ef00000002400 */
[----:B------:R-:W4:Y:S08]  /*10310*/  MUFU.TANH R12, R12 ;  /* 0x0000000c000c7308 */ /* 0x000f300000002400 */
[----:B------:R-:W1:Y:S08]  /*10320*/  MUFU.TANH R5, R5 ;  /* 0x0000000500057308 */ /* 0x000e700000002400 */
[----:B------:R-:W1:Y:S08]  /*10330*/  MUFU.TANH R7, R7 ;  /* 0x0000000700077308 */ /* 0x000e700000002400 */
[----:B------:R1:W1:Y:S08]  /*10340*/  MUFU.TANH R18, R26 ;  /* 0x0000001a00127308 */ /* 0x0002700000002400 */
        /* <DEDUP_REMOVED lines=17> */
[----:B------:R-:W-:Y:S01]  /*10460*/  IMAD.MOV R11, RZ, RZ, -R11 ;  /* 0x000000ffff0b7224 */ /* 0x000fe200078e0a0b */
[----:B------:R-:W-:-:S03]  /*10470*/  ISETP.GE.AND P6, PT, R219, c[0x0][0x1d4], PT ;  /* 0x00007500db007a0c */ /* 0x000fc60003fc6270 */
        /* <DEDUP_REMOVED lines=29> */
.L_x_453:
[----:B--234-:R-:W-:Y:S01]  /*10650*/  LOP3.LUT R69, R69, 0xffffffe0, RZ, 0xc0, !PT ;  /* 0xffffffe045457812 */ /* 0x01cfe200078ec0ff */
[----:B------:R-:W-:Y:S01]  /*10660*/  UIADD3 UR4, UR11, 0x1, -UR28 ;  /* 0x000000010b047890 */ /* 0x000fe2000fffe81c */
[----:B------:R-:W-:Y:S01]  /*10670*/  LEA.HI R9, R61, R62, RZ, 0x2 ;  /* 0x0000003e3d097211 */ /* 0x000fe200078f10ff */
[----:B------:R-:W-:Y:S01]  /*10680*/  FMUL.FTZ R23, R37, c[0x0][0x320] ;  /* 0x0000c80025177a20 */ /* 0x000fe20000410000 */
[----:B------:R-:W-:Y:S01]  /*10690*/  SHF.R.S32.HI R11, RZ, 0x1f, R60 ;  /* 0x0000001fff0b7819 */ /* 0x000fe2000001143c */
[C---:B------:R-:W-:Y:S01]  /*106a0*/  IMAD.IADD R14, R62.reuse, 0x1, -R69 ;  /* 0x000000013e0e7824 */ /* 0x040fe200078e0a45 */
[----:B------:R-:W-:Y:S01]  /*106b0*/  LOP3.LUT R9, R9, 0xfffffffc, RZ, 0xc0, !PT ;  /* 0xfffffffc09097812 */ /* 0x000fe200078ec0ff */
[----:B------:R-:W-:Y:S01]  /*106c0*/  FMUL.FTZ R22, R49, c[0x0][0x320] ;  /* 0x0000c80031167a20 */ /* 0x000fe20000410000 */
[----:B------:R-:W-:Y:S01]  /*106d0*/  LEA.HI R11, R11, R60, RZ, 0x3 ;  /* 0x0000003c0b0b7211 */ /* 0x000fe200078f18ff */
[----:B------:R-:W-:Y:S01]  /*106e0*/  ULDC UR17, c[0x0][0x324] ;  /* 0x0000c90000117ab9 */ /* 0x000fe20000000800 */
[----:B------:R-:W-:Y:S01]  /*106f0*/  SHF.R.S32.HI R15, RZ, 0x1f, R14 ;  /* 0x0000001fff0f7819 */ /* 0x000fe2000001140e */
[----:B------:R-:W-:Y:S01]  /*10700*/  IMAD.IADD R62, R62, 0x1, -R9 ;  /* 0x000000013e3e7824 */ /* 0x000fe200078e0a09 */
[----:B------:R-:W-:Y:S01]  /*10710*/  LOP3.LUT R11, R11, 0xffffff8, RZ, 0xc0, !PT ;  /* 0x0ffffff80b0b7812 */ /* 0x000fe200078ec0ff */
[----:B------:R-:W2:Y:S01]  /*10720*/  MUFU.TANH R23, R23 ;  /* 0x0000001700177308 */ /* 0x000ea20000002400 */
[----:B------:R-:W-:Y:S01]  /*10730*/  LEA.HI R15, R15, R14, RZ, 0x2 ;  /* 0x0000000e0f0f7211 */ /* 0x000fe200078f10ff */
[----:B------:R-:W-:Y:S01]  /*10740*/  ULOP3.LUT UR17, URZ, UR17, URZ, 0x33, !UPT ;  /* 0x000000113f117292 */ /* 0x000fe2000f8e333f */
[----:B------:R-:W-:Y:S01]  /*10750*/  LEA.HI R9, R62, R62, RZ, 0x1 ;  /* 0x0000003e3e097211 */ /* 0x000fe200078f08ff */
[----:B------:R-:W-:Y:S01]  /*10760*/  IMAD.IADD R11, R60, 0x1, -R11 ;  /* 0x000000013c0b7824 */ /* 0x000fe200078e0a0b */
[----:B------:R-:W-:Y:S01]  /*10770*/  PLOP3.LUT P0, PT, PT, PT, UP3, 0x80, 0x0 ;  /* 0x000000000000781c */ /* 0x000fe20003f0f038 */
[----:B------:R-:W-:Y:S01]  /*10780*/  IMAD.U32 R21, RZ, RZ, UR28 ;  /* 0x0000001cff157e24 */ /* 0x000fe2000f8e00ff */
[----:B------:R-:W-:Y:S01]  /*10790*/  LEA.HI.SX32 R10, R15, UR15, 0x1e ;  /* 0x0000000f0f0a7c11 */ /* 0x000fe2000f8ff2ff */
[----:B------:R-:W3:Y:S01]  /*107a0*/  MUFU.TANH R22, R22 ;  /* 0x0000001600167308 */ /* 0x000ee20000002400 */
[----:B------:R-:W-:Y:S01]  /*107b0*/  LOP3.LUT R9, R9, 0x1ffffffe, RZ, 0xc0, !PT ;  /* 0x1ffffffe09097812 */ /* 0x000fe200078ec0ff */
[----:B------:R-:W0:Y:S01]  /*107c0*/  LDGDEPBAR ;  /* 0x00000000000079af */ /* 0x000e220000000000 */
[----:B------:R-:W-:Y:S01]  /*107d0*/  LOP3.LUT R15, R15, 0x7ffffffc, RZ, 0xc0, !PT ;  /* 0x7ffffffc0f0f7812 */ /* 0x000fe200078ec0ff */
[----:B------:R-:W-:-:S02]  /*107e0*/  IMAD R10, R11, 0x10, R10 ;  /* 0x000000100b0a7824 */ /* 0x000fc400078e020a */
[----:B------:R-:W-:Y:S02]  /*107f0*/  IMAD.IADD R9, R62, 0x1, -R9 ;  /* 0x000000013e097824 */ /* 0x000fe400078e0a09 */
[----:B------:R-:W-:Y:S02]  /*10800*/  IMAD.IADD R222, R14, 0x1, -R15 ;  /* 0x000000010ede7824 */ /* 0x000fe400078e0a0f */
[----:B------:R-:W-:Y:S02]  /*10810*/  IMAD R221, R9, 0x8, R10 ;  /* 0x0000000809dd7824 */ /* 0x000fe400078e020a */
[----:B------:R-:W-:Y:S02]  /*10820*/  IMAD.U32 R15, RZ, RZ, UR4 ;  /* 0x00000004ff0f7e24 */ /* 0x000fe4000f8e00ff */
[----:B------:R-:W-:Y:S01]  /*10830*/  @P0 IMAD.HI.U32 R9, R221, c[0x0][0x2c8], RZ ;  /* 0x0000b200dd090a27 */ /* 0x000fe200078e00ff */
[----:B------:R-:W-:-:S03]  /*10840*/  PLOP3.LUT P0, PT, PT, PT, UP3, 0x80, 0x0 ;  /* 0x000000000000781c */ /* 0x000fc60003f0f038 */
[----:B------:R-:W-:Y:S02]  /*10850*/  IMAD.MOV.U32 R10, RZ, RZ, R221 ;  /* 0x000000ffff0a7224 */ /* 0x000fe400078e00dd */
[----:B------:R-:W-:Y:S02]  /*10860*/  IMAD.SHL.U32 R222, R222, 0x2, RZ ;  /* 0x00000002dede7824 */ /* 0x000fe400078e00ff */
[----:B------:R-:W-:Y:S02]  /*10870*/  FMUL.FTZ R11, R48, c[0x0][0x320] ;  /* 0x0000c800300b7a20 */ /* 0x000fe40000410000 */
[----:B------:R-:W-:Y:S01]  /*10880*/  IMAD.IADD R211, R68, 0x1, R63 ;  /* 0x0000000144d37824 */ /* 0x000fe200078e023f */
[----:B------:R-:W-:Y:S02]  /*10890*/  IADD3 R16, R15, -UR20, -R222 ;  /* 0x800000140f107c10 */ /* 0x000fe4000fffe8de */
[----:B------:R-:W-:Y:S01]  /*108a0*/  IADD3 R14, -R222, UR11, -R21 ;  /* 0x0000000bde0e7c10 */ /* 0x000fe2000fffe915 */
[----:B------:R-:W4:Y:S01]  /*108b0*/  MUFU.TANH R11, R11 ;  /* 0x0000000b000b7308 */ /* 0x000f220000002400 */
[----:B------:R-:W-:-:S02]  /*108c0*/  @P0 SHF.R.U32.HI R10, RZ, c[0x0][0x2cc], R9 ;  /* 0x0000b300ff0a0a19 */ /* 0x000fc40000011609 */
[----:B------:R-:W-:Y:S02]  /*108d0*/  PLOP3.LUT P0, PT, PT, PT, UP2, 0x40, 0x0 ;  /* 0x000000000000781c */ /* 0x000fe40003f0e828 */
[C---:B------:R-:W-:Y:S01]  /*108e0*/  IADD3 R20, R16.reuse, c[0x0][0x328], RZ ;  /* 0x0000ca0010147a10 */ /* 0x040fe20007ffe0ff */
[----:B------:R-:W5:Y:S01]  /*108f0*/  SHFL.IDX PT, R9, R10, RZ, 0x1c1f ;  /* 0x001c1fff0a097589 */ /* 0x000f6200000e0000 */
[----:B------:R-:W-:-:S03]  /*10900*/  IADD3 R16, R16, UR17, RZ ;  /* 0x0000001110107c10 */ /* 0x000fc6000fffe0ff */
[--C-:B-----5:R-:W-:Y:S02]  /*10910*/  IMAD.IADD R25, R20, 0x1, R9.reuse ;  /* 0x0000000114197824 */ /* 0x120fe400078e0209 */
[----:B------:R-:W-:-:S03]  /*10920*/  IMAD.IADD R24, R16, 0x1, R9 ;  /* 0x0000000110187824 */ /* 0x000fc600078e0209 */
[----:B------:R-:W-:Y:S01]  /*10930*/  IMNMX R25, R25, R14, PT ;  /* 0x0000000e19197217 */ /* 0x000fe20003800200 */
[----:B------:R-:W-:Y:S05]  /*10940*/  @P0 BRA `(.L_x_454) ;  /* 0x0000016000000947 */ /* 0x000fea0003800000 */
[----:B-1234-:R-:W-:Y:S01]  /*10950*/  IMAD.U32 R26, RZ, RZ, UR20 ;  /* 0x00000014ff1a7e24 */ /* 0x01efe2000f8e00ff */
[----:B------:R-:W-:Y:S04]  /*10960*/  BSSY B0, `(.L_x_455) ;  /* 0x000000f000007945 */ /* 0x000fe80003800000 */
[----:B------:R-:W-:-:S04]  /*10970*/  IADD3 R26, -R26, UR11, R9 ;  /* 0x0000000b1a1a7c10 */ /* 0x000fc8000fffe109 */
        /* <DEDUP_REMOVED lines=9> */
.L_x_456:
[----:B------:R-:W-:-:S04]  /*10a10*/  MOV R9, c[0x0][0x32c] ;  /* 0x0000cb0000097a02 */ /* 0x000fc80000000f00 */
[----:B------:R-:W-:-:S13]  /*10a20*/  ISETP.NE.AND P0, PT, R9, 0x1, PT ;  /* 0x000000010900780c */ /* 0x000fda0003f05270 */
[----:B------:R-:W-:-:S05]  /*10a30*/  @P0 IMAD.HI.U32 R9, R26, c[0x0][0x330], RZ ;  /* 0x0000cc001a090a27 */ /* 0x000fca00078e00ff */
[----:B------:R-:W-:Y:S02]  /*10a40*/  @P0 SHF.R.U32.HI R26, RZ, c[0x0][0x334], R9 ;  /* 0x0000cd00ff1a0a19 */ /* 0x000fe40000011609 */
.L_x_457:
[----:B------:R-:W-:Y:S05]  /*10a50*/  BSYNC B0 ;  /* 0x0000000000007941 */ /* 0x000fea0003800000 */
.L_x_455:
[----:B------:R-:W-:-:S04]  /*10a60*/  IMAD R9, R26, c[0x0][0x32c], -R21 ;  /* 0x0000cb001a097a24 */ /* 0x000fc800078e0a15 */
[----:B------:R-:W-:-:S05]  /*10a70*/  IMAD.IADD R9, R9, 0x1, -R222 ;  /* 0x0000000109097824 */ /* 0x000fca00078e0ade */
[----:B------:R-:W-:Y:S02]  /*10a80*/  IADD3 R26, R9, c[0x0][0x32c], RZ ;  /* 0x0000cb00091a7a10 */ /* 0x000fe40007ffe0ff */
[----:B------:R-:W-:Y:S02]  /*10a90*/  IMNMX R24, R24, R9, !PT ;  /* 0x0000000918187217 */ /* 0x000fe40007800200 */
[----:B------:R-:W-:Y:S02]  /*10aa0*/  IMNMX R25, R25, R26, PT ;  /* 0x0000001a19197217 */ /* 0x000fe40003800200 */
.L_x_454:
[----:B--234-:R-:W-:Y:S01]  /*10ab0*/  ISETP.LT.AND P1, PT, RZ, UR10, PT ;  /* 0x0000000aff007c0c */ /* 0x01cfe2000bf21270 */
[----:B------:R-:W2:Y:S03]  /*10ac0*/  SHFL.IDX PT, R27, R10, 0x1, 0x1c1f ;  /* 0x003c1f000a1b7f89 */ /* 0x000ea600000e0000 */
[----:B------:R-:W-:-:S04]  /*10ad0*/  ISETP.GT.AND P0, PT, R24, RZ, P1 ;  /* 0x000000ff1800720c */ /* 0x000fc80000f04270 */
[----:B------:R-:W-:-:S04]  /*10ae0*/  ISETP.LT.OR P0, PT, R25, 0x1, P0 ;  /* 0x000000011900780c */ /* 0x000fc80000701670 */
[----:B-1----:R-:W-:Y:S01]  /*10af0*/  FSEL R19, R0, -INF , !P0 ;  /* 0xff80000000137808 */ /* 0x002fe20004000000 */
[----:B------:R-:W-:Y:S01]  /*10b00*/  FMUL.FTZ R0, R50, c[0x0][0x320] ;  /* 0x0000c80032007a20 */ /* 0x000fe20000410000 */
[----:B------:R-:W-:-:S04]  /*10b10*/  ISETP.GT.AND P0, PT, R24, 0x1, P1 ;  /* 0x000000011800780c */ /* 0x000fc80000f04270 */
[----:B------:R-:W-:Y:S01]  /*10b20*/  ISETP.LT.OR P0, PT, R25, 0x2, P0 ;  /* 0x000000021900780c */ /* 0x000fe20000701670 */
[----:B------:R-:W1:Y:S03]  /*10b30*/  MUFU.TANH R0, R0 ;  /* 0x0000000000007308 */ /* 0x000e660000002400 */
[----:B------:R-:W-:Y:S02]  /*10b40*/  FSEL R17, R4, -INF , !P0 ;  /* 0xff80000004117808 */ /* 0x000fe40004000000 */
[----:B------:R-:W-:-:S04]  /*10b50*/  ISETP.GT.AND P0, PT, R24, 0x8, P1 ;  /* 0x000000081800780c */ /* 0x000fc80000f04270 */
[----:B------:R-:W-:-:S04]  /*10b60*/  ISETP.LT.OR P0, PT, R25, 0x9, P0 ;  /* 0x000000091900780c */ /* 0x000fc80000701670 */
        /* <DEDUP_REMOVED lines=9> */
[----:B------:R-:W-:Y:S01]  /*10c00*/  FSEL R7, R23, -INF , !P0 ;  /* 0xff80000017077808 */ /* 0x000fe20004000000 */
[----:B------:R-:W-:Y:S01]  /*10c10*/  FMUL.FTZ R23, R39, c[0x0][0x320] ;  /* 0x0000c80027177a20 */ /* 0x000fe20000410000 */
[----:B------:R-:W-:-:S04]  /*10c20*/  ISETP.GT.AND P0, PT, R24, 0x18, P1 ;  /* 0x000000181800780c */ /* 0x000fc80000f04270 */
[----:B------:R-:W-:Y:S01]  /*10c30*/  ISETP.LT.OR P0, PT, R25, 0x19, P0 ;  /* 0x000000191900780c */ /* 0x000fe20000701670 */
[----:B------:R-:W3:Y:S03]  /*10c40*/  MUFU.TANH R23, R23 ;  /* 0x0000001700177308 */ /* 0x000ee60000002400 */
[----:B------:R-:W-:Y:S02]  /*10c50*/  FSEL R5, R11, -INF , !P0 ;  /* 0xff8000000b057808 */ /* 0x000fe40004000000 */
[----:B------:R-:W-:Y:S01]  /*10c60*/  ISETP.GT.AND P0, PT, R24, 0x19, P1 ;  /* 0x000000191800780c */ /* 0x000fe20000f04270 */
[----:B------:R-:W-:-:S03]  /*10c70*/  FMUL.FTZ R24, R38, c[0x0][0x320] ;  /* 0x0000c80026187a20 */ /* 0x000fc60000410000 */
[----:B------:R-:W-:Y:S01]  /*10c80*/  ISETP.LT.OR P0, PT, R25, 0x1a, P0 ;  /* 0x0000001a1900780c */ /* 0x000fe20000701670 */
[--C-:B--2---:R-:W-:Y:S02]  /*10c90*/  IMAD.IADD R25, R20, 0x1, R27.reuse ;  /* 0x0000000114197824 */ /* 0x104fe400078e021b */
[----:B------:R-:W2:Y:S01]  /*10ca0*/  MUFU.TANH R24, R24 ;  /* 0x0000001800187308 */ /* 0x000ea20000002400 */
[----:B------:R-:W-:Y:S01]  /*10cb0*/  FSEL R11, R22, -INF , !P0 ;  /* 0xff800000160b7808 */ /* 0x000fe20004000000 */
[----:B------:R-:W-:Y:S01]  /*10cc0*/  FMUL.FTZ R22, R51, c[0x0][0x320] ;  /* 0x0000c80033167a20 */ /* 0x000fe20000410000 */
[----:B------:R-:W-:Y:S02]  /*10cd0*/  PLOP3.LUT P0, PT, PT, PT, UP2, 0x40, 0x0 ;  /* 0x000000000000781c */ /* 0x000fe40003f0e828 */
[----:B------:R-:W-:Y:S01]  /*10ce0*/  IMNMX R14, R25, R14, PT ;  /* 0x0000000e190e7217 */ /* 0x000fe20003800200 */
[----:B------:R-:W-:Y:S02]  /*10cf0*/  IMAD.IADD R25, R16, 0x1, R27 ;  /* 0x0000000110197824 */ /* 0x000fe400078e021b */
[----:B------:R-:W4:Y:S08]  /*10d00*/  MUFU.TANH R22, R22 ;  /* 0x0000001600167308 */ /* 0x000f300000002400 */
[----:B------:R-:W-:Y:S05]  /*10d10*/  @P0 BRA `(.L_x_458) ;  /* 0x0000016000000947 */ /* 0x000fea0003800000 */
[----:B-123--:R-:W-:Y:S01]  /*10d20*/  IMAD.U32 R4, RZ, RZ, UR20 ;  /* 0x00000014ff047e24 */ /* 0x00efe2000f8e00ff */
        /* <DEDUP_REMOVED lines=11> */
.L_x_460:
[----:B------:R-:W-:-:S04]  /*10de0*/  MOV R4, c[0x0][0x32c] ;  /* 0x0000cb0000047a02 */ /* 0x000fc80000000f00 */
[----:B------:R-:W-:-:S13]  /*10df0*/  ISETP.NE.AND P0, PT, R4, 0x1, PT ;  /* 0x000000010400780c */ /* 0x000fda0003f05270 */
[----:B------:R-:W-:-:S05]  /*10e00*/  @P0 IMAD.HI.U32 R4, R10, c[0x0][0x330], RZ ;  /* 0x0000cc000a040a27 */ /* 0x000fca00078e00ff */
[----:B------:R-:W-:Y:S02]  /*10e10*/  @P0 SHF.R.U32.HI R10, RZ, c[0x0][0x334], R4 ;  /* 0x0000cd00ff0a0a19 */ /* 0x000fe40000011604 */
.L_x_461:
[----:B------:R-:W-:Y:S05]  /*10e20*/  BSYNC B0 ;  /* 0x0000000000007941 */ /* 0x000fea0003800000 */
.L_x_459:
[----:B------:R-:W-:-:S04]  /*10e30*/  IMAD R21, R10, c[0x0][0x32c], -R21 ;  /* 0x0000cb000a157a24 */ /* 0x000fc800078e0a15 */
[----:B------:R-:W-:-:S05]  /*10e40*/  IMAD.IADD R4, R21, 0x1, -R222 ;  /* 0x0000000115047824 */ /* 0x000fca00078e0ade */
[----:B------:R-:W-:Y:S02]  /*10e50*/  IADD3 R21, R4, c[0x0][0x32c], RZ ;  /* 0x0000cb0004157a10 */ /* 0x000fe40007ffe0ff */
[----:B------:R-:W-:Y:S02]  /*10e60*/  IMNMX R25, R25, R4, !PT ;  /* 0x0000000419197217 */ /* 0x000fe40007800200 */
[----:B------:R-:W-:Y:S02]  /*10e70*/  IMNMX R14, R14, R21, PT ;  /* 0x000000150e0e7217 */ /* 0x000fe40003800200 */
.L_x_458:
[----:B-123--:R-:W-:Y:S01]  /*10e80*/  ISETP.GT.AND P0, PT, R25, 0x1, P1 ;  /* 0x000000011900780c */ /* 0x00efe20000f04270 */
[----:B------:R-:W-:Y:S01]  /*10e90*/  IMAD.SHL.U32 R211, R211, 0x2, RZ ;  /* 0x00000002d3d37824 */ /* 0x000fe200078e00ff */
[----:B------:R-:W-:Y:S02]  /*10ea0*/  @UP3 USHF.L.U32 UR14, UR14, 0x7, URZ ;  /* 0x000000070e0e3899 */ /* 0x000fe4000800063f */
[----:B------:R-:W-:Y:S01]  /*10eb0*/  ISETP.LT.OR P0, PT, R14, 0x2, P0 ;  /* 0x000000020e00780c */ /* 0x000fe20000701670 */
[--C-:B------:R-:W-:Y:S01]  /*10ec0*/  IMAD R206, R2, 0x2, R211.reuse ;  /* 0x0000000202ce7824 */ /* 0x100fe200078e02d3 */
[----:B------:R-:W-:Y:S01]  /*10ed0*/  LDSM.16.MT88.4 R140, [R211+0x8080] ;  /* 0x00808000d38c783b */ /* 0x000fe20000004200 */
[C---:B------:R-:W-:Y:S01]  /*10ee0*/  IMAD R205, R3.reuse, 0x2, R211 ;  /* 0x0000000203cd7824 */ /* 0x040fe200078e02d3 */
[----:B------:R-:W-:Y:S01]  /*10ef0*/  FSEL R20, R12, -INF , !P0 ;  /* 0xff8000000c147808 */ /* 0x000fe20004000000 */
[----:B------:R-:W-:Y:S01]  /*10f00*/  IMAD R204, R3, 0x2, R206 ;  /* 0x0000000203cc7824 */ /* 0x000fe200078e02ce */
[----:B------:R-:W-:Y:S01]  /*10f10*/  ISETP.GT.AND P0, PT, R25, 0x8, P1 ;  /* 0x000000081900780c */ /* 0x000fe20000f04270 */
[----:B------:R-:W-:Y:S01]  /*10f20*/  LDSM.16.MT88.4 R132, [R206+0x8080] ;  /* 0x00808000ce84783b */ /* 0x000fe20000004200 */
[----:B------:R-:W-:-:S02]  /*10f30*/  ULDC.64 UR4, c[0x0][0x2c8] ;  /* 0x0000b20000047ab9 */ /* 0x000fc40000000a00 */
[----:B------:R-:W-:Y:S01]  /*10f40*/  ISETP.LT.OR P0, PT, R14, 0x9, P0 ;  /* 0x000000090e00780c */ /* 0x000fe20000701670 */
[----:B------:R-:W-:Y:S01]  /*10f50*/  LDSM.16.MT88.4 R40, [R211+0x9080] ;  /* 0x00908000d328783b */ /* 0x000fe20000004200 */
[----:B------:R-:W-:Y:S02]  /*10f60*/  UIMAD.WIDE.U32 UR28, UR14, UR4, URZ ;  /* 0x000000040e1c72a5 */ /* 0x000fe4000f8e003f */
[----:B------:R-:W-:Y:S01]  /*10f70*/  FSEL R18, R18, -INF , !P0 ;  /* 0xff80000012127808 */ /* 0x000fe20004000000 */
[----:B------:R-:W-:Y:S01]  /*10f80*/  LDSM.16.MT88.4 R32, [R204+0x8080] ;  /* 0x00808000cc20783b */ /* 0x000fe20000004200 */
[----:B------:R-:W-:Y:S01]  /*10f90*/  ISETP.GT.AND P0, PT, R25, 0x9, P1 ;  /* 0x000000091900780c */ /* 0x000fe20000f04270 */
[----:B------:R-:W-:Y:S02]  /*10fa0*/  @UP3 USHF.R.U32.HI UR15, URZ, UR5, UR29 ;  /* 0x000000053f0f3299 */ /* 0x000fe4000801161d */
[----:B------:R-:W-:Y:S01]  /*10fb0*/  LDSM.16.MT88.4 R48, [R206+0x9080] ;  /* 0x00908000ce30783b */ /* 0x000fe20000004200 */
[----:B------:R-:W-:Y:S01]  /*10fc0*/  ISETP.LT.OR P0, PT, R14, 0xa, P0 ;  /* 0x0000000a0e00780c */ /* 0x000fe20000701670 */
[----:B------:R-:W-:-:S02]  /*10fd0*/  UIADD3 UR15, UR9, UR15, URZ ;  /* 0x0000000f090f7290 */ /* 0x000fc4000fffe03f */
[----:B------:R-:W-:Y:S01]  /*10fe0*/  LDSM.16.MT88.4 R56, [R205+0x9080] ;  /* 0x00908000cd38783b */ /* 0x000fe20000004200 */
[----:B------:R-:W-:Y:S01]  /*10ff0*/  FSEL R4, R8, -INF , !P0 ;  /* 0xff80000008047808 */ /* 0x000fe20004000000 */
[----:B------:R-:W-:Y:S01]  /*11000*/  ULDC UR9, c[0x0][0x328] ;  /* 0x0000ca0000097ab9 */ /* 0x000fe20000000800 */
[C---:B------:R-:W-:Y:S01]  /*11010*/  ISETP.GT.AND P0, PT, R25.reuse, 0x10, P1 ;  /* 0x000000101900780c */ /* 0x040fe20000f04270 */
[----:B------:R-:W-:Y:S01]  /*11020*/  LDSM.16.MT88.4 R64, [R204+0x9080] ;  /* 0x00908000cc40783b */ /* 0x000fe20000004200 */
[----:B------:R-:W-:Y:S02]  /*11030*/  UIADD3 UR10, UR10, -0x2, URZ ;  /* 0xfffffffe0a0a7890 */ /* 0x000fe4000fffe03f */
[----:B------:R-:W-:Y:S01]  /*11040*/  ISETP.LT.OR P0, PT, R14, 0x11, P0 ;  /* 0x000000110e00780c */ /* 0x000fe20000701670 */
[----:B------:R-:W-:Y:S01]  /*11050*/  LDSM.16.MT88.4 R72, [R211+0xa080] ;  /* 0x00a08000d348783b */ /* 0x000fe20000004200 */
[----:B------:R-:W-:Y:S02]  /*11060*/  UIADD3 UR9, UR15, UR9, URZ ;  /* 0x000000090f097290 */ /* 0x000fe4000fffe03f */
[----:B------:R-:W-:Y:S01]  /*11070*/  FSEL R12, R24, -INF , !P0 ;  /* 0xff800000180c7808 */ /* 0x000fe20004000000 */
[----:B------:R-:W-:Y:S01]  /*11080*/  LDSM.16.MT88.4 R80, [R206+0xa080] ;  /* 0x00a08000ce50783b */ /* 0x000fe20000004200 */
[----:B------:R-:W-:-:S03]  /*11090*/  ISETP.GT.AND P0, PT, R25, 0x11, P1 ;  /* 0x000000111900780c */ /* 0x000fc60000f04270 */
[----:B------:R-:W-:Y:S01]  /*110a0*/  LDSM.16.MT88.4 R88, [R205+0xa080] ;  /* 0x00a08000cd58783b */ /* 0x000fe20000004200 */
[----:B------:R-:W-:-:S03]  /*110b0*/  ISETP.LT.OR P0, PT, R14, 0x12, P0 ;  /* 0x000000120e00780c */ /* 0x000fc60000701670 */
[----:B------:R-:W-:Y:S01]  /*110c0*/  LDSM.16.MT88.4 R96, [R204+0xa080] ;  /* 0x00a08000cc60783b */ /* 0x000fe20000004200 */
[----:B------:R-:W-:Y:S02]  /*110d0*/  FSEL R16, R23, -INF , !P0 ;  /* 0xff80000017107808 */ /* 0x000fe40004000000 */
[----:B------:R-:W-:Y:S01]  /*110e0*/  ISETP.GT.AND P0, PT, R25, 0x18, P1 ;  /* 0x000000181900780c */ /* 0x000fe20000f04270 */
[----:B------:R-:W-:Y:S03]  /*110f0*/  LDSM.16.MT88.4 R104, [R211+0xb080] ;  /* 0x00b08000d368783b */ /* 0x000fe60000004200 */
[----:B------:R-:W-:Y:S01]  /*11100*/  ISETP.LT.OR P0, PT, R14, 0x19, P0 ;  /* 0x000000190e00780c */ /* 0x000fe20000701670 */
[----:B------:R-:W-:Y:S03]  /*11110*/  LDSM.16.MT88.4 R112, [R206+0xb080] ;  /* 0x00b08000ce70783b */ /* 0x000fe60000004200 */
[----:B------:R-:W-:Y:S01]  /*11120*/  FSEL R10, R0, -INF , !P0 ;  /* 0xff800000000a7808 */ /* 0x000fe20004000000 */
[----:B------:R-:W-:Y:S01]  /*11130*/  LDSM.16.MT88.4 R120, [R205+0xb080] ;  /* 0x00b08000cd78783b */ /* 0x000fe20000004200 */
[----:B------:R-:W-:-:S02]  /*11140*/  FMNMX.FTZ R0, R19, R17, !PT ;  /* 0x0000001113007209 */ /* 0x000fc40007810000 */
[----:B------:R-:W-:Y:S01]  /*11150*/  ISETP.GT.AND P0, PT, R25, RZ, P1 ;  /* 0x000000ff1900720c */ /* 0x000fe20000f04270 */
[----:B------:R-:W-:Y:S01]  /*11160*/  LDSM.16.MT88.4 R192, [R205+0x8880] ;  /* 0x00888000cdc0783b */ /* 0x000fe20000004200 */
[----:B------:R-:W-:Y:S02]  /*11170*/  FMNMX.FTZ R0, R15, R0, !PT ;  /* 0x000000000f007209 */ /* 0x000fe40007810000 */
[----:B------:R-:W-:Y:S01]  /*11180*/  ISETP.LT.OR P0, PT, R14, 0x1, P0 ;  /* 0x000000010e00780c */ /* 0x000fe20000701670 */
[----:B------:R-:W-:Y:S01]  /*11190*/  LDSM.16.MT88.4 R188, [R204+0x8880] ;  /* 0x00888000ccbc783b */ /* 0x000fe20000004200 */
[----:B------:R-:W-:Y:S02]  /*111a0*/  FMNMX.FTZ R0, R9, R0, !PT ;  /* 0x0000000009007209 */ /* 0x000fe40007810000 */
[----:B------:R-:W-:Y:S01]  /*111b0*/  FSEL R6, R6, -INF , !P0 ;  /* 0xff80000006067808 */ /* 0x000fe20004000000 */
[----:B------:R-:W-:Y:S01]  /*111c0*/  LDSM.16.MT88.4 R184, [R211+0x9880] ;  /* 0x00988000d3b8783b */ /* 0x000fe20000004200 */
[----:B------:R-:W-:-:S02]  /*111d0*/  FMNMX.FTZ R0, R13, R0, !PT ;  /* 0x000000000d007209 */ /* 0x000fc40007810000 */
[----:B------:R-:W-:Y:S01]  /*111e0*/  FMNMX.FTZ R23, R6, R20, !PT ;  /* 0x0000001406177209 */ /* 0x000fe20007810000 */
[----:B------:R-:W-:Y:S01]  /*111f0*/  LDSM.16.MT88.4 R180, [R206+0x9880] ;  /* 0x00988000ceb4783b */ /* 0x000fe20000004200 */
[----:B------:R-:W-:Y:S02]  /*11200*/  FMNMX.FTZ R0, R7, R0, !PT ;  /* 0x0000000007007209 */ /* 0x000fe40007810000 */
[----:B------:R-:W-:Y:S01]  /*11210*/  FMNMX.FTZ R23, R18, R23, !PT ;  /* 0x0000001712177209 */ /* 0x000fe20007810000 */
[----:B------:R-:W-:Y:S01]  /*11220*/  LDSM.16.MT88.4 R176, [R205+0x9880] ;  /* 0x00988000cdb0783b */ /* 0x000fe20000004200 */
[----:B------:R-:W-:Y:S02]  /*11230*/  FMNMX.FTZ R0, R5, R0, !PT ;  /* 0x0000000005007209 */ /* 0x000fe40007810000 */
[----:B------:R-:W-:Y:S01]  /*11240*/  FMNMX.FTZ R23, R4, R23, !PT ;  /* 0x0000001704177209 */ /* 0x000fe20007810000 */
[----:B------:R-:W-:Y:S01]  /*11250*/  LDSM.16.MT88.4 R172, [R204+0x9880] ;  /* 0x00988000ccac783b */ /* 0x000fe20000004200 */
[----:B------:R-:W-:-:S02]  /*11260*/  FMNMX.FTZ R0, R11, R0, !PT ;  /* 0x000000000b007209 */ /* 0x000fc40007810000 */
[----:B------:R-:W-:Y:S01]  /*11270*/  ISETP.GT.AND P0, PT, R25, 0x19, P1 ;  /* 0x000000191900780c */ /* 0x000fe20000f04270 */
[----:B------:R-:W-:Y:S01]  /*11280*/  LDSM.16.MT88.4 R168, [R211+0xa880] ;  /* 0x00a88000d3a8783b */ /* 0x000fe20000004200 */
[----:B------:R-:W-:Y:S02]  /*11290*/  FMNMX.FTZ R23, R12, R23, !PT ;  /* 0x000000170c177209 */ /* 0x000fe40007810000 */
[----:B------:R-:W-:Y:S01]  /*112a0*/  ISETP.LT.OR P0, PT, R14, 0x1a, P0 ;  /* 0x0000001a0e00780c */ /* 0x000fe20000701670 */
[----:B------:R-:W1:Y:S01]  /*112b0*/  SHFL.BFLY PT, R21, R0, 0x2, 0x1f ;  /* 0x0c401f0000157f89 */ /* 0x000e6200000e0000 */
[----:B------:R-:W-:Y:S02]  /*112c0*/  FMNMX.FTZ R23, R16, R23, !PT ;  /* 0x0000001710177209 */ /* 0x000fe40007810000 */
[----:B----4-:R-:W-:Y:S01]  /*112d0*/  FSEL R8, R22, -INF , !P0 ;  /* 0xff80000016087808 */ /* 0x010fe20004000000 */
[----:B------:R-:W-:Y:S01]  /*112e0*/  LDSM.16.MT88.4 R24, [R205+0x8080] ;  /* 0x00808000cd18783b */ /* 0x000fe20000004200 */
[----:B------:R-:W-:-:S03]  /*112f0*/  FMNMX.FTZ R23, R10, R23, !PT ;  /* 0x000000170a177209 */ /* 0x000fc60007810000 */
[----:B------:R-:W-:Y:S01]  /*11300*/  LDSM.16.MT88.4 R164, [R206+0xa880] ;  /* 0x00a88000cea4783b */ /* 0x000fe20000004200 */
[----:B------:R-:W-:-:S03]  /*11310*/  FMNMX.FTZ R22, R8, R23, !PT ;  /* 0x0000001708167209 */ /* 0x000fc60007810000 */
[----:B------:R-:W-:Y:S04]  /*11320*/  LDSM.16.MT88.4 R160, [R205+0xa880] ;  /* 0x00a88000cda0783b */ /* 0x000fe80000004200 */
[----:B------:R-:W-:Y:S04]  /*11330*/  LDSM.16.MT88.4 R156, [R204+0xa880] ;  /* 0x00a88000cc9c783b */ /* 0x000fe80000004200 */
[----:B------:R-:W-:Y:S01]  /*11340*/  LDSM.16.MT88.4 R152, [R211+0xb880] ;  /* 0x00b88000d398783b */ /* 0x000fe20000004200 */
[----:B-1----:R-:W-:-:S03]  /*11350*/  FMNMX.FTZ R23, R0, R21, !PT ;  /* 0x0000001500177209 */ /* 0x002fc60007810000 */
[----:B------:R-:W1:Y:S04]  /*11360*/  SHFL.BFLY PT, R21, R22, 0x2, 0x1f ;  /* 0x0c401f0016157f89 */ /* 0x000e6800000e0000 */
[----:B------:R-:W2:Y:S01]  /*11370*/  SHFL.BFLY PT, R0, R23, 0x1, 0x1f ;  /* 0x0c201f0017007f89 */ /* 0x000ea200000e0000 */
[----:B-1----:R-:W-:Y:S02]  /*11380*/  FMNMX.FTZ R21, R21, R22, !PT ;  /* 0x0000001615157209 */ /* 0x002fe40007810000 */
[----:B--2---:R-:W-:-:S03]  /*11390*/  FMNMX.FTZ R0, R23, R0, !PT ;  /* 0x0000000017007209 */ /* 0x004fc60007810000 */
[----:B------:R-:W1:Y:S01]  /*113a0*/  SHFL.BFLY PT, R148, R21, 0x1, 0x1f ;  /* 0x0c201f0015947f89 */ /* 0x000e6200000e0000 */
        /* <DEDUP_REMOVED lines=8> */
[--C-:B------:R-:W-:Y:S01]  /*11430*/  FFMA.FTZ R3, R7, c[0x0][0x2d0], -R14.reuse ;  /* 0x0000b40007037a23 */ /* 0x100fe2000001080e */
[----:B-1----:R-:W-:Y:S01]  /*11440*/  FMNMX.FTZ R148, R148, R21, !PT ;  /* 0x0000001594947209 */ /* 0x002fe20007810000 */
[----:B------:R-:W-:-:S02]  /*11450*/  FFMA.FTZ R232, R5, c[0x0][0x2d0], -R14 ;  /* 0x0000b40005e87a23 */ /* 0x000fc4000001080e */
[--C-:B------:R-:W-:Y:S01]  /*11460*/  FFMA.FTZ R234, R13, c[0x0][0x2d0], -R14.reuse ;  /* 0x0000b4000dea7a23 */ /* 0x100fe2000001080e */
[C---:B------:R-:W-:Y:S01]  /*11470*/  FSETP.NEU.FTZ.AND P0, PT, R148.reuse, -INF , PT ;  /* 0xff8000009400780b */ /* 0x040fe20003f1d000 */
[----:B------:R-:W-:Y:S01]  /*11480*/  FMUL.FTZ R15, R148, c[0x0][0x2d0] ;  /* 0x0000b400940f7a20 */ /* 0x000fe20000410000 */
[----:B------:R-:W-:Y:S01]  /*11490*/  MUFU.EX2 R224, R224 ;  /* 0x000000e000e07308 */ /* 0x000fe20000000800 */
[----:B------:R-:W-:-:S03]  /*114a0*/  FFMA.FTZ R233, R11, c[0x0][0x2d0], -R14 ;  /* 0x0000b4000be97a23 */ /* 0x000fc6000001080e */
[----:B------:R-:W-:Y:S02]  /*114b0*/  FSEL R9, R15, RZ, P0 ;  /* 0x000000ff0f097208 */ /* 0x000fe40000000000 */
[----:B------:R-:W-:Y:S02]  /*114c0*/  PLOP3.LUT P0, PT, PT, PT, UP2, 0x40, 0x0 ;  /* 0x000000000000781c */ /* 0x000fe40003f0e828 */
[----:B------:R-:W1:Y:S01]  /*114d0*/  MUFU.EX2 R223, R223 ;  /* 0x000000df00df7308 */ /* 0x000e620000000800 */
[--C-:B------:R-:W-:Y:S02]  /*114e0*/  FFMA.FTZ R231, R6, c[0x0][0x2d0], -R9.reuse ;  /* 0x0000b40006e77a23 */ /* 0x100fe40000010809 */
[--C-:B------:R-:W-:Y:S02]  /*114f0*/  FFMA.FTZ R230, R20, c[0x0][0x2d0], -R9.reuse ;  /* 0x0000b40014e67a23 */ /* 0x100fe40000010809 */
[--C-:B------:R-:W-:Y:S02]  /*11500*/  FFMA.FTZ R151, R18, c[0x0][0x2d0], -R9.reuse ;  /* 0x0000b40012977a23 */ /* 0x100fe40000010809 */
[--C-:B------:R-:W-:Y:S01]  /*11510*/  FFMA.FTZ R2, R4, c[0x0][0x2d0], -R9.reuse ;  /* 0x0000b40004027a23 */ /* 0x100fe20000010809 */
[----:B------:R-:W2:Y:S01]  /*11520*/  MUFU.EX2 R149, R149 ;  /* 0x0000009500957308 */ /* 0x000ea20000000800 */
[----:B------:R-:W3:Y:S01]  /*11530*/  LDSM.16.MT88.4 R4, [R204+0xb080] ;  /* 0x00b08000cc04783b */ /* 0x000ee20000004200 */
[----:B------:R-:W-:-:S02]  /*11540*/  FFMA.FTZ R235, R12, c[0x0][0x2d0], -R9 ;  /* 0x0000b4000ceb7a23 */ /* 0x000fc40000010809 */
[--C-:B------:R-:W-:Y:S01]  /*11550*/  FFMA.FTZ R236, R16, c[0x0][0x2d0], -R9.reuse ;  /* 0x0000b40010ec7a23 */ /* 0x100fe20000010809 */
[----:B------:R-:W4:Y:S01]  /*11560*/  LDSM.16.MT88.4 R12, [R211+0x8880] ;  /* 0x00888000d30c783b */ /* 0x000f220000004200 */
[--C-:B------:R-:W-:Y:S02]  /*11570*/  FFMA.FTZ R237, R10, c[0x0][0x2d0], -R9.reuse ;  /* 0x0000b4000aed7a23 */ /* 0x100fe40000010809 */
[----:B------:R-:W-:Y:S01]  /*11580*/  MUFU.EX2 R231, R231 ;  /* 0x000000e700e77308 */ /* 0x000fe20000000800 */
[----:B------:R-:W-:Y:S01]  /*11590*/  FFMA.FTZ R238, R8, c[0x0][0x2d0], -R9 ;  /* 0x0000b40008ee7a23 */ /* 0x000fe20000010809 */
[----:B-1----:R-:W-:Y:S01]  /*115a0*/  F2FP.PACK_AB R128, R223, R224 ;  /* 0x000000e0df80723e */ /* 0x002fe200000000ff */
[----:B------:R-:W1:Y:S01]  /*115b0*/  LDSM.16.MT88.4 R8, [R206+0x8880] ;  /* 0x00888000ce08783b */ /* 0x000e620000004200 */
[----:B------:R-:W-:-:S03]  /*115c0*/  FADD.FTZ R223, R224, R223 ;  /* 0x000000dfe0df7221 */ /* 0x000fc60000010000 */
[----:B------:R-:W5:Y:S01]  /*115d0*/  LDSM.16.MT88.4 R16, [R206+0xb880] ;  /* 0x00b88000ce10783b */ /* 0x000f620000004200 */
[----:B------:R-:W3:Y:S01]  /*115e0*/  MUFU.EX2 R230, R230 ;  /* 0x000000e600e67308 */ /* 0x000ee20000000800 */
[----:B--2---:R-:W-:Y:S01]  /*115f0*/  F2FP.PACK_AB R130, R149, R150 ;  /* 0x000000969582723e */ /* 0x004fe200000000ff */
[----:B------:R-:W-:-:S04]  /*11600*/  FADD.FTZ R150, R150, R223 ;  /* 0x000000df96967221 */ /* 0x000fc80000010000 */
[----:B------:R-:W-:Y:S02]  /*11610*/  FADD.FTZ R149, R149, R150 ;  /* 0x0000009695957221 */ /* 0x000fe40000010000 */
[----:B------:R-:W-:Y:S08]  /*11620*/  MUFU.EX2 R151, R151 ;  /* 0x0000009700977308 */ /* 0x000ff00000000800 */
[----:B------:R-:W2:Y:S01]  /*11630*/  MUFU.EX2 R2, R2 ;  /* 0x0000000200027308 */ /* 0x000ea20000000800 */
[----:B---3--:R-:W-:Y:S01]  /*11640*/  F2FP.PACK_AB R129, R230, R231 ;  /* 0x000000e7e681723e */ /* 0x008fe200000000ff */
[----:B------:R-:W-:-:S06]  /*11650*/  FADD.FTZ R230, R231, R230 ;  /* 0x000000e6e7e67221 */ /* 0x000fcc0000010000 */
[----:B------:R-:W-:Y:S01]  /*11660*/  MUFU.EX2 R234, R234 ;  /* 0x000000ea00ea7308 */ /* 0x000fe20000000800 */
[----:B--2---:R-:W-:-:S07]  /*11670*/  F2FP.PACK_AB R131, R2, R151 ;  /* 0x000000970283723e */ /* 0x004fce00000000ff */
[----:B------:R-:W2:Y:S01]  /*11680*/  MUFU.EX2 R3, R3 ;  /* 0x0000000300037308 */ /* 0x000ea20000000800 */
        /* <DEDUP_REMOVED lines=9> */
[----:B------:R-:W3:Y:S06]  /*11720*/  MUFU.EX2 R236, R236 ;  /* 0x000000ec00ec7308 */ /* 0x000eec0000000800 */
[C---:B------:R-:W-:Y:S02]  /*11730*/  HMMA.16816.F32 R20, R128.reuse, R24, RZ ;  /* 0x000000188014723c */ /* 0x040fe400000018ff */
        /* <DEDUP_REMOVED lines=28> */
[----:B--2---:R-:W-:Y:S01]  /*11900*/  F2FP.PACK_AB R4, R3, R234 ;  /* 0x000000ea0304723e */ /* 0x004fe200000000ff */
[----:B------:R-:W-:Y:S01]  /*11910*/  HMMA.16816.F32 R128, R128, R6, RZ ;  /* 0x000000068080723c */ /* 0x000fe200000018ff */
[----:B---3--:R-:W-:Y:S01]  /*11920*/  F2FP.PACK_AB R5, R236, R235 ;  /* 0x000000ebec05723e */ /* 0x008fe200000000ff */
        /* <DEDUP_REMOVED lines=13> */
[C---:B------:R-:W-:Y:S08]  /*11a00*/  HMMA.16816.F32 R136, R4.reuse, R8, R136 ;  /* 0x000000080488723c */ /* 0x040ff00000001888 */
        /* <DEDUP_REMOVED lines=24> */
[C---:B-----5:R-:W-:Y:S08]  /*11b90*/  HMMA.16816.F32 R108, R4.reuse, R16, R108 ;  /* 0x00000010046c723c */ /* 0x060ff0000000186c */
[C---:B------:R-:W-:Y:S08]  /*11ba0*/  HMMA.16816.F32 R112, R4.reuse, R18, R112 ;  /* 0x000000120470723c */ /* 0x040ff00000001870 */
[C---:B-1----:R-:W-:Y:S08]  /*11bb0*/  HMMA.16816.F32 R116, R4.reuse, R12, R116 ;  /* 0x0000000c0474723c */ /* 0x042ff00000001874 */
[C---:B------:R-:W-:Y:S08]  /*11bc0*/  HMMA.16816.F32 R120, R4.reuse, R14, R120 ;  /* 0x0000000e0478723c */ /* 0x040ff00000001878 */
[C---:B--2---:R-:W-:Y:S08]  /*11bd0*/  HMMA.16816.F32 R124, R4.reuse, R8, R124 ;  /* 0x00000008047c723c */ /* 0x044ff0000000187c */
[----:B------:R-:W-:Y:S01]  /*11be0*/  HMMA.16816.F32 R128, R4, R10, R128 ;  /* 0x0000000a0480723c */ /* 0x000fe20000001880 */
[----:B------:R-:W-:Y:S07]  /*11bf0*/  @P0 BRA `(.L_x_462) ;  /* 0x0000018000000947 */ /* 0x000fee0003800000 */
[----:B------:R-:W-:Y:S01]  /*11c00*/  ISETP.LT.AND P0, PT, RZ, UR15, PT ;  /* 0x0000000fff007c0c */ /* 0x000fe2000bf01270 */
[----:B------:R-:W-:-:S12]  /*11c10*/  UIADD3 UR14, UR15, -0x1, URZ ;  /* 0xffffffff0f0e7890 */ /* 0x000fd8000fffe03f */
[----:B------:R-:W-:Y:S05]  /*11c20*/  @P0 BRA `(.L_x_463) ;  /* 0x000000a000000947 */ /* 0x000fea0003800000 */
[----:B------:R-:W-:Y:S02]  /*11c30*/  UMOV UR5, 0x1 ;  /* 0x0000000100057882 */ /* 0x000fe40000000000 */
[----:B------:R-:W-:Y:S02]  /*11c40*/  ULDC UR4, c[0x0][0x32c] ;  /* 0x0000cb0000047ab9 */ /* 0x000fe40000000800 */
[----:B------:R-:W-:Y:S02]  /*11c50*/  UISETP.NE.AND UP0, UPT, UR5, UR4, UPT ;  /* 0x000000040500728c */ /* 0x000fe4000bf05270 */
[----:B------:R-:W-:Y:S02]  /*11c60*/  UIADD3 UR14, -UR15, URZ, URZ ;  /* 0x0000003f0f0e7290 */ /* 0x000fe4000fffe13f */
[----:B------:R-:W-:Y:S02]  /*11c70*/  ULDC.64 UR4, c[0x0][0x330] ;  /* 0x0000cc0000047ab9 */ /* 0x000fe40000000a00 */
[----:B------:R-:W-:-:S07]  /*11c80*/  UIMAD.WIDE.U32 UR28, UR14, UR4, URZ ;  /* 0x000000040e1c72a5 */ /* 0x000fce000f8e003f */
[----:B------:R-:W-:Y:S02]  /*11c90*/  @UP0 UMOV UR15, UR29 ;  /* 0x0000001d000f0c82 */ /* 0x000fe40008000000 */
[----:B------:R-:W-:-:S04]  /*11ca0*/  @UP0 USHF.R.U32.HI UR14, URZ, UR5, UR15 ;  /* 0x000000053f0e0299 */ /* 0x000fc8000801160f */
[----:B------:R-:W-:Y:S01]  /*11cb0*/  ULOP3.LUT UR14, URZ, UR14, URZ, 0x33, !UPT ;  /* 0x0000000e3f0e7292 */ /* 0x000fe2000f8e333f */
[----:B------:R-:W-:Y:S05]  /*11cc0*/  BRA `(.L_x_464) ;  /* 0x0000007000007947 */ /* 0x000fea0003800000 */
.L_x_463:
[----:B------:R-:W-:Y:S02]  /*11cd0*/  UMOV UR5, 0x1 ;  /* 0x0000000100057882 */ /* 0x000fe40000000000 */
[----:B------:R-:W-:Y:S02]  /*11ce0*/  ULDC UR4, c[0x0][0x32c] ;  /* 0x0000cb0000047ab9 */ /* 0x000fe40000000800 */
[----:B------:R-:W-:-:S03]  /*11cf0*/  UISETP.NE.AND UP0, UPT, UR5, UR4, UPT ;  /* 0x000000040500728c */ /* 0x000fc6000bf05270 */
[----:B------:R-:W-:Y:S02]  /*11d00*/  ULDC.64 UR4, c[0x0][0x330] ;  /* 0x0000cc0000047ab9 */ /* 0x000fe40000000a00 */
[----:B------:R-:W-:-:S07]  /*11d10*/  UIMAD.WIDE.U32 UR28, UR14, UR4, URZ ;  /* 0x000000040e1c72a5 */ /* 0x000fce000f8e003f */
[----:B------:R-:W-:Y:S02]  /*11d20*/  @UP0 UMOV UR15, UR29 ;  /* 0x0000001d000f0c82 */ /* 0x000fe40008000000 */
[----:B------:R-:W-:Y:S02]  /*11d30*/  @UP0 USHF.R.U32.HI UR14, URZ, UR5, UR15 ;  /* 0x000000053f0e0299 */ /* 0x000fe4000801160f */
.L_x_464:
[----:B------:R-:W-:Y:S02]  /*11d40*/  ULDC UR4, c[0x0][0x32c] ;  /* 0x0000cb0000047ab9 */ /* 0x000fe40000000800 */
[----:B------:R-:W-:-:S04]  /*11d50*/  UIMAD UR4, UR14, UR4, UR4 ;  /* 0x000000040e0472a4 */ /* 0x000fc8000f8e0204 */
[----:B------:R-:W-:-:S04]  /*11d60*/  UISETP.LT.AND UP0, UPT, UR9, UR4, UPT ;  /* 0x000000040900728c */ /* 0x000fc8000bf01270 */
[----:B------:R-:W-:-:S04]  /*11d70*/  USEL UR9, UR9, UR4, UP0 ;  /* 0x0000000409097287 */ /* 0x000fc80008000000 */
.L_x_462:
[----:B------:R-:W-:-:S04]  /*11d80*/  USHF.R.S32.HI UR4, URZ, 0x1f, UR9 ;  /* 0x0000001f3f047899 */ /* 0x000fc80008011409 */
[----:B------:R-:W-:-:S04]  /*11d90*/  ULEA.HI UR4, UR4, UR9, URZ, 0x5 ;  /* 0x0000000904047291 */ /* 0x000fc8000f8f283f */
[----:B------:R-:W-:-:S04]  /*11da0*/  USHF.R.S32.HI UR4, URZ, 0x5, UR4 ;  /* 0x000000053f047899 */ /* 0x000fc80008011404 */
[----:B------:R-:W-:-:S04]  /*11db0*/  UISETP.LT.AND UP0, UPT, UR8, UR4, UPT ;  /* 0x000000040800728c */ /* 0x000fc8000bf01270 */
[----:B------:R-:W-:-:S04]  /*11dc0*/  USEL UR4, UR8, UR4, !UP0 ;  /* 0x0000000408047287 */ /* 0x000fc8000c000000 */
[----:B------:R-:W-:-:S06]  /*11dd0*/  UISETP.GE.AND UP0, UPT, UR10, UR4, UPT ;  /* 0x000000040a00728c */ /* 0x000fcc000bf06270 */
[----:B------:R-:W-:-:S13]  /*11de0*/  PLOP3.LUT P0, PT, PT, PT, UP0, 0x40, 0x0 ;  /* 0x000000000000781c */ /* 0x000fda0003f0e808 */
[----:B------:R-:W-:Y:S05]  /*11df0*/  @P0 BRA `(.L_x_465) ;  /* 0x00002be000000947 */ /* 0x000fea0003800000 */
[----:B------:R-:W-:Y:S01]  /*11e00*/  IMAD.MOV.U32 R3, RZ, RZ, R0 ;  /* 0x000000ffff037224 */ /* 0x000fe200078e0000 */
[----:B------:R-:W-:Y:S01]  /*11e10*/  SHF.R.S32.HI R235, RZ, 0x1f, R228 ;  /* 0x0000001fffeb7819 */ /* 0x000fe200000114e4 */
[----:B------:R-:W-:Y:S01]  /*11e20*/  IMAD.MOV.U32 R2, RZ, RZ, R148 ;  /* 0x000000ffff027224 */ /* 0x000fe200078e0094 */
[----:B------:R-:W-:Y:S01]  /*11e30*/  SHF.R.S32.HI R4, RZ, 0x1f, R227 ;  /* 0x0000001fff047819 */ /* 0x000fe200000114e3 */
[C---:B------:R-:W-:Y:S01]  /*11e40*/  IMAD.SHL.U32 R234, R228.reuse, 0x2, RZ ;  /* 0x00000002e4ea7824 */ /* 0x040fe200078e00ff */
[----:B------:R-:W-:Y:S01]  /*11e50*/  SHF.R.S32.HI R0, RZ, 0x1f, R225 ;  /* 0x0000001fff007819 */ /* 0x000fe200000114e1 */
[----:B------:R-:W-:Y:S01]  /*11e60*/  IMAD.SHL.U32 R232, R227, 0x2, RZ ;  /* 0x00000002e3e87824 */ /* 0x000fe200078e00ff */
[----:B------:R-:W-:Y:S01]  /*11e70*/  SHF.L.U64.HI R235, R228, 0x1, R235 ;  /* 0x00000001e4eb7819 */ /* 0x000fe200000102eb */
[----:B------:R-:W-:Y:S01]  /*11e80*/  IMAD.SHL.U32 R230, R225, 0x2, RZ ;  /* 0x00000002e1e67824 */ /* 0x000fe200078e00ff */
[----:B------:R-:W-:Y:S02]  /*11e90*/  SHF.L.U64.HI R233, R227, 0x1, R4 ;  /* 0x00000001e3e97819 */ /* 0x000fe40000010204 */
[----:B------:R-:W-:-:S02]  /*11ea0*/  SHF.L.U64.HI R231, R225, 0x1, R0 ;  /* 0x00000001e1e77819 */ /* 0x000fc40000010200 */
.L_x_476:
[----:B------:R-:W-:Y:S04]  /*11eb0*/  DEPBAR.LE SB0, 0x0 ;  /* 0x000080000000791a */ /* 0x000fe80000000000 */
[----:B------:R-:W-:Y:S01]  /*11ec0*/  BAR.SYNC.DEFER_BLOCKING 0x0 ;  /* 0x0000000000007b1d */ /* 0x000fe20000010000 */
[----:B------:R-:W-:Y:S01]  /*11ed0*/  UISETP.GT.AND UP0, UPT, UR8, UR10, UPT ;  /* 0x0000000a0800728c */ /* 0x000fe2000bf04270 */
[----:B------:R-:W-:Y:S05]  /*11ee0*/  ISETP.GE.AND P1, PT, R219, c[0x0][0x1d4], PT ;  /* 0x00007500db007a0c */ /* 0x000fea0003f26270 */
[----:B------:R-:W-:Y:S01]  /*11ef0*/  PLOP3.LUT P0, PT, PT, PT, UP0, 0x80, 0x0 ;  /* 0x000000000000781c */ /* 0x000fe20003f0f008 */
[----:B------:R1:W2:Y:S04]  /*11f00*/  LDSM.16.M88.4 R148, [R214+0x10080] ;  /* 0x01008000d694783b */ /* 0x0002a80000000200 */
[----:B------:R1:W3:Y:S04]  /*11f10*/  LDSM.16.M88.4 R152, [R213+0xc080] ;  /* 0x00c08000d598783b */ /* 0x0002e80000000200 */
[----:B------:R1:W4:Y:S04]  /*11f20*/  LDSM.16.M88.4 R156, [R213+0xc880] ;  /* 0x00c88000d59c783b */ /* 0x0003280000000200 */
[----:B------:R1:W1:Y:S04]  /*11f30*/  LDSM.16.M88.4 R160, [R210+0x10080] ;  /* 0x01008000d2a0783b */ /* 0x0002680000000200 */
[----:B------:R1:W1:Y:S04]  /*11f40*/  LDSM.16.M88.4 R164, [R212] ;  /* 0x00000000d4a4783b */ /* 0x0002680000000200 */
[----:B------:R1:W1:Y:S01]  /*11f50*/  LDSM.16.M88.4 R168, [R203] ;  /* 0x00000000cba8783b */ /* 0x0002620000000200 */
[----:B------:R-:W-:-:S05]  /*11f60*/  @P0 BRA `(.L_x_466) ;  /* 0x000001c000000947 */ /* 0x000fca0003800000 */
[----:B------:R-:W-:Y:S01]  /*11f70*/  SHF.R.S32.HI R4, RZ, 0x1f, R218 ;  /* 0x0000001fff047819 */ /* 0x000fe200000114da */
[----:B------:R-:W-:Y:S01]  /*11f80*/  IMAD.WIDE.U32 R6, R218, c[0x0][0x208], RZ ;  /* 0x00008200da067a25 */ /* 0x000fe200078e00ff */
[----:B------:R-:W-:Y:S03]  /*11f90*/  SHF.R.S32.HI R0, RZ, 0x1f, R217 ;  /* 0x0000001fff007819 */ /* 0x000fe600000114d9 */
[----:B------:R-:W-:Y:S02]  /*11fa0*/  IMAD R4, R4, c[0x0][0x208], RZ ;  /* 0x0000820004047a24 */ /* 0x000fe400078e02ff */
[----:B------:R-:W-:Y:S02]  /*11fb0*/  IMAD R0, R0, c[0x0][0x218], RZ ;  /* 0x0000860000007a24 */ /* 0x000fe400078e02ff */
[----:B------:R-:W-:Y:S02]  /*11fc0*/  IMAD R4, R218, c[0x0][0x20c], R4 ;  /* 0x00008300da047a24 */ /* 0x000fe400078e0204 */
[----:B------:R-:W-:Y:S02]  /*11fd0*/  IMAD R0, R217, c[0x0][0x21c], R0 ;  /* 0x00008700d9007a24 */ /* 0x000fe400078e0200 */
[----:B------:R-:W-:Y:S04]  /*11fe0*/  IMAD.IADD R7, R7, 0x1, R4 ;  /* 0x0000000107077824 */ /* 0x000fe800078e0204 */
[----:B------:R-:W-:Y:S05]  /*11ff0*/  IMAD.WIDE.U32 R6, R217, c[0x0][0x218], R6 ;  /* 0x00008600d9067a25 */ /* 0x000fea00078e0006 */
[----:B------:R-:W-:Y:S04]  /*12000*/  IADD3 R4, P0, R6, UR26, RZ ;  /* 0x0000001a06047c10 */ /* 0x000fe8000ff1e0ff */
[----:B------:R-:W-:Y:S02]  /*12010*/  IADD3.X R7, R7, UR12, R0, P0, !PT ;  /* 0x0000000c07077c10 */ /* 0x000fe400087fe400 */
[C---:B------:R-:W-:Y:S04]  /*12020*/  LEA R13, P0, R4.reuse, c[0x0][0x1f8], 0x1 ;  /* 0x00007e00040d7a11 */ /* 0x040fe800078008ff */
[----:B------:R-:W-:Y:S01]  /*12030*/  LEA.HI.X R12, R4, c[0x0][0x1fc], R7, 0x1, P0 ;  /* 0x00007f00040c7a11 */ /* 0x000fe200000f0c07 */
[----:B------:R-:W5:Y:S04]  /*12040*/  SHFL.IDX PT, R5, R13, RZ, 0x181f ;  /* 0x00181fff0d057589 */ /* 0x000f6800000e0000 */
[----:B------:R-:W4:Y:S01]  /*12050*/  SHFL.IDX PT, R0, R12, RZ, 0x181f ;  /* 0x00181fff0c007589 */ /* 0x000f2200000e0000 */
[C---:B-----5:R-:W-:Y:S05]  /*12060*/  IADD3 R10, P0, R5.reuse, R230, RZ ;  /* 0x000000e6050a7210 */ /* 0x060fea0007f1e0ff */
[C---:B----4-:R-:W-:Y:S01]  /*12070*/  IMAD.X R11, R0.reuse, 0x1, R231, P0 ;  /* 0x00000001000b7824 */ /* 0x050fe200000e06e7 */
        /* <DEDUP_REMOVED lines=10> */
[----:B------:R4:W-:Y:S03]  /*12120*/  LDGSTS.E.BYPASS.LTC128B.128 [R220+0xb080], [R4.64], !P3 ;  /* 0x0b08000004dc7fae */ /* 0x0009e6000d901d58 */
.L_x_466:
[C---:B--234-:R-:W-:Y:S01]  /*12130*/  HMMA.16816.F32 R4, R148.reuse, R152, RZ ;  /* 0x000000989404723c */ /* 0x05cfe200000018ff */
[----:B------:R-:W-:Y:S01]  /*12140*/  LDSM.16.M88.4 R172, [R209+0x10080] ;  /* 0x01008000d1ac783b */ /* 0x000fe20000000200 */
[----:B------:R-:W-:Y:S05]  /*12150*/  UISETP.GT.AND UP0, UPT, UR10, UR8, UPT ;  /* 0x000000080a00728c */ /* 0x000fea000bf04270 */
[----:B------:R-:W0:Y:S01]  /*12160*/  LDGDEPBAR ;  /* 0x00000000000079af */ /* 0x000e220000000000 */
[C---:B------:R-:W-:Y:S01]  /*12170*/  HMMA.16816.F32 R8, R148.reuse, R154, RZ ;  /* 0x0000009a9408723c */ /* 0x040fe200000018ff */
[----:B------:R-:W-:Y:S04]  /*12180*/  PLOP3.LUT P0, PT, PT, PT, UP0, 0x40, 0x0 ;  /* 0x000000000000781c */ /* 0x000fe80003f0e808 */
[----:B------:R-:W2:Y:S03]  /*12190*/  LDSM.16.M88.4 R176, [R208+0xc080] ;  /* 0x00c08000d0b0783b */ /* 0x000ea60000000200 */
[C---:B------:R-:W-:Y:S03]  /*121a0*/  HMMA.16816.F32 R12, R148.reuse, R156, RZ ;  /* 0x0000009c940c723c */ /* 0x040fe600000018ff */
[----:B------:R-:W-:Y:S05]  /*121b0*/  LDSM.16.M88.4 R152, [R207+0x10080] ;  /* 0x01008000cf98783b */ /* 0x000fea0000000200 */
[----:B------:R-:W-:Y:S01]  /*121c0*/  HMMA.16816.F32 R16, R148, R158, RZ ;  /* 0x0000009e9410723c */ /* 0x000fe200000018ff */
[----:B------:R-:W3:Y:S06]  /*121d0*/  LDSM.16.M88.4 R148, [R208+0xc880] ;  /* 0x00c88000d094783b */ /* 0x000eec0000000200 */
[----:B------:R-:W4:Y:S01]  /*121e0*/  LDSM.16.M88.4 R156, [R202] ;  /* 0x00000000ca9c783b */ /* 0x000f220000000200 */
[C---:B-1----:R-:W-:Y:S08]  /*121f0*/  HMMA.16816.F32 R4, R160.reuse, R164, R4 ;  /* 0x000000a4a004723c */ /* 0x042ff00000001804 */
[C---:B------:R-:W-:Y:S01]  /*12200*/  HMMA.16816.F32 R8, R160.reuse, R166, R8 ;  /* 0x000000a6a008723c */ /* 0x040fe20000001808 */
[----:B------:R-:W-:Y:S07]  /*12210*/  LDSM.16.M88.4 R164, [R214+0x14080] ;  /* 0x01408000d6a4783b */ /* 0x000fee0000000200 */
[C---:B------:R-:W-:Y:S08]  /*12220*/  HMMA.16816.F32 R12, R160.reuse, R168, R12 ;  /* 0x000000a8a00c723c */ /* 0x040ff0000000180c */
[----:B------:R-:W-:Y:S01]  /*12230*/  HMMA.16816.F32 R16, R160, R170, R16 ;  /* 0x000000aaa010723c */ /* 0x000fe20000001810 */
[----:B------:R-:W1:Y:S06]  /*12240*/  LDSM.16.M88.4 R160, [R202+0x800] ;  /* 0x00080000caa0783b */ /* 0x000e6c0000000200 */
[----:B------:R-:W5:Y:S01]  /*12250*/  LDSM.16.M88.4 R168, [R213+0xd080] ;  /* 0x00d08000d5a8783b */ /* 0x000f620000000200 */
[C---:B--2---:R-:W-:Y:S08]  /*12260*/  HMMA.16816.F32 R4, R172.reuse, R176, R4 ;  /* 0x000000b0ac04723c */ /* 0x044ff00000001804 */
[C---:B------:R-:W-:Y:S01]  /*12270*/  HMMA.16816.F32 R8, R172.reuse, R178, R8 ;  /* 0x000000b2ac08723c */ /* 0x040fe20000001808 */
[----:B------:R-:W-:Y:S07]  /*12280*/  LDSM.16.M88.4 R176, [R201] ;  /* 0x00000000c9b0783b */ /* 0x000fee0000000200 */
[C---:B---3--:R-:W-:Y:S08]  /*12290*/  HMMA.16816.F32 R12, R172.reuse, R148, R12 ;  /* 0x00000094ac0c723c */ /* 0x048ff0000000180c */
[----:B------:R-:W-:Y:S01]  /*122a0*/  HMMA.16816.F32 R16, R172, R150, R16 ;  /* 0x00000096ac10723c */ /* 0x000fe20000001810 */
[----:B------:R-:W2:Y:S06]  /*122b0*/  LDSM.16.M88.4 R148, [R213+0xd880] ;  /* 0x00d88000d594783b */ /* 0x000eac0000000200 */
[----:B------:R-:W3:Y:S01]  /*122c0*/  LDSM.16.M88.4 R172, [R210+0x14080] ;  /* 0x01408000d2ac783b */ /* 0x000ee20000000200 */
[C---:B----4-:R-:W-:Y:S08]  /*122d0*/  HMMA.16816.F32 R4, R152.reuse, R156, R4 ;  /* 0x0000009c9804723c */ /* 0x050ff00000001804 */
[C---:B------:R-:W-:Y:S01]  /*122e0*/  HMMA.16816.F32 R8, R152.reuse, R158, R8 ;  /* 0x0000009e9808723c */ /* 0x040fe20000001808 */
[----:B------:R-:W-:Y:S07]  /*122f0*/  LDSM.16.M88.4 R156, [R209+0x14080] ;  /* 0x01408000d19c783b */ /* 0x000fee0000000200 */
[C---:B-1----:R-:W-:Y:S08]  /*12300*/  HMMA.16816.F32 R12, R152.reuse, R160, R12 ;  /* 0x000000a0980c723c */ /* 0x042ff0000000180c */
[----:B------:R-:W-:Y:S01]  /*12310*/  HMMA.16816.F32 R16, R152, R162, R16 ;  /* 0x000000a29810723c */ /* 0x000fe20000001810 */
[----:B------:R-:W1:Y:S06]  /*12320*/  LDSM.16.M88.4 R152, [R200] ;  /* 0x00000000c898783b */ /* 0x000e6c0000000200 */
[----:B------:R-:W4:Y:S01]  /*12330*/  LDSM.16.M88.4 R160, [R208+0xd080] ;  /* 0x00d08000d0a0783b */ /* 0x000f220000000200 */
[C---:B-----5:R-:W-:Y:S08]  /*12340*/  HMMA.16816.F32 R4, R164.reuse, R168, R4 ;  /* 0x000000a8a404723c */ /* 0x060ff00000001804 */
[C---:B------:R-:W-:Y:S01]  /*12350*/  HMMA.16816.F32 R8, R164.reuse, R170, R8 ;  /* 0x000000aaa408723c */ /* 0x040fe20000001808 */
[----:B------:R-:W-:Y:S07]  /*12360*/  LDSM.16.M88.4 R168, [R202+0x1000] ;  /* 0x00100000caa8783b */ /* 0x000fee0000000200 */
[C---:B--2---:R-:W-:Y:S08]  /*12370*/  HMMA.16816.F32 R12, R164.reuse, R148, R12 ;  /* 0x00000094a40c723c */ /* 0x044ff0000000180c */
[----:B------:R-:W-:Y:S01]  /*12380*/  HMMA.16816.F32 R16, R164, R150, R16 ;  /* 0x00000096a410723c */ /* 0x000fe20000001810 */
[----:B------:R-:W2:Y:S06]  /*12390*/  LDSM.16.M88.4 R148, [R208+0xd880] ;  /* 0x00d88000d094783b */ /* 0x000eac0000000200 */
[----:B------:R-:W5:Y:S01]  /*123a0*/  LDSM.16.M88.4 R164, [R207+0x14080] ;  /* 0x01408000cfa4783b */ /* 0x000f620000000200 */
[C---:B---3--:R-:W-:Y:S08]  /*123b0*/  HMMA.16816.F32 R4, R172.reuse, R176, R4 ;  /* 0x000000b0ac04723c */ /* 0x048ff00000001804 */
[C---:B------:R-:W-:Y:S01]  /*123c0*/  HMMA.16816.F32 R8, R172.reuse, R178, R8 ;  /* 0x000000b2ac08723c */ /* 0x040fe20000001808 */
[----:B------:R-:W-:Y:S07]  /*123d0*/  LDSM.16.M88.4 R176, [R213+0xe080] ;  /* 0x00e08000d5b0783b */ /* 0x000fee0000000200 */
[C---:B-1----:R-:W-:Y:S08]  /*123e0*/  HMMA.16816.F32 R12, R172.reuse, R152, R12 ;  /* 0x00000098ac0c723c */ /* 0x042ff0000000180c */
[----:B------:R-:W-:Y:S01]  /*123f0*/  HMMA.16816.F32 R16, R172, R154, R16 ;  /* 0x0000009aac10723c */ /* 0x000fe20000001810 */
[----:B------:R-:W1:Y:S06]  /*12400*/  LDSM.16.M88.4 R152, [R202+0x1800] ;  /* 0x00180000ca98783b */ /* 0x000e6c0000000200 */
[----:B------:R-:W3:Y:S01]  /*12410*/  LDSM.16.M88.4 R172, [R214+0x18080] ;  /* 0x01808000d6ac783b */ /* 0x000ee20000000200 */
[C---:B----4-:R-:W-:Y:S08]  /*12420*/  HMMA.16816.F32 R4, R156.reuse, R160, R4 ;  /* 0x000000a09c04723c */ /* 0x050ff00000001804 */
[C---:B------:R-:W-:Y:S01]  /*12430*/  HMMA.16816.F32 R8, R156.reuse, R162, R8 ;  /* 0x000000a29c08723c */ /* 0x040fe20000001808 */
[----:B------:R-:W-:Y:S07]  /*12440*/  LDSM.16.M88.4 R160, [R199] ;  /* 0x00000000c7a0783b */ /* 0x000fee0000000200 */
[C---:B--2---:R-:W-:Y:S08]  /*12450*/  HMMA.16816.F32 R12, R156.reuse, R148, R12 ;  /* 0x000000949c0c723c */ /* 0x044ff0000000180c */
[----:B------:R-:W-:Y:S01]  /*12460*/  HMMA.16816.F32 R16, R156, R150, R16 ;  /* 0x000000969c10723c */ /* 0x000fe20000001810 */
[----:B------:R-:W2:Y:S06]  /*12470*/  LDSM.16.M88.4 R148, [R213+0xe880] ;  /* 0x00e88000d594783b */ /* 0x000eac0000000200 */
[----:B------:R-:W4:Y:S01]  /*12480*/  LDSM.16.M88.4 R156, [R210+0x18080] ;  /* 0x01808000d29c783b */ /* 0x000f220000000200 */
[C---:B-----5:R-:W-:Y:S08]  /*12490*/  HMMA.16816.F32 R4, R164.reuse, R168, R4 ;  /* 0x000000a8a404723c */ /* 0x060ff00000001804 */
[C---:B------:R-:W-:Y:S01]  /*124a0*/  HMMA.16816.F32 R8, R164.reuse, R170, R8 ;  /* 0x000000aaa408723c */ /* 0x040fe20000001808 */
[----:B------:R-:W-:Y:S07]  /*124b0*/  LDSM.16.M88.4 R168, [R208+0xe080] ;  /* 0x00e08000d0a8783b */ /* 0x000fee0000000200 */
[C---:B-1----:R-:W-:Y:S08]  /*124c0*/  HMMA.16816.F32 R12, R164.reuse, R152, R12 ;  /* 0x00000098a40c723c */ /* 0x042ff0000000180c */
[----:B------:R-:W-:Y:S01]  /*124d0*/  HMMA.16816.F32 R16, R164, R154, R16 ;  /* 0x0000009aa410723c */ /* 0x000fe20000001810 */
[----:B------:R-:W1:Y:S06]  /*124e0*/  LDSM.16.M88.4 R152, [R198] ;  /* 0x00000000c698783b */ /* 0x000e6c0000000200 */
[----:B------:R-:W5:Y:S01]  /*124f0*/  LDSM.16.M88.4 R164, [R209+0x18080] ;  /* 0x01808000d1a4783b */ /* 0x000f620000000200 */
[C---:B---3--:R-:W-:Y:S08]  /*12500*/  HMMA.16816.F32 R4, R172.reuse, R176, R4 ;  /* 0x000000b0ac04723c */ /* 0x048ff00000001804 */
[C---:B------:R-:W-:Y:S01]  /*12510*/  HMMA.16816.F32 R8, R172.reuse, R178, R8 ;  /* 0x000000b2ac08723c */ /* 0x040fe20000001808 */
[----:B------:R-:W-:Y:S07]  /*12520*/  LDSM.16.M88.4 R176, [R202+0x2000] ;  /* 0x00200000cab0783b */ /* 0x000fee0000000200 */
[C---:B--2---:R-:W-:Y:S08]  /*12530*/  HMMA.16816.F32 R12, R172.reuse, R148, R12 ;  /* 0x00000094ac0c723c */ /* 0x044ff0000000180c */
        /* <DEDUP_REMOVED lines=8> */
[----:B------:R-:W1:Y:S06]  /*125c0*/  LDSM.16.M88.4 R152, [R202+0x2800] ;  /* 0x00280000ca98783b */ /* 0x000e6c0000000200 */
[----:B------:R-:W4:Y:S01]  /*125d0*/  LDSM.16.M88.4 R156, [R214+0x1c080] ;  /* 0x01c08000d69c783b */ /* 0x000f220000000200 */
[C---:B-----5:R-:W-:Y:S08]  /*125e0*/  HMMA.16816.F32 R4, R164.reuse, R168, R4 ;  /* 0x000000a8a404723c */ /* 0x060ff00000001804 */
[C---:B------:R-:W-:Y:S01]  /*125f0*/  HMMA.16816.F32 R8, R164.reuse, R170, R8 ;  /* 0x000000aaa408723c */ /* 0x040fe20000001808 */
[----:B------:R-:W-:Y:S07]  /*12600*/  LDSM.16.M88.4 R168, [R197] ;  /* 0x00000000c5a8783b */ /* 0x000fee0000000200 */
        /* <DEDUP_REMOVED lines=9> */
[----:B------:R-:W1:Y:S06]  /*126a0*/  LDSM.16.M88.4 R152, [R196] ;  /* 0x00000000c498783b */ /* 0x000e6c0000000200 */
[----:B------:R-:W3:Y:S01]  /*126b0*/  LDSM.16.M88.4 R172, [R209+0x1c080] ;  /* 0x01c08000d1ac783b */ /* 0x000ee20000000200 */
[C---:B----4-:R-:W-:Y:S08]  /*126c0*/  HMMA.16816.F32 R4, R156.reuse, R160, R4 ;  /* 0x000000a09c04723c */ /* 0x050ff00000001804 */
[C---:B------:R-:W-:Y:S01]  /*126d0*/  HMMA.16816.F32 R8, R156.reuse, R162, R8 ;  /* 0x000000a29c08723c */ /* 0x040fe20000001808 */
[----:B------:R-:W-:Y:S07]  /*126e0*/  LDSM.16.M88.4 R160, [R202+0x3000] ;  /* 0x00300000caa0783b */ /* 0x000fee0000000200 */
[C---:B--2---:R-:W-:Y:S08]  /*126f0*/  HMMA.16816.F32 R12, R156.reuse, R148, R12 ;  /* 0x000000949c0c723c */ /* 0x044ff0000000180c */
[----:B------:R-:W-:Y:S01]  /*12700*/  HMMA.16816.F32 R16, R156, R150, R16 ;  /* 0x000000969c10723c */ /* 0x000fe20000001810 */
[----:B------:R-:W2:Y:S06]  /*12710*/  LDSM.16.M88.4 R148, [R208+0xf880] ;  /* 0x00f88000d094783b */ /* 0x000eac0000000200 */
[----:B------:R-:W4:Y:S01]  /*12720*/  LDSM.16.M88.4 R156, [R207+0x1c080] ;  /* 0x01c08000cf9c783b */ /* 0x000f220000000200 */
[C---:B-----5:R-:W-:Y:S08]  /*12730*/  HMMA.16816.F32 R4, R164.reuse, R168, R4 ;  /* 0x000000a8a404723c */ /* 0x060ff00000001804 */
[C---:B------:R-:W-:Y:S08]  /*12740*/  HMMA.16816.F32 R8, R164.reuse, R170, R8 ;  /* 0x000000aaa408723c */ /* 0x040ff00000001808 */
[C---:B-1----:R-:W-:Y:S08]  /*12750*/  HMMA.16816.F32 R12, R164.reuse, R152, R12 ;  /* 0x00000098a40c723c */ /* 0x042ff0000000180c */
[----:B------:R-:W-:Y:S08]  /*12760*/  HMMA.16816.F32 R16, R164, R154, R16 ;  /* 0x0000009aa410723c */ /* 0x000ff00000001810 */
[C---:B---3--:R-:W-:Y:S08]  /*12770*/  HMMA.16816.F32 R4, R172.reuse, R176, R4 ;  /* 0x000000b0ac04723c */ /* 0x048ff00000001804 */
[C---:B------:R-:W-:Y:S08]  /*12780*/  HMMA.16816.F32 R8, R172.reuse, R178, R8 ;  /* 0x000000b2ac08723c */ /* 0x040ff00000001808 */
[C---:B--2---:R-:W-:Y:S08]  /*12790*/  HMMA.16816.F32 R12, R172.reuse, R148, R12 ;  /* 0x00000094ac0c723c */ /* 0x044ff0000000180c */
[----:B------:R-:W-:Y:S01]  /*127a0*/  HMMA.16816.F32 R16, R172, R150, R16 ;  /* 0x00000096ac10723c */ /* 0x000fe20000001810 */
[----:B------:R-:W1:Y:S01]  /*127b0*/  LDSM.16.M88.4 R148, [R202+0x3800] ;  /* 0x00380000ca94783b */ /* 0x000e620000000200 */
[----:B------:R-:W-:Y:S05]  /*127c0*/  DEPBAR.LE SB0, 0x0 ;  /* 0x000080000000791a */ /* 0x000fea0000000000 */
[----:B------:R-:W-:Y:S01]  /*127d0*/  BAR.SYNC.DEFER_BLOCKING 0x0 ;  /* 0x0000000000007b1d */ /* 0x000fe20000010000 */
[C---:B----4-:R-:W-:Y:S08]  /*127e0*/  HMMA.16816.F32 R4, R156.reuse, R160, R4 ;  /* 0x000000a09c04723c */ /* 0x050ff00000001804 */
        /* <DEDUP_REMOVED lines=17> */
[----:B------:R-:W4:Y:S01]  /*12900*/  MUFU.TANH R181, R181 ;  /* 0x000000b500b57308 */ /* 0x000f220000002400 */
        /* <DEDUP_REMOVED lines=19> */
[----:B--234-:R-:W-:Y:S01]  /*12a40*/  IMAD.MOV.U32 R217, RZ, RZ, RZ ;  /* 0x000000ffffd97224 */ /* 0x01cfe200078e00ff */
        /* <DEDUP_REMOVED lines=12> */
[----:B------:R-:W2:Y:S01]  /*12b10*/  @!P2 LDG.E R217, [R6.64] ;  /* 0x0000001806d9a981 */ /* 0x000ea2000c1e1900 */
[----:B------:R-:W-:Y:S04]  /*12b20*/  IMAD R218, R5, c[0x0][0x2b8], R218 ;  /* 0x0000ae0005da7a24 */ /* 0x000fe800078e02da */
[C---:B------:R-:W-:Y:S01]  /*12b30*/  IMAD.WIDE.U32 R8, R218.reuse, c[0x0][0x1e0], RZ ;  /* 0x00007800da087a25 */ /* 0x040fe200078e00ff */
[----:B------:R-:W-:Y:S05]  /*12b40*/  SHF.R.S32.HI R5, RZ, 0x1f, R218 ;  /* 0x0000001fff057819 */ /* 0x000fea00000114da */
[----:B------:R-:W-:Y:S04]  /*12b50*/  IMAD R5, R5, c[0x0][0x1e0], RZ ;  /* 0x0000780005057a24 */ /* 0x000fe800078e02ff */
[----:B------:R-:W-:Y:S04]  /*12b60*/  IMAD R5, R218, c[0x0][0x1e4], R5 ;  /* 0x00007900da057a24 */ /* 0x000fe800078e0205 */
        /* <DEDUP_REMOVED lines=9> */
[----:B------:R-:W2:Y:S04]  /*12c00*/  SHFL.IDX PT, R5, R5, RZ, 0x181f ;  /* 0x00181fff05057589 */ /* 0x000ea800000e0000 */
[----:B------:R-:W3:Y:S01]  /*12c10*/  SHFL.IDX PT, R4, R4, RZ, 0x181f ;  /* 0x00181fff04047589 */ /* 0x000ee200000e0000 */
[C---:B--2---:R-:W-:Y:S05]  /*12c20*/  IADD3 R10, P0, R5.reuse, R230, RZ ;  /* 0x000000e6050a7210 */ /* 0x044fea0007f1e0ff */
[C---:B---3--:R-:W-:Y:S01]  /*12c30*/  IMAD.X R11, R4.reuse, 0x1, R231, P0 ;  /* 0x00000001040b7824 */ /* 0x048fe200000e06e7 */
        /* <DEDUP_REMOVED lines=11> */
.L_x_467:
[----:B--234-:R-:W-:Y:S01]  /*12cf0*/  PLOP3.LUT P0, PT, PT, PT, UP3, 0x80, 0x0 ;  /* 0x000000000000781c */ /* 0x01cfe20003f0f038 */
[----:B------:R-:W0:Y:S01]  /*12d00*/  LDGDEPBAR ;  /* 0x00000000000079af */ /* 0x000e220000000000 */
[----:B------:R-:W-:Y:S01]  /*12d10*/  IMAD.MOV.U32 R12, RZ, RZ, R221 ;  /* 0x000000ffff0c7224 */ /* 0x000fe200078e00dd */
[----:B------:R-:W-:Y:S06]  /*12d20*/  USHF.L.U32 UR5, UR10, 0x5, URZ ;  /* 0x000000050a057899 */ /* 0x000fec000800063f */
[----:B------:R-:W-:Y:S04]  /*12d30*/  IMAD.U32 R5, RZ, RZ, UR5 ;  /* 0x00000005ff057e24 */ /* 0x000fe8000f8e00ff */
[----:B------:R-:W-:Y:S01]  /*12d40*/  @P0 IMAD.HI.U32 R4, R221, c[0x0][0x2c8], RZ ;  /* 0x0000b200dd040a27 */ /* 0x000fe200078e00ff */
[----:B------:R-:W-:Y:S02]  /*12d50*/  PLOP3.LUT P0, PT, PT, PT, UP3, 0x80, 0x0 ;  /* 0x000000000000781c */ /* 0x000fe40003f0f038 */
[----:B------:R-:W-:Y:S11]  /*12d60*/  IADD3 R7, -R222, 0x1, -R5 ;  /* 0x00000001de077810 */ /* 0x000ff60007ffe905 */
[----:B------:R-:W-:Y:S01]  /*12d70*/  @P0 SHF.R.U32.HI R12, RZ, c[0x0][0x2cc], R4 ;  /* 0x0000b300ff0c0a19 */ /* 0x000fe20000011604 */
[----:B------:R-:W-:Y:S01]  /*12d80*/  IMAD.U32 R4, RZ, RZ, UR20 ;  /* 0x00000014ff047e24 */ /* 0x000fe2000f8e00ff */
[----:B------:R-:W-:Y:S03]  /*12d90*/  PLOP3.LUT P0, PT, PT, PT, UP2, 0x40, 0x0 ;  /* 0x000000000000781c */ /* 0x000fe60003f0e828 */
[----:B------:R-:W2:Y:S01]  /*12da0*/  SHFL.IDX PT, R13, R12, RZ, 0x1c1f ;  /* 0x001c1fff0c0d7589 */ /* 0x000ea200000e0000 */
[----:B------:R-:W-:Y:S04]  /*12db0*/  IADD3 R4, -R4, UR11, R7 ;  /* 0x0000000b04047c10 */ /* 0x000fe8000fffe107 */
[C---:B------:R-:W-:Y:S02]  /*12dc0*/  IADD3 R7, R4.reuse, c[0x0][0x328], RZ ;  /* 0x0000ca0004077a10 */ /* 0x040fe40007ffe0ff */
[----:B------:R-:W-:Y:S03]  /*12dd0*/  IADD3 R4, R4, UR17, RZ ;  /* 0x0000001104047c10 */ /* 0x000fe6000fffe0ff */
[--C-:B--2---:R-:W-:Y:S02]  /*12de0*/  IMAD.IADD R11, R7, 0x1, R13.reuse ;  /* 0x00000001070b7824 */ /* 0x104fe400078e020d */
        /* <DEDUP_REMOVED lines=9> */
[----:B------:R-:W-:Y:S05]  /*12e80*/  IMAD.MOV.U32 R6, RZ, RZ, c[0x0][0x32c] ;  /* 0x0000cb00ff067624 */ /* 0x000fea00078e00ff */
[----:B------:R-:W-:Y:S11]  /*12e90*/  ISETP.NE.AND P0, PT, R6, 0x1, PT ;  /* 0x000000010600780c */ /* 0x000ff60003f05270 */
[----:B------:R-:W-:Y:S02]  /*12ea0*/  @!UPT UIADD3 URZ, URZ, URZ, URZ ;  /* 0x0000003f3f3ff290 */ /* 0x000fe4000fffe03f */
[----:B------:R-:W-:Y:S05]  /*12eb0*/  @P0 IMAD.HI.U32 R6, R8, c[0x0][0x330], RZ ;  /* 0x0000cc0008060a27 */ /* 0x000fea00078e00ff */
[----:B------:R-:W-:Y:S04]  /*12ec0*/  @P0 SHF.R.U32.HI R8, RZ, c[0x0][0x334], R6 ;  /* 0x0000cd00ff080a19 */ /* 0x000fe80000011606 */
[----:B------:R-:W-:Y:S01]  /*12ed0*/  LOP3.LUT R8, RZ, R8, RZ, 0x33, !PT ;  /* 0x00000008ff087212 */ /* 0x000fe200078e33ff */
[----:B------:R-:W-:-:S05]  /*12ee0*/  BRA `(.L_x_471) ;  /* 0x0000005000007947 */ /* 0x000fca0003800000 */
.L_x_470:
[----:B------:R-:W-:Y:S04]  /*12ef0*/  MOV R6, c[0x0][0x32c] ;  /* 0x0000cb0000067a02 */ /* 0x000fe80000000f00 */
[----:B------:R-:W-:Y:S11]  /*12f00*/  ISETP.NE.AND P0, PT, R6, 0x1, PT ;  /* 0x000000010600780c */ /* 0x000ff60003f05270 */
[----:B------:R-:W-:Y:S02]  /*12f10*/  @!UPT UIADD3 URZ, URZ, URZ, URZ ;  /* 0x0000003f3f3ff290 */ /* 0x000fe4000fffe03f */
[----:B------:R-:W-:Y:S05]  /*12f20*/  @P0 IMAD.HI.U32 R6, R8, c[0x0][0x330], RZ ;  /* 0x0000cc0008060a27 */ /* 0x000fea00078e00ff */
[----:B------:R-:W-:Y:S02]  /*12f30*/  @P0 SHF.R.U32.HI R8, RZ, c[0x0][0x334], R6 ;  /* 0x0000cd00ff080a19 */ /* 0x000fe40000011606 */
.L_x_471:
[----:B------:R-:W-:Y:S05]  /*12f40*/  BSYNC B0 ;  /* 0x0000000000007941 */ /* 0x000fea0003800000 */
.L_x_469:
[----:B------:R-:W-:Y:S04]  /*12f50*/  IMAD R13, R8, c[0x0][0x32c], -R5 ;  /* 0x0000cb00080d7a24 */ /* 0x000fe800078e0a05 */
[----:B------:R-:W-:Y:S05]  /*12f60*/  IMAD.IADD R8, R13, 0x1, -R222 ;  /* 0x000000010d087824 */ /* 0x000fea00078e0ade */
[----:B------:R-:W-:Y:S02]  /*12f70*/  IADD3 R6, R8, c[0x0][0x32c], RZ ;  /* 0x0000cb0008067a10 */ /* 0x000fe40007ffe0ff */
[----:B------:R-:W-:Y:S02]  /*12f80*/  IMNMX R9, R9, R8, !PT ;  /* 0x0000000809097217 */ /* 0x000fe40007800200 */
[----:B------:R-:W-:Y:S02]  /*12f90*/  IMNMX R11, R11, R6, PT ;  /* 0x000000060b0b7217 */ /* 0x000fe40003800200 */
.L_x_468:
[----:B------:R-:W-:Y:S06]  /*12fa0*/  UISETP.GT.AND UP0, UPT, UR10, -0x1, UPT ;  /* 0xffffffff0a00788c */ /* 0x000fec000bf04270 */
[----:B------:R-:W-:Y:S04]  /*12fb0*/  PLOP3.LUT P0, PT, PT, PT, UP0, 0x80, 0x0 ;  /* 0x000000000000781c */ /* 0x000fe80003f0f008 */
[----:B------:R-:W-:Y:S04]  /*12fc0*/  ISETP.GT.AND P0, PT, R9, RZ, P0 ;  /* 0x000000ff0900720c */ /* 0x000fe80000704270 */
[----:B------:R-:W-:Y:S04]  /*12fd0*/  ISETP.LT.OR P0, PT, R11, 0x1, P0 ;  /* 0x000000010b00780c */ /* 0x000fe80000701670 */
[----:B------:R-:W-:Y:S02]  /*12fe0*/  FSEL R10, R0, -INF , !P0 ;  /* 0xff800000000a7808 */ /* 0x000fe40004000000 */
[----:B------:R-:W-:Y:S01]  /*12ff0*/  PLOP3.LUT P0, PT, PT, PT, UP0, 0x80, 0x0 ;  /* 0x000000000000781c */ /* 0x000fe20003f0f008 */
[----:B------:R-:W2:Y:S03]  /*13000*/  SHFL.IDX PT, R0, R12, 0x1, 0x1c1f ;  /* 0x003c1f000c007f89 */ /* 0x000ea600000e0000 */
[----:B------:R-:W-:Y:S04]  /*13010*/  ISETP.GT.AND P0, PT, R9, 0x1, P0 ;  /* 0x000000010900780c */ /* 0x000fe80000704270 */
[----:B------:R-:W-:Y:S04]  /*13020*/  ISETP.LT.OR P0, PT, R11, 0x2, P0 ;  /* 0x000000020b00780c */ /* 0x000fe80000701670 */
[----:B-1----:R-:W-:Y:S02]  /*13030*/  FSEL R182, R182, -INF , !P0 ;  /* 0xff800000b6b67808 */ /* 0x002fe40004000000 */
[----:B------:R-:W-:Y:S04]  /*13040*/  PLOP3.LUT P0, PT, PT, PT, UP0, 0x80, 0x0 ;  /* 0x000000000000781c */ /* 0x000fe80003f0f008 */
[----:B------:R-:W-:Y:S04]  /*13050*/  ISETP.GT.AND P0, PT, R9, 0x8, P0 ;  /* 0x000000080900780c */ /* 0x000fe80000704270 */
[----:B------:R-:W-:Y:S01]  /*13060*/  ISETP.LT.OR P0, PT, R11, 0x9, P0 ;  /* 0x000000090b00780c */ /* 0x000fe20000701670 */
[--C-:B--2---:R-:W-:Y:S03]  /*13070*/  IMAD.IADD R7, R7, 0x1, R0.reuse ;  /* 0x0000000107077824 */ /* 0x104fe600078e0200 */
[----:B------:R-:W-:Y:S01]  /*13080*/  FSEL R8, R185, -INF , !P0 ;  /* 0xff800000b9087808 */ /* 0x000fe20004000000 */
[----:B------:R-:W-:Y:S01]  /*13090*/  IMAD.IADD R4, R4, 0x1, R0 ;  /* 0x0000000104047824 */ /* 0x000fe200078e0200 */
[----:B------:R-:W-:Y:S04]  /*130a0*/  PLOP3.LUT P0, PT, PT, PT, UP0, 0x80, 0x0 ;  /* 0x000000000000781c */ /* 0x000fe80003f0f008 */
[----:B------:R-:W-:Y:S04]  /*130b0*/  ISETP.GT.AND P0, PT, R9, 0x9, P0 ;  /* 0x000000090900780c */ /* 0x000fe80000704270 */
[----:B------:R-:W-:Y:S04]  /*130c0*/  ISETP.LT.OR P0, PT, R11, 0xa, P0 ;  /* 0x0000000a0b00780c */ /* 0x000fe80000701670 */
[----:B------:R-:W-:Y:S02]  /*130d0*/  FSEL R6, R186, -INF , !P0 ;  /* 0xff800000ba067808 */ /* 0x000fe40004000000 */
        /* <DEDUP_REMOVED lines=16> */
[----:B------:R-:W-:Y:S11]  /*131e0*/  PLOP3.LUT P0, PT, PT, PT, UP2, 0x40, 0x0 ;  /* 0x000000000000781c */ /* 0x000ff60003f0e828 */
[----:B------:R-:W-:Y:S02]  /*131f0*/  @!UPT UIADD3 URZ, URZ, URZ, URZ ;  /* 0x0000003f3f3ff290 */ /* 0x000fe4000fffe03f */
        /* <DEDUP_REMOVED lines=15> */
.L_x_474:
[----:B------:R-:W-:Y:S04]  /*132f0*/  MOV R0, c[0x0][0x32c] ;  /* 0x0000cb0000007a02 */ /* 0x000fe80000000f00 */
[----:B------:R-:W-:Y:S11]  /*13300*/  ISETP.NE.AND P0, PT, R0, 0x1, PT ;  /* 0x000000010000780c */ /* 0x000ff60003f05270 */
[----:B------:R-:W-:Y:S02]  /*13310*/  @!UPT UIADD3 URZ, URZ, URZ, URZ ;  /* 0x0000003f3f3ff290 */ /* 0x000fe4000fffe03f */
[----:B------:R-:W-:Y:S05]  /*13320*/  @P0 IMAD.HI.U32 R0, R12, c[0x0][0x330], RZ ;  /* 0x0000cc000c000a27 */ /* 0x000fea00078e00ff */
[----:B------:R-:W-:Y:S02]  /*13330*/  @P0 SHF.R.U32.HI R12, RZ, c[0x0][0x334], R0 ;  /* 0x0000cd00ff0c0a19 */ /* 0x000fe40000011600 */
.L_x_475:
[----:B------:R-:W-:Y:S05]  /*13340*/  BSYNC B0 ;  /* 0x0000000000007941 */ /* 0x000fea0003800000 */
.L_x_473:
[----:B------:R-:W-:Y:S04]  /*13350*/  IMAD R5, R12, c[0x0][0x32c], -R5 ;  /* 0x0000cb000c057a24 */ /* 0x000fe800078e0a05 */
[----:B------:R-:W-:Y:S05]  /*13360*/  IMAD.IADD R5, R5, 0x1, -R222 ;  /* 0x0000000105057824 */ /* 0x000fea00078e0ade */
[----:B------:R-:W-:Y:S02]  /*13370*/  IADD3 R0, R5, c[0x0][0x32c], RZ ;  /* 0x0000cb0005007a10 */ /* 0x000fe40007ffe0ff */
[----:B------:R-:W-:Y:S02]  /*13380*/  IMNMX R4, R4, R5, !PT ;  /* 0x0000000504047217 */ /* 0x000fe40007800200 */
[----:B------:R-:W-:Y:S02]  /*13390*/  IMNMX R7, R7, R0, PT ;  /* 0x0000000007077217 */ /* 0x000fe40003800200 */
.L_x_472:
[----:B------:R-:W-:Y:S01]  /*133a0*/  PLOP3.LUT P0, PT, PT, PT, UP0, 0x80, 0x0 ;  /* 0x000000000000781c */ /* 0x000fe20003f0f008 */
[----:B------:R-:W-:Y:S01]  /*133b0*/  LDSM.16.MT88.4 R156, [R206+0x8080] ;  /* 0x00808000ce9c783b */ /* 0x000fe20000004200 */
[----:B------:R-:W-:Y:S02]  /*133c0*/  FMNMX.FTZ R5, R10, R3, !PT ;  /* 0x000000030a057209 */ /* 0x000fe40007810000 */
[----:B------:R-:W-:Y:S02]  /*133d0*/  ISETP.GT.AND P0, PT, R4, RZ, P0 ;  /* 0x000000ff0400720c */ /* 0x000fe40000704270 */
[----:B------:R-:W-:Y:S02]  /*133e0*/  FMNMX.FTZ R5, R182, R5, !PT ;  /* 0x00000005b6057209 */ /* 0x000fe40007810000 */
[C---:B------:R-:W-:Y:S01]  /*133f0*/  ISETP.LT.OR P0, PT, R7.reuse, 0x1, P0 ;  /* 0x000000010700780c */ /* 0x040fe20000701670 */
[----:B------:R-:W-:Y:S01]  /*13400*/  LDSM.16.MT88.4 R172, [R204+0x9880] ;  /* 0x00988000ccac783b */ /* 0x000fe20000004200 */
[----:B------:R-:W-:Y:S02]  /*13410*/  FMNMX.FTZ R5, R8, R5, !PT ;  /* 0x0000000508057209 */ /* 0x000fe40007810000 */
[----:B------:R-:W-:Y:S02]  /*13420*/  FSEL R13, R180, -INF , !P0 ;  /* 0xff800000b40d7808 */ /* 0x000fe40004000000 */
[----:B------:R-:W-:Y:S02]  /*13430*/  PLOP3.LUT P0, PT, PT, PT, UP0, 0x80, 0x0 ;  /* 0x000000000000781c */ /* 0x000fe40003f0f008 */
[----:B------:R-:W-:Y:S01]  /*13440*/  FMNMX.FTZ R5, R6, R5, !PT ;  /* 0x0000000506057209 */ /* 0x000fe20007810000 */
[----:B------:R-:W-:Y:S01]  /*13450*/  LDSM.16.MT88.4 R176, [R211+0xa880] ;  /* 0x00a88000d3b0783b */ /* 0x000fe20000004200 */
[----:B------:R-:W-:Y:S02]  /*13460*/  ISETP.GT.AND P0, PT, R4, 0x1, P0 ;  /* 0x000000010400780c */ /* 0x000fe40000704270 */
[----:B------:R-:W-:Y:S02]  /*13470*/  FMNMX.FTZ R5, R168, R5, !PT ;  /* 0x00000005a8057209 */ /* 0x000fe40007810000 */
[----:B------:R-:W-:Y:S02]  /*13480*/  ISETP.LT.OR P0, PT, R7, 0x2, P0 ;  /* 0x000000020700780c */ /* 0x000fe40000701670 */
[----:B------:R-:W-:Y:S01]  /*13490*/  FMNMX.FTZ R5, R166, R5, !PT ;  /* 0x00000005a6057209 */ /* 0x000fe20007810000 */
[----:B------:R-:W-:Y:S01]  /*134a0*/  LDSM.16.MT88.4 R192, [R206+0xb880] ;  /* 0x00b88000cec0783b */ /* 0x000fe20000004200 */
[----:B------:R-:W-:Y:S02]  /*134b0*/  FSEL R181, R181, -INF , !P0 ;  /* 0xff800000b5b57808 */ /* 0x000fe40004000000 */
[----:B------:R-:W-:Y:S02]  /*134c0*/  PLOP3.LUT P0, PT, PT, PT, UP0, 0x80, 0x0 ;  /* 0x000000000000781c */ /* 0x000fe40003f0f008 */
[----:B------:R-:W-:Y:S02]  /*134d0*/  FMNMX.FTZ R5, R164, R5, !PT ;  /* 0x00000005a4057209 */ /* 0x000fe40007810000 */
[----:B------:R-:W-:Y:S02]  /*134e0*/  ISETP.GT.AND P0, PT, R4, 0x8, P0 ;  /* 0x000000080400780c */ /* 0x000fe40000704270 */
[----:B------:R-:W-:Y:S02]  /*134f0*/  FMNMX.FTZ R0, R162, R5, !PT ;  /* 0x00000005a2007209 */ /* 0x000fe40007810000 */
[----:B------:R-:W-:Y:S02]  /*13500*/  ISETP.LT.OR P0, PT, R7, 0x9, P0 ;  /* 0x000000090700780c */ /* 0x000fe40000701670 */
[----:B------:R-:W-:Y:S01]  /*13510*/  FMNMX.FTZ R12, R13, R2, !PT ;  /* 0x000000020d0c7209 */ /* 0x000fe20007810000 */
[----:B------:R-:W1:Y:S01]  /*13520*/  SHFL.BFLY PT, R5, R0, 0x2, 0x1f ;  /* 0x0c401f0000057f89 */ /* 0x000e6200000e0000 */
[----:B------:R-:W-:Y:S02]  /*13530*/  FSEL R11, R184, -INF , !P0 ;  /* 0xff800000b80b7808 */ /* 0x000fe40004000000 */
[----:B------:R-:W-:Y:S02]  /*13540*/  PLOP3.LUT P0, PT, PT, PT, UP0, 0x80, 0x0 ;  /* 0x000000000000781c */ /* 0x000fe40003f0f008 */
[----:B------:R-:W-:Y:S02]  /*13550*/  FMNMX.FTZ R12, R181, R12, !PT ;  /* 0x0000000cb50c7209 */ /* 0x000fe40007810000 */
[C---:B------:R-:W-:Y:S01]  /*13560*/  ISETP.GT.AND P0, PT, R4.reuse, 0x9, P0 ;  /* 0x000000090400780c */ /* 0x040fe20000704270 */
[----:B------:R-:W-:Y:S01]  /*13570*/  LDSM.16.MT88.4 R184, [R204+0xa880] ;  /* 0x00a88000ccb8783b */ /* 0x000fe20000004200 */
[----:B------:R-:W-:Y:S02]  /*13580*/  FMNMX.FTZ R12, R11, R12, !PT ;  /* 0x0000000c0b0c7209 */ /* 0x000fe40007810000 */
[----:B------:R-:W-:Y:S04]  /*13590*/  ISETP.LT.OR P0, PT, R7, 0xa, P0 ;  /* 0x0000000a0700780c */ /* 0x000fe80000701670 */
[----:B------:R-:W-:Y:S02]  /*135a0*/  FSEL R9, R183, -INF , !P0 ;  /* 0xff800000b7097808 */ /* 0x000fe40004000000 */
[----:B------:R-:W-:Y:S02]  /*135b0*/  PLOP3.LUT P0, PT, PT, PT, UP0, 0x80, 0x0 ;  /* 0x000000000000781c */ /* 0x000fe40003f0f008 */
[----:B------:R-:W-:Y:S02]  /*135c0*/  FMNMX.FTZ R14, R9, R12, !PT ;  /* 0x0000000c090e7209 */ /* 0x000fe40007810000 */
[C---:B------:R-:W-:Y:S04]  /*135d0*/  ISETP.GT.AND P0, PT, R4.reuse, 0x10, P0 ;  /* 0x000000100400780c */ /* 0x040fe80000704270 */
[----:B------:R-:W-:Y:S04]  /*135e0*/  ISETP.LT.OR P0, PT, R7, 0x11, P0 ;  /* 0x000000110700780c */ /* 0x000fe80000701670 */
[----:B------:R-:W-:Y:S02]  /*135f0*/  FSEL R165, R189, -INF , !P0 ;  /* 0xff800000bda57808 */ /* 0x000fe40004000000 */
[----:B------:R-:W-:Y:S02]  /*13600*/  PLOP3.LUT P0, PT, PT, PT, UP0, 0x80, 0x0 ;  /* 0x000000000000781c */ /* 0x000fe40003f0f008 */
[----:B------:R-:W-:Y:S02]  /*13610*/  FMNMX.FTZ R14, R165, R14, !PT ;  /* 0x0000000ea50e7209 */ /* 0x000fe40007810000 */
[----:B------:R-:W-:Y:S04]  /*13620*/  ISETP.GT.AND P0, PT, R4, 0x11, P0 ;  /* 0x000000110400780c */ /* 0x000fe80000704270 */
[C---:B------:R-:W-:Y:S04]  /*13630*/  ISETP.LT.OR P0, PT, R7.reuse, 0x12, P0 ;  /* 0x000000120700780c */ /* 0x040fe80000701670 */
[----:B------:R-:W-:Y:S02]  /*13640*/  FSEL R163, R188, -INF , !P0 ;  /* 0xff800000bca37808 */ /* 0x000fe40004000000 */
[----:B------:R-:W-:Y:S04]  /*13650*/  PLOP3.LUT P0, PT, PT, PT, UP0, 0x80, 0x0 ;  /* 0x000000000000781c */ /* 0x000fe80003f0f008 */
[----:B------:R-:W-:Y:S02]  /*13660*/  ISETP.GT.AND P0, PT, R4, 0x18, P0 ;  /* 0x000000180400780c */ /* 0x000fe40000704270 */
[----:B-1----:R-:W-:Y:S02]  /*13670*/  FMNMX.FTZ R12, R0, R5, !PT ;  /* 0x00000005000c7209 */ /* 0x002fe40007810000 */
[----:B------:R-:W-:Y:S02]  /*13680*/  ISETP.LT.OR P0, PT, R7, 0x19, P0 ;  /* 0x000000190700780c */ /* 0x000fe40000701670 */
[----:B------:R-:W-:Y:S01]  /*13690*/  FMNMX.FTZ R0, R163, R14, !PT ;  /* 0x0000000ea3007209 */ /* 0x000fe20007810000 */
[----:B------:R-:W1:Y:S01]  /*136a0*/  SHFL.BFLY PT, R15, R12, 0x1, 0x1f ;  /* 0x0c201f000c0f7f89 */ /* 0x000e6200000e0000 */
[----:B------:R-:W-:Y:S02]  /*136b0*/  FSEL R161, R191, -INF , !P0 ;  /* 0xff800000bfa17808 */ /* 0x000fe40004000000 */
[----:B------:R-:W-:Y:S01]  /*136c0*/  PLOP3.LUT P0, PT, PT, PT, UP0, 0x80, 0x0 ;  /* 0x000000000000781c */ /* 0x000fe20003f0f008 */
[----:B------:R-:W-:Y:S01]  /*136d0*/  UISETP.GT.AND UP0, UPT, UR10, UR4, UPT ;  /* 0x000000040a00728c */ /* 0x000fe2000bf04270 */
[----:B------:R-:W-:Y:S01]  /*136e0*/  FMNMX.FTZ R0, R161, R0, !PT ;  /* 0x00000000a1007209 */ /* 0x000fe20007810000 */
[----:B------:R-:W-:Y:S01]  /*136f0*/  UIADD3 UR10, UR10, -0x1, URZ ;  /* 0xffffffff0a0a7890 */ /* 0x000fe2000fffe03f */
[----:B------:R-:W-:Y:S04]  /*13700*/  ISETP.GT.AND P0, PT, R4, 0x19, P0 ;  /* 0x000000190400780c */ /* 0x000fe80000704270 */
[----:B------:R-:W-:Y:S04]  /*13710*/  ISETP.LT.OR P0, PT, R7, 0x1a, P0 ;  /* 0x0000001a0700780c */ /* 0x000fe80000701670 */
[----:B------:R-:W-:Y:S02]  /*13720*/  FSEL R149, R190, -INF , !P0 ;  /* 0xff800000be957808 */ /* 0x000fe40004000000 */
[----:B------:R-:W-:Y:S02]  /*13730*/  LDSM.16.MT88.4 R188, [R211+0xb880] ;  /* 0x00b88000d3bc783b */ /* 0x000fe40000004200 */
[----:B------:R-:W-:Y:S02]  /*13740*/  FMNMX.FTZ R4, R149, R0, !PT ;  /* 0x0000000095047209 */ /* 0x000fe40007810000 */
[----:B-1----:R-:W-:Y:S04]  /*13750*/  FMNMX.FTZ R0, R12, R15, !PT ;  /* 0x0000000f0c007209 */ /* 0x002fe80007810000 */
[----:B------:R-:W1:Y:S01]  /*13760*/  SHFL.BFLY PT, R7, R4, 0x2, 0x1f ;  /* 0x0c401f0004077f89 */ /* 0x000e6200000e0000 */
[C---:B------:R-:W-:Y:S01]  /*13770*/  FSETP.NEU.FTZ.AND P0, PT, R0.reuse, -INF , PT ;  /* 0xff8000000000780b */ /* 0x040fe20003f1d000 */
[----:B------:R-:W-:Y:S05]  /*13780*/  FMUL.FTZ R167, R0, c[0x0][0x2d0] ;  /* 0x0000b40000a77a20 */ /* 0x000fea0000410000 */
[----:B------:R-:W-:Y:S05]  /*13790*/  FSEL R167, R167, RZ, P0 ;  /* 0x000000ffa7a77208 */ /* 0x000fea0000000000 */
[--C-:B------:R-:W-:Y:S02]  /*137a0*/  FFMA.FTZ R151, R182, c[0x0][0x2d0], -R167.reuse ;  /* 0x0000b400b6977a23 */ /* 0x100fe400000108a7 */
[--C-:B------:R-:W-:Y:S02]  /*137b0*/  FFMA.FTZ R236, R10, c[0x0][0x2d0], -R167.reuse ;  /* 0x0000b4000aec7a23 */ /* 0x100fe400000108a7 */
[--C-:B------:R-:W-:Y:S02]  /*137c0*/  FFMA.FTZ R150, R8, c[0x0][0x2d0], -R167.reuse ;  /* 0x0000b40008967a23 */ /* 0x100fe400000108a7 */
[--C-:B------:R-:W-:Y:S01]  /*137d0*/  FFMA.FTZ R237, R6, c[0x0][0x2d0], -R167.reuse ;  /* 0x0000b40006ed7a23 */ /* 0x100fe200000108a7 */
[----:B------:R-:W-:Y:S01]  /*137e0*/  MUFU.EX2 R151, R151 ;  /* 0x0000009700977308 */ /* 0x000fe20000000800 */
[--C-:B------:R-:W-:Y:S01]  /*137f0*/  FFMA.FTZ R242, R168, c[0x0][0x2d0], -R167.reuse ;  /* 0x0000b400a8f27a23 */ /* 0x100fe200000108a7 */
[----:B-1----:R-:W-:Y:S01]  /*13800*/  FMNMX.FTZ R5, R4, R7, !PT ;  /* 0x0000000704057209 */ /* 0x002fe20007810000 */
[----:B------:R-:W-:Y:S01]  /*13810*/  LDSM.16.MT88.4 R168, [R206+0x9880] ;  /* 0x00988000cea8783b */ /* 0x000fe20000004200 */
[----:B------:R-:W-:Y:S01]  /*13820*/  FSEL R4, R0, RZ, P0 ;  /* 0x000000ff00047208 */ /* 0x000fe20000000000 */
[--C-:B------:R-:W-:Y:S02]  /*13830*/  FFMA.FTZ R243, R166, c[0x0][0x2d0], -R167.reuse ;  /* 0x0000b400a6f37a23 */ /* 0x100fe400000108a7 */
[----:B------:R-:W-:Y:S02]  /*13840*/  FFMA.FTZ R244, R164, c[0x0][0x2d0], -R167 ;  /* 0x0000b400a4f47a23 */ /* 0x000fe400000108a7 */
[----:B------:R-:W-:Y:S01]  /*13850*/  FADD.FTZ R3, -R4, R3 ;  /* 0x0000000304037221 */ /* 0x000fe20000010100 */
[----:B------:R-:W1:Y:S01]  /*13860*/  MUFU.EX2 R236, R236 ;  /* 0x000000ec00ec7308 */ /* 0x000e620000000800 */
[----:B------:R-:W2:Y:S01]  /*13870*/  SHFL.BFLY PT, R148, R5, 0x1, 0x1f ;  /* 0x0c201f0005947f89 */ /* 0x000ea200000e0000 */
[----:B------:R-:W-:Y:S02]  /*13880*/  FFMA.FTZ R167, R162, c[0x0][0x2d0], -R167 ;  /* 0x0000b400a2a77a23 */ /* 0x000fe400000108a7 */
[----:B------:R-:W-:Y:S06]  /*13890*/  FMUL.FTZ R6, R3, c[0x0][0x2d0] ;  /* 0x0000b40003067a20 */ /* 0x000fec0000410000 */
[----:B------:R-:W3:Y:S10]  /*138a0*/  MUFU.EX2 R3, R6 ;  /* 0x0000000600037308 */ /* 0x000ef40000000800 */
[----:B------:R-:W-:Y:S01]  /*138b0*/  MUFU.EX2 R150, R150 ;  /* 0x0000009600967308 */ /* 0x000fe20000000800 */
[----:B-1----:R-:W-:Y:S02]  /*138c0*/  F2FP.PACK_AB R152, R151, R236 ;  /* 0x000000ec9798723e */ /* 0x002fe400000000ff */
[----:B--2---:R-:W-:Y:S04]  /*138d0*/  FMNMX.FTZ R148, R148, R5, !PT ;  /* 0x0000000594947209 */ /* 0x004fe80007810000 */
[C---:B------:R-:W-:Y:S01]  /*138e0*/  FSETP.NEU.FTZ.AND P0, PT, R148.reuse, -INF , PT ;  /* 0xff8000009400780b */ /* 0x040fe20003f1d000 */
[C---:B------:R-:W-:Y:S02]  /*138f0*/  FMUL.FTZ R160, R148.reuse, c[0x0][0x2d0] ;  /* 0x0000b40094a07a20 */ /* 0x040fe40000410000 */
[----:B------:R-:W1:Y:S01]  /*13900*/  MUFU.EX2 R237, R237 ;  /* 0x000000ed00ed7308 */ /* 0x000e620000000800 */
[----:B------:R-:W-:Y:S01]  /*13910*/  FSEL R5, R148, RZ, P0 ;  /* 0x000000ff94057208 */ /* 0x000fe20000000000 */
[C---:B---3--:R-:W-:Y:S01]  /*13920*/  FMUL.FTZ R4, R3.reuse, R144 ;  /* 0x0000009003047220 */ /* 0x048fe20000410000 */
[----:B------:R-:W-:Y:S01]  /*13930*/  FSEL R160, R160, RZ, P0 ;  /* 0x000000ffa0a07208 */ /* 0x000fe20000000000 */
[----:B------:R-:W-:Y:S01]  /*13940*/  FMUL.FTZ R8, R3, R140 ;  /* 0x0000008c03087220 */ /* 0x000fe20000410000 */
[----:B------:R-:W-:Y:S01]  /*13950*/  PLOP3.LUT P0, PT, PT, PT, UP0, 0x80, 0x0 ;  /* 0x000000000000781c */ /* 0x000fe20003f0f008 */
[----:B------:R-:W-:Y:S02]  /*13960*/  FADD.FTZ R5, -R5, R2 ;  /* 0x0000000205057221 */ /* 0x000fe40000010100 */
[--C-:B------:R-:W-:Y:S02]  /*13970*/  FFMA.FTZ R241, R13, c[0x0][0x2d0], -R160.reuse ;  /* 0x0000b4000df17a23 */ /* 0x100fe400000108a0 */
[----:B------:R2:W-:Y:S01]  /*13980*/  MUFU.EX2 R245, R167 ;  /* 0x000000a700f57308 */ /* 0x0005e20000000800 */
[----:B------:R-:W3:Y:S01]  /*13990*/  LDSM.16.MT88.4 R12, [R211+0x8080] ;  /* 0x00808000d30c783b */ /* 0x000ee20000004200 */
[--C-:B------:R-:W-:Y:S02]  /*139a0*/  FFMA.FTZ R240, R181, c[0x0][0x2d0], -R160.reuse ;  /* 0x0000b400b5f07a23 */ /* 0x100fe400000108a0 */
[--C-:B------:R-:W-:Y:S02]  /*139b0*/  FFMA.FTZ R239, R11, c[0x0][0x2d0], -R160.reuse ;  /* 0x0000b4000bef7a23 */ /* 0x100fe400000108a0 */
[--C-:B------:R-:W-:Y:S02]  /*139c0*/  FFMA.FTZ R238, R9, c[0x0][0x2d0], -R160.reuse ;  /* 0x0000b40009ee7a23 */ /* 0x100fe400000108a0 */
[----:B------:R-:W-:Y:S01]  /*139d0*/  FMUL.FTZ R2, R5, c[0x0][0x2d0] ;  /* 0x0000b40005027a20 */ /* 0x000fe20000410000 */
[----:B------:R-:W-:Y:S01]  /*139e0*/  LDSM.16.MT88.4 R180, [R206+0xa880] ;  /* 0x00a88000ceb4783b */ /* 0x000fe20000004200 */
[----:B------:R-:W-:Y:S01]  /*139f0*/  MUFU.EX2 R241, R241 ;  /* 0x000000f100f17308 */ /* 0x000fe20000000800 */
[C---:B------:R-:W-:Y:S02]  /*13a00*/  FMUL.FTZ R5, R3.reuse, R145 ;  /* 0x0000009103057220 */ /* 0x040fe40000410000 */
[----:B------:R-:W-:Y:S01]  /*13a10*/  FMUL.FTZ R9, R3, R141 ;  /* 0x0000008d03097220 */ /* 0x000fe20000410000 */
[----:B-1----:R-:W-:Y:S01]  /*13a20*/  F2FP.PACK_AB R154, R237, R150 ;  /* 0x00000096ed9a723e */ /* 0x002fe200000000ff */
[C---:B------:R-:W-:Y:S02]  /*13a30*/  FMUL.FTZ R16, R3.reuse, R132 ;  /* 0x0000008403107220 */ /* 0x040fe40000410000 */
[----:B------:R-:W-:Y:S02]  /*13a40*/  FMUL.FTZ R17, R3, R133 ;  /* 0x0000008503117220 */ /* 0x000fe40000410000 */
[--C-:B------:R-:W-:Y:S01]  /*13a50*/  FFMA.FTZ R246, R165, c[0x0][0x2d0], -R160.reuse ;  /* 0x0000b400a5f67a23 */ /* 0x100fe200000108a0 */
[----:B------:R-:W1:Y:S01]  /*13a60*/  MUFU.EX2 R2, R2 ;  /* 0x0000000200027308 */ /* 0x000e620000000800 */
[--C-:B------:R-:W-:Y:S02]  /*13a70*/  FFMA.FTZ R247, R163, c[0x0][0x2d0], -R160.reuse ;  /* 0x0000b400a3f77a23 */ /* 0x100fe400000108a0 */
[--C-:B------:R-:W-:Y:S01]  /*13a80*/  FFMA.FTZ R248, R161, c[0x0][0x2d0], -R160.reuse ;  /* 0x0000b400a1f87a23 */ /* 0x100fe200000108a0 */
[----:B--2---:R-:W-:Y:S01]  /*13a90*/  LDSM.16.MT88.4 R164, [R204+0x8880] ;  /* 0x00888000cca4783b */ /* 0x004fe20000004200 */
[----:B------:R-:W-:Y:S02]  /*13aa0*/  FFMA.FTZ R160, R149, c[0x0][0x2d0], -R160 ;  /* 0x0000b40095a07a23 */ /* 0x000fe400000108a0 */
[C---:B------:R-:W-:Y:S02]  /*13ab0*/  FMUL.FTZ R28, R3.reuse, R28 ;  /* 0x0000001c031c7220 */ /* 0x040fe40000410000 */
[C---:B------:R-:W-:Y:S01]  /*13ac0*/  FMUL.FTZ R29, R3.reuse, R29 ;  /* 0x0000001d031d7220 */ /* 0x040fe20000410000 */
[----:B------:R-:W2:Y:S01]  /*13ad0*/  MUFU.EX2 R240, R240 ;  /* 0x000000f000f07308 */ /* 0x000ea20000000800 */
        /* <DEDUP_REMOVED lines=8> */
[C---:B-1----:R-:W-:Y:S02]  /*13b60*/  FMUL.FTZ R6, R2.reuse, R146 ;  /* 0x0000009202067220 */ /* 0x042fe40000410000 */
[C---:B------:R-:W-:Y:S02]  /*13b70*/  FMUL.FTZ R7, R2.reuse, R147 ;  /* 0x0000009302077220 */ /* 0x040fe40000410000 */
[----:B------:R-:W1:Y:S01]  /*13b80*/  LDSM.16.MT88.4 R144, [R205+0x8080] ;  /* 0x00808000cd90783b */ /* 0x000e620000004200 */
[----:B------:R-:W4:Y:S01]  /*13b90*/  MUFU.EX2 R238, R238 ;  /* 0x000000ee00ee7308 */ /* 0x000f220000000800 */
[C---:B------:R-:W-:Y:S02]  /*13ba0*/  FMUL.FTZ R10, R2.reuse, R142 ;  /* 0x0000008e020a7220 */ /* 0x040fe40000410000 */
[----:B------:R-:W-:Y:S01]  /*13bb0*/  FMUL.FTZ R11, R2, R143 ;  /* 0x0000008f020b7220 */ /* 0x000fe20000410000 */
[----:B--2---:R-:W-:Y:S01]  /*13bc0*/  F2FP.PACK_AB R153, R240, R241 ;  /* 0x000000f1f099723e */ /* 0x004fe200000000ff */
[C---:B------:R-:W-:Y:S02]  /*13bd0*/  FMUL.FTZ R18, R2.reuse, R134 ;  /* 0x0000008602127220 */ /* 0x040fe40000410000 */
[C---:B------:R-:W-:Y:S01]  /*13be0*/  FMUL.FTZ R19, R2.reuse, R135 ;  /* 0x0000008702137220 */ /* 0x040fe20000410000 */
[----:B------:R-:W-:Y:S01]  /*13bf0*/  LDSM.16.MT88.4 R140, [R206+0x9080] ;  /* 0x00908000ce8c783b */ /* 0x000fe20000004200 */
[C---:B------:R-:W-:Y:S01]  /*13c00*/  FMUL.FTZ R30, R2.reuse, R30 ;  /* 0x0000001e021e7220 */ /* 0x040fe20000410000 */
[----:B------:R2:W-:Y:S01]  /*13c10*/  MUFU.EX2 R149, R160 ;  /* 0x000000a000957308 */ /* 0x0005e20000000800 */
[C---:B------:R-:W-:Y:S02]  /*13c20*/  FMUL.FTZ R31, R2.reuse, R31 ;  /* 0x0000001f021f7220 */ /* 0x040fe40000410000 */
[C---:B------:R-:W-:Y:S02]  /*13c30*/  FMUL.FTZ R34, R2.reuse, R34 ;  /* 0x0000002202227220 */ /* 0x040fe40000410000 */
[C---:B------:R-:W-:Y:S01]  /*13c40*/  FMUL.FTZ R35, R2.reuse, R35 ;  /* 0x0000002302237220 */ /* 0x040fe20000410000 */
[----:B------:R-:W-:Y:S01]  /*13c50*/  LDSM.16.MT88.4 R132, [R211+0x9080] ;  /* 0x00908000d384783b */ /* 0x000fe20000004200 */
[C---:B------:R-:W-:Y:S02]  /*13c60*/  FMUL.FTZ R38, R2.reuse, R38 ;  /* 0x0000002602267220 */ /* 0x040fe40000410000 */
[C---:B------:R-:W-:Y:S01]  /*13c70*/  FMUL.FTZ R39, R2.reuse, R39 ;  /* 0x0000002702277220 */ /* 0x040fe20000410000 */
[----:B------:R-:W-:Y:S01]  /*13c80*/  MUFU.EX2 R242, R242 ;  /* 0x000000f200f27308 */ /* 0x000fe20000000800 */
[C---:B------:R-:W-:Y:S02]  /*13c90*/  FMUL.FTZ R42, R2.reuse, R42 ;  /* 0x0000002a022a7220 */ /* 0x040fe40000410000 */
[----:B------:R-:W-:Y:S01]  /*13ca0*/  FMUL.FTZ R43, R2, R43 ;  /* 0x0000002b022b7220 */ /* 0x000fe20000410000 */
[----:B----4-:R-:W-:Y:S01]  /*13cb0*/  F2FP.PACK_AB R155, R238, R239 ;  /* 0x000000efee9b723e */ /* 0x010fe200000000ff */
[C---:B------:R-:W-:Y:S02]  /*13cc0*/  FMUL.FTZ R45, R3.reuse, R45 ;  /* 0x0000002d032d7220 */ /* 0x040fe40000410000 */
[C---:B------:R-:W-:Y:S02]  /*13cd0*/  FMUL.FTZ R46, R2.reuse, R46 ;  /* 0x0000002e022e7220 */ /* 0x040fe40000410000 */
[C---:B------:R-:W-:Y:S01]  /*13ce0*/  FMUL.FTZ R47, R2.reuse, R47 ;  /* 0x0000002f022f7220 */ /* 0x040fe20000410000 */
[----:B------:R-:W4:Y:S01]  /*13cf0*/  MUFU.EX2 R243, R243 ;  /* 0x000000f300f37308 */ /* 0x000f220000000800 */
[C---:B---3--:R-:W-:Y:S01]  /*13d00*/  HMMA.16816.F32 R4, R152.reuse, R12, R4 ;  /* 0x0000000c9804723c */ /* 0x048fe20000001804 */
[----:B--2---:R-:W-:Y:S04]  /*13d10*/  LDSM.16.MT88.4 R160, [R205+0x8880] ;  /* 0x00888000cda0783b */ /* 0x004fe80000004200 */
[C---:B------:R-:W-:Y:S02]  /*13d20*/  FMUL.FTZ R48, R3.reuse, R48 ;  /* 0x0000003003307220 */ /* 0x040fe40000410000 */
[C---:B------:R-:W-:Y:S01]  /*13d30*/  FMUL.FTZ R12, R3.reuse, R136 ;  /* 0x00000088030c7220 */ /* 0x040fe20000410000 */
[C---:B------:R-:W-:Y:S01]  /*13d40*/  HMMA.16816.F32 R8, R152.reuse, R14, R8 ;  /* 0x0000000e9808723c */ /* 0x040fe20000001808 */
[----:B------:R-:W2:Y:S03]  /*13d50*/  MUFU.EX2 R244, R244 ;  /* 0x000000f400f47308 */ /* 0x000ea60000000800 */
[C---:B------:R-:W-:Y:S02]  /*13d60*/  FMUL.FTZ R13, R3.reuse, R137 ;  /* 0x00000089030d7220 */ /* 0x040fe40000410000 */
[C---:B------:R-:W-:Y:S02]  /*13d70*/  FMUL.FTZ R20, R3.reuse, R20 ;  /* 0x0000001403147220 */ /* 0x040fe40000410000 */
[C---:B------:R-:W-:Y:S03]  /*13d80*/  FMUL.FTZ R14, R2.reuse, R138 ;  /* 0x0000008a020e7220 */ /* 0x040fe60000410000 */
[----:B------:R-:W-:Y:S01]  /*13d90*/  MUFU.EX2 R246, R246 ;  /* 0x000000f600f67308 */ /* 0x000fe20000000800 */
[C---:B------:R-:W-:Y:S02]  /*13da0*/  FMUL.FTZ R15, R2.reuse, R139 ;  /* 0x0000008b020f7220 */ /* 0x040fe40000410000 */
[----:B------:R-:W3:Y:S01]  /*13db0*/  LDSM.16.MT88.4 R136, [R204+0x8080] ;  /* 0x00808000cc88783b */ /* 0x000ee20000004200 */
[C---:B------:R-:W-:Y:S02]  /*13dc0*/  FMUL.FTZ R49, R3.reuse, R49 ;  /* 0x0000003103317220 */ /* 0x040fe40000410000 */
[C---:B------:R-:W-:Y:S02]  /*13dd0*/  FMUL.FTZ R50, R2.reuse, R50 ;  /* 0x0000003202327220 */ /* 0x040fe40000410000 */
[C---:B------:R-:W-:Y:S02]  /*13de0*/  HMMA.16816.F32 R12, R152.reuse, R156, R12 ;  /* 0x0000009c980c723c */ /* 0x040fe4000000180c */
[----:B------:R-:W5:Y:S01]  /*13df0*/  MUFU.EX2 R247, R247 ;  /* 0x000000f700f77308 */ /* 0x000f620000000800 */
[C---:B------:R-:W-:Y:S02]  /*13e00*/  FMUL.FTZ R51, R2.reuse, R51 ;  /* 0x0000003302337220 */ /* 0x040fe40000410000 */
[C---:B------:R-:W-:Y:S02]  /*13e10*/  FMUL.FTZ R52, R3.reuse, R52 ;  /* 0x0000003403347220 */ /* 0x040fe40000410000 */
[C---:B------:R-:W-:Y:S01]  /*13e20*/  FMUL.FTZ R53, R3.reuse, R53 ;  /* 0x0000003503357220 */ /* 0x040fe20000410000 */
[C---:B------:R-:W-:Y:S01]  /*13e30*/  HMMA.16816.F32 R16, R152.reuse, R158, R16 ;  /* 0x0000009e9810723c */ /* 0x040fe20000001810 */
[----:B------:R-:W-:Y:S03]  /*13e40*/  LDSM.16.MT88.4 R156, [R206+0x8880] ;  /* 0x00888000ce9c783b */ /* 0x000fe60000004200 */
[C---:B------:R-:W-:Y:S01]  /*13e50*/  FMUL.FTZ R21, R3.reuse, R21 ;  /* 0x0000001503157220 */ /* 0x040fe20000410000 */
[----:B------:R-:W2:Y:S01]  /*13e60*/  MUFU.EX2 R248, R248 ;  /* 0x000000f800f87308 */ /* 0x000ea20000000800 */
[C---:B------:R-:W-:Y:S02]  /*13e70*/  FMUL.FTZ R22, R2.reuse, R22 ;  /* 0x0000001602167220 */ /* 0x040fe40000410000 */
[C---:B------:R-:W-:Y:S04]  /*13e80*/  FMUL.FTZ R23, R2.reuse, R23 ;  /* 0x0000001702177220 */ /* 0x040fe80000410000 */
[C---:B------:R-:W-:Y:S02]  /*13e90*/  FMUL.FTZ R54, R2.reuse, R54 ;  /* 0x0000003602367220 */ /* 0x040fe40000410000 */
[C---:B------:R-:W-:Y:S01]  /*13ea0*/  FMUL.FTZ R55, R2.reuse, R55 ;  /* 0x0000003702377220 */ /* 0x040fe20000410000 */
[C---:B-1----:R-:W-:Y:S03]  /*13eb0*/  HMMA.16816.F32 R20, R152.reuse, R144, R20 ;  /* 0x000000909814723c */ /* 0x042fe60000001814 */
[C---:B------:R-:W-:Y:S02]  /*13ec0*/  FMUL.FTZ R24, R3.reuse, R24 ;  /* 0x0000001803187220 */ /* 0x040fe40000410000 */
[C---:B------:R-:W-:Y:S02]  /*13ed0*/  FMUL.FTZ R25, R3.reuse, R25 ;  /* 0x0000001903197220 */ /* 0x040fe40000410000 */
[C---:B------:R-:W-:Y:S02]  /*13ee0*/  FMUL.FTZ R26, R2.reuse, R26 ;  /* 0x0000001a021a7220 */ /* 0x040fe40000410000 */
[C---:B------:R-:W-:Y:S03]  /*13ef0*/  FMUL.FTZ R27, R2.reuse, R27 ;  /* 0x0000001b021b7220 */ /* 0x040fe60000410000 */
[C---:B------:R-:W-:Y:S02]  /*13f00*/  FMUL.FTZ R56, R3.reuse, R56 ;  /* 0x0000003803387220 */ /* 0x040fe40000410000 */
[C---:B------:R-:W-:Y:S02]  /*13f10*/  FMUL.FTZ R57, R3.reuse, R57 ;  /* 0x0000003903397220 */ /* 0x040fe40000410000 */
[C---:B------:R-:W-:Y:S03]  /*13f20*/  HMMA.16816.F32 R24, R152.reuse, R146, R24 ;  /* 0x000000929818723c */ /* 0x040fe60000001818 */
[C---:B------:R-:W-:Y:S02]  /*13f30*/  FMUL.FTZ R58, R2.reuse, R58 ;  /* 0x0000003a023a7220 */ /* 0x040fe40000410000 */
[C---:B------:R-:W-:Y:S02]  /*13f40*/  FMUL.FTZ R59, R2.reuse, R59 ;  /* 0x0000003b023b7220 */ /* 0x040fe40000410000 */
[C---:B------:R-:W-:Y:S01]  /*13f50*/  FMUL.FTZ R60, R3.reuse, R60 ;  /* 0x0000003c033c7220 */ /* 0x040fe20000410000 */
[C---:B---3--:R-:W-:Y:S04]  /*13f60*/  HMMA.16816.F32 R28, R152.reuse, R136, R28 ;  /* 0x00000088981c723c */ /* 0x048fe8000000181c */
[C---:B------:R-:W-:Y:S02]  /*13f70*/  FMUL.FTZ R61, R3.reuse, R61 ;  /* 0x0000003d033d7220 */ /* 0x040fe40000410000 */
[C---:B------:R-:W-:Y:S02]  /*13f80*/  FMUL.FTZ R62, R2.reuse, R62 ;  /* 0x0000003e023e7220 */ /* 0x040fe40000410000 */
[C---:B------:R-:W-:Y:S01]  /*13f90*/  HMMA.16816.F32 R32, R152.reuse, R138, R32 ;  /* 0x0000008a9820723c */ /* 0x040fe20000001820 */
[----:B------:R-:W1:Y:S03]  /*13fa0*/  LDSM.16.MT88.4 R136, [R205+0x9080] ;  /* 0x00908000cd88783b */ /* 0x000e660000004200 */
[C---:B------:R-:W-:Y:S02]  /*13fb0*/  FMUL.FTZ R63, R2.reuse, R63 ;  /* 0x0000003f023f7220 */ /* 0x040fe40000410000 */
[C---:B------:R-:W-:Y:S02]  /*13fc0*/  FMUL.FTZ R64, R3.reuse, R64 ;  /* 0x0000004003407220 */ /* 0x040fe40000410000 */
[C---:B------:R-:W-:Y:S04]  /*13fd0*/  HMMA.16816.F32 R36, R152.reuse, R132, R36 ;  /* 0x000000849824723c */ /* 0x040fe80000001824 */
[C---:B------:R-:W-:Y:S02]  /*13fe0*/  FMUL.FTZ R65, R3.reuse, R65 ;  /* 0x0000004103417220 */ /* 0x040fe40000410000 */
[C---:B------:R-:W-:Y:S02]  /*13ff0*/  FMUL.FTZ R66, R2.reuse, R66 ;  /* 0x0000004202427220 */ /* 0x040fe40000410000 */
[C---:B------:R-:W-:Y:S01]  /*14000*/  HMMA.16816.F32 R40, R152.reuse, R134, R40 ;  /* 0x000000869828723c */ /* 0x040fe20000001828 */
[----:B------:R-:W3:Y:S03]  /*14010*/  LDSM.16.MT88.4 R132, [R204+0x9080] ;  /* 0x00908000cc84783b */ /* 0x000ee60000004200 */
[C---:B------:R-:W-:Y:S02]  /*14020*/  FMUL.FTZ R67, R2.reuse, R67 ;  /* 0x0000004302437220 */ /* 0x040fe40000410000 */
[C---:B------:R-:W-:Y:S02]  /*14030*/  FMUL.FTZ R68, R3.reuse, R68 ;  /* 0x0000004403447220 */ /* 0x040fe40000410000 */
[C---:B------:R-:W-:Y:S04]  /*14040*/  HMMA.16816.F32 R44, R152.reuse, R140, R44 ;  /* 0x0000008c982c723c */ /* 0x040fe8000000182c */
[C---:B------:R-:W-:Y:S02]  /*14050*/  FMUL.FTZ R69, R3.reuse, R69 ;  /* 0x0000004503457220 */ /* 0x040fe40000410000 */
[C---:B------:R-:W-:Y:S02]  /*14060*/  FMUL.FTZ R70, R2.reuse, R70 ;  /* 0x0000004602467220 */ /* 0x040fe40000410000 */
[C---:B------:R-:W-:Y:S01]  /*14070*/  HMMA.16816.F32 R48, R152.reuse, R142, R48 ;  /* 0x0000008e9830723c */ /* 0x040fe20000001830 */
[----:B------:R-:W2:Y:S03]  /*14080*/  LDSM.16.MT88.4 R140, [R211+0xa080] ;  /* 0x00a08000d38c783b */ /* 0x000ea60000004200 */
[C---:B------:R-:W-:Y:S02]  /*14090*/  FMUL.FTZ R71, R2.reuse, R71 ;  /* 0x0000004702477220 */ /* 0x040fe40000410000 */
[C---:B------:R-:W-:Y:S02]  /*140a0*/  FMUL.FTZ R72, R3.reuse, R72 ;  /* 0x0000004803487220 */ /* 0x040fe40000410000 */
[C---:B------:R-:W-:Y:S01]  /*140b0*/  FMUL.FTZ R73, R3.reuse, R73 ;  /* 0x0000004903497220 */ /* 0x040fe20000410000 */
[C---:B-1----:R-:W-:Y:S03]  /*140c0*/  HMMA.16816.F32 R52, R152.reuse, R136, R52 ;  /* 0x000000889834723c */ /* 0x042fe60000001834 */
[C---:B------:R-:W-:Y:S02]  /*140d0*/  FMUL.FTZ R74, R2.reuse, R74 ;  /* 0x0000004a024a7220 */ /* 0x040fe40000410000 */
[C---:B------:R-:W-:Y:S02]  /*140e0*/  FMUL.FTZ R75, R2.reuse, R75 ;  /* 0x0000004b024b7220 */ /* 0x040fe40000410000 */
[C---:B------:R-:W-:Y:S01]  /*140f0*/  FMUL.FTZ R76, R3.reuse, R76 ;  /* 0x0000004c034c7220 */ /* 0x040fe20000410000 */
[C---:B------:R-:W-:Y:S01]  /*14100*/  HMMA.16816.F32 R56, R152.reuse, R138, R56 ;  /* 0x0000008a9838723c */ /* 0x040fe20000001838 */
[----:B------:R-:W1:Y:S03]  /*14110*/  LDSM.16.MT88.4 R136, [R206+0xa080] ;  /* 0x00a08000ce88783b */ /* 0x000e660000004200 */
[C---:B------:R-:W-:Y:S02]  /*14120*/  FMUL.FTZ R77, R3.reuse, R77 ;  /* 0x0000004d034d7220 */ /* 0x040fe40000410000 */
[C---:B------:R-:W-:Y:S02]  /*14130*/  FMUL.FTZ R78, R2.reuse, R78 ;  /* 0x0000004e024e7220 */ /* 0x040fe40000410000 */
[C---:B---3--:R-:W-:Y:S04]  /*14140*/  HMMA.16816.F32 R60, R152.reuse, R132, R60 ;  /* 0x00000084983c723c */ /* 0x048fe8000000183c */
[C---:B------:R-:W-:Y:S02]  /*14150*/  FMUL.FTZ R79, R2.reuse, R79 ;  /* 0x0000004f024f7220 */ /* 0x040fe40000410000 */
[C---:B------:R-:W-:Y:S02]  /*14160*/  FMUL.FTZ R80, R3.reuse, R80 ;  /* 0x0000005003507220 */ /* 0x040fe40000410000 */
[C---:B------:R-:W-:Y:S01]  /*14170*/  HMMA.16816.F32 R64, R152.reuse, R134, R64 ;  /* 0x000000869840723c */ /* 0x040fe20000001840 */
[----:B------:R-:W3:Y:S03]  /*14180*/  LDSM.16.MT88.4 R132, [R205+0xa080] ;  /* 0x00a08000cd84783b */ /* 0x000ee60000004200 */
[C---:B------:R-:W-:Y:S02]  /*14190*/  FMUL.FTZ R81, R3.reuse, R81 ;  /* 0x0000005103517220 */ /* 0x040fe40000410000 */
[C---:B------:R-:W-:Y:S02]  /*141a0*/  FMUL.FTZ R82, R2.reuse, R82 ;  /* 0x0000005202527220 */ /* 0x040fe40000410000 */
[C---:B--2---:R-:W-:Y:S04]  /*141b0*/  HMMA.16816.F32 R68, R152.reuse, R140, R68 ;  /* 0x0000008c9844723c */ /* 0x044fe80000001844 */
        /* <DEDUP_REMOVED lines=22> */
[C---:B------:R-:W-:Y:S03]  /*14320*/  FMUL.FTZ R97, R3.reuse, R97 ;  /* 0x0000006103617220 */ /* 0x040fe60000410000 */
[C---:B--2---:R-:W-:Y:S03]  /*14330*/  HMMA.16816.F32 R92, R152.reuse, R140, R92 ;  /* 0x0000008c985c723c */ /* 0x044fe6000000185c */
[C---:B------:R-:W-:Y:S02]  /*14340*/  FMUL.FTZ R98, R2.reuse, R98 ;  /* 0x0000006202627220 */ /* 0x040fe40000410000 */
[C---:B------:R-:W-:Y:S02]  /*14350*/  FMUL.FTZ R99, R2.reuse, R99 ;  /* 0x0000006302637220 */ /* 0x040fe40000410000 */
[C---:B------:R-:W-:Y:S02]  /*14360*/  FMUL.FTZ R100, R3.reuse, R100 ;  /* 0x0000006403647220 */ /* 0x040fe40000410000 */
[C---:B------:R-:W-:Y:S03]  /*14370*/  FMUL.FTZ R101, R3.reuse, R101 ;  /* 0x0000006503657220 */ /* 0x040fe60000410000 */
[C---:B------:R-:W-:Y:S01]  /*14380*/  HMMA.16816.F32 R96, R152.reuse, R142, R96 ;  /* 0x0000008e9860723c */ /* 0x040fe20000001860 */
[----:B------:R-:W2:Y:S02]  /*14390*/  LDSM.16.MT88.4 R140, [R205+0xb080] ;  /* 0x00b08000cd8c783b */ /* 0x000ea40000004200 */
[C---:B------:R-:W-:Y:S02]  /*143a0*/  FMUL.FTZ R102, R2.reuse, R102 ;  /* 0x0000006602667220 */ /* 0x040fe40000410000 */
[C---:B------:R-:W-:Y:S02]  /*143b0*/  FMUL.FTZ R103, R2.reuse, R103 ;  /* 0x0000006702677220 */ /* 0x040fe40000410000 */
[C---:B------:R-:W-:Y:S02]  /*143c0*/  FMUL.FTZ R104, R3.reuse, R104 ;  /* 0x0000006803687220 */ /* 0x040fe40000410000 */
[C---:B------:R-:W-:Y:S03]  /*143d0*/  FMUL.FTZ R105, R3.reuse, R105 ;  /* 0x0000006903697220 */ /* 0x040fe60000410000 */
[C---:B-1----:R-:W-:Y:S03]  /*143e0*/  HMMA.16816.F32 R100, R152.reuse, R136, R100 ;  /* 0x000000889864723c */ /* 0x042fe60000001864 */
[C---:B------:R-:W-:Y:S02]  /*143f0*/  FMUL.FTZ R106, R2.reuse, R106 ;  /* 0x0000006a026a7220 */ /* 0x040fe40000410000 */
[C---:B------:R-:W-:Y:S02]  /*14400*/  FMUL.FTZ R107, R2.reuse, R107 ;  /* 0x0000006b026b7220 */ /* 0x040fe40000410000 */
[C---:B------:R-:W-:Y:S02]  /*14410*/  FMUL.FTZ R108, R3.reuse, R108 ;  /* 0x0000006c036c7220 */ /* 0x040fe40000410000 */
[C---:B------:R-:W-:Y:S03]  /*14420*/  FMUL.FTZ R109, R3.reuse, R109 ;  /* 0x0000006d036d7220 */ /* 0x040fe60000410000 */
[C---:B------:R-:W-:Y:S01]  /*14430*/  HMMA.16816.F32 R104, R152.reuse, R138, R104 ;  /* 0x0000008a9868723c */ /* 0x040fe20000001868 */
[----:B------:R-:W1:Y:S02]  /*14440*/  LDSM.16.MT88.4 R136, [R204+0xb080] ;  /* 0x00b08000cc88783b */ /* 0x000e640000004200 */
[C---:B------:R-:W-:Y:S02]  /*14450*/  FMUL.FTZ R110, R2.reuse, R110 ;  /* 0x0000006e026e7220 */ /* 0x040fe40000410000 */
[C---:B------:R-:W-:Y:S02]  /*14460*/  FMUL.FTZ R111, R2.reuse, R111 ;  /* 0x0000006f026f7220 */ /* 0x040fe40000410000 */
[C---:B------:R-:W-:Y:S02]  /*14470*/  FMUL.FTZ R112, R3.reuse, R112 ;  /* 0x0000007003707220 */ /* 0x040fe40000410000 */
[C---:B------:R-:W-:Y:S03]  /*14480*/  FMUL.FTZ R113, R3.reuse, R113 ;  /* 0x0000007103717220 */ /* 0x040fe60000410000 */
[C---:B---3--:R-:W-:Y:S03]  /*14490*/  HMMA.16816.F32 R108, R152.reuse, R132, R108 ;  /* 0x00000084986c723c */ /* 0x048fe6000000186c */
[C---:B------:R-:W-:Y:S02]  /*144a0*/  FMUL.FTZ R114, R2.reuse, R114 ;  /* 0x0000007202727220 */ /* 0x040fe40000410000 */
[C---:B------:R-:W-:Y:S02]  /*144b0*/  FMUL.FTZ R115, R2.reuse, R115 ;  /* 0x0000007302737220 */ /* 0x040fe40000410000 */
[C---:B------:R-:W-:Y:S02]  /*144c0*/  FMUL.FTZ R116, R3.reuse, R116 ;  /* 0x0000007403747220 */ /* 0x040fe40000410000 */
[C---:B------:R-:W-:Y:S03]  /*144d0*/  FMUL.FTZ R117, R3.reuse, R117 ;  /* 0x0000007503757220 */ /* 0x040fe60000410000 */
[C---:B------:R-:W-:Y:S01]  /*144e0*/  HMMA.16816.F32 R112, R152.reuse, R134, R112 ;  /* 0x000000869870723c */ /* 0x040fe20000001870 */
[----:B------:R-:W3:Y:S02]  /*144f0*/  LDSM.16.MT88.4 R132, [R211+0x8880] ;  /* 0x00888000d384783b */ /* 0x000ee40000004200 */
[C---:B------:R-:W-:Y:S02]  /*14500*/  FMUL.FTZ R118, R2.reuse, R118 ;  /* 0x0000007602767220 */ /* 0x040fe40000410000 */
        /* <DEDUP_REMOVED lines=8> */
[C---:B------:R-:W-:Y:S03]  /*14590*/  HMMA.16816.F32 R120, R152.reuse, R142, R120 ;  /* 0x0000008e9878723c */ /* 0x040fe60000001878 */
[C---:B------:R-:W-:Y:S02]  /*145a0*/  FMUL.FTZ R126, R2.reuse, R126 ;  /* 0x0000007e027e7220 */ /* 0x040fe40000410000 */
[C---:B------:R-:W-:Y:S02]  /*145b0*/  FMUL.FTZ R127, R2.reuse, R127 ;  /* 0x0000007f027f7220 */ /* 0x040fe40000410000 */
[C---:B------:R-:W-:Y:S02]  /*145c0*/  FMUL.FTZ R128, R3.reuse, R128 ;  /* 0x0000008003807220 */ /* 0x040fe40000410000 */
[C---:B------:R-:W-:Y:S03]  /*145d0*/  FMUL.FTZ R129, R3.reuse, R129 ;  /* 0x0000008103817220 */ /* 0x040fe60000410000 */
[C---:B-1----:R-:W-:Y:S03]  /*145e0*/  HMMA.16816.F32 R124, R152.reuse, R136, R124 ;  /* 0x00000088987c723c */ /* 0x042fe6000000187c */
[C---:B------:R-:W-:Y:S02]  /*145f0*/  FMUL.FTZ R130, R2.reuse, R130 ;  /* 0x0000008202827220 */ /* 0x040fe40000410000 */
[C---:B------:R-:W-:Y:S02]  /*14600*/  FMUL.FTZ R131, R2.reuse, R131 ;  /* 0x0000008302837220 */ /* 0x040fe40000410000 */
[----:B------:R-:W-:Y:S02]  /*14610*/  FFMA.FTZ R236, R3, R224, R236 ;  /* 0x000000e003ec7223 */ /* 0x000fe400000100ec */
[----:B------:R-:W-:Y:S03]  /*14620*/  FFMA.FTZ R241, R2, R223, R241 ;  /* 0x000000df02f17223 */ /* 0x000fe600000100f1 */
[----:B------:R-:W-:Y:S03]  /*14630*/  HMMA.16816.F32 R128, R152, R138, R128 ;  /* 0x0000008a9880723c */ /* 0x000fe60000001880 */
[----:B------:R-:W-:Y:S01]  /*14640*/  MOV R2, R148 ;  /* 0x0000009400027202 */ /* 0x000fe20000000f00 */
[----:B------:R-:W-:Y:S02]  /*14650*/  FADD.FTZ R151, R151, R236 ;  /* 0x000000ec97977221 */ /* 0x000fe40000010000 */
[----:B------:R-:W-:Y:S01]  /*14660*/  FADD.FTZ R240, R240, R241 ;  /* 0x000000f1f0f07221 */ /* 0x000fe20000010000 */
[----:B----4-:R-:W-:Y:S01]  /*14670*/  F2FP.PACK_AB R152, R243, R242 ;  /* 0x000000f2f398723e */ /* 0x010fe200000000ff */
[----:B------:R-:W-:Y:S01]  /*14680*/  FADD.FTZ R150, R150, R151 ;  /* 0x0000009796967221 */ /* 0x000fe20000010000 */
[----:B------:R-:W-:Y:S03]  /*14690*/  F2FP.PACK_AB R154, R245, R244 ;  /* 0x000000f4f59a723e */ /* 0x000fe600000000ff */
[----:B-----5:R-:W-:Y:S01]  /*146a0*/  F2FP.PACK_AB R153, R247, R246 ;  /* 0x000000f6f799723e */ /* 0x020fe200000000ff */
[----:B------:R-:W-:Y:S01]  /*146b0*/  FADD.FTZ R3, R239, R240 ;  /* 0x000000f0ef037221 */ /* 0x000fe20000010000 */
[----:B------:R-:W-:Y:S01]  /*146c0*/  F2FP.PACK_AB R155, R149, R248 ;  /* 0x000000f8959b723e */ /* 0x000fe200000000ff */
[----:B------:R-:W-:Y:S02]  /*146d0*/  FADD.FTZ R237, R237, R150 ;  /* 0x00000096eded7221 */ /* 0x000fe40000010000 */
[----:B------:R-:W-:Y:S02]  /*146e0*/  FADD.FTZ R3, R238, R3 ;  /* 0x00000003ee037221 */ /* 0x000fe40000010000 */
[----:B------:R-:W-:Y:S02]  /*146f0*/  FADD.FTZ R242, R242, R237 ;  /* 0x000000edf2f27221 */ /* 0x000fe40000010000 */
[C---:B---3--:R-:W-:Y:S01]  /*14700*/  HMMA.16816.F32 R144, R152.reuse, R132, R4 ;  /* 0x000000849890723c */ /* 0x048fe20000001804 */
[----:B------:R-:W1:Y:S02]  /*14710*/  LDSM.16.MT88.4 R4, [R211+0x9880] ;  /* 0x00988000d304783b */ /* 0x000e640000004200 */
[----:B------:R-:W-:Y:S01]  /*14720*/  FADD.FTZ R246, R246, R3 ;  /* 0x00000003f6f67221 */ /* 0x000fe20000010000 */
[----:B------:R-:W-:Y:S01]  /*14730*/  MOV R3, R0 ;  /* 0x0000000000037202 */ /* 0x000fe20000000f00 */
[----:B------:R-:W-:Y:S02]  /*14740*/  FADD.FTZ R243, R243, R242 ;  /* 0x000000f2f3f37221 */ /* 0x000fe40000010000 */
[----:B------:R-:W-:Y:S01]  /*14750*/  FADD.FTZ R247, R247, R246 ;  /* 0x000000f6f7f77221 */ /* 0x000fe20000010000 */
[C---:B------:R-:W-:Y:S01]  /*14760*/  HMMA.16816.F32 R140, R152.reuse, R134, R8 ;  /* 0x00000086988c723c */ /* 0x040fe20000001808 */
[----:B------:R-:W2:Y:S03]  /*14770*/  LDSM.16.MT88.4 R8, [R205+0x9880] ;  /* 0x00988000cd08783b */ /* 0x000ea60000004200 */
[----:B------:R-:W-:Y:S02]  /*14780*/  FADD.FTZ R224, R244, R243 ;  /* 0x000000f3f4e07221 */ /* 0x000fe40000010000 */
[----:B------:R-:W-:Y:S02]  /*14790*/  FADD.FTZ R248, R248, R247 ;  /* 0x000000f7f8f87221 */ /* 0x000fe40000010000 */
[C---:B------:R-:W-:Y:S01]  /*147a0*/  HMMA.16816.F32 R136, R152.reuse, R156, R12 ;  /* 0x0000009c9888723c */ /* 0x040fe2000000180c */
[----:B------:R-:W3:Y:S03]  /*147b0*/  LDSM.16.MT88.4 R12, [R205+0xa880] ;  /* 0x00a88000cd0c783b */ /* 0x000ee60000004200 */
[----:B------:R-:W-:Y:S02]  /*147c0*/  FADD.FTZ R224, R245, R224 ;  /* 0x000000e0f5e07221 */ /* 0x000fe40000010000 */
[----:B------:R-:W-:Y:S02]  /*147d0*/  FADD.FTZ R223, R149, R248 ;  /* 0x000000f895df7221 */ /* 0x000fe40000010000 */
[C---:B------:R-:W-:Y:S01]  /*147e0*/  HMMA.16816.F32 R132, R152.reuse, R158, R16 ;  /* 0x0000009e9884723c */ /* 0x040fe20000001810 */
[----:B------:R-:W4:Y:S07]  /*147f0*/  LDSM.16.MT88.4 R16, [R205+0xb880] ;  /* 0x00b88000cd10783b */ /* 0x000f2e0000004200 */
[C---:B------:R-:W-:Y:S01]  /*14800*/  HMMA.16816.F32 R20, R152.reuse, R160, R20 ;  /* 0x000000a09814723c */ /* 0x040fe20000001814 */
[----:B------:R-:W5:Y:S07]  /*14810*/  LDSM.16.MT88.4 R156, [R204+0xb880] ;  /* 0x00b88000cc9c783b */ /* 0x000f6e0000004200 */
[C---:B------:R-:W-:Y:S08]  /*14820*/  HMMA.16816.F32 R24, R152.reuse, R162, R24 ;  /* 0x000000a29818723c */ /* 0x040ff00000001818 */
[C---:B------:R-:W-:Y:S08]  /*14830*/  HMMA.16816.F32 R28, R152.reuse, R164, R28 ;  /* 0x000000a4981c723c */ /* 0x040ff0000000181c */
[C---:B------:R-:W-:Y:S08]  /*14840*/  HMMA.16816.F32 R32, R152.reuse, R166, R32 ;  /* 0x000000a69820723c */ /* 0x040ff00000001820 */
[C---:B-1----:R-:W-:Y:S08]  /*14850*/  HMMA.16816.F32 R36, R152.reuse, R4, R36 ;  /* 0x000000049824723c */ /* 0x042ff00000001824 */
[C---:B------:R-:W-:Y:S08]  /*14860*/  HMMA.16816.F32 R40, R152.reuse, R6, R40 ;  /* 0x000000069828723c */ /* 0x040ff00000001828 */
[C---:B------:R-:W-:Y:S08]  /*14870*/  HMMA.16816.F32 R44, R152.reuse, R168, R44 ;  /* 0x000000a8982c723c */ /* 0x040ff0000000182c */
[C---:B------:R-:W-:Y:S08]  /*14880*/  HMMA.16816.F32 R48, R152.reuse, R170, R48 ;  /* 0x000000aa9830723c */ /* 0x040ff00000001830 */
[C---:B--2---:R-:W-:Y:S08]  /*14890*/  HMMA.16816.F32 R52, R152.reuse, R8, R52 ;  /* 0x000000089834723c */ /* 0x044ff00000001834 */
        /* <DEDUP_REMOVED lines=20> */
.L_x_465:
[----:B------:R-:W1:Y:S01]  /*149e0*/  S2UR UR9, SR_CTAID.X ;  /* 0x00000000000979c3 */ /* 0x000e620000002500 */
[----:B------:R-:W-:Y:S01]  /*149f0*/  ULDC.64 UR4, c[0x0][0x2c8] ;  /* 0x0000b20000047ab9 */ /* 0x000fe20000000a00 */
[----:B------:R-:W-:Y:S01]  /*14a00*/  PLOP3.LUT P0, PT, PT, PT, UP2, 0x40, 0x0 ;  /* 0x000000000000781c */ /* 0x000fe20003f0e828 */
[----:B-1----:R-:W-:-:S04]  /*14a10*/  ULEA UR9, UR9, 0x7f, 0x7 ;  /* 0x0000007f09097891 */ /* 0x002fc8000f8e383f */
[----:B------:R-:W-:Y:S02]  /*14a20*/  UIMAD.WIDE.U32 UR28, UR9, UR4, URZ ;  /* 0x00000004091c72a5 */ /* 0x000fe4000f8e003f */
[----:B------:R-:W-:Y:S02]  /*14a30*/  UIADD3 UR4, UR11, 0x1, -UR20 ;  /* 0x000000010b047890 */ /* 0x000fe4000fffe814 */
[----:B------:R-:W-:-:S03]  /*14a40*/  UMOV UR14, UR9 ;  /* 0x00000009000e7c82 */ /* 0x000fc60008000000 */
[----:B------:R-:W-:Y:S02]  /*14a50*/  @UP3 UMOV UR9, UR29 ;  /* 0x0000001d00093c82 */ /* 0x000fe40008000000 */
[----:B------:R-:W-:-:S03]  /*14a60*/  @UP3 USHF.R.U32.HI UR14, URZ, UR5, UR9 ;  /* 0x000000053f0e3299 */ /* 0x000fc60008011609 */
[----:B------:R-:W-:Y:S02]  /*14a70*/  ULDC UR9, c[0x0][0x324] ;  /* 0x0000c90000097ab9 */ /* 0x000fe40000000800 */
[----:B------:R-:W-:-:S04]  /*14a80*/  UIADD3 UR14, UR14, UR4, URZ ;  /* 0x000000040e0e7290 */ /* 0x000fc8000fffe03f */
        /* <DEDUP_REMOVED lines=15> */
.L_x_478:
[----:B------:R-:W-:Y:S02]  /*14b80*/  UMOV UR5, 0x1 ;  /* 0x0000000100057882 */ /* 0x000fe40000000000 */
[----:B------:R-:W-:Y:S02]  /*14b90*/  ULDC UR4, c[0x0][0x32c] ;  /* 0x0000cb0000047ab9 */ /* 0x000fe40000000800 */
[----:B------:R-:W-:-:S03]  /*14ba0*/  UISETP.NE.AND UP0, UPT, UR5, UR4, UPT ;  /* 0x000000040500728c */ /* 0x000fc6000bf05270 */
[----:B------:R-:W-:Y:S02]  /*14bb0*/  ULDC.64 UR4, c[0x0][0x330] ;  /* 0x0000cc0000047ab9 */ /* 0x000fe40000000a00 */
[----:B------:R-:W-:-:S07]  /*14bc0*/  UIMAD.WIDE.U32 UR28, UR14, UR4, URZ ;  /* 0x000000040e1c72a5 */ /* 0x000fce000f8e003f */
[----:B------:R-:W-:Y:S02]  /*14bd0*/  @UP0 UMOV UR15, UR29 ;  /* 0x0000001d000f0c82 */ /* 0x000fe40008000000 */
[----:B------:R-:W-:Y:S02]  /*14be0*/  @UP0 USHF.R.U32.HI UR14, URZ, UR5, UR15 ;  /* 0x000000053f0e0299 */ /* 0x000fe4000801160f */
.L_x_479:
[----:B------:R-:W-:Y:S02]  /*14bf0*/  ULDC UR4, c[0x0][0x32c] ;  /* 0x0000cb0000047ab9 */ /* 0x000fe40000000800 */
[----:B------:R-:W-:-:S04]  /*14c00*/  UIMAD UR4, UR14, UR4, URZ ;  /* 0x000000040e0472a4 */ /* 0x000fc8000f8e023f */
[----:B------:R-:W-:-:S04]  /*14c10*/  UISETP.LT.AND UP0, UPT, UR9, UR4, UPT ;  /* 0x000000040900728c */ /* 0x000fc8000bf01270 */
[----:B------:R-:W-:-:S04]  /*14c20*/  USEL UR9, UR9, UR4, !UP0 ;  /* 0x0000000409097287 */ /* 0x000fc8000c000000 */
.L_x_477:
[----:B------:R-:W-:-:S04]  /*14c30*/  UIADD3 UR9, UR9, 0x1f, URZ ;  /* 0x0000001f09097890 */ /* 0x000fc8000fffe03f */
        /* <DEDUP_REMOVED lines=14> */
[C---:B------:R-:W-:Y:S01]  /*14d20*/  IMAD.SHL.U32 R231, R228.reuse, 0x2, RZ ;  /* 0x00000002e4e77824 */ /* 0x040fe200078e00ff */
[----:B------:R-:W-:Y:S01]  /*14d30*/  SHF.L.U64.HI R235, R227, 0x1, R2 ;  /* 0x00000001e3eb7819 */ /* 0x000fe20000010202 */
[C---:B------:R-:W-:Y:S01]  /*14d40*/  IMAD.SHL.U32 R230, R225.reuse, 0x2, RZ ;  /* 0x00000002e1e67824 */ /* 0x040fe200078e00ff */
[----:B------:R-:W-:Y:S02]  /*14d50*/  SHF.L.U64.HI R233, R225, 0x1, R0 ;  /* 0x00000001e1e97819 */ /* 0x000fe40000010200 */
[----:B------:R-:W-:-:S02]  /*14d60*/  SHF.L.U64.HI R232, R228, 0x1, R5 ;  /* 0x00000001e4e87819 */ /* 0x000fc40000010205 */
.L_x_483:
        /* <DEDUP_REMOVED lines=24> */
[----:B------:R-:W-:Y:S02]  /*14ef0*/  LEA.HI.X R12, R0, c[0x0][0x1fc], R5, 0x1, P0 ;  /* 0x00007f00000c7a11 */ /* 0x000fe400000f0c05 */
        /* <DEDUP_REMOVED lines=15> */
.L_x_481:
        /* <DEDUP_REMOVED lines=134> */
[----:B------:R1:W1:Y:S10]  /*15850*/  MUFU.TANH R169, R10 ;  /* 0x0000000a00a97308 */ /* 0x0002740000002400 */
[----:B------:R-:W1:Y:S10]  /*15860*/  MUFU.TANH R9, R9 ;  /* 0x0000000900097308 */ /* 0x000e740000002400 */
[----:B------:R-:W1:Y:S10]  /*15870*/  MUFU.TANH R166, R166 ;  /* 0x000000a600a67308 */ /* 0x000e740000002400 */
[----:B------:R1:W1:Y:S10]  /*15880*/  MUFU.TANH R164, R13 ;  /* 0x0000000d00a47308 */ /* 0x0002740000002400 */
[----:B------:R1:W1:Y:S10]  /*15890*/  MUFU.TANH R167, R14 ;  /* 0x0000000e00a77308 */ /* 0x0002740000002400 */
[----:B------:R1:W1:Y:S10]  /*158a0*/  MUFU.TANH R165, R15 ;  /* 0x0000000f00a57308 */ /* 0x0002740000002400 */
[----:B------:R-:W1:Y:S10]  /*158b0*/  MUFU.TANH R162, R162 ;  /* 0x000000a200a27308 */ /* 0x000e740000002400 */
[----:B------:R1:W1:Y:S10]  /*158c0*/  MUFU.TANH R161, R17 ;  /* 0x0000001100a17308 */ /* 0x0002740000002400 */
[----:B------:R1:W1:Y:S10]  /*158d0*/  MUFU.TANH R151, R18 ;  /* 0x0000001200977308 */ /* 0x0002740000002400 */
[----:B------:R1:W1:Y:S01]  /*158e0*/  MUFU.TANH R150, R19 ;  /* 0x0000001300967308 */ /* 0x0002620000002400 */
        /* <DEDUP_REMOVED lines=21> */
[----:B-12---:R-:W-:Y:S03]  /*15a40*/  SHF.R.S32.HI R10, RZ, 0x1f, R217 ;  /* 0x0000001fff0a7819 */ /* 0x006fe600000114d9 */
        /* <DEDUP_REMOVED lines=22> */
.L_x_482:
[----:B-1234-:R-:W-:Y:S01]  /*15bb0*/  FMNMX.FTZ R5, R158, R3, !PT ;  /* 0x000000039e057209 */ /* 0x01efe20007810000 */
[----:B------:R-:W-:Y:S01]  /*15bc0*/  LDSM.16.MT88.4 R12, [R211+0x8080] ;  /* 0x00808000d30c783b */ /* 0x000fe20000004200 */
[----:B------:R-:W-:Y:S01]  /*15bd0*/  FMNMX.FTZ R0, R168, R149, !PT ;  /* 0x00000095a8007209 */ /* 0x000fe20007810000 */
[----:B------:R-:W-:Y:S01]  /*15be0*/  UISETP.GT.AND UP0, UPT, UR10, UR4, UPT ;  /* 0x000000040a00728c */ /* 0x000fe2000bf04270 */
[----:B------:R-:W-:Y:S01]  /*15bf0*/  FMNMX.FTZ R5, R170, R5, !PT ;  /* 0x00000005aa057209 */ /* 0x000fe20007810000 */
[----:B------:R-:W-:Y:S01]  /*15c00*/  UIADD3 UR10, UR10, -0x1, URZ ;  /* 0xffffffff0a0a7890 */ /* 0x000fe2000fffe03f */
        /* <DEDUP_REMOVED lines=16> */
[----:B------:R-:W-:Y:S01]  /*15d10*/  PLOP3.LUT P0, PT, PT, PT, UP0, 0x80, 0x0 ;  /* 0x000000000000781c */ /* 0x000fe20003f0f008 */
[----:B------:R-:W1:Y:S08]  /*15d20*/  SHFL.BFLY PT, R11, R10, 0x2, 0x1f ;  /* 0x0c401f000a0b7f89 */ /* 0x000e7000000e0000 */
[----:B------:R-:W2:Y:S08]  /*15d30*/  SHFL.BFLY PT, R7, R4, 0x2, 0x1f ;  /* 0x0c401f0004077f89 */ /* 0x000eb000000e0000 */
        /* <DEDUP_REMOVED lines=9> */
[C---:B------:R-:W-:Y:S02]  /*15dd0*/  FADD.FTZ R2, -R0.reuse, R3 ;  /* 0x0000000300027221 */ /* 0x040fe40000010100 */
[----:B------:R-:W-:Y:S01]  /*15de0*/  FMUL.FTZ R163, R0, c[0x0][0x2d0] ;  /* 0x0000b40000a37a20 */ /* 0x000fe20000410000 */
[----:B--2---:R-:W-:Y:S01]  /*15df0*/  FMNMX.FTZ R148, R148, R5, !PT ;  /* 0x0000000594947209 */ /* 0x004fe20007810000 */
[----:B------:R-:W-:Y:S02]  /*15e00*/  FMUL.FTZ R3, R2, c[0x0][0x2d0] ;  /* 0x0000b40002037a20 */ /* 0x000fe40000410000 */
[----:B------:R-:W-:Y:S02]  /*15e10*/  FFMA.FTZ R242, R158, c[0x0][0x2d0], -R163 ;  /* 0x0000b4009ef27a23 */ /* 0x000fe400000108a3 */
[C---:B------:R-:W-:Y:S02]  /*15e20*/  FMUL.FTZ R160, R148.reuse, c[0x0][0x2d0] ;  /* 0x0000b40094a07a20 */ /* 0x040fe40000410000 */
[----:B------:R-:W-:Y:S01]  /*15e30*/  FADD.FTZ R2, -R148, R149 ;  /* 0x0000009594027221 */ /* 0x000fe20000010100 */
[----:B------:R-:W1:Y:S01]  /*15e40*/  MUFU.EX2 R3, R3 ;  /* 0x0000000300037308 */ /* 0x000e620000000800 */
[--C-:B------:R-:W-:Y:S02]  /*15e50*/  FFMA.FTZ R241, R170, c[0x0][0x2d0], -R163.reuse ;  /* 0x0000b400aaf17a23 */ /* 0x100fe400000108a3 */
[--C-:B------:R-:W-:Y:S02]  /*15e60*/  FFMA.FTZ R240, R172, c[0x0][0x2d0], -R163.reuse ;  /* 0x0000b400acf07a23 */ /* 0x100fe400000108a3 */
[--C-:B------:R-:W-:Y:S01]  /*15e70*/  FFMA.FTZ R238, R168, c[0x0][0x2d0], -R160.reuse ;  /* 0x0000b400a8ee7a23 */ /* 0x100fe200000108a0 */
[----:B------:R-:W-:Y:S01]  /*15e80*/  LDSM.16.MT88.4 R172, [R204+0x9880] ;  /* 0x00988000ccac783b */ /* 0x000fe20000004200 */
[--C-:B------:R-:W-:Y:S02]  /*15e90*/  FFMA.FTZ R237, R159, c[0x0][0x2d0], -R160.reuse ;  /* 0x0000b4009fed7a23 */ /* 0x100fe400000108a0 */
[--C-:B------:R-:W-:Y:S01]  /*15ea0*/  FFMA.FTZ R236, R169, c[0x0][0x2d0], -R160.reuse ;  /* 0x0000b400a9ec7a23 */ /* 0x100fe200000108a0 */
[----:B------:R-:W-:Y:S01]  /*15eb0*/  MUFU.EX2 R242, R242 ;  /* 0x000000f200f27308 */ /* 0x000fe20000000800 */
[--C-:B------:R-:W-:Y:S02]  /*15ec0*/  FFMA.FTZ R239, R8, c[0x0][0x2d0], -R163.reuse ;  /* 0x0000b40008ef7a23 */ /* 0x100fe400000108a3 */
[--C-:B------:R-:W-:Y:S01]  /*15ed0*/  FFMA.FTZ R149, R9, c[0x0][0x2d0], -R160.reuse ;  /* 0x0000b40009957a23 */ /* 0x100fe200000108a0 */
[----:B------:R-:W2:Y:S01]  /*15ee0*/  LDSM.16.MT88.4 R156, [R205+0x8080] ;  /* 0x00808000cd9c783b */ /* 0x000ea20000004200 */
[----:B------:R-:W-:Y:S02]  /*15ef0*/  FMUL.FTZ R4, R2, c[0x0][0x2d0] ;  /* 0x0000b40002047a20 */ /* 0x000fe40000410000 */
[--C-:B------:R-:W-:Y:S02]  /*15f00*/  FFMA.FTZ R243, R166, c[0x0][0x2d0], -R163.reuse ;  /* 0x0000b400a6f37a23 */ /* 0x100fe400000108a3 */
[--C-:B------:R-:W-:Y:S01]  /*15f10*/  FFMA.FTZ R244, R164, c[0x0][0x2d0], -R163.reuse ;  /* 0x0000b400a4f47a23 */ /* 0x100fe200000108a3 */
[----:B------:R3:W4:Y:S01]  /*15f20*/  MUFU.EX2 R2, R4 ;  /* 0x0000000400027308 */ /* 0x0007220000000800 */
[--C-:B------:R-:W-:Y:S01]  /*15f30*/  FFMA.FTZ R245, R167, c[0x0][0x2d0], -R160.reuse ;  /* 0x0000b400a7f57a23 */ /* 0x100fe200000108a0 */
[----:B------:R-:W-:Y:S01]  /*15f40*/  LDSM.16.MT88.4 R168, [R206+0x9880] ;  /* 0x00988000cea8783b */ /* 0x000fe20000004200 */
[--C-:B------:R-:W-:Y:S02]  /*15f50*/  FFMA.FTZ R246, R165, c[0x0][0x2d0], -R160.reuse ;  /* 0x0000b400a5f67a23 */ /* 0x100fe400000108a0 */
[C---:B-1----:R-:W-:Y:S02]  /*15f60*/  FMUL.FTZ R5, R3.reuse, R145 ;  /* 0x0000009103057220 */ /* 0x042fe40000410000 */
[C---:B------:R-:W-:Y:S02]  /*15f70*/  FMUL.FTZ R8, R3.reuse, R140 ;  /* 0x0000008c03087220 */ /* 0x040fe40000410000 */
[C---:B------:R-:W-:Y:S01]  /*15f80*/  FMUL.FTZ R9, R3.reuse, R141 ;  /* 0x0000008d03097220 */ /* 0x040fe20000410000 */
[----:B------:R-:W1:Y:S01]  /*15f90*/  MUFU.EX2 R241, R241 ;  /* 0x000000f100f17308 */ /* 0x000e620000000800 */
[----:B------:R-:W-:Y:S01]  /*15fa0*/  LDSM.16.MT88.4 R164, [R204+0x8880] ;  /* 0x00888000cca4783b */ /* 0x000fe20000004200 */
[C---:B------:R-:W-:Y:S02]  /*15fb0*/  FMUL.FTZ R16, R3.reuse, R132 ;  /* 0x0000008403107220 */ /* 0x040fe40000410000 */
[----:B------:R-:W-:Y:S02]  /*15fc0*/  FMUL.FTZ R17, R3, R133 ;  /* 0x0000008503117220 */ /* 0x000fe40000410000 */
[--C-:B------:R-:W-:Y:S02]  /*15fd0*/  FFMA.FTZ R247, R162, c[0x0][0x2d0], -R163.reuse ;  /* 0x0000b400a2f77a23 */ /* 0x100fe400000108a3 */
[----:B------:R-:W-:Y:S02]  /*15fe0*/  FFMA.FTZ R163, R161, c[0x0][0x2d0], -R163 ;  /* 0x0000b400a1a37a23 */ /* 0x000fe400000108a3 */
[----:B------:R-:W-:Y:S01]  /*15ff0*/  MUFU.EX2 R240, R240 ;  /* 0x000000f000f07308 */ /* 0x000fe20000000800 */
[C---:B------:R-:W-:Y:S02]  /*16000*/  FMUL.FTZ R20, R3.reuse, R20 ;  /* 0x0000001403147220 */ /* 0x040fe40000410000 */
[C---:B------:R-:W-:Y:S02]  /*16010*/  FMUL.FTZ R21, R3.reuse, R21 ;  /* 0x0000001503157220 */ /* 0x040fe40000410000 */
[----:B---3--:R-:W-:Y:S02]  /*16020*/  FMUL.FTZ R4, R3, R144 ;  /* 0x0000009003047220 */ /* 0x008fe40000410000 */
[C---:B----4-:R-:W-:Y:S02]  /*16030*/  FMUL.FTZ R6, R2.reuse, R146 ;  /* 0x0000009202067220 */ /* 0x050fe40000410000 */
[C---:B------:R-:W-:Y:S01]  /*16040*/  FMUL.FTZ R7, R2.reuse, R147 ;  /* 0x0000009302077220 */ /* 0x040fe20000410000 */
[----:B------:R-:W3:Y:S01]  /*16050*/  MUFU.EX2 R239, R239 ;  /* 0x000000ef00ef7308 */ /* 0x000ee20000000800 */
[C---:B------:R-:W-:Y:S02]  /*16060*/  FMUL.FTZ R10, R2.reuse, R142 ;  /* 0x0000008e020a7220 */ /* 0x040fe40000410000 */
[C---:B------:R-:W-:Y:S01]  /*16070*/  FMUL.FTZ R11, R2.reuse, R143 ;  /* 0x0000008f020b7220 */ /* 0x040fe20000410000 */
[----:B-1----:R-:W-:Y:S01]  /*16080*/  F2FP.PACK_AB R144, R241, R242 ;  /* 0x000000f2f190723e */ /* 0x002fe200000000ff */
[----:B------:R-:W-:Y:S01]  /*16090*/  LDSM.16.MT88.4 R140, [R206+0x9080] ;  /* 0x00908000ce8c783b */ /* 0x000fe20000004200 */
[C---:B------:R-:W-:Y:S02]  /*160a0*/  FMUL.FTZ R18, R2.reuse, R134 ;  /* 0x0000008602127220 */ /* 0x040fe40000410000 */
[C---:B------:R-:W-:Y:S02]  /*160b0*/  FMUL.FTZ R19, R2.reuse, R135 ;  /* 0x0000008702137220 */ /* 0x040fe40000410000 */
[----:B------:R-:W-:Y:S01]  /*160c0*/  MUFU.EX2 R238, R238 ;  /* 0x000000ee00ee7308 */ /* 0x000fe20000000800 */
[C---:B------:R-:W-:Y:S02]  /*160d0*/  FMUL.FTZ R22, R2.reuse, R22 ;  /* 0x0000001602167220 */ /* 0x040fe40000410000 */
[----:B------:R-:W-:Y:S01]  /*160e0*/  LDSM.16.MT88.4 R132, [R211+0x9080] ;  /* 0x00908000d384783b */ /* 0x000fe20000004200 */
[C---:B------:R-:W-:Y:S02]  /*160f0*/  FMUL.FTZ R23, R2.reuse, R23 ;  /* 0x0000001702177220 */ /* 0x040fe40000410000 */
[C---:B------:R-:W-:Y:S02]  /*16100*/  FMUL.FTZ R24, R3.reuse, R24 ;  /* 0x0000001803187220 */ /* 0x040fe40000410000 */
[----:B------:R-:W-:Y:S02]  /*16110*/  FMUL.FTZ R25, R3, R25 ;  /* 0x0000001903197220 */ /* 0x000fe40000410000 */
[----:B------:R-:W1:Y:S01]  /*16120*/  MUFU.EX2 R237, R237 ;  /* 0x000000ed00ed7308 */ /* 0x000e620000000800 */
[C---:B------:R-:W-:Y:S02]  /*16130*/  FMUL.FTZ R26, R2.reuse, R26 ;  /* 0x0000001a021a7220 */ /* 0x040fe40000410000 */
[C---:B------:R-:W-:Y:S01]  /*16140*/  FMUL.FTZ R27, R2.reuse, R27 ;  /* 0x0000001b021b7220 */ /* 0x040fe20000410000 */
[----:B---3--:R-:W-:Y:S01]  /*16150*/  F2FP.PACK_AB R146, R239, R240 ;  /* 0x000000f0ef92723e */ /* 0x008fe200000000ff */
        /* <DEDUP_REMOVED lines=11> */
[----:B------:R-:W-:Y:S01]  /*16210*/  FMUL.FTZ R37, R3, R37 ;  /* 0x0000002503257220 */ /* 0x000fe20000410000 */
[----:B-1----:R-:W-:Y:S01]  /*16220*/  F2FP.PACK_AB R145, R237, R238 ;  /* 0x000000eeed91723e */ /* 0x002fe200000000ff */
        /* <DEDUP_REMOVED lines=8> */
[----:B------:R-:W-:Y:S01]  /*162b0*/  FMUL.FTZ R45, R3, R45 ;  /* 0x0000002d032d7220 */ /* 0x000fe20000410000 */
[----:B------:R-:W-:Y:S01]  /*162c0*/  MUFU.EX2 R243, R243 ;  /* 0x000000f300f37308 */ /* 0x000fe20000000800 */
[C---:B------:R-:W-:Y:S02]  /*162d0*/  FMUL.FTZ R46, R2.reuse, R46 ;  /* 0x0000002e022e7220 */ /* 0x040fe40000410000 */
[C---:B------:R-:W-:Y:S01]  /*162e0*/  FMUL.FTZ R47, R2.reuse, R47 ;  /* 0x0000002f022f7220 */ /* 0x040fe20000410000 */
[----:B---3--:R-:W-:Y:S01]  /*162f0*/  F2FP.PACK_AB R147, R149, R236 ;  /* 0x000000ec9593723e */ /* 0x008fe200000000ff */
[C---:B------:R-:W-:Y:S02]  /*16300*/  FMUL.FTZ R48, R3.reuse, R48 ;  /* 0x0000003003307220 */ /* 0x040fe40000410000 */
[C---:B------:R-:W-:Y:S02]  /*16310*/  FMUL.FTZ R49, R3.reuse, R49 ;  /* 0x0000003103317220 */ /* 0x040fe40000410000 */
[C---:B------:R-:W-:Y:S01]  /*16320*/  FMUL.FTZ R50, R2.reuse, R50 ;  /* 0x0000003202327220 */ /* 0x040fe20000410000 */
[----:B------:R-:W1:Y:S01]  /*16330*/  MUFU.EX2 R244, R244 ;  /* 0x000000f400f47308 */ /* 0x000e620000000800 */
[C---:B------:R-:W-:Y:S05]  /*16340*/  HMMA.16816.F32 R4, R144.reuse, R12, R4 ;  /* 0x0000000c9004723c */ /* 0x040fea0000001804 */
[C---:B------:R-:W-:Y:S02]  /*16350*/  FMUL.FTZ R51, R2.reuse, R51 ;  /* 0x0000003302337220 */ /* 0x040fe40000410000 */
[C---:B------:R-:W-:Y:S01]  /*16360*/  FMUL.FTZ R12, R3.reuse, R136 ;  /* 0x00000088030c7220 */ /* 0x040fe20000410000 */
[C---:B------:R-:W-:Y:S01]  /*16370*/  HMMA.16816.F32 R8, R144.reuse, R14, R8 ;  /* 0x0000000e9008723c */ /* 0x040fe20000001808 */
[----:B------:R-:W-:Y:S03]  /*16380*/  MUFU.EX2 R245, R245 ;  /* 0x000000f500f57308 */ /* 0x000fe60000000800 */
[C---:B------:R-:W-:Y:S02]  /*16390*/  FMUL.FTZ R13, R3.reuse, R137 ;  /* 0x00000089030d7220 */ /* 0x040fe40000410000 */
[C---:B------:R-:W-:Y:S02]  /*163a0*/  FMUL.FTZ R52, R3.reuse, R52 ;  /* 0x0000003403347220 */ /* 0x040fe40000410000 */
[C---:B------:R-:W-:Y:S03]  /*163b0*/  FMUL.FTZ R14, R2.reuse, R138 ;  /* 0x0000008a020e7220 */ /* 0x040fe60000410000 */
[----:B------:R-:W3:Y:S01]  /*163c0*/  MUFU.EX2 R246, R246 ;  /* 0x000000f600f67308 */ /* 0x000ee20000000800 */
[C---:B------:R-:W-:Y:S02]  /*163d0*/  FMUL.FTZ R15, R2.reuse, R139 ;  /* 0x0000008b020f7220 */ /* 0x040fe40000410000 */
[----:B------:R-:W4:Y:S01]  /*163e0*/  LDSM.16.MT88.4 R136, [R204+0x8080] ;  /* 0x00808000cc88783b */ /* 0x000f220000004200 */
[C---:B------:R-:W-:Y:S02]  /*163f0*/  FMUL.FTZ R53, R3.reuse, R53 ;  /* 0x0000003503357220 */ /* 0x040fe40000410000 */
[C---:B------:R-:W-:Y:S02]  /*16400*/  FMUL.FTZ R54, R2.reuse, R54 ;  /* 0x0000003602367220 */ /* 0x040fe40000410000 */
[C---:B------:R-:W-:Y:S02]  /*16410*/  HMMA.16816.F32 R12, R144.reuse, R152, R12 ;  /* 0x00000098900c723c */ /* 0x040fe4000000180c */
[----:B------:R-:W5:Y:S01]  /*16420*/  MUFU.EX2 R247, R247 ;  /* 0x000000f700f77308 */ /* 0x000f620000000800 */
[C---:B------:R-:W-:Y:S02]  /*16430*/  FMUL.FTZ R55, R2.reuse, R55 ;  /* 0x0000003702377220 */ /* 0x040fe40000410000 */
[C---:B------:R-:W-:Y:S02]  /*16440*/  FMUL.FTZ R56, R3.reuse, R56 ;  /* 0x0000003803387220 */ /* 0x040fe40000410000 */
[C---:B------:R-:W-:Y:S01]  /*16450*/  FMUL.FTZ R57, R3.reuse, R57 ;  /* 0x0000003903397220 */ /* 0x040fe20000410000 */
[C---:B------:R-:W-:Y:S04]  /*16460*/  HMMA.16816.F32 R16, R144.reuse, R154, R16 ;  /* 0x0000009a9010723c */ /* 0x040fe80000001810 */
[----:B------:R-:W-:Y:S01]  /*16470*/  FMUL.FTZ R58, R2, R58 ;  /* 0x0000003a023a7220 */ /* 0x000fe20000410000 */
[----:B-1----:R-:W-:Y:S01]  /*16480*/  F2FP.PACK_AB R152, R244, R243 ;  /* 0x000000f3f498723e */ /* 0x002fe200000000ff */
[----:B------:R-:W-:Y:S02]  /*16490*/  FMUL.FTZ R59, R2, R59 ;  /* 0x0000003b023b7220 */ /* 0x000fe40000410000 */
[C---:B--2---:R-:W-:Y:S04]  /*164a0*/  HMMA.16816.F32 R20, R144.reuse, R156, R20 ;  /* 0x0000009c9014723c */ /* 0x044fe80000001814 */
[C---:B------:R-:W-:Y:S01]  /*164b0*/  FMUL.FTZ R60, R3.reuse, R60 ;  /* 0x0000003c033c7220 */ /* 0x040fe20000410000 */
[----:B---3--:R-:W-:Y:S01]  /*164c0*/  F2FP.PACK_AB R153, R246, R245 ;  /* 0x000000f5f699723e */ /* 0x008fe200000000ff */
[C---:B------:R-:W-:Y:S02]  /*164d0*/  FMUL.FTZ R61, R3.reuse, R61 ;  /* 0x0000003d033d7220 */ /* 0x040fe40000410000 */
[C---:B------:R-:W-:Y:S01]  /*164e0*/  HMMA.16816.F32 R24, R144.reuse, R158, R24 ;  /* 0x0000009e9018723c */ /* 0x040fe20000001818 */
[----:B------:R-:W-:Y:S03]  /*164f0*/  LDSM.16.MT88.4 R156, [R206+0x8880] ;  /* 0x00888000ce9c783b */ /* 0x000fe60000004200 */
[----:B------:R-:W-:Y:S01]  /*16500*/  FMUL.FTZ R62, R2, R62 ;  /* 0x0000003e023e7220 */ /* 0x000fe20000410000 */
[----:B-----5:R-:W-:Y:S01]  /*16510*/  F2FP.PACK_AB R154, R248, R247 ;  /* 0x000000f7f89a723e */ /* 0x020fe200000000ff */
[C---:B------:R-:W-:Y:S02]  /*16520*/  FMUL.FTZ R63, R2.reuse, R63 ;  /* 0x0000003f023f7220 */ /* 0x040fe40000410000 */
[C---:B------:R-:W-:Y:S01]  /*16530*/  FMUL.FTZ R64, R3.reuse, R64 ;  /* 0x0000004003407220 */ /* 0x040fe20000410000 */
[C---:B----4-:R-:W-:Y:S03]  /*16540*/  HMMA.16816.F32 R28, R144.reuse, R136, R28 ;  /* 0x00000088901c723c */ /* 0x050fe6000000181c */
[C---:B------:R-:W-:Y:S02]  /*16550*/  FMUL.FTZ R65, R3.reuse, R65 ;  /* 0x0000004103417220 */ /* 0x040fe40000410000 */
[C---:B------:R-:W-:Y:S02]  /*16560*/  FMUL.FTZ R66, R2.reuse, R66 ;  /* 0x0000004202427220 */ /* 0x040fe40000410000 */
[C---:B------:R-:W-:Y:S01]  /*16570*/  FMUL.FTZ R67, R2.reuse, R67 ;  /* 0x0000004302437220 */ /* 0x040fe20000410000 */
        /* <DEDUP_REMOVED lines=68> */
[C---:B------:R-:W-:Y:S02]  /*169c0*/  FMUL.FTZ R109, R3.reuse, R109 ;  /* 0x0000006d036d7220 */ /* 0x040fe40000410000 */
[C---:B------:R-:W-:Y:S01]  /*169d0*/  FMUL.FTZ R110, R2.reuse, R110 ;  /* 0x0000006e026e7220 */ /* 0x040fe20000410000 */
[C---:B------:R-:W-:Y:S01]  /*169e0*/  HMMA.16816.F32 R104, R144.reuse, R138, R104 ;  /* 0x0000008a9068723c */ /* 0x040fe20000001868 */
[----:B------:R-:W1:Y:S02]  /*169f0*/  LDSM.16.MT88.4 R136, [R204+0xb080] ;  /* 0x00b08000cc88783b */ /* 0x000e640000004200 */
[C---:B------:R-:W-:Y:S02]  /*16a00*/  FMUL.FTZ R111, R2.reuse, R111 ;  /* 0x0000006f026f7220 */ /* 0x040fe40000410000 */
[C---:B------:R-:W-:Y:S02]  /*16a10*/  FMUL.FTZ R112, R3.reuse, R112 ;  /* 0x0000007003707220 */ /* 0x040fe40000410000 */
[----:B------:R-:W-:Y:S02]  /*16a20*/  FMUL.FTZ R113, R3, R113 ;  /* 0x0000007103717220 */ /* 0x000fe40000410000 */
[C---:B------:R-:W-:Y:S01]  /*16a30*/  FMUL.FTZ R114, R2.reuse, R114 ;  /* 0x0000007202727220 */ /* 0x040fe20000410000 */
[C---:B--2---:R-:W-:Y:S03]  /*16a40*/  HMMA.16816.F32 R108, R144.reuse, R132, R108 ;  /* 0x00000084906c723c */ /* 0x044fe6000000186c */
[----:B------:R-:W-:Y:S02]  /*16a50*/  FMUL.FTZ R115, R2, R115 ;  /* 0x0000007302737220 */ /* 0x000fe40000410000 */
[--C-:B------:R-:W-:Y:S02]  /*16a60*/  FFMA.FTZ R151, R151, c[0x0][0x2d0], -R160.reuse ;  /* 0x0000b40097977a23 */ /* 0x100fe400000108a0 */
[----:B------:R-:W-:Y:S02]  /*16a70*/  FFMA.FTZ R160, R150, c[0x0][0x2d0], -R160 ;  /* 0x0000b40096a07a23 */ /* 0x000fe400000108a0 */
[C---:B------:R-:W-:Y:S01]  /*16a80*/  FMUL.FTZ R116, R3.reuse, R116 ;  /* 0x0000007403747220 */ /* 0x040fe20000410000 */
[C---:B------:R-:W-:Y:S01]  /*16a90*/  HMMA.16816.F32 R112, R144.reuse, R134, R112 ;  /* 0x000000869070723c */ /* 0x040fe20000001870 */
[----:B------:R-:W2:Y:S01]  /*16aa0*/  LDSM.16.MT88.4 R132, [R211+0x8880] ;  /* 0x00888000d384783b */ /* 0x000ea20000004200 */
[----:B------:R4:W-:Y:S01]  /*16ab0*/  MUFU.EX2 R150, R160 ;  /* 0x000000a000967308 */ /* 0x0009e20000000800 */
[C---:B------:R-:W-:Y:S02]  /*16ac0*/  FMUL.FTZ R117, R3.reuse, R117 ;  /* 0x0000007503757220 */ /* 0x040fe40000410000 */
[C---:B------:R-:W-:Y:S02]  /*16ad0*/  FMUL.FTZ R118, R2.reuse, R118 ;  /* 0x0000007602767220 */ /* 0x040fe40000410000 */
[C---:B------:R-:W-:Y:S02]  /*16ae0*/  FMUL.FTZ R119, R2.reuse, R119 ;  /* 0x0000007702777220 */ /* 0x040fe40000410000 */
[C---:B------:R-:W-:Y:S03]  /*16af0*/  FMUL.FTZ R120, R3.reuse, R120 ;  /* 0x0000007803787220 */ /* 0x040fe60000410000 */
[----:B------:R-:W5:Y:S01]  /*16b00*/  MUFU.EX2 R151, R151 ;  /* 0x0000009700977308 */ /* 0x000f620000000800 */
[C---:B------:R-:W-:Y:S01]  /*16b10*/  FMUL.FTZ R121, R3.reuse, R121 ;  /* 0x0000007903797220 */ /* 0x040fe20000410000 */
[C---:B---3--:R-:W-:Y:S03]  /*16b20*/  HMMA.16816.F32 R116, R144.reuse, R140, R116 ;  /* 0x0000008c9074723c */ /* 0x048fe60000001874 */
[C---:B------:R-:W-:Y:S02]  /*16b30*/  FMUL.FTZ R122, R2.reuse, R122 ;  /* 0x0000007a027a7220 */ /* 0x040fe40000410000 */
[C---:B------:R-:W-:Y:S02]  /*16b40*/  FMUL.FTZ R123, R2.reuse, R123 ;  /* 0x0000007b027b7220 */ /* 0x040fe40000410000 */
[C---:B------:R-:W-:Y:S02]  /*16b50*/  FMUL.FTZ R124, R3.reuse, R124 ;  /* 0x0000007c037c7220 */ /* 0x040fe40000410000 */
[C---:B------:R-:W-:Y:S03]  /*16b60*/  FMUL.FTZ R125, R3.reuse, R125 ;  /* 0x0000007d037d7220 */ /* 0x040fe60000410000 */
[C---:B------:R-:W-:Y:S01]  /*16b70*/  HMMA.16816.F32 R120, R144.reuse, R142, R120 ;  /* 0x0000008e9078723c */ /* 0x040fe20000001878 */
[----:B----4-:R-:W3:Y:S02]  /*16b80*/  LDSM.16.MT88.4 R160, [R205+0x8880] ;  /* 0x00888000cda0783b */ /* 0x010ee40000004200 */
[C---:B------:R-:W-:Y:S02]  /*16b90*/  FMUL.FTZ R126, R2.reuse, R126 ;  /* 0x0000007e027e7220 */ /* 0x040fe40000410000 */
[C---:B------:R-:W-:Y:S02]  /*16ba0*/  FMUL.FTZ R127, R2.reuse, R127 ;  /* 0x0000007f027f7220 */ /* 0x040fe40000410000 */
[C---:B------:R-:W-:Y:S02]  /*16bb0*/  FMUL.FTZ R128, R3.reuse, R128 ;  /* 0x0000008003807220 */ /* 0x040fe40000410000 */
[C---:B------:R-:W-:Y:S03]  /*16bc0*/  FMUL.FTZ R129, R3.reuse, R129 ;  /* 0x0000008103817220 */ /* 0x040fe60000410000 */
[C---:B-1----:R-:W-:Y:S03]  /*16bd0*/  HMMA.16816.F32 R124, R144.reuse, R136, R124 ;  /* 0x00000088907c723c */ /* 0x042fe6000000187c */
[----:B------:R-:W-:Y:S01]  /*16be0*/  FMUL.FTZ R130, R2, R130 ;  /* 0x0000008202827220 */ /* 0x000fe20000410000 */
[----:B-----5:R-:W-:Y:S01]  /*16bf0*/  F2FP.PACK_AB R155, R150, R151 ;  /* 0x00000097969b723e */ /* 0x020fe200000000ff */
[C---:B------:R-:W-:Y:S02]  /*16c00*/  FMUL.FTZ R131, R2.reuse, R131 ;  /* 0x0000008302837220 */ /* 0x040fe40000410000 */
[----:B------:R-:W-:Y:S01]  /*16c10*/  FFMA.FTZ R242, R3, R224, R242 ;  /* 0x000000e003f27223 */ /* 0x000fe200000100f2 */
[----:B------:R-:W-:Y:S01]  /*16c20*/  MOV R3, R0 ;  /* 0x0000000000037202 */ /* 0x000fe20000000f00 */
[----:B------:R-:W-:Y:S03]  /*16c30*/  FFMA.FTZ R238, R2, R223, R238 ;  /* 0x000000df02ee7223 */ /* 0x000fe600000100ee */
[----:B------:R-:W-:Y:S03]  /*16c40*/  HMMA.16816.F32 R128, R144, R138, R128 ;  /* 0x0000008a9080723c */ /* 0x000fe60000001880 */
[----:B------:R-:W-:Y:S02]  /*16c50*/  FADD.FTZ R241, R241, R242 ;  /* 0x000000f2f1f17221 */ /* 0x000fe40000010000 */
[----:B------:R-:W-:Y:S02]  /*16c60*/  FADD.FTZ R237, R237, R238 ;  /* 0x000000eeeded7221 */ /* 0x000fe40000010000 */
[----:B------:R-:W-:Y:S01]  /*16c70*/  FADD.FTZ R240, R240, R241 ;  /* 0x000000f1f0f07221 */ /* 0x000fe20000010000 */
[C---:B--2---:R-:W-:Y:S01]  /*16c80*/  HMMA.16816.F32 R144, R152.reuse, R132, R4 ;  /* 0x000000849890723c */ /* 0x044fe20000001804 */
[----:B------:R-:W1:Y:S04]  /*16c90*/  LDSM.16.MT88.4 R4, [R211+0x9880] ;  /* 0x00988000d304783b */ /* 0x000e680000004200 */
[----:B------:R-:W-:Y:S02]  /*16ca0*/  FADD.FTZ R2, R236, R237 ;  /* 0x000000edec027221 */ /* 0x000fe40000010000 */
[----:B------:R-:W-:Y:S01]  /*16cb0*/  FADD.FTZ R240, R239, R240 ;  /* 0x000000f0eff07221 */ /* 0x000fe20000010000 */
[C---:B------:R-:W-:Y:S01]  /*16cc0*/  HMMA.16816.F32 R140, R152.reuse, R134, R8 ;  /* 0x00000086988c723c */ /* 0x040fe20000001808 */
[----:B------:R-:W2:Y:S03]  /*16cd0*/  LDSM.16.MT88.4 R8, [R205+0x9880] ;  /* 0x00988000cd08783b */ /* 0x000ea60000004200 */
[----:B------:R-:W-:Y:S01]  /*16ce0*/  FADD.FTZ R2, R149, R2 ;  /* 0x0000000295027221 */ /* 0x000fe20000010000 */
[----:B------:R-:W-:Y:S01]  /*16cf0*/  MOV R149, R148 ;  /* 0x0000009400957202 */ /* 0x000fe20000000f00 */
[----:B------:R-:W-:Y:S02]  /*16d00*/  FADD.FTZ R243, R243, R240 ;  /* 0x000000f0f3f37221 */ /* 0x000fe40000010000 */
[C---:B------:R-:W-:Y:S01]  /*16d10*/  HMMA.16816.F32 R136, R152.reuse, R156, R12 ;  /* 0x0000009c9888723c */ /* 0x040fe2000000180c */
[----:B------:R-:W4:Y:S03]  /*16d20*/  LDSM.16.MT88.4 R12, [R205+0xa880] ;  /* 0x00a88000cd0c783b */ /* 0x000f260000004200 */
[----:B------:R-:W-:Y:S02]  /*16d30*/  FADD.FTZ R245, R245, R2 ;  /* 0x00000002f5f57221 */ /* 0x000fe40000010000 */
[----:B------:R-:W-:Y:S02]  /*16d40*/  FADD.FTZ R244, R244, R243 ;  /* 0x000000f3f4f47221 */ /* 0x000fe40000010000 */
[C---:B------:R-:W-:Y:S01]  /*16d50*/  HMMA.16816.F32 R132, R152.reuse, R158, R16 ;  /* 0x0000009e9884723c */ /* 0x040fe20000001810 */
[----:B------:R-:W5:Y:S03]  /*16d60*/  LDSM.16.MT88.4 R16, [R205+0xb880] ;  /* 0x00b88000cd10783b */ /* 0x000f660000004200 */
[----:B------:R-:W-:Y:S02]  /*16d70*/  FADD.FTZ R246, R246, R245 ;  /* 0x000000f5f6f67221 */ /* 0x000fe40000010000 */
[----:B------:R-:W-:Y:S02]  /*16d80*/  FADD.FTZ R247, R247, R244 ;  /* 0x000000f4f7f77221 */ /* 0x000fe40000010000 */
[C---:B---3--:R-:W-:Y:S01]  /*16d90*/  HMMA.16816.F32 R20, R152.reuse, R160, R20 ;  /* 0x000000a09814723c */ /* 0x048fe20000001814 */
[----:B------:R-:W3:Y:S03]  /*16da0*/  LDSM.16.MT88.4 R156, [R204+0xb880] ;  /* 0x00b88000cc9c783b */ /* 0x000ee60000004200 */
[----:B------:R-:W-:Y:S02]  /*16db0*/  FADD.FTZ R151, R151, R246 ;  /* 0x000000f697977221 */ /* 0x000fe40000010000 */
[----:B------:R-:W-:Y:S02]  /*16dc0*/  FADD.FTZ R224, R248, R247 ;  /* 0x000000f7f8e07221 */ /* 0x000fe40000010000 */
[C---:B------:R-:W-:Y:S04]  /*16dd0*/  HMMA.16816.F32 R24, R152.reuse, R162, R24 ;  /* 0x000000a29818723c */ /* 0x040fe80000001818 */
[----:B------:R-:W-:Y:S04]  /*16de0*/  FADD.FTZ R223, R150, R151 ;  /* 0x0000009796df7221 */ /* 0x000fe80000010000 */
        /* <DEDUP_REMOVED lines=24> */
[C---:B---3--:R-:W-:Y:S08]  /*16f70*/  HMMA.16816.F32 R124, R152.reuse, R156, R124 ;  /* 0x0000009c987c723c */ /* 0x048ff0000000187c */
[----:B------:R-:W-:Y:S01]  /*16f80*/  HMMA.16816.F32 R128, R152, R158, R128 ;  /* 0x0000009e9880723c */ /* 0x000fe20000001880 */
[----:B------:R-:W-:-:S07]  /*16f90*/  @P0 BRA `(.L_x_483) ;  /* 0xffffddd000000947 */ /* 0x000fce000383ffff */
.L_x_480:
[----:B------:R-:W-:-:S06]  /*16fa0*/  UISETP.GE.AND UP0, UPT, UR10, UR8, UPT ;  /* 0x000000080a00728c */ /* 0x000fcc000bf06270 */
[----:B------:R-:W-:-:S13]  /*16fb0*/  PLOP3.LUT P0, PT, PT, PT, UP0, 0x40, 0x0 ;  /* 0x000000000000781c */ /* 0x000fda0003f0e808 */
[----:B------:R-:W-:Y:S05]  /*16fc0*/  @P0 BRA `(.L_x_484) ;  /* 0x00002c0000000947 */ /* 0x000fea0003800000 */
[----:B------:R-:W-:Y:S01]  /*16fd0*/  IMAD.MOV.U32 R3, RZ, RZ, R0 ;  /* 0x000000ffff037224 */ /* 0x000fe200078e0000 */
[----:B------:R-:W-:Y:S01]  /*16fe0*/  SHF.R.S32.HI R5, RZ, 0x1f, R228 ;  /* 0x0000001fff057819 */ /* 0x000fe200000114e4 */
[----:B------:R-:W-:Y:S01]  /*16ff0*/  IMAD.SHL.U32 R231, R226, 0x2, RZ ;  /* 0x00000002e2e77824 */ /* 0x000fe200078e00ff */
[----:B------:R-:W-:Y:S01]  /*17000*/  SHF.R.S32.HI R230, RZ, 0x1f, R225 ;  /* 0x0000001fffe67819 */ /* 0x000fe200000114e1 */
[----:B------:R-:W-:Y:S01]  /*17010*/  IMAD.SHL.U32 R232, R228, 0x2, RZ ;  /* 0x00000002e4e87824 */ /* 0x000fe200078e00ff */
[----:B------:R-:W-:Y:S01]  /*17020*/  SHF.R.S32.HI R0, RZ, 0x1f, R227 ;  /* 0x0000001fff007819 */ /* 0x000fe200000114e3 */
[----:B------:R-:W-:Y:S01]  /*17030*/  IMAD.MOV.U32 R2, RZ, RZ, R148 ;  /* 0x000000ffff027224 */ /* 0x000fe200078e0094 */
[----:B------:R-:W-:Y:S02]  /*17040*/  SHF.L.U64.HI R229, R226, 0x1, R229 ;  /* 0x00000001e2e57819 */ /* 0x000fe400000102e5 */
[----:B------:R-:W-:Y:S02]  /*17050*/  SHF.L.U64.HI R226, R228, 0x1, R5 ;  /* 0x00000001e4e27819 */ /* 0x000fe40000010205 */
[C---:B------:R-:W-:Y:S01]  /*17060*/  SHF.L.U64.HI R230, R225.reuse, 0x1, R230 ;  /* 0x00000001e1e67819 */ /* 0x040fe200000102e6 */
[----:B------:R-:W-:Y:S01]  /*17070*/  IMAD.SHL.U32 R225, R225, 0x2, RZ ;  /* 0x00000002e1e17824 */ /* 0x000fe200078e00ff */
[C---:B------:R-:W-:Y:S01]  /*17080*/  SHF.L.U64.HI R228, R227.reuse, 0x1, R0 ;  /* 0x00000001e3e47819 */ /* 0x040fe20000010200 */
[----:B------:R-:W-:-:S02]  /*17090*/  IMAD.SHL.U32 R227, R227, 0x2, RZ ;  /* 0x00000002e3e37824 */ /* 0x000fc400078e00ff */
.L_x_494:
[----:B------:R-:W-:Y:S01]  /*170a0*/  SHF.R.S32.HI R5, RZ, 0x1f, R218 ;  /* 0x0000001fff057819 */ /* 0x000fe200000114da */
[C---:B------:R-:W-:Y:S01]  /*170b0*/  IMAD.WIDE.U32 R6, R218.reuse, c[0x0][0x208], RZ ;  /* 0x00008200da067a25 */ /* 0x040fe200078e00ff */
[----:B------:R-:W-:Y:S04]  /*170c0*/  DEPBAR.LE SB0, 0x0 ;  /* 0x000080000000791a */ /* 0x000fe80000000000 */
[----:B------:R-:W-:Y:S01]  /*170d0*/  IMAD R5, R5, c[0x0][0x208], RZ ;  /* 0x0000820005057a24 */ /* 0x000fe200078e02ff */
[----:B------:R-:W-:Y:S01]  /*170e0*/  BAR.SYNC.DEFER_BLOCKING 0x0 ;  /* 0x0000000000007b1d */ /* 0x000fe20000010000 */
[----:B------:R-:W-:Y:S01]  /*170f0*/  SHF.R.S32.HI R4, RZ, 0x1f, R217 ;  /* 0x0000001fff047819 */ /* 0x000fe200000114d9 */
[----:B------:R-:W-:Y:S01]  /*17100*/  UISETP.GT.AND UP0, UPT, UR10, UR8, UPT ;  /* 0x000000080a00728c */ /* 0x000fe2000bf04270 */
[----:B------:R-:W-:Y:S01]  /*17110*/  IMAD R5, R218, c[0x0][0x20c], R5 ;  /* 0x00008300da057a24 */ /* 0x000fe200078e0205 */
[----:B------:R-:W-:Y:S02]  /*17120*/  ISETP.GE.AND P1, PT, R219, c[0x0][0x1d4], PT ;  /* 0x00007500db007a0c */ /* 0x000fe40003f26270 */
[----:B------:R-:W-:Y:S02]  /*17130*/  IMAD R4, R4, c[0x0][0x218], RZ ;  /* 0x0000860004047a24 */ /* 0x000fe400078e02ff */
[----:B------:R-:W-:Y:S02]  /*17140*/  IADD3 R7, R7, R5, RZ ;  /* 0x0000000507077210 */ /* 0x000fe40007ffe0ff */
[C---:B------:R-:W-:Y:S03]  /*17150*/  IMAD R4, R217.reuse, c[0x0][0x21c], R4 ;  /* 0x00008700d9047a24 */ /* 0x040fe600078e0204 */
[----:B------:R-:W-:Y:S05]  /*17160*/  IMAD.WIDE.U32 R6, R217, c[0x0][0x218], R6 ;  /* 0x00008600d9067a25 */ /* 0x000fea00078e0006 */
[----:B------:R-:W-:Y:S04]  /*17170*/  IADD3 R0, P0, R6, UR26, RZ ;  /* 0x0000001a06007c10 */ /* 0x000fe8000ff1e0ff */
[----:B------:R-:W-:Y:S02]  /*17180*/  IADD3.X R7, R7, UR12, R4, P0, !PT ;  /* 0x0000000c07077c10 */ /* 0x000fe400087fe404 */
[C---:B------:R-:W-:Y:S01]  /*17190*/  LEA R180, P0, R0.reuse, c[0x0][0x1f8], 0x1 ;  /* 0x00007e0000b47a11 */ /* 0x040fe200078008ff */
[----:B------:R-:W-:Y:S03]  /*171a0*/  LDSM.16.M88.4 R16, [R214+0x10080] ;  /* 0x01008000d610783b */ /* 0x000fe60000000200 */
[----:B------:R-:W-:Y:S02]  /*171b0*/  LEA.HI.X R5, R0, c[0x0][0x1fc], R7, 0x1, P0 ;  /* 0x00007f0000057a11 */ /* 0x000fe400000f0c07 */
[----:B------:R-:W1:Y:S05]  /*171c0*/  SHFL.IDX PT, R180, R180, RZ, 0x181f ;  /* 0x00181fffb4b47589 */ /* 0x000e6a00000e0000 */
[----:B------:R-:W-:Y:S05]  /*171d0*/  LDSM.16.M88.4 R8, [R213+0xc080] ;  /* 0x00c08000d508783b */ /* 0x000fea0000000200 */
[----:B------:R-:W2:Y:S05]  /*171e0*/  SHFL.IDX PT, R5, R5, RZ, 0x181f ;  /* 0x00181fff05057589 */ /* 0x000eaa00000e0000 */
[----:B------:R-:W3:Y:S05]  /*171f0*/  LDSM.16.M88.4 R148, [R213+0xc880] ;  /* 0x00c88000d594783b */ /* 0x000eea0000000200 */
[----:B------:R-:W-:Y:S05]  /*17200*/  LDSM.16.M88.4 R152, [R210+0x10080] ;  /* 0x01008000d298783b */ /* 0x000fea0000000200 */
[----:B------:R-:W4:Y:S05]  /*17210*/  LDSM.16.M88.4 R156, [R212] ;  /* 0x00000000d49c783b */ /* 0x000f2a0000000200 */
[----:B------:R-:W5:Y:S01]  /*17220*/  LDSM.16.M88.4 R160, [R203] ;  /* 0x00000000cba0783b */ /* 0x000f620000000200 */
[C---:B-1----:R-:W-:Y:S04]  /*17230*/  IADD3 R172, P0, R180.reuse, R225, RZ ;  /* 0x000000e1b4ac7210 */ /* 0x042fe80007f1e0ff */
[C---:B--2---:R-:W-:Y:S02]  /*17240*/  IADD3.X R173, R5.reuse, R230, RZ, P0, !PT ;  /* 0x000000e605ad7210 */ /* 0x044fe400007fe4ff */
[C---:B------:R-:W-:Y:S03]  /*17250*/  IADD3 R176, P0, R180.reuse, R232, RZ ;  /* 0x000000e8b4b07210 */ /* 0x040fe60007f1e0ff */
[----:B------:R-:W-:Y:S01]  /*17260*/  @!PT LDS RZ, [RZ] ;  /* 0x00000000fffff984 */ /* 0x000fe20000000800 */
[----:B------:R-:W-:Y:S01]  /*17270*/  @!PT LDS RZ, [RZ] ;  /* 0x00000000fffff984 */ /* 0x000fe20000000800 */
[----:B------:R-:W-:Y:S01]  /*17280*/  @!PT LDS RZ, [RZ] ;  /* 0x00000000fffff984 */ /* 0x000fe20000000800 */
[----:B------:R1:W-:Y:S01]  /*17290*/  LDGSTS.E.BYPASS.LTC128B.128 [R220+0x8080], [R172.64], !P5 ;  /* 0x08080000acdc7fae */ /* 0x0003e2000e901d58 */
[C---:B------:R-:W-:Y:S02]  /*172a0*/  IADD3.X R177, R5.reuse, R226, RZ, P0, !PT ;  /* 0x000000e205b17210 */ /* 0x040fe400007fe4ff */
[C---:B------:R-:W-:Y:S03]  /*172b0*/  IADD3 R182, P0, R180.reuse, R227, RZ ;  /* 0x000000e3b4b67210 */ /* 0x040fe60007f1e0ff */
[----:B------:R2:W-:Y:S01]  /*172c0*/  LDGSTS.E.BYPASS.LTC128B.128 [R220+0x9080], [R176.64], !P1 ;  /* 0x09080000b0dc7fae */ /* 0x0005e2000c901d58 */
[C---:B------:R-:W-:Y:S02]  /*172d0*/  IADD3.X R183, R5.reuse, R228, RZ, P0, !PT ;  /* 0x000000e405b77210 */ /* 0x040fe400007fe4ff */
[----:B------:R-:W-:Y:S03]  /*172e0*/  IADD3 R180, P0, R180, R231, RZ ;  /* 0x000000e7b4b47210 */ /* 0x000fe60007f1e0ff */
[----:B------:R1:W-:Y:S01]  /*172f0*/  LDGSTS.E.BYPASS.LTC128B.128 [R220+0xa080], [R182.64], !P4 ;  /* 0x0a080000b6dc7fae */ /* 0x0003e2000e101d58 */
[----:B------:R-:W-:Y:S02]  /*17300*/  IADD3.X R181, R5, R229, RZ, P0, !PT ;  /* 0x000000e505b57210 */ /* 0x000fe400007fe4ff */
[C---:B------:R-:W-:Y:S01]  /*17310*/  HMMA.16816.F32 R4, R16.reuse, R8, RZ ;  /* 0x000000081004723c */ /* 0x040fe200000018ff */
[----:B------:R-:W-:Y:S02]  /*17320*/  PLOP3.LUT P0, PT, PT, PT, UP0, 0x40, 0x0 ;  /* 0x000000000000781c */ /* 0x000fe40003f0e808 */
[----:B------:R1:W-:Y:S05]  /*17330*/  LDGSTS.E.BYPASS.LTC128B.128 [R220+0xb080], [R180.64], !P3 ;  /* 0x0b080000b4dc7fae */ /* 0x0003ea000d901d58 */
[C---:B------:R-:W-:Y:S01]  /*17340*/  HMMA.16816.F32 R8, R16.reuse, R10, RZ ;  /* 0x0000000a1008723c */ /* 0x040fe200000018ff */
[----:B------:R-:W-:Y:S05]  /*17350*/  LDSM.16.M88.4 R164, [R209+0x10080] ;  /* 0x01008000d1a4783b */ /* 0x000fea0000000200 */
[----:B------:R-:W0:Y:S02]  /*17360*/  LDGDEPBAR ;  /* 0x00000000000079af */ /* 0x000e240000000000 */
[C---:B---3--:R-:W-:Y:S03]  /*17370*/  HMMA.16816.F32 R12, R16.reuse, R148, RZ ;  /* 0x00000094100c723c */ /* 0x048fe600000018ff */
[----:B------:R-:W3:Y:S05]  /*17380*/  LDSM.16.M88.4 R168, [R208+0xc080] ;  /* 0x00c08000d0a8783b */ /* 0x000eea0000000200 */
[----:B------:R-:W-:Y:S01]  /*17390*/  HMMA.16816.F32 R16, R16, R150, RZ ;  /* 0x000000961010723c */ /* 0x000fe200000018ff */
[----:B------:R-:W3:Y:S05]  /*173a0*/  LDSM.16.M88.4 R148, [R208+0xc880] ;  /* 0x00c88000d094783b */ /* 0x000eea0000000200 */
[----:B-1----:R-:W-:Y:S02]  /*173b0*/  LDSM.16.M88.4 R172, [R207+0x10080] ;  /* 0x01008000cfac783b */ /* 0x002fe40000000200 */
[C---:B----4-:R-:W-:Y:S03]  /*173c0*/  HMMA.16816.F32 R4, R152.reuse, R156, R4 ;  /* 0x0000009c9804723c */ /* 0x050fe60000001804 */
[----:B--2---:R-:W1:Y:S05]  /*173d0*/  LDSM.16.M88.4 R176, [R202] ;  /* 0x00000000cab0783b */ /* 0x004e6a0000000200 */
[C---:B------:R-:W-:Y:S01]  /*173e0*/  HMMA.16816.F32 R8, R152.reuse, R158, R8 ;  /* 0x0000009e9808723c */ /* 0x040fe20000001808 */
[----:B------:R-:W-:Y:S07]  /*173f0*/  LDSM.16.M88.4 R156, [R214+0x14080] ;  /* 0x01408000d69c783b */ /* 0x000fee0000000200 */
[C---:B-----5:R-:W-:Y:S08]  /*17400*/  HMMA.16816.F32 R12, R152.reuse, R160, R12 ;  /* 0x000000a0980c723c */ /* 0x060ff0000000180c */
[----:B------:R-:W-:Y:S01]  /*17410*/  HMMA.16816.F32 R16, R152, R162, R16 ;  /* 0x000000a29810723c */ /* 0x000fe20000001810 */
[----:B------:R-:W2:Y:S05]  /*17420*/  LDSM.16.M88.4 R152, [R202+0x800] ;  /* 0x00080000ca98783b */ /* 0x000eaa0000000200 */
[----:B------:R-:W4:Y:S02]  /*17430*/  LDSM.16.M88.4 R160, [R213+0xd080] ;  /* 0x00d08000d5a0783b */ /* 0x000f240000000200 */
[C---:B---3--:R-:W-:Y:S08]  /*17440*/  HMMA.16816.F32 R4, R164.reuse, R168, R4 ;  /* 0x000000a8a404723c */ /* 0x048ff00000001804 */
[C---:B------:R-:W-:Y:S01]  /*17450*/  HMMA.16816.F32 R8, R164.reuse, R170, R8 ;  /* 0x000000aaa408723c */ /* 0x040fe20000001808 */
[----:B------:R-:W-:Y:S07]  /*17460*/  LDSM.16.M88.4 R168, [R201] ;  /* 0x00000000c9a8783b */ /* 0x000fee0000000200 */
[C---:B------:R-:W-:Y:S08]  /*17470*/  HMMA.16816.F32 R12, R164.reuse, R148, R12 ;  /* 0x00000094a40c723c */ /* 0x040ff0000000180c */
[----:B------:R-:W-:Y:S01]  /*17480*/  HMMA.16816.F32 R16, R164, R150, R16 ;  /* 0x00000096a410723c */ /* 0x000fe20000001810 */
[----:B------:R-:W3:Y:S05]  /*17490*/  LDSM.16.M88.4 R148, [R213+0xd880] ;  /* 0x00d88000d594783b */ /* 0x000eea0000000200 */
[----:B------:R-:W5:Y:S02]  /*174a0*/  LDSM.16.M88.4 R164, [R210+0x14080] ;  /* 0x01408000d2a4783b */ /* 0x000f640000000200 */
[C---:B-1----:R-:W-:Y:S08]  /*174b0*/  HMMA.16816.F32 R4, R172.reuse, R176, R4 ;  /* 0x000000b0ac04723c */ /* 0x042ff00000001804 */
[C---:B------:R-:W-:Y:S01]  /*174c0*/  HMMA.16816.F32 R8, R172.reuse, R178, R8 ;  /* 0x000000b2ac08723c */ /* 0x040fe20000001808 */
[----:B------:R-:W-:Y:S07]  /*174d0*/  LDSM.16.M88.4 R176, [R208+0xd080] ;  /* 0x00d08000d0b0783b */ /* 0x000fee0000000200 */
[C---:B--2---:R-:W-:Y:S08]  /*174e0*/  HMMA.16816.F32 R12, R172.reuse, R152, R12 ;  /* 0x00000098ac0c723c */ /* 0x044ff0000000180c */
[----:B------:R-:W-:Y:S01]  /*174f0*/  HMMA.16816.F32 R16, R172, R154, R16 ;  /* 0x0000009aac10723c */ /* 0x000fe20000001810 */
[----:B------:R-:W1:Y:S05]  /*17500*/  LDSM.16.M88.4 R152, [R200] ;  /* 0x00000000c898783b */ /* 0x000e6a0000000200 */
[----:B------:R-:W2:Y:S02]  /*17510*/  LDSM.16.M88.4 R172, [R209+0x14080] ;  /* 0x01408000d1ac783b */ /* 0x000ea40000000200 */
[C---:B----4-:R-:W-:Y:S08]  /*17520*/  HMMA.16816.F32 R4, R156.reuse, R160, R4 ;  /* 0x000000a09c04723c */ /* 0x050ff00000001804 */
[C---:B------:R-:W-:Y:S01]  /*17530*/  HMMA.16816.F32 R8, R156.reuse, R162, R8 ;  /* 0x000000a29c08723c */ /* 0x040fe20000001808 */
[----:B------:R-:W-:Y:S07]  /*17540*/  LDSM.16.M88.4 R160, [R202+0x1000] ;  /* 0x00100000caa0783b */ /* 0x000fee0000000200 */
[C---:B---3--:R-:W-:Y:S08]  /*17550*/  HMMA.16816.F32 R12, R156.reuse, R148, R12 ;  /* 0x000000949c0c723c */ /* 0x048ff0000000180c */
[----:B------:R-:W-:Y:S01]  /*17560*/  HMMA.16816.F32 R16, R156, R150, R16 ;  /* 0x000000969c10723c */ /* 0x000fe20000001810 */
[----:B------:R-:W3:Y:S05]  /*17570*/  LDSM.16.M88.4 R148, [R208+0xd880] ;  /* 0x00d88000d094783b */ /* 0x000eea0000000200 */
[----:B------:R-:W4:Y:S02]  /*17580*/  LDSM.16.M88.4 R156, [R207+0x14080] ;  /* 0x01408000cf9c783b */ /* 0x000f240000000200 */
[C---:B-----5:R-:W-:Y:S08]  /*17590*/  HMMA.16816.F32 R4, R164.reuse, R168, R4 ;  /* 0x000000a8a404723c */ /* 0x060ff00000001804 */
[C---:B------:R-:W-:Y:S01]  /*175a0*/  HMMA.16816.F32 R8, R164.reuse, R170, R8 ;  /* 0x000000aaa408723c */ /* 0x040fe20000001808 */
[----:B------:R-:W-:Y:S07]  /*175b0*/  LDSM.16.M88.4 R168, [R213+0xe080] ;  /* 0x00e08000d5a8783b */ /* 0x000fee0000000200 */
[C---:B-1----:R-:W-:Y:S08]  /*175c0*/  HMMA.16816.F32 R12, R164.reuse, R152, R12 ;  /* 0x00000098a40c723c */ /* 0x042ff0000000180c */
[----:B------:R-:W-:Y:S01]  /*175d0*/  HMMA.16816.F32 R16, R164, R154, R16 ;  /* 0x0000009aa410723c */ /* 0x000fe20000001810 */
[----:B------:R-:W1:Y:S05]  /*175e0*/  LDSM.16.M88.4 R152, [R202+0x1800] ;  /* 0x00180000ca98783b */ /* 0x000e6a0000000200 */
[----:B------:R-:W5:Y:S02]  /*175f0*/  LDSM.16.M88.4 R164, [R214+0x18080] ;  /* 0x01808000d6a4783b */ /* 0x000f640000000200 */
[C---:B--2---:R-:W-:Y:S08]  /*17600*/  HMMA.16816.F32 R4, R172.reuse, R176, R4 ;  /* 0x000000b0ac04723c */ /* 0x044ff00000001804 */
[C---:B------:R-:W-:Y:S01]  /*17610*/  HMMA.16816.F32 R8, R172.reuse, R178, R8 ;  /* 0x000000b2ac08723c */ /* 0x040fe20000001808 */
[----:B------:R-:W-:Y:S07]  /*17620*/  LDSM.16.M88.4 R176, [R199] ;  /* 0x00000000c7b0783b */ /* 0x000fee0000000200 */
[C---:B---3--:R-:W-:Y:S08]  /*17630*/  HMMA.16816.F32 R12, R172.reuse, R148, R12 ;  /* 0x00000094ac0c723c */ /* 0x048ff0000000180c */
[----:B------:R-:W-:Y:S01]  /*17640*/  HMMA.16816.F32 R16, R172, R150, R16 ;  /* 0x00000096ac10723c */ /* 0x000fe20000001810 */
[----:B------:R-:W2:Y:S05]  /*17650*/  LDSM.16.M88.4 R148, [R213+0xe880] ;  /* 0x00e88000d594783b */ /* 0x000eaa0000000200 */
[----:B------:R-:W3:Y:S02]  /*17660*/  LDSM.16.M88.4 R172, [R210+0x18080] ;  /* 0x01808000d2ac783b */ /* 0x000ee40000000200 */
[C---:B----4-:R-:W-:Y:S08]  /*17670*/  HMMA.16816.F32 R4, R156.reuse, R160, R4 ;  /* 0x000000a09c04723c */ /* 0x050ff00000001804 */
[C---:B------:R-:W-:Y:S01]  /*17680*/  HMMA.16816.F32 R8, R156.reuse, R162, R8 ;  /* 0x000000a29c08723c */ /* 0x040fe20000001808 */
[----:B------:R-:W-:Y:S07]  /*17690*/  LDSM.16.M88.4 R160, [R208+0xe080] ;  /* 0x00e08000d0a0783b */ /* 0x000fee0000000200 */
[C---:B-1----:R-:W-:Y:S08]  /*176a0*/  HMMA.16816.F32 R12, R156.reuse, R152, R12 ;  /* 0x000000989c0c723c */ /* 0x042ff0000000180c */
[----:B------:R-:W-:Y:S01]  /*176b0*/  HMMA.16816.F32 R16, R156, R154, R16 ;  /* 0x0000009a9c10723c */ /* 0x000fe20000001810 */
[----:B------:R-:W1:Y:S05]  /*176c0*/  LDSM.16.M88.4 R152, [R198] ;  /* 0x00000000c698783b */ /* 0x000e6a0000000200 */
[----:B------:R-:W4:Y:S02]  /*176d0*/  LDSM.16.M88.4 R156, [R209+0x18080] ;  /* 0x01808000d19c783b */ /* 0x000f240000000200 */
[C---:B-----5:R-:W-:Y:S08]  /*176e0*/  HMMA.16816.F32 R4, R164.reuse, R168, R4 ;  /* 0x000000a8a404723c */ /* 0x060ff00000001804 */
[C---:B------:R-:W-:Y:S01]  /*176f0*/  HMMA.16816.F32 R8, R164.reuse, R170, R8 ;  /* 0x000000aaa408723c */ /* 0x040fe20000001808 */
[----:B------:R-:W-:Y:S07]  /*17700*/  LDSM.16.M88.4 R168, [R202+0x2000] ;  /* 0x00200000caa8783b */ /* 0x000fee0000000200 */
[C---:B--2---:R-:W-:Y:S08]  /*17710*/  HMMA.16816.F32 R12, R164.reuse, R148, R12 ;  /* 0x00000094a40c723c */ /* 0x044ff0000000180c */
[----:B------:R-:W-:Y:S01]  /*17720*/  HMMA.16816.F32 R16, R164, R150, R16 ;  /* 0x00000096a410723c */ /* 0x000fe20000001810 */
[----:B------:R-:W2:Y:S05]  /*17730*/  LDSM.16.M88.4 R148, [R208+0xe880] ;  /* 0x00e88000d094783b */ /* 0x000eaa0000000200 */
[----:B------:R-:W5:Y:S02]  /*17740*/  LDSM.16.M88.4 R164, [R207+0x18080] ;  /* 0x01808000cfa4783b */ /* 0x000f640000000200 */
[C---:B---3--:R-:W-:Y:S08]  /*17750*/  HMMA.16816.F32 R4, R172.reuse, R176, R4 ;  /* 0x000000b0ac04723c */ /* 0x048ff00000001804 */
[C---:B------:R-:W-:Y:S01]  /*17760*/  HMMA.16816.F32 R8, R172.reuse, R178, R8 ;  /* 0x000000b2ac08723c */ /* 0x040fe20000001808 */
[----:B------:R-:W-:Y:S07]  /*17770*/  LDSM.16.M88.4 R176, [R213+0xf080] ;  /* 0x00f08000d5b0783b */ /* 0x000fee0000000200 */
[C---:B-1----:R-:W-:Y:S08]  /*17780*/  HMMA.16816.F32 R12, R172.reuse, R152, R12 ;  /* 0x00000098ac0c723c */ /* 0x042ff0000000180c */
[----:B------:R-:W-:Y:S01]  /*17790*/  HMMA.16816.F32 R16, R172, R154, R16 ;  /* 0x0000009aac10723c */ /* 0x000fe20000001810 */
[----:B------:R-:W1:Y:S05]  /*177a0*/  LDSM.16.M88.4 R152, [R202+0x2800] ;  /* 0x00280000ca98783b */ /* 0x000e6a0000000200 */
[----:B------:R-:W3:Y:S02]  /*177b0*/  LDSM.16.M88.4 R172, [R214+0x1c080] ;  /* 0x01c08000d6ac783b */ /* 0x000ee40000000200 */
[C---:B----4-:R-:W-:Y:S08]  /*177c0*/  HMMA.16816.F32 R4, R156.reuse, R160, R4 ;  /* 0x000000a09c04723c */ /* 0x050ff00000001804 */
[C---:B------:R-:W-:Y:S01]  /*177d0*/  HMMA.16816.F32 R8, R156.reuse, R162, R8 ;  /* 0x000000a29c08723c */ /* 0x040fe20000001808 */
[----:B------:R-:W-:Y:S07]  /*177e0*/  LDSM.16.M88.4 R160, [R197] ;  /* 0x00000000c5a0783b */ /* 0x000fee0000000200 */
[C---:B--2---:R-:W-:Y:S08]  /*177f0*/  HMMA.16816.F32 R12, R156.reuse, R148, R12 ;  /* 0x000000949c0c723c */ /* 0x044ff0000000180c */
[----:B------:R-:W-:Y:S01]  /*17800*/  HMMA.16816.F32 R16, R156, R150, R16 ;  /* 0x000000969c10723c */ /* 0x000fe20000001810 */
[----:B------:R-:W2:Y:S05]  /*17810*/  LDSM.16.M88.4 R148, [R213+0xf880] ;  /* 0x00f88000d594783b */ /* 0x000eaa0000000200 */
[----:B------:R-:W4:Y:S02]  /*17820*/  LDSM.16.M88.4 R156, [R210+0x1c080] ;  /* 0x01c08000d29c783b */ /* 0x000f240000000200 */
[C---:B-----5:R-:W-:Y:S08]  /*17830*/  HMMA.16816.F32 R4, R164.reuse, R168, R4 ;  /* 0x000000a8a404723c */ /* 0x060ff00000001804 */
[C---:B------:R-:W-:Y:S01]  /*17840*/  HMMA.16816.F32 R8, R164.reuse, R170, R8 ;  /* 0x000000aaa408723c */ /* 0x040fe20000001808 */
[----:B------:R-:W-:Y:S07]  /*17850*/  LDSM.16.M88.4 R168, [R208+0xf080] ;  /* 0x00f08000d0a8783b */ /* 0x000fee0000000200 */
[C---:B-1----:R-:W-:Y:S08]  /*17860*/  HMMA.16816.F32 R12, R164.reuse, R152, R12 ;  /* 0x00000098a40c723c */ /* 0x042ff0000000180c */
[----:B------:R-:W-:Y:S01]  /*17870*/  HMMA.16816.F32 R16, R164, R154, R16 ;  /* 0x0000009aa410723c */ /* 0x000fe20000001810 */
[----:B------:R-:W1:Y:S05]  /*17880*/  LDSM.16.M88.4 R152, [R196] ;  /* 0x00000000c498783b */ /* 0x000e6a0000000200 */
[----:B------:R-:W5:Y:S02]  /*17890*/  LDSM.16.M88.4 R164, [R209+0x1c080] ;  /* 0x01c08000d1a4783b */ /* 0x000f640000000200 */
[C---:B---3--:R-:W-:Y:S08]  /*178a0*/  HMMA.16816.F32 R4, R172.reuse, R176, R4 ;  /* 0x000000b0ac04723c */ /* 0x048ff00000001804 */
[C---:B------:R-:W-:Y:S01]  /*178b0*/  HMMA.16816.F32 R8, R172.reuse, R178, R8 ;  /* 0x000000b2ac08723c */ /* 0x040fe20000001808 */
[----:B------:R-:W-:Y:S07]  /*178c0*/  LDSM.16.M88.4 R176, [R202+0x3000] ;  /* 0x00300000cab0783b */ /* 0x000fee0000000200 */
[C---:B--2---:R-:W-:Y:S08]  /*178d0*/  HMMA.16816.F32 R12, R172.reuse, R148, R12 ;  /* 0x00000094ac0c723c */ /* 0x044ff0000000180c */
[----:B------:R-:W-:Y:S01]  /*178e0*/  HMMA.16816.F32 R16, R172, R150, R16 ;  /* 0x00000096ac10723c */ /* 0x000fe20000001810 */
[----:B------:R-:W2:Y:S05]  /*178f0*/  LDSM.16.M88.4 R148, [R208+0xf880] ;  /* 0x00f88000d094783b */ /* 0x000eaa0000000200 */
[----:B------:R-:W3:Y:S02]  /*17900*/  LDSM.16.M88.4 R172, [R207+0x1c080] ;  /* 0x01c08000cfac783b */ /* 0x000ee40000000200 */
[C---:B----4-:R-:W-:Y:S08]  /*17910*/  HMMA.16816.F32 R4, R156.reuse, R160, R4 ;  /* 0x000000a09c04723c */ /* 0x050ff00000001804 */
[C---:B------:R-:W-:Y:S08]  /*17920*/  HMMA.16816.F32 R8, R156.reuse, R162, R8 ;  /* 0x000000a29c08723c */ /* 0x040ff00000001808 */
[C---:B-1----:R-:W-:Y:S08]  /*17930*/  HMMA.16816.F32 R12, R156.reuse, R152, R12 ;  /* 0x000000989c0c723c */ /* 0x042ff0000000180c */
[----:B------:R-:W-:Y:S08]  /*17940*/  HMMA.16816.F32 R16, R156, R154, R16 ;  /* 0x0000009a9c10723c */ /* 0x000ff00000001810 */
[C---:B-----5:R-:W-:Y:S08]  /*17950*/  HMMA.16816.F32 R4, R164.reuse, R168, R4 ;  /* 0x000000a8a404723c */ /* 0x060ff00000001804 */
[C---:B------:R-:W-:Y:S08]  /*17960*/  HMMA.16816.F32 R8, R164.reuse, R170, R8 ;  /* 0x000000aaa408723c */ /* 0x040ff00000001808 */
[C---:B--2---:R-:W-:Y:S08]  /*17970*/  HMMA.16816.F32 R12, R164.reuse, R148, R12 ;  /* 0x00000094a40c723c */ /* 0x044ff0000000180c */
[----:B------:R-:W-:Y:S01]  /*17980*/  HMMA.16816.F32 R16, R164, R150, R16 ;  /* 0x00000096a410723c */ /* 0x000fe20000001810 */
[----:B------:R-:W1:Y:S01]  /*17990*/  LDSM.16.M88.4 R148, [R202+0x3800] ;  /* 0x00380000ca94783b */ /* 0x000e620000000200 */
[----:B------:R-:W-:Y:S04]  /*179a0*/  DEPBAR.LE SB0, 0x0 ;  /* 0x000080000000791a */ /* 0x000fe80000000000 */
[----:B------:R-:W-:Y:S02]  /*179b0*/  BAR.SYNC.DEFER_BLOCKING 0x0 ;  /* 0x0000000000007b1d */ /* 0x000fe40000010000 */
[C---:B---3--:R-:W-:Y:S08]  /*179c0*/  HMMA.16816.F32 R4, R172.reuse, R176, R4 ;  /* 0x000000b0ac04723c */ /* 0x048ff00000001804 */
        /* <DEDUP_REMOVED lines=14> */
[----:B------:R3:W4:Y:S06]  /*17ab0*/  MUFU.TANH R4, R154 ;  /* 0x0000009a00047308 */ /* 0x00072c0000002400 */
[----:B------:R-:W-:Y:S02]  /*17ac0*/  FMUL.FTZ R168, R12, c[0x0][0x320] ;  /* 0x0000c8000ca87a20 */ /* 0x000fe40000410000 */
[----:B------:R-:W-:Y:S02]  /*17ad0*/  FMUL.FTZ R13, R13, c[0x0][0x320] ;  /* 0x0000c8000d0d7a20 */ /* 0x000fe40000410000 */
[----:B------:R3:W1:Y:S01]  /*17ae0*/  MUFU.TANH R5, R153 ;  /* 0x0000009900057308 */ /* 0x0006620000002400 */
        /* <DEDUP_REMOVED lines=19> */
[----:B--2-4-:R-:W-:Y:S01]  /*17c20*/  IMAD.MOV.U32 R217, RZ, RZ, RZ ;  /* 0x000000ffffd97224 */ /* 0x014fe200078e00ff */
[----:B------:R-:W-:Y:S01]  /*17c30*/  ULEA UR4, UR10, UR16, 0x5 ;  /* 0x000000100a047291 */ /* 0x000fe2000f8e283f */
[----:B------:R-:W-:Y:S05]  /*17c40*/  ISETP.NE.AND P6, PT, R215, 0x1, PT ;  /* 0x00000001d700780c */ /* 0x000fea0003fc5270 */
[----:B------:R-:W-:Y:S05]  /*17c50*/  IMAD.U32 R11, RZ, RZ, UR4 ;  /* 0x00000004ff0b7e24 */ /* 0x000fea000f8e00ff */
[----:B------:R-:W-:Y:S05]  /*17c60*/  IADD3 R218, R11, -0x20, R216 ;  /* 0xffffffe00bda7810 */ /* 0x000fea0007ffe0d8 */
[----:B------:R-:W-:Y:S04]  /*17c70*/  @P6 IMAD.HI.U32 R11, R218, c[0x0][0x2bc], RZ ;  /* 0x0000af00da0b6a27 */ /* 0x000fe800078e00ff */
[----:B------:R-:W-:Y:S01]  /*17c80*/  IMAD.MOV.U32 R10, RZ, RZ, R218 ;  /* 0x000000ffff0a7224 */ /* 0x000fe200078e00da */
[----:B------:R-:W-:Y:S04]  /*17c90*/  @P6 SHF.R.U32.HI R10, RZ, c[0x0][0x2c0], R11 ;  /* 0x0000b000ff0a6a19 */ /* 0x000fe8000001160b */
[C---:B---3--:R-:W-:Y:S04]  /*17ca0*/  @!P2 IADD3 R14, P0, R10.reuse, UR18, RZ ;  /* 0x000000120a0eac10 */ /* 0x048fe8000ff1e0ff */
[----:B------:R-:W-:Y:S02]  /*17cb0*/  @!P2 LEA.HI.X.SX32 R11, R10, UR6, 0x1, P0 ;  /* 0x000000060a0bac11 */ /* 0x000fe400080f0eff */
[C---:B------:R-:W-:Y:S04]  /*17cc0*/  @!P2 LEA R12, P0, R14.reuse, c[0x0][0x2a0], 0x2 ;  /* 0x0000a8000e0caa11 */ /* 0x040fe800078010ff */
[----:B------:R-:W-:Y:S01]  /*17cd0*/  @!P2 LEA.HI.X R13, R14, c[0x0][0x2a4], R11, 0x2, P0 ;  /* 0x0000a9000e0daa11 */ /* 0x000fe200000f140b */
[----:B------:R-:W-:Y:S04]  /*17ce0*/  IMAD.MOV R11, RZ, RZ, -R10 ;  /* 0x000000ffff0b7224 */ /* 0x000fe800078e0a0a */
[----:B------:R2:W3:Y:S01]  /*17cf0*/  @!P2 LDG.E R217, [R12.64] ;  /* 0x000000180cd9a981 */ /* 0x0004e2000c1e1900 */
[----:B------:R-:W-:Y:S05]  /*17d00*/  IMAD R218, R11, c[0x0][0x2b8], R218 ;  /* 0x0000ae000bda7a24 */ /* 0x000fea00078e02da */
[----:B------:R-:W-:Y:S05]  /*17d10*/  SHF.R.S32.HI R11, RZ, 0x1f, R218 ;  /* 0x0000001fff0b7819 */ /* 0x000fea00000114da */
[----:B------:R-:W-:Y:S04]  /*17d20*/  IMAD R11, R11, c[0x0][0x1e0], RZ ;  /* 0x000078000b0b7a24 */ /* 0x000fe800078e02ff */
[C---:B------:R-:W-:Y:S02]  /*17d30*/  IMAD R11, R218.reuse, c[0x0][0x1e4], R11 ;  /* 0x00007900da0b7a24 */ /* 0x040fe400078e020b */
[----:B--2---:R-:W-:Y:S04]  /*17d40*/  IMAD.WIDE.U32 R12, R218, c[0x0][0x1e0], RZ ;  /* 0x00007800da0c7a25 */ /* 0x004fe800078e00ff */
[----:B------:R-:W-:Y:S01]  /*17d50*/  IMAD.IADD R13, R13, 0x1, R11 ;  /* 0x000000010d0d7824 */ /* 0x000fe200078e020b */
[----:B---3--:R-:W-:Y:S03]  /*17d60*/  SHF.R.S32.HI R10, RZ, 0x1f, R217 ;  /* 0x0000001fff0a7819 */ /* 0x008fe600000114d9 */
        /* <DEDUP_REMOVED lines=15> */
[C---:B------:R-:W-:Y:S04]  /*17e60*/  IADD3 R12, P0, R10.reuse, R227, RZ ;  /* 0x000000e30a0c7210 */ /* 0x040fe80007f1e0ff */
[----:B------:R2:W-:Y:S01]  /*17e70*/  LDGSTS.E.BYPASS.LTC128B.128 [R220+0xd080], [R14.64], !P1 ;  /* 0x0d0800000edc7fae */ /* 0x0005e2000c901d58 */
[C---:B------:R-:W-:Y:S01]  /*17e80*/  IMAD.X R13, R11.reuse, 0x1, R228, P0 ;  /* 0x000000010b0d7824 */ /* 0x040fe200000e06e4 */
[----:B------:R-:W-:Y:S04]  /*17e90*/  IADD3 R10, P0, R10, R231, RZ ;  /* 0x000000e70a0a7210 */ /* 0x000fe80007f1e0ff */
[----:B------:R2:W-:Y:S01]  /*17ea0*/  LDGSTS.E.BYPASS.LTC128B.128 [R220+0xe080], [R12.64], !P4 ;  /* 0x0e0800000cdc7fae */ /* 0x0005e2000e101d58 */
[----:B------:R-:W-:Y:S05]  /*17eb0*/  IMAD.X R11, R11, 0x1, R229, P0 ;  /* 0x000000010b0b7824 */ /* 0x000fea00000e06e5 */
[----:B------:R2:W-:Y:S03]  /*17ec0*/  LDGSTS.E.BYPASS.LTC128B.128 [R220+0xf080], [R10.64], !P3 ;  /* 0x0f0800000adc7fae */ /* 0x0005e6000d901d58 */
.L_x_485:
[----:B--2-4-:R-:W-:Y:S01]  /*17ed0*/  PLOP3.LUT P0, PT, PT, PT, UP3, 0x80, 0x0 ;  /* 0x000000000000781c */ /* 0x014fe20003f0f038 */
[----:B------:R-:W0:Y:S01]  /*17ee0*/  LDGDEPBAR ;  /* 0x00000000000079af */ /* 0x000e220000000000 */
[----:B---3--:R-:W-:Y:S01]  /*17ef0*/  IMAD.MOV.U32 R17, RZ, RZ, R221 ;  /* 0x000000ffff117224 */ /* 0x008fe200078e00dd */
[----:B------:R-:W-:Y:S01]  /*17f00*/  USHF.L.U32 UR4, UR10, 0x5, URZ ;  /* 0x000000050a047899 */ /* 0x000fe2000800063f */
[----:B------:R-:W-:Y:S05]  /*17f10*/  IMAD.U32 R13, RZ, RZ, UR20 ;  /* 0x00000014ff0d7e24 */ /* 0x000fea000f8e00ff */
[----:B------:R-:W-:Y:S04]  /*17f20*/  IMAD.U32 R11, RZ, RZ, UR4 ;  /* 0x00000004ff0b7e24 */ /* 0x000fe8000f8e00ff */
[----:B------:R-:W-:Y:S01]  /*17f30*/  @P0 IMAD.HI.U32 R10, R221, c[0x0][0x2c8], RZ ;  /* 0x0000b200dd0a0a27 */ /* 0x000fe200078e00ff */
[----:B------:R-:W-:Y:S11]  /*17f40*/  PLOP3.LUT P0, PT, PT, PT, UP3, 0x80, 0x0 ;  /* 0x000000000000781c */ /* 0x000ff60003f0f038 */
[----:B------:R-:W-:Y:S02]  /*17f50*/  @!UPT UIADD3 URZ, URZ, URZ, URZ ;  /* 0x0000003f3f3ff290 */ /* 0x000fe4000fffe03f */
[----:B------:R-:W-:Y:S02]  /*17f60*/  @P0 SHF.R.U32.HI R17, RZ, c[0x0][0x2cc], R10 ;  /* 0x0000b300ff110a19 */ /* 0x000fe4000001160a */
[----:B------:R-:W-:Y:S02]  /*17f70*/  PLOP3.LUT P0, PT, PT, PT, UP2, 0x40, 0x0 ;  /* 0x000000000000781c */ /* 0x000fe40003f0e828 */
[----:B------:R-:W-:Y:S01]  /*17f80*/  IADD3 R10, -R222, 0x1, -R11 ;  /* 0x00000001de0a7810 */ /* 0x000fe20007ffe90b */
[----:B------:R-:W2:Y:S03]  /*17f90*/  SHFL.IDX PT, R19, R17, RZ, 0x1c1f ;  /* 0x001c1fff11137589 */ /* 0x000ea600000e0000 */
        /* <DEDUP_REMOVED lines=20> */
.L_x_488:
[----:B------:R-:W-:Y:S04]  /*180e0*/  MOV R10, c[0x0][0x32c] ;  /* 0x0000cb00000a7a02 */ /* 0x000fe80000000f00 */
[----:B------:R-:W-:Y:S11]  /*180f0*/  ISETP.NE.AND P0, PT, R10, 0x1, PT ;  /* 0x000000010a00780c */ /* 0x000ff60003f05270 */
[----:B------:R-:W-:Y:S02]  /*18100*/  @!UPT UIADD3 URZ, URZ, URZ, URZ ;  /* 0x0000003f3f3ff290 */ /* 0x000fe4000fffe03f */
[----:B------:R-:W-:Y:S05]  /*18110*/  @P0 IMAD.HI.U32 R10, R12, c[0x0][0x330], RZ ;  /* 0x0000cc000c0a0a27 */ /* 0x000fea00078e00ff */
[----:B------:R-:W-:Y:S02]  /*18120*/  @P0 SHF.R.U32.HI R12, RZ, c[0x0][0x334], R10 ;  /* 0x0000cd00ff0c0a19 */ /* 0x000fe4000001160a */
.L_x_489:
[----:B------:R-:W-:Y:S05]  /*18130*/  BSYNC B0 ;  /* 0x0000000000007941 */ /* 0x000fea0003800000 */
.L_x_487:
[----:B------:R-:W-:Y:S04]  /*18140*/  IMAD R19, R12, c[0x0][0x32c], -R11 ;  /* 0x0000cb000c137a24 */ /* 0x000fe800078e0a0b */
[----:B------:R-:W-:Y:S05]  /*18150*/  IMAD.IADD R10, R19, 0x1, -R222 ;  /* 0x00000001130a7824 */ /* 0x000fea00078e0ade */
[----:B------:R-:W-:Y:S02]  /*18160*/  IADD3 R19, R10, c[0x0][0x32c], RZ ;  /* 0x0000cb000a137a10 */ /* 0x000fe40007ffe0ff */
[----:B------:R-:W-:Y:S02]  /*18170*/  IMNMX R15, R15, R10, !PT ;  /* 0x0000000a0f0f7217 */ /* 0x000fe40007800200 */
[----:B------:R-:W-:Y:S02]  /*18180*/  IMNMX R16, R16, R19, PT ;  /* 0x0000001310107217 */ /* 0x000fe40003800200 */
.L_x_486:
[----:B------:R-:W-:Y:S06]  /*18190*/  UISETP.GT.AND UP0, UPT, UR10, -0x1, UPT ;  /* 0xffffffff0a00788c */ /* 0x000fec000bf04270 */
[----:B------:R-:W-:Y:S04]  /*181a0*/  PLOP3.LUT P0, PT, PT, PT, UP0, 0x80, 0x0 ;  /* 0x000000000000781c */ /* 0x000fe80003f0f008 */
[C---:B------:R-:W-:Y:S04]  /*181b0*/  ISETP.GT.AND P0, PT, R15.reuse, RZ, P0 ;  /* 0x000000ff0f00720c */ /* 0x040fe80000704270 */
[----:B------:R-:W-:Y:S04]  /*181c0*/  ISETP.LT.OR P0, PT, R16, 0x1, P0 ;  /* 0x000000011000780c */ /* 0x000fe80000701670 */
[----:B------:R-:W-:Y:S02]  /*181d0*/  FSEL R12, R0, -INF , !P0 ;  /* 0xff800000000c7808 */ /* 0x000fe40004000000 */
[----:B------:R-:W-:Y:S04]  /*181e0*/  PLOP3.LUT P0, PT, PT, PT, UP0, 0x80, 0x0 ;  /* 0x000000000000781c */ /* 0x000fe80003f0f008 */
[C---:B------:R-:W-:Y:S04]  /*181f0*/  ISETP.GT.AND P0, PT, R15.reuse, 0x1, P0 ;  /* 0x000000010f00780c */ /* 0x040fe80000704270 */
[----:B------:R-:W-:Y:S04]  /*18200*/  ISETP.LT.OR P0, PT, R16, 0x2, P0 ;  /* 0x000000021000780c */ /* 0x000fe80000701670 */
[----:B-1----:R-:W-:Y:S02]  /*18210*/  FSEL R152, R152, -INF , !P0 ;  /* 0xff80000098987808 */ /* 0x002fe40004000000 */
[----:B------:R-:W-:Y:S04]  /*18220*/  PLOP3.LUT P0, PT, PT, PT, UP0, 0x80, 0x0 ;  /* 0x000000000000781c */ /* 0x000fe80003f0f008 */
        /* <DEDUP_REMOVED lines=10> */
[----:B------:R-:W-:Y:S01]  /*182d0*/  ISETP.LT.OR P0, PT, R16, 0x11, P0 ;  /* 0x000000111000780c */ /* 0x000fe20000701670 */
[--C-:B-1----:R-:W-:Y:S03]  /*182e0*/  IMAD.IADD R14, R14, 0x1, R7.reuse ;  /* 0x000000010e0e7824 */ /* 0x102fe600078e0207 */
[----:B------:R-:W-:Y:S01]  /*182f0*/  FSEL R168, R168, -INF , !P0 ;  /* 0xff800000a8a87808 */ /* 0x000fe20004000000 */
[----:B------:R-:W-:Y:S01]  /*18300*/  IMAD.IADD R0, R13, 0x1, R7 ;  /* 0x000000010d007824 */ /* 0x000fe200078e0207 */
        /* <DEDUP_REMOVED lines=29> */
.L_x_492:
[----:B------:R-:W-:Y:S04]  /*184e0*/  MOV R7, c[0x0][0x32c] ;  /* 0x0000cb0000077a02 */ /* 0x000fe80000000f00 */
[----:B------:R-:W-:Y:S11]  /*184f0*/  ISETP.NE.AND P0, PT, R7, 0x1, PT ;  /* 0x000000010700780c */ /* 0x000ff60003f05270 */
[----:B------:R-:W-:Y:S02]  /*18500*/  @!UPT UIADD3 URZ, URZ, URZ, URZ ;  /* 0x0000003f3f3ff290 */ /* 0x000fe4000fffe03f */
[----:B------:R-:W-:Y:S05]  /*18510*/  @P0 IMAD.HI.U32 R7, R16, c[0x0][0x330], RZ ;  /* 0x0000cc0010070a27 */ /* 0x000fea00078e00ff */
[----:B------:R-:W-:Y:S02]  /*18520*/  @P0 SHF.R.U32.HI R16, RZ, c[0x0][0x334], R7 ;  /* 0x0000cd00ff100a19 */ /* 0x000fe40000011607 */
.L_x_493:
[----:B------:R-:W-:Y:S05]  /*18530*/  BSYNC B0 ;  /* 0x0000000000007941 */ /* 0x000fea0003800000 */
.L_x_491:
[----:B------:R-:W-:Y:S04]  /*18540*/  IMAD R11, R16, c[0x0][0x32c], -R11 ;  /* 0x0000cb00100b7a24 */ /* 0x000fe800078e0a0b */
[----:B------:R-:W-:Y:S05]  /*18550*/  IMAD.IADD R11, R11, 0x1, -R222 ;  /* 0x000000010b0b7824 */ /* 0x000fea00078e0ade */
[----:B------:R-:W-:Y:S02]  /*18560*/  IADD3 R7, R11, c[0x0][0x32c], RZ ;  /* 0x0000cb000b077a10 */ /* 0x000fe40007ffe0ff */
[----:B------:R-:W-:Y:S02]  /*18570*/  IMNMX R0, R0, R11, !PT ;  /* 0x0000000b00007217 */ /* 0x000fe40007800200 */
[----:B------:R-:W-:Y:S02]  /*18580*/  IMNMX R14, R14, R7, PT ;  /* 0x000000070e0e7217 */ /* 0x000fe40003800200 */
.L_x_490:
[----:B------:R-:W-:Y:S01]  /*18590*/  PLOP3.LUT P0, PT, PT, PT, UP0, 0x80, 0x0 ;  /* 0x000000000000781c */ /* 0x000fe20003f0f008 */
[----:B------:R-:W-:Y:S03]  /*185a0*/  LDSM.16.MT88.4 R156, [R206+0x8080] ;  /* 0x00808000ce9c783b */ /* 0x000fe60000004200 */
[----:B------:R-:W-:Y:S04]  /*185b0*/  ISETP.GT.AND P0, PT, R0, RZ, P0 ;  /* 0x000000ff0000720c */ /* 0x000fe80000704270 */
[----:B------:R-:W-:Y:S01]  /*185c0*/  ISETP.LT.OR P0, PT, R14, 0x1, P0 ;  /* 0x000000010e00780c */ /* 0x000fe20000701670 */
[----:B------:R-:W-:Y:S03]  /*185d0*/  LDSM.16.MT88.4 R172, [R204+0x9880] ;  /* 0x00988000ccac783b */ /* 0x000fe60000004200 */
[----:B------:R-:W-:Y:S02]  /*185e0*/  FSEL R15, R4, -INF , !P0 ;  /* 0xff800000040f7808 */ /* 0x000fe40004000000 */
[----:B------:R-:W-:Y:S03]  /*185f0*/  PLOP3.LUT P0, PT, PT, PT, UP0, 0x80, 0x0 ;  /* 0x000000000000781c */ /* 0x000fe60003f0f008 */
[----:B------:R-:W-:Y:S01]  /*18600*/  LDSM.16.MT88.4 R176, [R211+0xa880] ;  /* 0x00a88000d3b0783b */ /* 0x000fe20000004200 */
[----:B------:R-:W-:Y:S04]  /*18610*/  ISETP.GT.AND P0, PT, R0, 0x1, P0 ;  /* 0x000000010000780c */ /* 0x000fe80000704270 */
[----:B------:R-:W-:Y:S03]  /*18620*/  ISETP.LT.OR P0, PT, R14, 0x2, P0 ;  /* 0x000000020e00780c */ /* 0x000fe60000701670 */
[----:B------:R-:W-:Y:S01]  /*18630*/  LDSM.16.MT88.4 R180, [R206+0xa880] ;  /* 0x00a88000ceb4783b */ /* 0x000fe20000004200 */
[----:B------:R-:W-:Y:S02]  /*18640*/  FSEL R13, R5, -INF , !P0 ;  /* 0xff800000050d7808 */ /* 0x000fe40004000000 */
[----:B------:R-:W-:Y:S02]  /*18650*/  PLOP3.LUT P0, PT, PT, PT, UP0, 0x80, 0x0 ;  /* 0x000000000000781c */ /* 0x000fe40003f0f008 */
[----:B------:R-:W-:Y:S02]  /*18660*/  FMNMX.FTZ R5, R12, R3, !PT ;  /* 0x000000030c057209 */ /* 0x000fe40007810000 */
[----:B------:R-:W-:Y:S01]  /*18670*/  ISETP.GT.AND P0, PT, R0, 0x8, P0 ;  /* 0x000000080000780c */ /* 0x000fe20000704270 */
[----:B------:R-:W-:Y:S01]  /*18680*/  LDSM.16.MT88.4 R184, [R204+0xa880] ;  /* 0x00a88000ccb8783b */ /* 0x000fe20000004200 */
[----:B------:R-:W-:Y:S02]  /*18690*/  FMNMX.FTZ R5, R152, R5, !PT ;  /* 0x0000000598057209 */ /* 0x000fe40007810000 */
[----:B------:R-:W-:Y:S02]  /*186a0*/  ISETP.LT.OR P0, PT, R14, 0x9, P0 ;  /* 0x000000090e00780c */ /* 0x000fe40000701670 */
[----:B------:R-:W-:Y:S02]  /*186b0*/  FMNMX.FTZ R5, R10, R5, !PT ;  /* 0x000000050a057209 */ /* 0x000fe40007810000 */
[----:B------:R-:W-:Y:S01]  /*186c0*/  FSEL R11, R6, -INF , !P0 ;  /* 0xff800000060b7808 */ /* 0x000fe20004000000 */
[----:B------:R-:W-:Y:S01]  /*186d0*/  LDSM.16.MT88.4 R188, [R211+0xb880] ;  /* 0x00b88000d3bc783b */ /* 0x000fe20000004200 */
[----:B------:R-:W-:Y:S02]  /*186e0*/  PLOP3.LUT P0, PT, PT, PT, UP0, 0x80, 0x0 ;  /* 0x000000000000781c */ /* 0x000fe40003f0f008 */
[----:B------:R-:W-:Y:S02]  /*186f0*/  FMNMX.FTZ R5, R8, R5, !PT ;  /* 0x0000000508057209 */ /* 0x000fe40007810000 */
[----:B------:R-:W-:Y:S02]  /*18700*/  ISETP.GT.AND P0, PT, R0, 0x9, P0 ;  /* 0x000000090000780c */ /* 0x000fe40000704270 */
[----:B------:R-:W-:Y:S01]  /*18710*/  FMNMX.FTZ R5, R168, R5, !PT ;  /* 0x00000005a8057209 */ /* 0x000fe20007810000 */
[----:B------:R-:W-:Y:S01]  /*18720*/  LDSM.16.MT88.4 R192, [R206+0xb880] ;  /* 0x00b88000cec0783b */ /* 0x000fe20000004200 */
[----:B------:R-:W-:Y:S02]  /*18730*/  ISETP.LT.OR P0, PT, R14, 0xa, P0 ;  /* 0x0000000a0e00780c */ /* 0x000fe40000701670 */
[----:B------:R-:W-:Y:S02]  /*18740*/  FMNMX.FTZ R5, R166, R5, !PT ;  /* 0x00000005a6057209 */ /* 0x000fe40007810000 */
        /* <DEDUP_REMOVED lines=11> */
[----:B------:R-:W-:Y:S02]  /*18800*/  ISETP.GT.AND P0, PT, R0, 0x11, P0 ;  /* 0x000000110000780c */ /* 0x000fe40000704270 */
[----:B------:R-:W-:Y:S02]  /*18810*/  FMNMX.FTZ R6, R11, R6, !PT ;  /* 0x000000060b067209 */ /* 0x000fe40007810000 */
[----:B------:R-:W-:Y:S02]  /*18820*/  ISETP.LT.OR P0, PT, R14, 0x12, P0 ;  /* 0x000000120e00780c */ /* 0x000fe40000701670 */
[----:B------:R-:W-:Y:S02]  /*18830*/  FMNMX.FTZ R16, R9, R6, !PT ;  /* 0x0000000609107209 */ /* 0x000fe40007810000 */
[----:B------:R-:W-:Y:S02]  /*18840*/  FSEL R163, R163, -INF , !P0 ;  /* 0xff800000a3a37808 */ /* 0x000fe40004000000 */
[----:B------:R-:W-:Y:S04]  /*18850*/  PLOP3.LUT P0, PT, PT, PT, UP0, 0x80, 0x0 ;  /* 0x000000000000781c */ /* 0x000fe80003f0f008 */
[----:B------:R-:W-:Y:S02]  /*18860*/  ISETP.GT.AND P0, PT, R0, 0x18, P0 ;  /* 0x000000180000780c */ /* 0x000fe40000704270 */
[----:B-1----:R-:W-:Y:S02]  /*18870*/  FMNMX.FTZ R6, R4, R5, !PT ;  /* 0x0000000504067209 */ /* 0x002fe40007810000 */
[----:B------:R-:W-:Y:S03]  /*18880*/  ISETP.LT.OR P0, PT, R14, 0x19, P0 ;  /* 0x000000190e00780c */ /* 0x000fe60000701670 */
[----:B------:R-:W1:Y:S01]  /*18890*/  SHFL.BFLY PT, R17, R6, 0x1, 0x1f ;  /* 0x0c201f0006117f89 */ /* 0x000e6200000e0000 */
[----:B------:R-:W-:Y:S02]  /*188a0*/  FSEL R161, R161, -INF , !P0 ;  /* 0xff800000a1a17808 */ /* 0x000fe40004000000 */
[----:B------:R-:W-:Y:S01]  /*188b0*/  PLOP3.LUT P0, PT, PT, PT, UP0, 0x80, 0x0 ;  /* 0x000000000000781c */ /* 0x000fe20003f0f008 */
[----:B------:R-:W-:Y:S02]  /*188c0*/  UISETP.GT.AND UP0, UPT, UR10, UR8, UPT ;  /* 0x000000080a00728c */ /* 0x000fe4000bf04270 */
[----:B------:R-:W-:Y:S01]  /*188d0*/  UIADD3 UR10, UR10, -0x1, URZ ;  /* 0xffffffff0a0a7890 */ /* 0x000fe2000fffe03f */
[----:B------:R-:W-:Y:S02]  /*188e0*/  ISETP.GT.AND P0, PT, R0, 0x19, P0 ;  /* 0x000000190000780c */ /* 0x000fe40000704270 */
[----:B------:R-:W-:Y:S02]  /*188f0*/  FMNMX.FTZ R0, R165, R16, !PT ;  /* 0x00000010a5007209 */ /* 0x000fe40007810000 */
[----:B------:R-:W-:Y:S02]  /*18900*/  ISETP.LT.OR P0, PT, R14, 0x1a, P0 ;  /* 0x0000001a0e00780c */ /* 0x000fe40000701670 */
[----:B------:R-:W-:Y:S02]  /*18910*/  FMNMX.FTZ R0, R163, R0, !PT ;  /* 0x00000000a3007209 */ /* 0x000fe40007810000 */
[----:B------:R-:W-:Y:S02]  /*18920*/  FSEL R149, R149, -INF , !P0 ;  /* 0xff80000095957808 */ /* 0x000fe40004000000 */
[----:B------:R-:W-:Y:S04]  /*18930*/  FMNMX.FTZ R0, R161, R0, !PT ;  /* 0x00000000a1007209 */ /* 0x000fe80007810000 */
[----:B------:R-:W-:Y:S02]  /*18940*/  FMNMX.FTZ R4, R149, R0, !PT ;  /* 0x0000000095047209 */ /* 0x000fe40007810000 */
[----:B-1----:R-:W-:Y:S03]  /*18950*/  FMNMX.FTZ R0, R6, R17, !PT ;  /* 0x0000001106007209 */ /* 0x002fe60007810000 */
        /* <DEDUP_REMOVED lines=9> */
[--C-:B------:R-:W-:Y:S02]  /*189f0*/  FFMA.FTZ R239, R168, c[0x0][0x2d0], -R167.reuse ;  /* 0x0000b400a8ef7a23 */ /* 0x100fe400000108a7 */
[----:B------:R-:W-:Y:S01]  /*18a00*/  LDSM.16.MT88.4 R168, [R206+0x9880] ;  /* 0x00988000cea8783b */ /* 0x000fe20000004200 */
[----:B-1----:R-:W-:Y:S01]  /*18a10*/  FMNMX.FTZ R5, R4, R7, !PT ;  /* 0x0000000704057209 */ /* 0x002fe20007810000 */
[--C-:B------:R-:W-:Y:S01]  /*18a20*/  FFMA.FTZ R240, R166, c[0x0][0x2d0], -R167.reuse ;  /* 0x0000b400a6f07a23 */ /* 0x100fe200000108a7 */
[----:B------:R-:W-:Y:S01]  /*18a30*/  FSEL R4, R0, RZ, P0 ;  /* 0x000000ff00047208 */ /* 0x000fe20000000000 */
[--C-:B------:R-:W-:Y:S02]  /*18a40*/  FFMA.FTZ R241, R164, c[0x0][0x2d0], -R167.reuse ;  /* 0x0000b400a4f17a23 */ /* 0x100fe400000108a7 */
[----:B------:R-:W-:Y:S01]  /*18a50*/  FFMA.FTZ R167, R162, c[0x0][0x2d0], -R167 ;  /* 0x0000b400a2a77a23 */ /* 0x000fe200000108a7 */
[----:B------:R-:W1:Y:S01]  /*18a60*/  MUFU.EX2 R151, R151 ;  /* 0x0000009700977308 */ /* 0x000e620000000800 */
[----:B------:R-:W2:Y:S01]  /*18a70*/  SHFL.BFLY PT, R148, R5, 0x1, 0x1f ;  /* 0x0c201f0005947f89 */ /* 0x000ea200000e0000 */
[----:B------:R-:W-:Y:S04]  /*18a80*/  FADD.FTZ R4, -R4, R3 ;  /* 0x0000000304047221 */ /* 0x000fe80000010100 */
[----:B------:R-:W-:Y:S04]  /*18a90*/  FMUL.FTZ R3, R4, c[0x0][0x2d0] ;  /* 0x0000b40004037a20 */ /* 0x000fe80000410000 */
[----:B------:R-:W-:Y:S10]  /*18aa0*/  MUFU.EX2 R150, R150 ;  /* 0x0000009600967308 */ /* 0x000ff40000000800 */
[----:B------:R-:W3:Y:S01]  /*18ab0*/  MUFU.EX2 R3, R3 ;  /* 0x0000000300037308 */ /* 0x000ee20000000800 */
[----:B-1----:R-:W-:Y:S02]  /*18ac0*/  F2FP.PACK_AB R152, R151, R234 ;  /* 0x000000ea9798723e */ /* 0x002fe400000000ff */
[----:B--2---:R-:W-:Y:S04]  /*18ad0*/  FMNMX.FTZ R148, R148, R5, !PT ;  /* 0x0000000594947209 */ /* 0x004fe80007810000 */
[C---:B------:R-:W-:Y:S01]  /*18ae0*/  FSETP.NEU.FTZ.AND P0, PT, R148.reuse, -INF , PT ;  /* 0xff8000009400780b */ /* 0x040fe20003f1d000 */
[C---:B------:R-:W-:Y:S02]  /*18af0*/  FMUL.FTZ R160, R148.reuse, c[0x0][0x2d0] ;  /* 0x0000b40094a07a20 */ /* 0x040fe40000410000 */
[----:B------:R-:W1:Y:S01]  /*18b00*/  MUFU.EX2 R233, R233 ;  /* 0x000000e900e97308 */ /* 0x000e620000000800 */
[----:B------:R-:W-:Y:S02]  /*18b10*/  FSEL R5, R148, RZ, P0 ;  /* 0x000000ff94057208 */ /* 0x000fe40000000000 */
[----:B------:R-:W-:Y:S02]  /*18b20*/  FSEL R160, R160, RZ, P0 ;  /* 0x000000ffa0a07208 */ /* 0x000fe40000000000 */
[----:B------:R-:W-:Y:S01]  /*18b30*/  PLOP3.LUT P0, PT, PT, PT, UP0, 0x80, 0x0 ;  /* 0x000000000000781c */ /* 0x000fe20003f0f008 */
[----:B------:R-:W-:Y:S02]  /*18b40*/  FADD.FTZ R5, -R5, R2 ;  /* 0x0000000205057221 */ /* 0x000fe40000010100 */
[--C-:B------:R-:W-:Y:S02]  /*18b50*/  FFMA.FTZ R238, R15, c[0x0][0x2d0], -R160.reuse ;  /* 0x0000b4000fee7a23 */ /* 0x100fe400000108a0 */
[----:B------:R2:W-:Y:S01]  /*18b60*/  MUFU.EX2 R242, R167 ;  /* 0x000000a700f27308 */ /* 0x0005e20000000800 */
[--C-:B------:R-:W-:Y:S02]  /*18b70*/  FFMA.FTZ R237, R13, c[0x0][0x2d0], -R160.reuse ;  /* 0x0000b4000ded7a23 */ /* 0x100fe400000108a0 */
[----:B------:R-:W4:Y:S01]  /*18b80*/  LDSM.16.MT88.4 R12, [R211+0x8080] ;  /* 0x00808000d30c783b */ /* 0x000f220000004200 */
[--C-:B------:R-:W-:Y:S02]  /*18b90*/  FFMA.FTZ R236, R11, c[0x0][0x2d0], -R160.reuse ;  /* 0x0000b4000bec7a23 */ /* 0x100fe400000108a0 */
[--C-:B------:R-:W-:Y:S02]  /*18ba0*/  FFMA.FTZ R235, R9, c[0x0][0x2d0], -R160.reuse ;  /* 0x0000b40009eb7a23 */ /* 0x100fe400000108a0 */
[----:B------:R-:W-:Y:S02]  /*18bb0*/  FMUL.FTZ R2, R5, c[0x0][0x2d0] ;  /* 0x0000b40005027a20 */ /* 0x000fe40000410000 */
[----:B------:R-:W-:Y:S01]  /*18bc0*/  MUFU.EX2 R238, R238 ;  /* 0x000000ee00ee7308 */ /* 0x000fe20000000800 */
[C---:B---3--:R-:W-:Y:S02]  /*18bd0*/  FMUL.FTZ R4, R3.reuse, R144 ;  /* 0x0000009003047220 */ /* 0x048fe40000410000 */
[----:B------:R-:W-:Y:S01]  /*18be0*/  FMUL.FTZ R5, R3, R145 ;  /* 0x0000009103057220 */ /* 0x000fe20000410000 */
[----:B-1----:R-:W-:Y:S01]  /*18bf0*/  F2FP.PACK_AB R154, R233, R150 ;  /* 0x00000096e99a723e */ /* 0x002fe200000000ff */
[C---:B------:R-:W-:Y:S02]  /*18c00*/  FMUL.FTZ R8, R3.reuse, R140 ;  /* 0x0000008c03087220 */ /* 0x040fe40000410000 */
[C---:B------:R-:W-:Y:S02]  /*18c10*/  FMUL.FTZ R9, R3.reuse, R141 ;  /* 0x0000008d03097220 */ /* 0x040fe40000410000 */
[C---:B------:R-:W-:Y:S01]  /*18c20*/  FMUL.FTZ R16, R3.reuse, R132 ;  /* 0x0000008403107220 */ /* 0x040fe20000410000 */
[----:B------:R-:W1:Y:S01]  /*18c30*/  MUFU.EX2 R2, R2 ;  /* 0x0000000200027308 */ /* 0x000e620000000800 */
[----:B------:R-:W-:Y:S02]  /*18c40*/  FMUL.FTZ R17, R3, R133 ;  /* 0x0000008503117220 */ /* 0x000fe40000410000 */
[--C-:B------:R-:W-:Y:S02]  /*18c50*/  FFMA.FTZ R243, R165, c[0x0][0x2d0], -R160.reuse ;  /* 0x0000b400a5f37a23 */ /* 0x100fe400000108a0 */
[----:B--2---:R-:W-:Y:S01]  /*18c60*/  LDSM.16.MT88.4 R164, [R204+0x8880] ;  /* 0x00888000cca4783b */ /* 0x004fe20000004200 */
[--C-:B------:R-:W-:Y:S02]  /*18c70*/  FFMA.FTZ R244, R163, c[0x0][0x2d0], -R160.reuse ;  /* 0x0000b400a3f47a23 */ /* 0x100fe400000108a0 */
[--C-:B------:R-:W-:Y:S02]  /*18c80*/  FFMA.FTZ R245, R161, c[0x0][0x2d0], -R160.reuse ;  /* 0x0000b400a1f57a23 */ /* 0x100fe400000108a0 */
[----:B------:R-:W2:Y:S01]  /*18c90*/  MUFU.EX2 R237, R237 ;  /* 0x000000ed00ed7308 */ /* 0x000ea20000000800 */
[----:B------:R-:W-:Y:S02]  /*18ca0*/  FFMA.FTZ R160, R149, c[0x0][0x2d0], -R160 ;  /* 0x0000b40095a07a23 */ /* 0x000fe400000108a0 */
[C---:B------:R-:W-:Y:S02]  /*18cb0*/  FMUL.FTZ R28, R3.reuse, R28 ;  /* 0x0000001c031c7220 */ /* 0x040fe40000410000 */
[C---:B------:R-:W-:Y:S02]  /*18cc0*/  FMUL.FTZ R29, R3.reuse, R29 ;  /* 0x0000001d031d7220 */ /* 0x040fe40000410000 */
[C---:B------:R-:W-:Y:S02]  /*18cd0*/  FMUL.FTZ R32, R3.reuse, R32 ;  /* 0x0000002003207220 */ /* 0x040fe40000410000 */
[C---:B------:R-:W-:Y:S01]  /*18ce0*/  FMUL.FTZ R33, R3.reuse, R33 ;  /* 0x0000002103217220 */ /* 0x040fe20000410000 */
[----:B------:R-:W-:Y:S01]  /*18cf0*/  MUFU.EX2 R236, R236 ;  /* 0x000000ec00ec7308 */ /* 0x000fe20000000800 */
[C---:B------:R-:W-:Y:S02]  /*18d00*/  FMUL.FTZ R36, R3.reuse, R36 ;  /* 0x0000002403247220 */ /* 0x040fe40000410000 */
[----:B------:R-:W-:Y:S02]  /*18d10*/  FMUL.FTZ R37, R3, R37 ;  /* 0x0000002503257220 */ /* 0x000fe40000410000 */
[C---:B-1----:R-:W-:Y:S02]  /*18d20*/  FMUL.FTZ R6, R2.reuse, R146 ;  /* 0x0000009202067220 */ /* 0x042fe40000410000 */
[C---:B------:R-:W-:Y:S02]  /*18d30*/  FMUL.FTZ R7, R2.reuse, R147 ;  /* 0x0000009302077220 */ /* 0x040fe40000410000 */
[----:B------:R-:W1:Y:S01]  /*18d40*/  LDSM.16.MT88.4 R144, [R205+0x8080] ;  /* 0x00808000cd90783b */ /* 0x000e620000004200 */
[----:B------:R-:W3:Y:S01]  /*18d50*/  MUFU.EX2 R235, R235 ;  /* 0x000000eb00eb7308 */ /* 0x000ee20000000800 */
[C---:B------:R-:W-:Y:S02]  /*18d60*/  FMUL.FTZ R10, R2.reuse, R142 ;  /* 0x0000008e020a7220 */ /* 0x040fe40000410000 */
[C---:B------:R-:W-:Y:S01]  /*18d70*/  FMUL.FTZ R11, R2.reuse, R143 ;  /* 0x0000008f020b7220 */ /* 0x040fe20000410000 */
        /* <DEDUP_REMOVED lines=15> */
[----:B---3--:R-:W-:Y:S01]  /*18e70*/  F2FP.PACK_AB R155, R235, R236 ;  /* 0x000000eceb9b723e */ /* 0x008fe200000000ff */
[C---:B------:R-:W-:Y:S02]  /*18e80*/  FMUL.FTZ R42, R2.reuse, R42 ;  /* 0x0000002a022a7220 */ /* 0x040fe40000410000 */
[C---:B------:R-:W-:Y:S02]  /*18e90*/  FMUL.FTZ R43, R2.reuse, R43 ;  /* 0x0000002b022b7220 */ /* 0x040fe40000410000 */
[C---:B------:R-:W-:Y:S01]  /*18ea0*/  FMUL.FTZ R44, R3.reuse, R44 ;  /* 0x0000002c032c7220 */ /* 0x040fe20000410000 */
[----:B------:R-:W3:Y:S01]  /*18eb0*/  MUFU.EX2 R240, R240 ;  /* 0x000000f000f07308 */ /* 0x000ee20000000800 */
[C---:B----4-:R-:W-:Y:S01]  /*18ec0*/  HMMA.16816.F32 R4, R152.reuse, R12, R4 ;  /* 0x0000000c9804723c */ /* 0x050fe20000001804 */
        /* <DEDUP_REMOVED lines=37> */
[C---:B----4-:R-:W-:Y:S04]  /*19120*/  HMMA.16816.F32 R28, R152.reuse, R136, R28 ;  /* 0x00000088981c723c */ /* 0x050fe8000000181c */
        /* <DEDUP_REMOVED lines=10> */
[----:B------:R-:W4:Y:S03]  /*191d0*/  LDSM.16.MT88.4 R132, [R204+0x9080] ;  /* 0x00908000cc84783b */ /* 0x000f260000004200 */
        /* <DEDUP_REMOVED lines=18> */
[C---:B----4-:R-:W-:Y:S04]  /*19300*/  HMMA.16816.F32 R60, R152.reuse, R132, R60 ;  /* 0x00000084983c723c */ /* 0x050fe8000000183c */
[C---:B------:R-:W-:Y:S02]  /*19310*/  FMUL.FTZ R76, R3.reuse, R76 ;  /* 0x0000004c034c7220 */ /* 0x040fe40000410000 */
[C---:B------:R-:W-:Y:S02]  /*19320*/  FMUL.FTZ R77, R3.reuse, R77 ;  /* 0x0000004d034d7220 */ /* 0x040fe40000410000 */
[C---:B------:R-:W-:Y:S01]  /*19330*/  HMMA.16816.F32 R64, R152.reuse, R134, R64 ;  /* 0x000000869840723c */ /* 0x040fe20000001840 */
[----:B------:R-:W4:Y:S03]  /*19340*/  LDSM.16.MT88.4 R132, [R205+0xa080] ;  /* 0x00a08000cd84783b */ /* 0x000f260000004200 */
        /* <DEDUP_REMOVED lines=21> */
[C---:B------:R-:W-:Y:S04]  /*194a0*/  FMUL.FTZ R92, R3.reuse, R92 ;  /* 0x0000005c035c7220 */ /* 0x040fe80000410000 */
[C---:B------:R-:W-:Y:S01]  /*194b0*/  FMUL.FTZ R93, R3.reuse, R93 ;  /* 0x0000005d035d7220 */ /* 0x040fe20000410000 */
[C---:B------:R-:W-:Y:S01]  /*194c0*/  HMMA.16816.F32 R88, R152.reuse, R134, R88 ;  /* 0x000000869858723c */ /* 0x040fe20000001858 */
[----:B------:R-:W4:Y:S02]  /*194d0*/  LDSM.16.MT88.4 R132, [R206+0xb080] ;  /* 0x00b08000ce84783b */ /* 0x000f240000004200 */
        /* <DEDUP_REMOVED lines=26> */
[C---:B----4-:R-:W-:Y:S03]  /*19680*/  HMMA.16816.F32 R108, R152.reuse, R132, R108 ;  /* 0x00000084986c723c */ /* 0x050fe6000000186c */
[C---:B------:R-:W-:Y:S02]  /*19690*/  FMUL.FTZ R114, R2.reuse, R114 ;  /* 0x0000007202727220 */ /* 0x040fe40000410000 */
[C---:B------:R-:W-:Y:S02]  /*196a0*/  FMUL.FTZ R115, R2.reuse, R115 ;  /* 0x0000007302737220 */ /* 0x040fe40000410000 */
[C---:B------:R-:W-:Y:S02]  /*196b0*/  FMUL.FTZ R116, R3.reuse, R116 ;  /* 0x0000007403747220 */ /* 0x040fe40000410000 */
[C---:B------:R-:W-:Y:S03]  /*196c0*/  FMUL.FTZ R117, R3.reuse, R117 ;  /* 0x0000007503757220 */ /* 0x040fe60000410000 */
        /* <DEDUP_REMOVED lines=19> */
[----:B------:R-:W-:Y:S01]  /*19800*/  FFMA.FTZ R234, R3, R224, R234 ;  /* 0x000000e003ea7223 */ /* 0x000fe200000100ea */
[----:B------:R-:W-:Y:S01]  /*19810*/  MOV R3, R0 ;  /* 0x0000000000037202 */ /* 0x000fe20000000f00 */
[----:B------:R-:W-:Y:S03]  /*19820*/  FFMA.FTZ R238, R2, R223, R238 ;  /* 0x000000df02ee7223 */ /* 0x000fe600000100ee */
[----:B------:R-:W-:Y:S03]  /*19830*/  HMMA.16816.F32 R128, R152, R138, R128 ;  /* 0x0000008a9880723c */ /* 0x000fe60000001880 */
[----:B------:R-:W-:Y:S02]  /*19840*/  FADD.FTZ R151, R151, R234 ;  /* 0x000000ea97977221 */ /* 0x000fe40000010000 */
[----:B------:R-:W-:Y:S02]  /*19850*/  FADD.FTZ R237, R237, R238 ;  /* 0x000000eeeded7221 */ /* 0x000fe40000010000 */
[----:B---3--:R-:W-:Y:S01]  /*19860*/  F2FP.PACK_AB R152, R240, R239 ;  /* 0x000000eff098723e */ /* 0x008fe200000000ff */
        /* <DEDUP_REMOVED lines=8> */
[C---:B----4-:R-:W-:Y:S01]  /*198f0*/  HMMA.16816.F32 R144, R152.reuse, R132, R4 ;  /* 0x000000849890723c */ /* 0x050fe20000001804 */
        /* <DEDUP_REMOVED lines=45> */
.L_x_484:
[----:B------:R-:W1:Y:S01]  /*19bd0*/  SHFL.BFLY PT, R3, R224, 0x2, 0x1f ;  /* 0x0c401f00e0037f89 */ /* 0x000e6200000e0000 */
[----:B------:R-:W-:-:S02]  /*19be0*/  MOV R4, RZ ;  /* 0x000000ff00047202 */ /* 0x000fc40000000f00 */
[----:B------:R-:W-:Y:S01]  /*19bf0*/  MOV R8, 0xff800000 ;  /* 0xff80000000087802 */ /* 0x000fe20000000f00 */
[----:B------:R-:W2:Y:S01]  /*19c00*/  SHFL.BFLY PT, R2, R223, 0x2, 0x1f ;  /* 0x0c401f00df027f89 */ /* 0x000ea200000e0000 */
[----:B------:R-:W-:Y:S01]  /*19c10*/  PLOP3.LUT P2, PT, PT, PT, PT, 0x8, 0x0 ;  /* 0x000000000000781c */ /* 0x000fe20003f4e170 */
[----:B-1----:R-:W-:Y:S01]  /*19c20*/  FADD.FTZ R6, R3, R224 ;  /* 0x000000e003067221 */ /* 0x002fe20000010000 */
[----:B------:R-:W-:Y:S01]  /*19c30*/  MOV R3, RZ ;  /* 0x000000ff00037202 */ /* 0x000fe20000000f00 */
        /* <DEDUP_REMOVED lines=148> */
.L_x_382:
        /* <DEDUP_REMOVED lines=178> */
[----:B------:R-:W4:Y:S02]  /*1b0a0*/  @P0 LDG.E R12, [R10.64] ;  /* 0x000000180a0c0981 */ /* 0x000f24000c1e1900 */
[----:B------:R-:W-:-:S03]  /*1b0b0*/  ULDC.64 UR4, c[0x0][0x508] ;  /* 0x0001420000047ab9 */ /* 0x000fc60000000a00 */
[----:B------:R-:W-:-:S05]  /*1b0c0*/  PLOP3.LUT P1, PT, PT, PT, UP0, 0x80, 0x0 ;  /* 0x000000000000781c */ /* 0x000fca0003f2f008 */
[----:B------:R-:W-:Y:S01]  /*1b0d0*/  @UP0 UIMAD.WIDE UR4, UR21, UR6, UR4 ;  /* 0x00000006150402a5 */ /* 0x000fe2000f8e0204 */
[----:B------:R-:W-:-:S05]  /*1b0e0*/  IMAD.MOV.U32 R4, RZ, RZ, c[0x0][0x388] ;  /* 0x0000e200ff047624 */ /* 0x000fca00078e00ff */
[----:B------:R-:W-:Y:S02]  /*1b0f0*/  IMAD.U32 R14, RZ, RZ, UR4 ;  /* 0x00000004ff0e7e24 */ /* 0x000fe4000f8e00ff */
[----:B--2---:R-:W-:-:S05]  /*1b100*/  IMAD.U32 R15, RZ, RZ, UR5 ;  /* 0x00000005ff0f7e24 */ /* 0x004fca000f8e00ff */
[----:B------:R3:W5:Y:S01]  /*1b110*/  @P1 LDG.E R4, [R14.64] ;  /* 0x000000180e041981 */ /* 0x000762000c1e1900 */
[----:B------:R-:W-:Y:S02]  /*1b120*/  UMOV UR18, URZ ;  /* 0x0000003f00127c82 */ /* 0x000fe40008000000 */
[----:B------:R-:W-:Y:S01]  /*1b130*/  UMOV UR19, URZ ;  /* 0x0000003f00137c82 */ /* 0x000fe20008000000 */
[----:B----4-:R-:W1:Y:S02]  /*1b140*/  @P0 R2UR UR5, R12 ;  /* 0x000000000c0503c2 */ /* 0x010e6400000e0000 */
[----:B-1----:R-:W-:Y:S02]  /*1b150*/  @UP1 USHF.R.S32.HI UR4, URZ, 0x1f, UR5 ;  /* 0x0000001f3f041899 */ /* 0x002fe40008011405 */
[----:B------:R-:W-:-:S05]  /*1b160*/  @UP1 UMOV UR18, UR5 ;  /* 0x0000000500121c82 */ /* 0x000fca0008000000 */
[----:B------:R-:W-:Y:S01]  /*1b170*/  @UP1 UMOV UR19, UR4 ;  /* 0x0000000400131c82 */ /* 0x000fe20008000000 */
[----:B------:R-:W-:Y:S05]  /*1b180*/  @P1 BRA `(.L_x_496) ;  /* 0x0000004000001947 */ /* 0x000fea0003800000 */
[----:B---3--:R-:W-:Y:S05]  /*1b190*/  @!P0 BRA `(.L_x_496) ;  /* 0x0000003000008947 */ /* 0x008fea0003800000 */
[----:B-----5:R-:W2:Y:S04]  /*1b1a0*/  LDG.E R4, [R10.64] ;  /* 0x000000180a047981 */ /* 0x020ea8000c1e1900 */
[----:B------:R-:W2:Y:S02]  /*1b1b0*/  LDG.E R3, [R10.64+0x4] ;  /* 0x000004180a037981 */ /* 0x000ea4000c1e1900 */
[----:B--2---:R-:W-:Y:S02]  /*1b1c0*/  IADD3 R4, -R4, R3, RZ ;  /* 0x0000000304047210 */ /* 0x004fe40007ffe1ff */
.L_x_496:
[----:B---3--:R-:W-:Y:S01]  /*1b1d0*/  SHF.R.S32.HI R3, RZ, 0x1f, R2 ;  /* 0x0000001fff037819 */ /* 0x008fe20000011402 */
[----:B------:R-:W1:Y:S01]  /*1b1e0*/  S2R R75, SR_CTAID.X ;  /* 0x00000000004b7919 */ /* 0x000e620000002500 */
[----:B------:R-:W-:Y:S01]  /*1b1f0*/  LOP3.LUT R11, R7, 0xffffffe0, RZ, 0xc0, !PT ;  /* 0xffffffe0070b7812 */ /* 0x000fe200078ec0ff */
[----:B------:R-:W-:Y:S01]  /*1b200*/  IMAD.MOV.U32 R10, RZ, RZ, c[0x0][0x4e8] ;  /* 0x00013a00ff0a7624 */ /* 0x000fe200078e00ff */
[----:B------:R-:W-:Y:S01]  /*1b210*/  LEA.HI R3, R3, R2, RZ, 0x3 ;  /* 0x0000000203037211 */ /* 0x000fe200078f18ff */
[----:B------:R-:W-:Y:S01]  /*1b220*/  ULDC.64 UR6, c[0x0][0x490] ;  /* 0x0001240000067ab9 */ /* 0x000fe20000000a00 */
[-C--:B------:R-:W-:Y:S01]  /*1b230*/  LEA.HI R16, R5, R0.reuse, RZ, 0x3 ;  /* 0x0000000005107211 */ /* 0x080fe200078f18ff */
[----:B------:R-:W-:Y:S01]  /*1b240*/  USHF.R.S32.HI UR12, URZ, 0x1f, UR21 ;  /* 0x0000001f3f0c7899 */ /* 0x000fe20008011415 */
[----:B------:R-:W-:Y:S01]  /*1b250*/  LOP3.LUT R7, R3, 0xffffff8, RZ, 0xc0, !PT ;  /* 0x0ffffff803077812 */ /* 0x000fe200078ec0ff */
[----:B------:R-:W-:Y:S01]  /*1b260*/  IMAD.IADD R3, R0, 0x1, -R11 ;  /* 0x0000000100037824 */ /* 0x000fe200078e0a0b */
        /* <DEDUP_REMOVED lines=91> */
[----:B------:R-:W-:-:S03]  /*1b820*/  IADD3 R21, R21, R22, RZ ;  /* 0x0000001615157210 */ /* 0x000fc60007ffe0ff */
[----:B-1----:R1:W-:Y:S01]  /*1b830*/  @!P1 ST.E [R12.64], R6 ;  /* 0x000000060c009985 */ /* 0x0023e2000c101918 */
[----:B--2---:R-:W-:-:S03]  /*1b840*/  IMAD.SHL.U32 R14, R5, 0x8, RZ ;  /* 0x00000008050e7824 */ /* 0x004fc600078e00ff */
[----:B---3--:R1:W-:Y:S01]  /*1b850*/  @!P0 ST.E [R10.64], R8 ;  /* 0x000000080a008985 */ /* 0x0083e2000c101918 */
[----:B------:R-:W-:Y:S01]  /*1b860*/  IMAD R5, R4, c[0x0][0x3d8], RZ ;  /* 0x0000f60004057a24 */ /* 0x000fe200078e02ff */
[----:B------:R-:W-:-:S03]  /*1b870*/  LOP3.LUT R14, R3, 0x7ffffe00, R14, 0xf8, !PT ;  /* 0x7ffffe00030e7812 */ /* 0x000fc600078ef80e */
[C---:B------:R-:W-:Y:S02]  /*1b880*/  IMAD R3, R18.reuse, c[0x0][0x3dc], R5 ;  /* 0x0000f70012037a24 */ /* 0x040fe400078e0205 */
[----:B------:R-:W-:-:S04]  /*1b890*/  IMAD.WIDE.U32 R18, R18, c[0x0][0x3d8], R20 ;  /* 0x0000f60012127a25 */ /* 0x000fc800078e0014 */
[----:B------:R-:W-:Y:S01]  /*1b8a0*/  IMAD.SHL.U32 R76, R14, 0x2, RZ ;  /* 0x000000020e4c7824 */ /* 0x000fe200078e00ff */
[----:B------:R-:W-:Y:S01]  /*1b8b0*/  LEA R74, P0, R18, c[0x0][0x380], 0x1 ;  /* 0x0000e000124a7a11 */ /* 0x000fe200078008ff */
[----:B------:R-:W-:-:S03]  /*1b8c0*/  IMAD.IADD R3, R19, 0x1, R3 ;  /* 0x0000000113037824 */ /* 0x000fc600078e0203 */
        /* <DEDUP_REMOVED lines=45> */
.L_x_498:
[----:B--234-:R-:W-:Y:S05]  /*1bba0*/  BSYNC B0 ;  /* 0x0000000000007941 */ /* 0x01cfea0003800000 */
.L_x_497:
        /* <DEDUP_REMOVED lines=30> */
.L_x_500:
[----:B------:R-:W-:Y:S05]  /*1bd90*/  BSYNC B0 ;  /* 0x0000000000007941 */ /* 0x000fea0003800000 */
.L_x_499:
        /* <DEDUP_REMOVED lines=30> */
.L_x_502:
[----:B------:R-:W-:Y:S05]  /*1bf80*/  BSYNC B0 ;  /* 0x0000000000007941 */ /* 0x000fea0003800000 */
.L_x_501:
        /* <DEDUP_REMOVED lines=31> */
.L_x_495:
        /* <DEDUP_REMOVED lines=28> */
[----:B-----5:R-:W2:Y:S04]  /*1c340*/  LDG.E R4, [R6.64] ;  /* 0x0000001806047981 */ /* 0x020ea8000c1e1900 */
[----:B------:R-:W2:Y:S02]  /*1c350*/  LDG.E R3, [R6.64+0x4] ;  /* 0x0000041806037981 */ /* 0x000ea4000c1e1900 */
[----:B--2---:R-:W-:Y:S02]  /*1c360*/  IADD3 R4, -R4, R3, RZ ;  /* 0x0000000304047210 */ /* 0x004fe40007ffe1ff */
.L_x_503:
        /* <DEDUP_REMOVED lines=38> */
[----:B------:R-:W-:Y:S01]  /*1c5d0*/  LEA R2, P0, R6, c[0x0][0x450], 0x2 ;  /* 0x0001140006027a11 */ /* 0x000fe200078010ff */
[----:B------:R-:W-:-:S03]  /*1c5e0*/  IMAD.MOV.U32 R5, RZ, RZ, -0x800000 ;  /* 0xff800000ff057424 */ /* 0x000fc600078e00ff */
[----:B------:R-:W-:-:S04]  /*1c5f0*/  IADD3 R3, R7, R0, RZ ;  /* 0x0000000007037210 */ /* 0x000fc80007ffe0ff */
[----:B------:R-:W-:-:S05]  /*1c600*/  LEA.HI.X R3, R6, c[0x0][0x454], R3, 0x2, P0 ;  /* 0x0001150006037a11 */ /* 0x000fca00000f1403 */
[----:B------:R1:W-:Y:S02]  /*1c610*/  STG.E [R2.64], R5 ;  /* 0x0000000502007986 */ /* 0x0003e4000c101918 */
.L_x_505:
[----:B------:R-:W-:Y:S05]  /*1c620*/  BSYNC B0 ;  /* 0x0000000000007941 */ /* 0x000fea0003800000 */
.L_x_504:
        /* <DEDUP_REMOVED lines=8> */
[----:B------:R-:W-:Y:S01]  /*1c6b0*/  ISETP.NE.AND P0, PT, R2, 0x1, PT ;  /* 0x000000010200780c */ /* 0x000fe20003f05270 */
[----:B------:R-:W-:Y:S01]  /*1c6c0*/  UIMAD UR7, UR10, UR5, UR7 ;  /* 0x000000050a0772a4 */ /* 0x000fe2000f8e0207 */
[----:B------:R-:W-:Y:S01]  /*1c6d0*/  LOP3.LUT R6, R0, 0xfffffff8, RZ, 0xc0, !PT ;  /* 0xfffffff800067812 */ /* 0x000fe200078ec0ff */
[----:B------:R-:W-:Y:S01]  /*1c6e0*/  BSSY B0, `(.L_x_506) ;  /* 0x0000042000007945 */ /* 0x000fe20003800000 */
[----:B------:R-:W-:Y:S01]  /*1c6f0*/  SHF.R.S32.HI R0, RZ, 0x3, R0 ;  /* 0x00000003ff007819 */ /* 0x000fe20000011400 */
[----:B------:R-:W-:-:S02]  /*1c700*/  ULDC.64 UR4, c[0x0][0x3e8] ;  /* 0x0000fa0000047ab9 */ /* 0x000fc40000000a00 */
[----:B------:R-:W-:Y:S01]  /*1c710*/  IMAD.IADD R9, R9, 0x1, -R6 ;  /* 0x0000000109097824 */ /* 0x000fe200078e0a06 */
[----:B------:R-:W-:Y:S02]  /*1c720*/  UIADD3 UR15, UR15, UR7, URZ ;  /* 0x000000070f0f7290 */ /* 0x000fe4000fffe03f */
        /* <DEDUP_REMOVED lines=61> */
.L_x_507:
[----:B------:R-:W-:Y:S05]  /*1cb00*/  BSYNC B0 ;  /* 0x0000000000007941 */ /* 0x000fea0003800000 */
.L_x_506:
        /* <DEDUP_REMOVED lines=27> */
.L_x_509:
[----:B------:R-:W-:Y:S05]  /*1ccc0*/  BSYNC B0 ;  /* 0x0000000000007941 */ /* 0x000fea0003800000 */
.L_x_508:
        /* <DEDUP_REMOVED lines=27> */
.L_x_511:
[----:B------:R-:W-:Y:S05]  /*1ce80*/  BSYNC B0 ;  /* 0x0000000000007941 */ /* 0x000fea0003800000 */
.L_x_510:
        /* <DEDUP_REMOVED lines=22> */
[----:B--2---:R-:W-:-:S04]  /*1cff0*/  SHF.R.S32.HI R5, RZ, 0x1f, R6 ;  /* 0x0000001fff057819 */ /* 0x004fc80000011406 */
[----:B------:R-:W-:-:S04]  /*1d000*/  LEA.HI R5, R5, R6, RZ, 0x3 ;  /* 0x0000000605057211 */ /* 0x000fc800078f18ff */
[----:B------:R-:W-:-:S05]  /*1d010*/  LOP3.LUT R5, R5, 0xfffffff8, RZ, 0xc0, !PT ;  /* 0xfffffff805057812 */ /* 0x000fca00078ec0ff */
[----:B------:R-:W-:-:S05]  /*1d020*/  IMAD.WIDE R2, R5, 0x2, R2 ;  /* 0x0000000205027825 */ /* 0x000fca00078e0202 */
[----:B------:R-:W-:Y:S01]  /*1d030*/  ST.E.128 [R2.64], RZ ;  /* 0x000000ff02007985 */ /* 0x000fe2000c101d18 */
[----:B------:R-:W-:Y:S05]  /*1d040*/  EXIT ;  /* 0x000000000000794d */ /* 0x000fea0003800000 */
.L_x_512:
        /* <DEDUP_REMOVED lines=11> */
.L_x_1773:


//--------------------- .text._ZN7cutlass13device_kernelIN5flash19enable_sm80_to_sm89INS1_16FlashAttnFwdSm80INS1_25CollectiveMainloopFwdSm80ILi8ELi1ELb1EN4cute5tupleIJNS5_1CILi128EEENS7_ILi64EEENS7_ILi256EEEEEELi256ENS_6half_tEfNS_4arch4Sm80ELb1ELb0ELb1ELb0ELb1ELb0ELb1ELb0EEENS1_21CollectiveEpilogueFwdINS6_IJS8_SA_S9_EEENS6_IJNS7_ILi1EEESI_SI_EEESC_SE_Li256ELb0ELb1ELb0ELb0EEENS1_30DynamicPersistentTileSchedulerILi256ELi256ELb0ELb1ELb0EEEEEEEEEvNT_6ParamsE --------------------------
	.section	.text._ZN7cutlass13device_kernelIN5flash19enable_sm80_to_sm89INS1_16FlashAttnFwdSm80INS1_25CollectiveMainloopFwdSm80ILi8ELi1ELb1EN4cute5tupleIJNS5_1CILi128EEENS7_ILi64EEENS7_ILi256EEEEEELi256ENS_6half_tEfNS_4arch4Sm80ELb1ELb0ELb1ELb0ELb1ELb0ELb1ELb0EEENS1_21CollectiveEpilogueFwdINS6_IJS8_SA_S9_EEENS6_IJNS7_ILi1EEESI_SI_EEESC_SE_Li256ELb0ELb1ELb0ELb0EEENS1_30DynamicPersistentTileSchedulerILi256ELi256ELb0ELb1ELb0EEEEEEEEEvNT_6ParamsE,"ax",@progbits
	.sectioninfo	@"SHI_REGISTERS=255"
	.align	128
.text._ZN7cutlass13device_kernelIN5flash19enable_sm80_to_sm89INS1_16FlashAttnFwdSm80INS1_25CollectiveMainloopFwdSm80ILi8ELi1ELb1EN4cute5tupleIJNS5_1CILi128EEENS7_ILi64EEENS7_ILi256EEEEEELi256ENS_6half_tEfNS_4arch4Sm80ELb1ELb0ELb1ELb0ELb1ELb0ELb1ELb0EEENS1_21CollectiveEpilogueFwdINS6_IJS8_SA_S9_EEENS6_IJNS7_ILi1EEESI_SI_EEESC_SE_Li256ELb0ELb1ELb0ELb0EEENS1_30DynamicPersistentTileSchedulerILi256ELi256ELb0ELb1ELb0EEEEEEEEEvNT_6ParamsE:
        .type           _ZN7cutlass13device_kernelIN5flash19enable_sm80_to_sm89INS1_16FlashAttnFwdSm80INS1_25CollectiveMainloopFwdSm80ILi8ELi1ELb1EN4cute5tupleIJNS5_1CILi128EEENS7_ILi64EEENS7_ILi256EEEEEELi256ENS_6half_tEfNS_4arch4Sm80ELb1ELb0ELb1ELb0ELb1ELb0ELb1ELb0EEENS1_21CollectiveEpilogueFwdINS6_IJS8_SA_S9_EEENS6_IJNS7_ILi1EEESI_SI_EEESC_SE_Li256ELb0ELb1ELb0ELb0EEENS1_30DynamicPersistentTileSchedulerILi256ELi256ELb0ELb1ELb0EEEEEEEEEvNT_6ParamsE,@function
        .size           _ZN7cutlass13device_kernelIN5flash19enable_sm80_to_sm89INS1_16FlashAttnFwdSm80INS1_25CollectiveMainloopFwdSm80ILi8ELi1ELb1EN4cute5tupleIJNS5_1CILi128EEENS7_ILi64EEENS7_ILi256EEEEEELi256ENS_6half_tEfNS_4arch4Sm80ELb1ELb0ELb1ELb0ELb1ELb0ELb1ELb0EEENS1_21CollectiveEpilogueFwdINS6_IJS8_SA_S9_EEENS6_IJNS7_ILi1EEESI_SI_EEESC_SE_Li256ELb0ELb1ELb0ELb0EEENS1_30DynamicPersistentTileSchedulerILi256ELi256ELb0ELb1ELb0EEEEEEEEEvNT_6ParamsE,(.L_x_1774 - _ZN7cutlass13device_kernelIN5flash19enable_sm80_to_sm89INS1_16FlashAttnFwdSm80INS1_25CollectiveMainloopFwdSm80ILi8ELi1ELb1EN4cute5tupleIJNS5_1CILi128EEENS7_ILi64EEENS7_ILi256EEEEEELi256ENS_6half_tEfNS_4arch4Sm80ELb1ELb0ELb1ELb0ELb1ELb0ELb1ELb0EEENS1_21CollectiveEpilogueFwdINS6_IJS8_SA_S9_EEENS6_IJNS7_ILi1EEESI_SI_EEESC_SE_Li256ELb0ELb1ELb0ELb0EEENS1_30DynamicPersistentTileSchedulerILi256ELi256ELb0ELb1ELb0EEEEEEEEEvNT_6ParamsE)
        .other          _ZN7cutlass13device_kernelIN5flash19enable_sm80_to_sm89INS1_16FlashAttnFwdSm80INS1_25CollectiveMainloopFwdSm80ILi8ELi1ELb1EN4cute5tupleIJNS5_1CILi128EEENS7_ILi64EEENS7_ILi256EEEEEELi256ENS_6half_tEfNS_4arch4Sm80ELb1ELb0ELb1ELb0ELb1ELb0ELb1ELb0EEENS1_21CollectiveEpilogueFwdINS6_IJS8_SA_S9_EEENS6_IJNS7_ILi1EEESI_SI_EEESC_SE_Li256ELb0ELb1ELb0ELb0EEENS1_30DynamicPersistentTileSchedulerILi256ELi256ELb0ELb1ELb0EEEEEEEEEvNT_6ParamsE,@"STO_CUDA_ENTRY STV_DEFAULT"
_ZN7cutlass13device_kernelIN5flash19enable_sm80_to_sm89INS1_16FlashAttnFwdSm80INS1_25CollectiveMainloopFwdSm80ILi8ELi1ELb1EN4cute5tupleIJNS5_1CILi128EEENS7_ILi64EEENS7_ILi256EEEEEELi256ENS_6half_tEfNS_4arch4Sm80ELb1ELb0ELb1ELb0ELb1ELb0ELb1ELb0EEENS1_21CollectiveEpilogueFwdINS6_IJS8_SA_S9_EEENS6_IJNS7_ILi1EEESI_SI_EEESC_SE_Li256ELb0ELb1ELb0ELb0EEENS1_30DynamicPersistentTileSchedulerILi256ELi256ELb0ELb1ELb0EEEEEEEEEvNT_6ParamsE:
[----:B------:R-:W-:-:S03]  /*0000*/  MOV R1, c[0x0][0x28] ;  /* 0x00000a0000017a02 */ /* 0x000fc60000000f00 */
[----:B------:R-:W1:Y:S01]  /*0010*/  S2R R22, SR_TID.X ;  /* 0x0000000000167919 */ /* 0x000e620000002100 */
[----:B------:R-:W-:-:S03]  /*0020*/  IADD3 R1, R1, -0x130, RZ ;  /* 0xfffffed001017810 */ /* 0x000fc60007ffe0ff */
[----:B------:R-:W2:Y:S01]  /*0030*/  S2R R16, SR_CTAID.X ;  /* 0x0000000000107919 */ /* 0x000ea20000002500 */
[----:B-1----:R-:W-:-:S05]  /*0040*/  SHF.R.U32.HI R2, RZ, 0x5, R22 ;  /* 0x00000005ff027819 */ /* 0x002fca0000011616 */
[----:B------:R-:W1:Y:S02]  /*0050*/  SHFL.IDX PT, R0, R2, RZ, 0x1f ;  /* 0x00001fff02007589 */ /* 0x000e6400000e0000 */
[----:B-1----:R-:W-:Y:S02]  /*0060*/  ISETP.GE.AND P0, PT, R0, 0x1, PT ;  /* 0x000000010000780c */ /* 0x002fe40003f06270 */
[----:B------:R1:W-:Y:S11]  /*0070*/  STL [R1+0xf8], R0 ;  /* 0x0000f80001007387 */ /* 0x0003f60000100800 */
[----:B------:R-:W-:Y:S06]  /*0080*/  @P0 BAR.ARV 0x4, 0x100 ;  /* 0x0104000000000b1d */ /* 0x000fec0000002000 */
[----:B--2---:R-:W-:-:S13]  /*0090*/  ISETP.GE.AND P0, PT, R16, c[0x0][0x538], PT ;  /* 0x00014e0010007a0c */ /* 0x004fda0003f06270 */
[----:B------:R-:W-:Y:S05]  /*00a0*/  @P0 EXIT ;  /* 0x000000000000094d */ /* 0x000fea0003800000 */
[----:B-1----:R-:W-:Y:S01]  /*00b0*/  SHF.R.S32.HI R14, RZ, 0x1f, R22 ;  /* 0x0000001fff0e7819 */ /* 0x002fe20000011416 */
[----:B------:R-:W-:Y:S01]  /*00c0*/  IMAD.MOV.U32 R15, RZ, RZ, 0x20 ;  /* 0x00000020ff0f7424 */ /* 0x000fe200078e00ff */
[----:B------:R-:W-:Y:S02]  /*00d0*/  ULDC.64 UR6, c[0x0][0x118] ;  /* 0x0000460000067ab9 */ /* 0x000fe40000000a00 */
[CC--:B------:R-:W-:Y:S02]  /*00e0*/  LEA.HI R2, R14.reuse, R22.reuse, RZ, 0x4 ;  /* 0x000000160e027211 */ /* 0x0c0fe400078f20ff */
[----:B------:R-:W-:Y:S02]  /*00f0*/  LEA.HI R11, R14, R22, RZ, 0x2 ;  /* 0x000000160e0b7211 */ /* 0x000fe400078f10ff */
[----:B------:R-:W-:Y:S02]  /*0100*/  SHF.R.S32.HI R3, RZ, 0x4, R2 ;  /* 0x00000004ff037819 */ /* 0x000fe40000011402 */
[----:B------:R-:W-:-:S02]  /*0110*/  SHF.R.S32.HI R8, RZ, 0x2, R11 ;  /* 0x00000002ff087819 */ /* 0x000fc4000001140b */
[----:B------:R-:W-:Y:S02]  /*0120*/  LEA.HI R0, R2, R3, RZ, 0x1 ;  /* 0x0000000302007211 */ /* 0x000fe400078f08ff */
[----:B------:R-:W-:Y:S02]  /*0130*/  SHF.R.S32.HI R4, RZ, 0x1f, R11 ;  /* 0x0000001fff047819 */ /* 0x000fe4000001140b */
[----:B------:R-:W-:Y:S02]  /*0140*/  LOP3.LUT R0, R0, 0xfffffffe, RZ, 0xc0, !PT ;  /* 0xfffffffe00007812 */ /* 0x000fe400078ec0ff */
[CC--:B------:R-:W-:Y:S02]  /*0150*/  LEA.HI R9, R14.reuse, R22.reuse, RZ, 0x3 ;  /* 0x000000160e097211 */ /* 0x0c0fe400078f18ff */
[----:B------:R-:W-:Y:S01]  /*0160*/  LEA.HI R7, R14, R22, RZ, 0x5 ;  /* 0x000000160e077211 */ /* 0x000fe200078f28ff */
[----:B------:R-:W-:Y:S01]  /*0170*/  IMAD.IADD R12, R3, 0x1, -R0 ;  /* 0x00000001030c7824 */ /* 0x000fe200078e0a00 */
[----:B------:R-:W-:-:S02]  /*0180*/  LOP3.LUT R0, R2, 0xfffffff0, RZ, 0xc0, !PT ;  /* 0xfffffff002007812 */ /* 0x000fc400078ec0ff */
[----:B------:R-:W-:Y:S02]  /*0190*/  LEA.HI R3, R4, R8, RZ, 0x3 ;  /* 0x0000000804037211 */ /* 0x000fe400078f18ff */
[----:B------:R-:W-:Y:S01]  /*01a0*/  SHF.R.S32.HI R21, RZ, 0x3, R9 ;  /* 0x00000003ff157819 */ /* 0x000fe20000011409 */
[C---:B------:R-:W-:Y:S01]  /*01b0*/  IMAD.IADD R2, R22.reuse, 0x1, -R0 ;  /* 0x0000000116027824 */ /* 0x040fe200078e0a00 */
[----:B------:R-:W-:Y:S02]  /*01c0*/  LOP3.LUT R4, R9, 0xfffffff8, RZ, 0xc0, !PT ;  /* 0xfffffff809047812 */ /* 0x000fe400078ec0ff */
[----:B------:R-:W-:Y:S01]  /*01d0*/  LOP3.LUT R0, R3, 0xfffffff8, RZ, 0xc0, !PT ;  /* 0xfffffff803007812 */ /* 0x000fe200078ec0ff */
[----:B------:R-:W-:Y:S02]  /*01e0*/  IMAD.SHL.U32 R3, R21, 0x40, RZ ;  /* 0x0000004015037824 */ /* 0x000fe400078e00ff */
[----:B------:R-:W-:Y:S01]  /*01f0*/  IMAD.IADD R20, R22, 0x1, -R4 ;  /* 0x0000000116147824 */ /* 0x000fe200078e0a04 */
[----:B------:R-:W-:Y:S01]  /*0200*/  SHF.R.S32.HI R4, RZ, 0x1f, R2 ;  /* 0x0000001fff047819 */ /* 0x000fe20000011402 */
[----:B------:R-:W-:Y:S01]  /*0210*/  IMAD.IADD R8, R8, 0x1, -R0 ;  /* 0x0000000108087824 */ /* 0x000fe200078e0a00 */
[----:B------:R-:W-:Y:S01]  /*0220*/  LOP3.LUT R0, R3, 0x1c0, RZ, 0xc0, !PT ;  /* 0x000001c003007812 */ /* 0x000fe200078ec0ff */
[----:B------:R-:W-:Y:S01]  /*0230*/  IMAD.SHL.U32 R19, R20, 0x8, RZ ;  /* 0x0000000814137824 */ /* 0x000fe200078e00ff */
[----:B------:R-:W-:Y:S01]  /*0240*/  LEA.HI R13, R4, R2, RZ, 0x3 ;  /* 0x00000002040d7211 */ /* 0x000fe200078f18ff */
[----:B------:R-:W-:Y:S01]  /*0250*/  IMAD.SHL.U32 R6, R20, 0x40, RZ ;  /* 0x0000004014067824 */ /* 0x000fe200078e00ff */
[----:B------:R-:W-:-:S02]  /*0260*/  SHF.R.U32.HI R5, RZ, 0x3, R0 ;  /* 0x00000003ff057819 */ /* 0x000fc40000011600 */
[----:B------:R-:W-:Y:S01]  /*0270*/  LOP3.LUT R3, R0, 0x38, R19, 0xf8, !PT ;  /* 0x0000003800037812 */ /* 0x000fe200078ef813 */
[----:B------:R-:W-:Y:S01]  /*0280*/  STL [R1+0x54], R19 ;  /* 0x0000541301007387 */ /* 0x000fe20000100800 */
[----:B------:R-:W-:Y:S02]  /*0290*/  LOP3.LUT R4, R13, 0xfffffff8, RZ, 0xc0, !PT ;  /* 0xfffffff80d047812 */ /* 0x000fe400078ec0ff */
[----:B------:R-:W-:Y:S02]  /*02a0*/  LOP3.LUT R10, R3, R5, RZ, 0x3c, !PT ;  /* 0x00000005030a7212 */ /* 0x000fe400078e3cff */
[----:B------:R-:W-:Y:S02]  /*02b0*/  LOP3.LUT R3, R7, 0xffffffe0, RZ, 0xc0, !PT ;  /* 0xffffffe007037812 */ /* 0x000fe400078ec0ff */
[----:B------:R-:W-:Y:S01]  /*02c0*/  LOP3.LUT R0, R6, 0x1c0, RZ, 0xc0, !PT ;  /* 0x000001c006007812 */ /* 0x000fe200078ec0ff */
[----:B------:R-:W-:Y:S01]  /*02d0*/  IMAD.IADD R6, R2, 0x1, -R4 ;  /* 0x0000000102067824 */ /* 0x000fe200078e0a04 */
[----:B------:R-:W-:Y:S01]  /*02e0*/  LOP3.LUT R5, R8, 0x1, RZ, 0xc0, !PT ;  /* 0x0000000108057812 */ /* 0x000fe200078ec0ff */
[----:B------:R-:W-:Y:S01]  /*02f0*/  IMAD.IADD R18, R22, 0x1, -R3 ;  /* 0x0000000116127824 */ /* 0x000fe200078e0a03 */
[----:B------:R-:W-:-:S02]  /*0300*/  LOP3.LUT R4, R0, 0x8, R9, 0xf8, !PT ;  /* 0x0000000800047812 */ /* 0x000fc400078ef809 */
[----:B------:R-:W-:Y:S02]  /*0310*/  SHF.R.U32.HI R2, RZ, 0x3, R0 ;  /* 0x00000003ff027819 */ /* 0x000fe40000011600 */
[--C-:B------:R-:W-:Y:S02]  /*0320*/  SHF.R.S32.HI R9, RZ, 0x5, R7.reuse ;  /* 0x00000005ff097819 */ /* 0x100fe40000011407 */
[----:B------:R-:W-:Y:S02]  /*0330*/  SHF.R.S32.HI R0, RZ, 0x1f, R7 ;  /* 0x0000001fff007819 */ /* 0x000fe40000011407 */
[----:B------:R-:W-:Y:S02]  /*0340*/  LOP3.LUT R252, R4, R2, RZ, 0x3c, !PT ;  /* 0x0000000204fc7212 */ /* 0x000fe400078e3cff */
[----:B------:R-:W-:Y:S02]  /*0350*/  LEA.HI R0, R0, R9, RZ, 0x3 ;  /* 0x0000000900007211 */ /* 0x000fe400078f18ff */
[----:B------:R-:W-:Y:S01]  /*0360*/  SHF.R.S32.HI R3, RZ, 0x1f, R18 ;  /* 0x0000001fff037819 */ /* 0x000fe20000011412 */
[----:B------:R-:W-:Y:S01]  /*0370*/  IMAD R252, R12, 0x200, R252 ;  /* 0x000002000cfc7824 */ /* 0x000fe200078e02fc */
[----:B------:R-:W-:-:S02]  /*0380*/  LOP3.LUT R2, R11, 0xfffffffc, RZ, 0xc0, !PT ;  /* 0xfffffffc0b027812 */ /* 0x000fc400078ec0ff */
[----:B------:R-:W-:Y:S02]  /*0390*/  LOP3.LUT R0, R0, 0xffffff8, RZ, 0xc0, !PT ;  /* 0x0ffffff800007812 */ /* 0x000fe400078ec0ff */
[----:B------:R-:W-:Y:S01]  /*03a0*/  LEA.HI R11, R3, R18, RZ, 0x2 ;  /* 0x00000012030b7211 */ /* 0x000fe200078f10ff */
[----:B------:R-:W-:Y:S01]  /*03b0*/  IMAD.IADD R2, R22, 0x1, -R2 ;  /* 0x0000000116027824 */ /* 0x000fe200078e0a02 */
[----:B------:R-:W-:Y:S01]  /*03c0*/  LEA.HI R7, R14, R22, RZ, 0x6 ;  /* 0x000000160e077211 */ /* 0x000fe200078f30ff */
[----:B------:R-:W-:Y:S01]  /*03d0*/  IMAD.IADD R4, R9, 0x1, -R0 ;  /* 0x0000000109047824 */ /* 0x000fe200078e0a00 */
[----:B------:R-:W-:Y:S02]  /*03e0*/  SHF.R.S32.HI R3, RZ, 0x2, R11 ;  /* 0x00000002ff037819 */ /* 0x000fe4000001140b */
[----:B------:R-:W-:Y:S01]  /*03f0*/  LEA.HI R0, R2, R2, RZ, 0x1 ;  /* 0x0000000202007211 */ /* 0x000fe200078f08ff */
[----:B------:R-:W-:Y:S01]  /*0400*/  IMAD.SHL.U32 R7, R7, 0x8, RZ ;  /* 0x0000000807077824 */ /* 0x000fe200078e00ff */
[----:B------:R-:W-:Y:S01]  /*0410*/  ISETP.NE.U32.AND P4, PT, R5, 0x1, PT ;  /* 0x000000010500780c */ /* 0x000fe20003f85070 */
[----:B------:R-:W-:Y:S01]  /*0420*/  IMAD R17, R4, 0x10, R3 ;  /* 0x0000001004117824 */ /* 0x000fe200078e0203 */
[----:B------:R-:W-:Y:S01]  /*0430*/  LOP3.LUT R3, R0, 0x1ffffffe, RZ, 0xc0, !PT ;  /* 0x1ffffffe00037812 */ /* 0x000fe200078ec0ff */
[----:B------:R-:W-:Y:S01]  /*0440*/  IMAD.SHL.U32 R0, R6, 0x40, RZ ;  /* 0x0000004006007824 */ /* 0x000fe200078e00ff */
[C---:B------:R-:W-:Y:S01]  /*0450*/  R2P PR, R8.reuse, 0x6 ;  /* 0x0000000608007804 */ /* 0x040fe20000000000 */
[----:B------:R-:W-:Y:S01]  /*0460*/  IMAD.SHL.U32 R4, R8, 0x40, RZ ;  /* 0x0000004008047824 */ /* 0x000fe200078e00ff */
[----:B------:R-:W-:Y:S01]  /*0470*/  LOP3.LUT R10, R10, 0x7ffffe00, R7, 0xf8, !PT ;  /* 0x7ffffe000a0a7812 */ /* 0x000fe200078ef807 */
[----:B------:R-:W-:Y:S01]  /*0480*/  IMAD.SHL.U32 R5, R12, 0x8, RZ ;  /* 0x000000080c057824 */ /* 0x000fe200078e00ff */
[----:B------:R-:W-:Y:S01]  /*0490*/  LOP3.LUT R0, R0, 0x1c0, RZ, 0xc0, !PT ;  /* 0x000001c000007812 */ /* 0x000fe200078ec0ff */
[----:B------:R-:W-:Y:S01]  /*04a0*/  IMAD.IADD R8, R2, 0x1, -R3 ;  /* 0x0000000102087824 */ /* 0x000fe200078e0a03 */
[----:B------:R-:W-:Y:S01]  /*04b0*/  LOP3.LUT R3, R4, 0x1c0, RZ, 0xc0, !PT ;  /* 0x000001c004037812 */ /* 0x000fe200078ec0ff */
[----:B------:R-:W-:Y:S01]  /*04c0*/  IMAD.MOV.U32 R7, RZ, RZ, 0x10 ;  /* 0x00000010ff077424 */ /* 0x000fe200078e00ff */
[C---:B------:R-:W-:Y:S01]  /*04d0*/  LOP3.LUT P3, RZ, R6.reuse, 0x2, RZ, 0xc0, !PT ;  /* 0x0000000206ff7812 */ /* 0x040fe2000786c0ff */
[----:B------:R-:W-:Y:S01]  /*04e0*/  STL [R1+0xfc], R17 ;  /* 0x0000fc1101007387 */ /* 0x000fe20000100800 */
[----:B------:R-:W-:Y:S01]  /*04f0*/  LOP3.LUT P0, RZ, R6, 0x4, RZ, 0xc0, !PT ;  /* 0x0000000406ff7812 */ /* 0x000fe2000780c0ff */
[----:B------:R-:W-:Y:S01]  /*0500*/  IMAD R6, R9, 0x200, R2 ;  /* 0x0000020009067824 */ /* 0x000fe200078e0202 */
[----:B------:R-:W-:Y:S01]  /*0510*/  LOP3.LUT R5, R0, 0x8, R5, 0xf8, !PT ;  /* 0x0000000800057812 */ /* 0x000fe200078ef805 */
[----:B------:R-:W-:Y:S01]  /*0520*/  STL [R1+0xc4], R16 ;  /* 0x0000c41001007387 */ /* 0x000fe20000100800 */
[----:B------:R-:W-:Y:S01]  /*0530*/  SHF.R.U32.HI R2, RZ, 0x3, R0 ;  /* 0x00000003ff027819 */ /* 0x000fe20000011600 */
[----:B------:R-:W-:Y:S01]  /*0540*/  IMAD.MOV.U32 R12, RZ, RZ, 0x40 ;  /* 0x00000040ff0c7424 */ /* 0x000fe200078e00ff */
[----:B------:R-:W-:Y:S01]  /*0550*/  LEA.HI R0, R3, R3, RZ, 0x1d ;  /* 0x0000000303007211 */ /* 0x000fe200078fe8ff */
[----:B------:R-:W-:Y:S01]  /*0560*/  IMAD.SHL.U32 R10, R10, 0x2, RZ ;  /* 0x000000020a0a7824 */ /* 0x000fe200078e00ff */
[----:B------:R-:W-:-:S02]  /*0570*/  SEL R3, R7, 0xfffffff0, !P3 ;  /* 0xfffffff007037807 */ /* 0x000fc40005800000 */
[----:B------:R-:W-:Y:S01]  /*0580*/  SEL R4, R15, 0xffffffe0, !P0 ;  /* 0xffffffe00f047807 */ /* 0x000fe20004000000 */
[----:B------:R-:W-:Y:S01]  /*0590*/  IMAD.U32 R7, R6, 0x2, R0 ;  /* 0x0000000206077824 */ /* 0x000fe200078e0000 */
[----:B------:R-:W-:Y:S01]  /*05a0*/  LOP3.LUT R2, R5, R2, RZ, 0x3c, !PT ;  /* 0x0000000205027212 */ /* 0x000fe200078e3cff */
[----:B------:R-:W-:Y:S01]  /*05b0*/  IMAD.SHL.U32 R5, R13, 0x40, RZ ;  /* 0x000000400d057824 */ /* 0x000fe200078e00ff */
[----:B------:R-:W-:Y:S01]  /*05c0*/  LEA.HI R0, R14, R22, RZ, 0x7 ;  /* 0x000000160e007211 */ /* 0x000fe200078f38ff */
[----:B------:R-:W-:Y:S01]  /*05d0*/  IMAD.IADD R4, R3, 0x1, R4 ;  /* 0x0000000103047824 */ /* 0x000fe200078e0204 */
[----:B------:R-:W-:Y:S02]  /*05e0*/  IADD3 R6, R19, 0x40, RZ ;  /* 0x0000004013067810 */ /* 0x000fe40007ffe0ff */
[----:B------:R-:W-:Y:S02]  /*05f0*/  LOP3.LUT R3, R2, 0x7ffffe00, R5, 0xf8, !PT ;  /* 0x7ffffe0002037812 */ /* 0x000fe400078ef805 */
[----:B------:R-:W-:Y:S01]  /*0600*/  SHF.R.S32.HI R2, RZ, 0x7, R0 ;  /* 0x00000007ff027819 */ /* 0x000fe20000011400 */
[----:B------:R-:W-:Y:S01]  /*0610*/  IMAD R0, R20, 0x20, R21 ;  /* 0x0000002014007824 */ /* 0x000fe200078e0215 */
[----:B------:R-:W-:-:S02]  /*0620*/  SHF.R.S32.HI R13, RZ, 0x1f, R19 ;  /* 0x0000001fff0d7819 */ /* 0x000fc40000011413 */
[C---:B------:R-:W-:Y:S02]  /*0630*/  IADD3 R5, R19.reuse, 0x80, RZ ;  /* 0x0000008013057810 */ /* 0x040fe40007ffe0ff */
[----:B------:R-:W-:Y:S01]  /*0640*/  IADD3 R2, R19, 0xc0, RZ ;  /* 0x000000c013027810 */ /* 0x000fe20007ffe0ff */
[----:B------:R1:W-:Y:S01]  /*0650*/  STL [R1+0x7c], R0 ;  /* 0x00007c0001007387 */ /* 0x0003e20000100800 */
[----:B------:R-:W-:Y:S02]  /*0660*/  LEA R7, R7, 0x80, 0x1 ;  /* 0x0000008007077811 */ /* 0x000fe400078e08ff */
[----:B------:R-:W-:Y:S01]  /*0670*/  LEA R252, R252, 0x10100, 0x1 ;  /* 0x00010100fcfc7811 */ /* 0x000fe200078e08ff */
[----:B------:R2:W-:Y:S04]  /*0680*/  STL [R1+0x6c], R6 ;  /* 0x00006c0601007387 */ /* 0x0005e80000100800 */
[----:B------:R-:W-:Y:S04]  /*0690*/  STL [R1+0xf4], R13 ;  /* 0x0000f40d01007387 */ /* 0x000fe80000100800 */
[----:B------:R3:W-:Y:S04]  /*06a0*/  STL [R1+0x68], R5 ;  /* 0x0000680501007387 */ /* 0x0007e80000100800 */
[----:B------:R4:W-:Y:S01]  /*06b0*/  STL [R1+0x70], R2 ;  /* 0x0000700201007387 */ /* 0x0009e20000100800 */
[----:B-1----:R-:W-:-:S02]  /*06c0*/  LOP3.LUT R0, R11, 0x7ffffffc, RZ, 0xc0, !PT ;  /* 0x7ffffffc0b007812 */ /* 0x002fc400078ec0ff */
[----:B--2---:R-:W-:-:S03]  /*06d0*/  SHF.R.S32.HI R6, RZ, 0x1f, R6 ;  /* 0x0000001fff067819 */ /* 0x004fc60000011406 */
[----:B------:R-:W-:Y:S02]  /*06e0*/  IMAD.IADD R0, R18, 0x1, -R0 ;  /* 0x0000000112007824 */ /* 0x000fe400078e0a00 */
[----:B------:R1:W-:Y:S01]  /*06f0*/  STL [R1+0xf0], R6 ;  /* 0x0000f00601007387 */ /* 0x0003e20000100800 */
[----:B---3--:R-:W-:Y:S02]  /*0700*/  SHF.R.S32.HI R5, RZ, 0x1f, R5 ;  /* 0x0000001fff057819 */ /* 0x008fe40000011405 */
[----:B----4-:R-:W-:-:S03]  /*0710*/  SHF.R.S32.HI R2, RZ, 0x1f, R2 ;  /* 0x0000001fff027819 */ /* 0x010fc60000011402 */
[----:B------:R2:W-:Y:S04]  /*0720*/  STL [R1+0xec], R5 ;  /* 0x0000ec0501007387 */ /* 0x0005e80000100800 */
[----:B------:R3:W-:Y:S04]  /*0730*/  STL [R1+0xe8], R2 ;  /* 0x0000e80201007387 */ /* 0x0007e80000100800 */
[----:B------:R4:W-:Y:S01]  /*0740*/  STL [R1+0x4c], R10 ;  /* 0x00004c0a01007387 */ /* 0x0009e20000100800 */
[----:B-1----:R-:W-:Y:S02]  /*0750*/  SEL R6, R12, 0xffffffc0, !P2 ;  /* 0xffffffc00c067807 */ /* 0x002fe40005000000 */
[----:B--2---:R-:W-:Y:S01]  /*0760*/  SEL R5, R15, 0xffffffe0, !P1 ;  /* 0xffffffe00f057807 */ /* 0x004fe20004800000 */
[----:B---3--:R-:W-:-:S02]  /*0770*/  IMAD.SHL.U32 R2, R0, 0x2, RZ ;  /* 0x0000000200027824 */ /* 0x008fc400078e00ff */
[----:B------:R-:W-:Y:S02]  /*0780*/  IMAD R0, R8, 0x8, R17 ;  /* 0x0000000808007824 */ /* 0x000fe400078e0211 */
[C---:B------:R-:W-:Y:S01]  /*0790*/  IMAD.IADD R11, R7.reuse, 0x1, R5 ;  /* 0x00000001070b7824 */ /* 0x040fe200078e0205 */
[----:B------:R1:W-:Y:S01]  /*07a0*/  STL [R1+0xc0], R2 ;  /* 0x0000c00201007387 */ /* 0x0003e20000100800 */
[C---:B----4-:R-:W-:Y:S01]  /*07b0*/  IADD3 R10, R7.reuse, -0x10, RZ ;  /* 0xfffffff0070a7810 */ /* 0x050fe20007ffe0ff */
[C---:B------:R-:W-:Y:S01]  /*07c0*/  IMAD.IADD R8, R7.reuse, 0x1, R6 ;  /* 0x0000000107087824 */ /* 0x040fe200078e0206 */
[----:B------:R-:W-:Y:S01]  /*07d0*/  @P4 IADD3 R10, R7, 0x10, RZ ;  /* 0x00000010070a4810 */ /* 0x000fe20007ffe0ff */
[----:B------:R2:W-:Y:S04]  /*07e0*/  STL [R1+0xc8], R7 ;  /* 0x0000c80701007387 */ /* 0x0005e80000100800 */
[----:B------:R3:W-:Y:S04]  /*07f0*/  STL [R1+0xbc], R0 ;  /* 0x0000bc0001007387 */ /* 0x0007e80000100800 */
[----:B------:R-:W-:Y:S04]  /*0800*/  STL [R1+0xd4], R11 ;  /* 0x0000d40b01007387 */ /* 0x000fe80000100800 */
[----:B------:R4:W-:Y:S04]  /*0810*/  STL [R1+0xe4], R8 ;  /* 0x0000e40801007387 */ /* 0x0009e80000100800 */
[----:B------:R-:W-:Y:S01]  /*0820*/  STL [R1+0xcc], R10 ;  /* 0x0000cc0a01007387 */ /* 0x000fe20000100800 */
[----:B-1----:R-:W-:-:S02]  /*0830*/  SEL R2, R15, 0xffffffe0, !P3 ;  /* 0xffffffe00f027807 */ /* 0x002fc40005800000 */
[----:B--2---:R-:W-:Y:S01]  /*0840*/  LEA R7, R3, 0x100, 0x1 ;  /* 0x0000010003077811 */ /* 0x004fe200078e08ff */
[----:B------:R-:W-:Y:S01]  /*0850*/  IMAD.IADD R3, R11, 0x1, R6 ;  /* 0x000000010b037824 */ /* 0x000fe200078e0206 */
[----:B---3--:R-:W-:-:S04]  /*0860*/  SEL R0, R12, 0xffffffc0, !P0 ;  /* 0xffffffc00c007807 */ /* 0x008fc80004000000 */
[----:B------:R1:W-:Y:S04]  /*0870*/  STL [R1+0xe0], R3 ;  /* 0x0000e00301007387 */ /* 0x0003e80000100800 */
[----:B------:R-:W-:Y:S01]  /*0880*/  STL [R1+0x28], R7 ;  /* 0x0000280701007387 */ /* 0x000fe20000100800 */
[----:B----4-:R-:W-:Y:S02]  /*0890*/  IMAD.IADD R8, R5, 0x1, R10 ;  /* 0x0000000105087824 */ /* 0x010fe400078e020a */
[--C-:B------:R-:W-:Y:S02]  /*08a0*/  IMAD R5, R9, 0x800, R7.reuse ;  /* 0x0000080009057824 */ /* 0x100fe400078e0207 */
[----:B------:R-:W-:Y:S01]  /*08b0*/  IMAD R9, R4, 0x2, R7 ;  /* 0x0000000204097824 */ /* 0x000fe200078e0207 */
[----:B------:R-:W-:Y:S01]  /*08c0*/  IADD3 R4, R0, R7, R2 ;  /* 0x0000000700047210 */ /* 0x000fe20007ffe002 */
[----:B-1----:R-:W-:-:S02]  /*08d0*/  IMAD.IADD R3, R6, 0x1, R10 ;  /* 0x0000000106037824 */ /* 0x002fc400078e020a */
[----:B------:R-:W-:-:S03]  /*08e0*/  IMAD.IADD R6, R8, 0x1, R6 ;  /* 0x0000000108067824 */ /* 0x000fc600078e0206 */
[----:B------:R1:W-:Y:S04]  /*08f0*/  STL [R1+0xdc], R3 ;  /* 0x0000dc0301007387 */ /* 0x0003e80000100800 */
[----:B------:R-:W-:Y:S04]  /*0900*/  STL [R1+0xd0], R8 ;  /* 0x0000d00801007387 */ /* 0x000fe80000100800 */
[----:B------:R-:W-:Y:S04]  /*0910*/  STL [R1+0x38], R9 ;  /* 0x0000380901007387 */ /* 0x000fe80000100800 */
[----:B------:R-:W-:Y:S01]  /*0920*/  STL [R1+0x3c], R5 ;  /* 0x00003c0501007387 */ /* 0x000fe20000100800 */
[----:B-1----:R-:W-:-:S05]  /*0930*/  IMAD.IADD R3, R7, 0x1, R2 ;  /* 0x0000000107037824 */ /* 0x002fca00078e0202 */
[----:B------:R1:W-:Y:S04]  /*0940*/  STL [R1+0x30], R3 ;  /* 0x0000300301007387 */ /* 0x0003e80000100800 */
[----:B------:R2:W-:Y:S04]  /*0950*/  STL [R1+0x34], R4 ;  /* 0x0000340401007387 */ /* 0x0005e80000100800 */
[----:B------:R3:W-:Y:S01]  /*0960*/  STL [R1+0xd8], R6 ;  /* 0x0000d80601007387 */ /* 0x0007e20000100800 */
[--C-:B-1----:R-:W-:Y:S02]  /*0970*/  IMAD.IADD R3, R2, 0x1, R5.reuse ;  /* 0x0000000102037824 */ /* 0x102fe400078e0205 */
[----:B------:R-:W-:-:S02]  /*0980*/  IMAD.IADD R2, R0, 0x1, R5 ;  /* 0x0000000100027824 */ /* 0x000fc400078e0205 */
[----:B--2---:R-:W-:Y:S01]  /*0990*/  IMAD.IADD R4, R7, 0x1, R0 ;  /* 0x0000000107047824 */ /* 0x004fe200078e0200 */
[----:B------:R3:W-:Y:S01]  /*09a0*/  STL [R1+0x40], R3 ;  /* 0x0000400301007387 */ /* 0x0007e20000100800 */
[----:B------:R-:W-:-:S03]  /*09b0*/  IMAD.IADD R0, R0, 0x1, R3 ;  /* 0x0000000100007824 */ /* 0x000fc600078e0203 */
[----:B------:R3:W-:Y:S04]  /*09c0*/  STL [R1+0x2c], R4 ;  /* 0x00002c0401007387 */ /* 0x0007e80000100800 */
[----:B------:R3:W-:Y:S04]  /*09d0*/  STL [R1+0x48], R2 ;  /* 0x0000480201007387 */ /* 0x0007e80000100800 */
[----:B------:R3:W-:Y:S02]  /*09e0*/  STL [R1+0x44], R0 ;  /* 0x0000440001007387 */ /* 0x0007e40000100800 */
.L_x_574:
[----:B---3--:R-:W2:Y:S01]  /*09f0*/  LDL R4, [R1+0xc4] ;  /* 0x0000c40001047983 */ /* 0x008ea20000100800 */
[----:B------:R-:W-:Y:S01]  /*0a00*/  IMAD.MOV.U32 R0, RZ, RZ, c[0x0][0x560] ;  /* 0x00015800ff007624 */ /* 0x000fe200078e00ff */
[----:B------:R-:W-:Y:S01]  /*0a10*/  YIELD ;  /* 0x0000000000007946 */ /* 0x000fe20003800000 */
[----:B------:R-:W-:Y:S03]  /*0a20*/  BSSY B0, `(.L_x_513) ;  /* 0x0000016000007945 */ /* 0x000fe60003800000 */
[----:B------:R-:W-:-:S13]  /*0a30*/  ISETP.NE.AND P0, PT, R0, 0x1, PT ;  /* 0x000000010000780c */ /* 0x000fda0003f05270 */
[----:B--2---:R-:W-:Y:S01]  /*0a40*/  @P0 IMAD.HI.U32 R0, R4, c[0x0][0x564], RZ ;  /* 0x0001590004000a27 */ /* 0x004fe200078e00ff */
[----:B------:R-:W-:-:S04]  /*0a50*/  MOV R3, R4 ;  /* 0x0000000400037202 */ /* 0x000fc80000000f00 */
[----:B------:R-:W-:-:S04]  /*0a60*/  @P0 SHF.R.U32.HI R3, RZ, c[0x0][0x568], R0 ;  /* 0x00015a00ff030a19 */ /* 0x000fc80000011600 */
[----:B------:R-:W-:Y:S01]  /*0a70*/  ISETP.GE.AND P0, PT, R3, c[0x0][0x578], PT ;  /* 0x00015e0003007a0c */ /* 0x000fe20003f06270 */
[----:B------:R-:W-:-:S04]  /*0a80*/  IMAD.MOV R2, RZ, RZ, -R3 ;  /* 0x000000ffff027224 */ /* 0x000fc800078e0a03 */
[----:B------:R-:W-:-:S08]  /*0a90*/  IMAD R2, R2, c[0x0][0x560], R4 ;  /* 0x0001580002027a24 */ /* 0x000fd000078e0204 */
[----:B------:R-:W-:Y:S05]  /*0aa0*/  @!P0 BRA `(.L_x_514) ;  /* 0x0000007000008947 */ /* 0x000fea0003800000 */
[----:B------:R-:W-:-:S04]  /*0ab0*/  MOV R0, c[0x0][0x56c] ;  /* 0x00015b0000007a02 */ /* 0x000fc80000000f00 */
[----:B------:R-:W-:Y:S02]  /*0ac0*/  ISETP.NE.AND P0, PT, R0, 0x1, PT ;  /* 0x000000010000780c */ /* 0x000fe40003f05270 */
[----:B------:R-:W-:-:S11]  /*0ad0*/  MOV R0, R2 ;  /* 0x0000000200007202 */ /* 0x000fd60000000f00 */
[----:B------:R-:W-:-:S05]  /*0ae0*/  @P0 IMAD.HI.U32 R4, R2, c[0x0][0x570], RZ ;  /* 0x00015c0002040a27 */ /* 0x000fca00078e00ff */
[----:B------:R-:W-:-:S05]  /*0af0*/  @P0 SHF.R.U32.HI R0, RZ, c[0x0][0x574], R4 ;  /* 0x00015d00ff000a19 */ /* 0x000fca0000011604 */
[----:B------:R-:W-:Y:S01]  /*0b00*/  IMAD R4, R0, c[0x0][0x56c], RZ ;  /* 0x00015b0000047a24 */ /* 0x000fe200078e02ff */
[----:B------:R-:W-:Y:S05]  /*0b10*/  BRA `(.L_x_515) ;  /* 0x0000006000007947 */ /* 0x000fea0003800000 */
.L_x_514:
[----:B------:R-:W-:-:S04]  /*0b20*/  MOV R0, c[0x0][0x554] ;  /* 0x0001550000007a02 */ /* 0x000fc80000000f00 */
[----:B------:R-:W-:Y:S02]  /*0b30*/  ISETP.NE.AND P0, PT, R0, 0x1, PT ;  /* 0x000000010000780c */ /* 0x000fe40003f05270 */
[----:B------:R-:W-:-:S11]  /*0b40*/  MOV R0, R2 ;  /* 0x0000000200007202 */ /* 0x000fd60000000f00 */
[----:B------:R-:W-:-:S05]  /*0b50*/  @P0 IMAD.HI.U32 R4, R2, c[0x0][0x558], RZ ;  /* 0x0001560002040a27 */ /* 0x000fca00078e00ff */
[----:B------:R-:W-:-:S05]  /*0b60*/  @P0 SHF.R.U32.HI R0, RZ, c[0x0][0x55c], R4 ;  /* 0x00015700ff000a19 */ /* 0x000fca0000011604 */
[----:B------:R-:W-:Y:S02]  /*0b70*/  IMAD R4, R0, c[0x0][0x554], RZ ;  /* 0x0001550000047a24 */ /* 0x000fe400078e02ff */
.L_x_515:
[----:B------:R-:W-:Y:S05]  /*0b80*/  BSYNC B0 ;  /* 0x0000000000007941 */ /* 0x000fea0003800000 */
.L_x_513:
[----:B------:R-:W-:Y:S01]  /*0b90*/  IMAD.MOV.U32 R5, RZ, RZ, c[0x0][0x548] ;  /* 0x00015200ff057624 */ /* 0x000fe200078e00ff */
[----:B------:R-:W-:Y:S01]  /*0ba0*/  ISETP.NE.U32.AND P0, PT, RZ, c[0x0][0x370], PT ;  /* 0x0000dc00ff007a0c */ /* 0x000fe20003f05070 */
[----:B------:R-:W-:Y:S01]  /*0bb0*/  IMAD.IADD R4, R2, 0x1, -R4 ;  /* 0x0000000102047824 */ /* 0x000fe200078e0a04 */
[----:B------:R-:W-:Y:S02]  /*0bc0*/  CS2R R114, SRZ ;  /* 0x0000000000727805 */ /* 0x000fe4000001ff00 */
[----:B------:R-:W-:Y:S01]  /*0bd0*/  ISETP.NE.AND P1, PT, R5, 0x1, PT ;  /* 0x000000010500780c */ /* 0x000fe20003f25270 */
[----:B------:R-:W-:Y:S01]  /*0be0*/  IMAD R4, R3, c[0x0][0x554], R4 ;  /* 0x0001550003047a24 */ /* 0x000fe200078e0204 */
[----:B------:R-:W-:-:S04]  /*0bf0*/  ISETP.NE.AND.EX P0, PT, RZ, c[0x0][0x374], PT, P0 ;  /* 0x0000dd00ff007a0c */ /* 0x000fc80003f05300 */
[----:B------:R-:W-:-:S07]  /*0c00*/  MOV R16, R4 ;  /* 0x0000000400107202 */ /* 0x000fce0000000f00 */
[----:B------:R-:W-:-:S04]  /*0c10*/  @P1 IMAD.HI.U32 R2, R4, c[0x0][0x54c], RZ ;  /* 0x0001530004021a27 */ /* 0x000fc800078e00ff */
[----:B------:R-:W-:Y:S01]  /*0c20*/  @P0 IMAD.MOV.U32 R3, RZ, RZ, 0x4 ;  /* 0x00000004ff030424 */ /* 0x000fe200078e00ff */
[----:B------:R-:W-:-:S05]  /*0c30*/  @P1 SHF.R.U32.HI R16, RZ, c[0x0][0x550], R2 ;  /* 0x00015400ff101a19 */ /* 0x000fca0000011602 */
[----:B------:R-:W-:Y:S01]  /*0c40*/  @P0 IMAD.WIDE R2, R16, R3, c[0x0][0x370] ;  /* 0x0000dc0010020625 */ /* 0x000fe200078e0203 */
[----:B------:R-:W-:Y:S01]  /*0c50*/  LOP3.LUT R0, R0, 0x1ffffff, RZ, 0x3c, !PT ;  /* 0x01ffffff00007812 */ /* 0x000fe200078e3cff */
[----:B------:R1:W-:Y:S04]  /*0c60*/  STL [R1+0xb4], R16 ;  /* 0x0000b41001007387 */ /* 0x0003e80000100800 */
[----:B------:R2:W3:Y:S01]  /*0c70*/  @P0 LDG.E R115, [R2.64] ;  /* 0x0000000602730981 */ /* 0x0004e2000c1e1900 */
[----:B------:R-:W-:Y:S01]  /*0c80*/  IMAD.MOV.U32 R51, RZ, RZ, c[0x0][0x2c4] ;  /* 0x0000b100ff337624 */ /* 0x000fe200078e00ff */
[----:B------:R-:W-:Y:S01]  /*0c90*/  IADD3 R0, R0, c[0x0][0x53c], RZ ;  /* 0x00014f0000007a10 */ /* 0x000fe20007ffe0ff */
[----:B------:R-:W-:Y:S01]  /*0ca0*/  IMAD.MOV.U32 R46, RZ, RZ, 0x40 ;  /* 0x00000040ff2e7424 */ /* 0x000fe200078e00ff */
[----:B------:R-:W-:Y:S01]  /*0cb0*/  CS2R R130, SRZ ;  /* 0x0000000000827805 */ /* 0x000fe2000001ff00 */
[----:B------:R-:W-:Y:S01]  /*0cc0*/  CS2R R128, SRZ ;  /* 0x0000000000807805 */ /* 0x000fe2000001ff00 */
[----:B------:R-:W-:Y:S01]  /*0cd0*/  ISETP.NE.AND P2, PT, R51, 0x1, PT ;  /* 0x000000013300780c */ /* 0x000fe20003f45270 */
[----:B------:R-:W-:Y:S01]  /*0ce0*/  CS2R R126, SRZ ;  /* 0x00000000007e7805 */ /* 0x000fe2000001ff00 */
[----:B------:R-:W-:Y:S01]  /*0cf0*/  SHF.L.U32 R50, R0, 0x7, RZ ;  /* 0x0000000700327819 */ /* 0x000fe200000006ff */
[----:B------:R-:W-:Y:S01]  /*0d00*/  CS2R R124, SRZ ;  /* 0x00000000007c7805 */ /* 0x000fe2000001ff00 */
[----:B------:R-:W-:Y:S01]  /*0d10*/  IADD3 R5, R46, -c[0x0][0x168], RZ ;  /* 0x80005a002e057a10 */ /* 0x000fe20007ffe0ff */
[----:B------:R-:W-:Y:S01]  /*0d20*/  IMAD.MOV.U32 R122, RZ, RZ, RZ ;  /* 0x000000ffff7a7224 */ /* 0x000fe200078e00ff */
[----:B------:R-:W-:Y:S01]  /*0d30*/  IADD3 R0, R50, 0x7f, RZ ;  /* 0x0000007f32007810 */ /* 0x000fe20007ffe0ff */
[----:B------:R1:W-:Y:S01]  /*0d40*/  STL [R1+0xb0], R50 ;  /* 0x0000b03201007387 */ /* 0x0003e20000100800 */
[----:B------:R-:W-:Y:S01]  /*0d50*/  CS2R R120, SRZ ;  /* 0x0000000000787805 */ /* 0x000fe2000001ff00 */
[----:B------:R-:W-:Y:S01]  /*0d60*/  CS2R R6, SRZ ;  /* 0x0000000000067805 */ /* 0x000fe2000001ff00 */
[----:B------:R-:W-:Y:S01]  /*0d70*/  MOV R118, RZ ;  /* 0x000000ff00767202 */ /* 0x000fe20000000f00 */
[----:B------:R-:W-:Y:S01]  /*0d80*/  CS2R R116, SRZ ;  /* 0x0000000000747805 */ /* 0x000fe2000001ff00 */
[----:B------:R-:W-:Y:S01]  /*0d90*/  CS2R R8, SRZ ;  /* 0x0000000000087805 */ /* 0x000fe2000001ff00 */
[----:B------:R-:W-:Y:S01]  /*0da0*/  CS2R R112, SRZ ;  /* 0x0000000000707805 */ /* 0x000fe2000001ff00 */
[----:B------:R-:W-:Y:S01]  /*0db0*/  CS2R R10, SRZ ;  /* 0x00000000000a7805 */ /* 0x000fe2000001ff00 */
[----:B------:R-:W-:Y:S01]  /*0dc0*/  IMAD.MOV.U32 R110, RZ, RZ, RZ ;  /* 0x000000ffff6e7224 */ /* 0x000fe200078e00ff */
[----:B------:R-:W-:Y:S01]  /*0dd0*/  CS2R R108, SRZ ;  /* 0x00000000006c7805 */ /* 0x000fe2000001ff00 */
[----:B------:R-:W-:Y:S01]  /*0de0*/  CS2R R12, SRZ ;  /* 0x00000000000c7805 */ /* 0x000fe2000001ff00 */
[----:B------:R-:W-:Y:S01]  /*0df0*/  IMAD.MOV.U32 R106, RZ, RZ, RZ ;  /* 0x000000ffff6a7224 */ /* 0x000fe200078e00ff */
[----:B------:R-:W-:Y:S01]  /*0e00*/  CS2R R104, SRZ ;  /* 0x0000000000687805 */ /* 0x000fe2000001ff00 */
[----:B--2---:R-:W-:Y:S01]  /*0e10*/  IMAD.MOV.U32 R2, RZ, RZ, c[0x0][0x2ac] ;  /* 0x0000ab00ff027624 */ /* 0x004fe200078e00ff */
[----:B------:R-:W-:Y:S01]  /*0e20*/  CS2R R14, SRZ ;  /* 0x00000000000e7805 */ /* 0x000fe2000001ff00 */
[----:B------:R-:W-:Y:S01]  /*0e30*/  @P2 IMAD.HI.U32 R3, R0, c[0x0][0x2c8], RZ ;  /* 0x0000b20000032a27 */ /* 0x000fe200078e00ff */
[----:B------:R-:W-:Y:S01]  /*0e40*/  MOV R102, RZ ;  /* 0x000000ff00667202 */ /* 0x000fe20000000f00 */
[----:B------:R-:W-:Y:S01]  /*0e50*/  CS2R R100, SRZ ;  /* 0x0000000000647805 */ /* 0x000fe2000001ff00 */
[----:B------:R-:W-:Y:S01]  /*0e60*/  CS2R R96, SRZ ;  /* 0x0000000000607805 */ /* 0x000fe2000001ff00 */
[C---:B------:R-:W-:Y:S01]  /*0e70*/  IMAD R48, R2.reuse, c[0x0][0x1d0], RZ ;  /* 0x0000740002307a24 */ /* 0x040fe200078e02ff */
[----:B------:R-:W-:Y:S01]  /*0e80*/  @P2 SHF.R.U32.HI R0, RZ, c[0x0][0x2cc], R3 ;  /* 0x0000b300ff002a19 */ /* 0x000fe20000011603 */
[----:B------:R-:W-:Y:S01]  /*0e90*/  IMAD R2, R2, c[0x0][0x1d0], R5 ;  /* 0x0000740002027a24 */ /* 0x000fe200078e0205 */
[----:B------:R-:W-:Y:S01]  /*0ea0*/  CS2R R18, SRZ ;  /* 0x0000000000127805 */ /* 0x000fe2000001ff00 */
[----:B------:R-:W-:Y:S01]  /*0eb0*/  IMAD.MOV.U32 R17, RZ, RZ, RZ ;  /* 0x000000ffff117224 */ /* 0x000fe200078e00ff */
[----:B------:R-:W-:Y:S01]  /*0ec0*/  IADD3 R5, R48, 0x3f, RZ ;  /* 0x0000003f30057810 */ /* 0x000fe20007ffe0ff */
[----:B------:R-:W-:Y:S01]  /*0ed0*/  IMAD.MOV.U32 R98, RZ, RZ, RZ ;  /* 0x000000ffff627224 */ /* 0x000fe200078e00ff */
[----:B------:R-:W-:Y:S01]  /*0ee0*/  IADD3 R0, R2, R0, RZ ;  /* 0x0000000002007210 */ /* 0x000fe20007ffe0ff */
[----:B------:R-:W-:Y:S01]  /*0ef0*/  CS2R R92, SRZ ;  /* 0x00000000005c7805 */ /* 0x000fe2000001ff00 */
[----:B------:R-:W-:Y:S01]  /*0f00*/  SHF.R.S32.HI R2, RZ, 0x1f, R5 ;  /* 0x0000001fff027819 */ /* 0x000fe20000011405 */
[----:B------:R-:W-:Y:S01]  /*0f10*/  CS2R R20, SRZ ;  /* 0x0000000000147805 */ /* 0x000fe2000001ff00 */
[----:B------:R-:W-:Y:S01]  /*0f20*/  SHF.R.S32.HI R3, RZ, 0x1f, R0 ;  /* 0x0000001fff037819 */ /* 0x000fe20000011400 */
[----:B------:R-:W-:Y:S01]  /*0f30*/  IMAD.MOV.U32 R90, RZ, RZ, RZ ;  /* 0x000000ffff5a7224 */ /* 0x000fe200078e00ff */
[----:B------:R-:W-:Y:S01]  /*0f40*/  LEA.HI R2, R2, R5, RZ, 0x6 ;  /* 0x0000000502027211 */ /* 0x000fe200078f30ff */
[----:B------:R-:W-:Y:S01]  /*0f50*/  CS2R R88, SRZ ;  /* 0x0000000000587805 */ /* 0x000fe2000001ff00 */
[----:B------:R-:W-:Y:S01]  /*0f60*/  LEA.HI R3, R3, R0, RZ, 0x6 ;  /* 0x0000000003037211 */ /* 0x000fe200078f30ff */
[----:B------:R-:W-:Y:S01]  /*0f70*/  IMAD.MOV R0, RZ, RZ, -R16 ;  /* 0x000000ffff007224 */ /* 0x000fe200078e0a10 */
[----:B------:R-:W-:Y:S01]  /*0f80*/  SHF.R.S32.HI R2, RZ, 0x6, R2 ;  /* 0x00000006ff027819 */ /* 0x000fe20000011402 */
[----:B------:R-:W-:Y:S01]  /*0f90*/  CS2R R22, SRZ ;  /* 0x0000000000167805 */ /* 0x000fe2000001ff00 */
[----:B------:R-:W-:Y:S01]  /*0fa0*/  SHF.R.S32.HI R3, RZ, 0x6, R3 ;  /* 0x00000006ff037819 */ /* 0x000fe20000011403 */
[----:B------:R-:W-:Y:S01]  /*0fb0*/  IMAD R47, R0, c[0x0][0x548], R4 ;  /* 0x00015200002f7a24 */ /* 0x000fe200078e0204 */
[----:B------:R-:W-:Y:S01]  /*0fc0*/  PRMT R0, RZ, 0x7610, R0 ;  /* 0x00007610ff007816 */ /* 0x000fe20000000000 */
[----:B------:R-:W-:Y:S01]  /*0fd0*/  CS2R R4, SRZ ;  /* 0x0000000000047805 */ /* 0x000fe2000001ff00 */
[----:B------:R-:W-:Y:S01]  /*0fe0*/  IMNMX R111, R2, R3, PT ;  /* 0x00000003026f7217 */ /* 0x000fe20003800200 */
[----:B------:R-:W-:Y:S01]  /*0ff0*/  IMAD.MOV.U32 R86, RZ, RZ, RZ ;  /* 0x000000ffff567224 */ /* 0x000fe200078e00ff */
[----:B------:R1:W-:Y:S01]  /*1000*/  STL [R1+0xb8], R47 ;  /* 0x0000b82f01007387 */ /* 0x0003e20000100800 */
[----:B------:R-:W-:Y:S01]  /*1010*/  MOV R94, RZ ;  /* 0x000000ff005e7202 */ /* 0x000fe20000000f00 */
[----:B------:R-:W-:Y:S01]  /*1020*/  CS2R R84, SRZ ;  /* 0x0000000000547805 */ /* 0x000fe2000001ff00 */
[----:B------:R-:W-:Y:S01]  /*1030*/  ISETP.GE.AND P0, PT, R111, 0x1, PT ;  /* 0x000000016f00780c */ /* 0x000fe20003f06270 */
[----:B------:R1:W-:Y:S01]  /*1040*/  STL [R1+0x50], R111 ;  /* 0x0000506f01007387 */ /* 0x0003e20000100800 */
[----:B------:R-:W-:Y:S01]  /*1050*/  CS2R R24, SRZ ;  /* 0x0000000000187805 */ /* 0x000fe2000001ff00 */
[----:B------:R-:W-:Y:S01]  /*1060*/  MOV R82, RZ ;  /* 0x000000ff00527202 */ /* 0x000fe20000000f00 */
[----:B------:R-:W-:Y:S01]  /*1070*/  CS2R R26, SRZ ;  /* 0x00000000001a7805 */ /* 0x000fe2000001ff00 */
[----:B------:R-:W-:Y:S01]  /*1080*/  IMAD.MOV.U32 R80, RZ, RZ, RZ ;  /* 0x000000ffff507224 */ /* 0x000fe200078e00ff */
[----:B------:R-:W-:Y:S01]  /*1090*/  CS2R R28, SRZ ;  /* 0x00000000001c7805 */ /* 0x000fe2000001ff00 */
[----:B------:R-:W-:Y:S01]  /*10a0*/  IMAD.MOV.U32 R78, RZ, RZ, RZ ;  /* 0x000000ffff4e7224 */ /* 0x000fe200078e00ff */
[----:B------:R-:W-:Y:S01]  /*10b0*/  MOV R76, RZ ;  /* 0x000000ff004c7202 */ /* 0x000fe20000000f00 */
[----:B------:R-:W-:Y:S01]  /*10c0*/  IMAD.MOV.U32 R74, RZ, RZ, RZ ;  /* 0x000000ffff4a7224 */ /* 0x000fe200078e00ff */
[----:B------:R-:W-:Y:S01]  /*10d0*/  CS2R R30, SRZ ;  /* 0x00000000001e7805 */ /* 0x000fe2000001ff00 */
[----:B------:R-:W-:Y:S01]  /*10e0*/  IMAD.MOV.U32 R72, RZ, RZ, RZ ;  /* 0x000000ffff487224 */ /* 0x000fe200078e00ff */
[----:B------:R-:W-:Y:S01]  /*10f0*/  MOV R70, RZ ;  /* 0x000000ff00467202 */ /* 0x000fe20000000f00 */
[----:B------:R-:W-:Y:S01]  /*1100*/  CS2R R32, SRZ ;  /* 0x0000000000207805 */ /* 0x000fe2000001ff00 */
[----:B------:R-:W-:Y:S01]  /*1110*/  IMAD.MOV.U32 R68, RZ, RZ, RZ ;  /* 0x000000ffff447224 */ /* 0x000fe200078e00ff */
        /* <DEDUP_REMOVED lines=13> */
[----:B------:R-:W-:Y:S01]  /*11f0*/  CS2R R136, SRZ ;  /* 0x0000000000887805 */ /* 0x000fe2000001ff00 */
[----:B------:R-:W-:Y:S01]  /*1200*/  IMAD.MOV.U32 R138, RZ, RZ, RZ ;  /* 0x000000ffff8a7224 */ /* 0x000fe200078e00ff */
[----:B------:R-:W-:Y:S01]  /*1210*/  CS2R R142, SRZ ;  /* 0x00000000008e7805 */ /* 0x000fe2000001ff00 */
[----:B------:R-:W-:Y:S01]  /*1220*/  CS2R R140, SRZ ;  /* 0x00000000008c7805 */ /* 0x000fe2000001ff00 */
[----:B------:R-:W-:Y:S01]  /*1230*/  MOV R53, RZ ;  /* 0x000000ff00357202 */ /* 0x000fe20000000f00 */
[----:B------:R-:W-:Y:S01]  /*1240*/  IMAD.MOV.U32 R146, RZ, RZ, RZ ;  /* 0x000000ffff927224 */ /* 0x000fe200078e00ff */
[----:B------:R-:W-:Y:S01]  /*1250*/  CS2R R144, SRZ ;  /* 0x0000000000907805 */ /* 0x000fe2000001ff00 */
        /* <DEDUP_REMOVED lines=13> */
[----:B---3--:R1:W-:Y:S01]  /*1330*/  STL [R1+0x84], R115 ;  /* 0x0000847301007387 */ /* 0x0083e20000100800 */
[----:B------:R-:W-:Y:S05]  /*1340*/  @!P0 BRA `(.L_x_516) ;  /* 0x0000d9b000008947 */ /* 0x000fea0003800000 */
[----:B------:R-:W-:-:S04]  /*1350*/  ISETP.NE.U32.AND P0, PT, RZ, c[0x0][0x340], PT ;  /* 0x0000d000ff007a0c */ /* 0x000fc80003f05070 */
[----:B------:R-:W-:-:S13]  /*1360*/  ISETP.NE.AND.EX P0, PT, RZ, c[0x0][0x344], PT, P0 ;  /* 0x0000d100ff007a0c */ /* 0x000fda0003f05300 */
[----:B------:R-:W-:-:S04]  /*1370*/  @P0 IMAD.MOV.U32 R2, RZ, RZ, 0x4 ;  /* 0x00000004ff020424 */ /* 0x000fc800078e00ff */
[----:B------:R-:W-:-:S05]  /*1380*/  @P0 IMAD.WIDE R2, R16, R2, c[0x0][0x340] ;  /* 0x0000d00010020625 */ /* 0x000fca00078e0202 */
[----:B------:R2:W5:Y:S01]  /*1390*/  @P0 LDG.E R0, [R2.64] ;  /* 0x0000000602000981 */ /* 0x000562000c1e1900 */
[----:B------:R-:W-:Y:S01]  /*13a0*/  WARPSYNC 0xffffffff ;  /* 0xffffffff00007948 */ /* 0x000fe20003800000 */
[----:B------:R-:W-:-:S03]  /*13b0*/  @!P0 MOV R0, R16 ;  /* 0x0000001000008202 */ /* 0x000fc60000000f00 */
[----:B--2---:R-:W2:Y:S01]  /*13c0*/  LDL R107, [R1+0x7c] ;  /* 0x00007c00016b7983 */ /* 0x004ea20000100800 */
[----:B-----5:R-:W-:Y:S01]  /*13d0*/  SHF.R.S32.HI R3, RZ, 0x1f, R0 ;  /* 0x0000001fff037819 */ /* 0x020fe20000011400 */
[----:B------:R-:W-:-:S04]  /*13e0*/  IMAD.WIDE.U32 R102, R0, c[0x0][0x2b0], RZ ;  /* 0x0000ac0000667a25 */ /* 0x000fc800078e00ff */
[----:B------:R-:W-:Y:S01]  /*13f0*/  IMAD.MOV.U32 R101, RZ, RZ, c[0x0][0x2b8] ;  /* 0x0000ae00ff657624 */ /* 0x000fe200078e00ff */
[----:B------:R-:W-:Y:S01]  /*1400*/  STL.64 [R1+0x98], R102 ;  /* 0x0000986601007387 */ /* 0x000fe20000100a00 */
[----:B------:R-:W-:-:S03]  /*1410*/  IMAD.MOV.U32 R25, RZ, RZ, RZ ;  /* 0x000000ffff197224 */ /* 0x000fc600078e00ff */
[----:B------:R-:W-:Y:S02]  /*1420*/  ISETP.NE.AND P1, PT, R101, 0x1, PT ;  /* 0x000000016500780c */ /* 0x000fe40003f25270 */
[----:B------:R-:W-:-:S05]  /*1430*/  SHF.R.S32.HI R24, RZ, 0x1f, R47 ;  /* 0x0000001fff187819 */ /* 0x000fca000001142f */
[----:B------:R-:W-:Y:S01]  /*1440*/  IMAD R5, R24, c[0x0][0x1b8], RZ ;  /* 0x00006e0018057a24 */ /* 0x000fe200078e02ff */
[----:B------:R-:W-:-:S03]  /*1450*/  SHF.R.S32.HI R6, RZ, 0x1f, R16 ;  /* 0x0000001fff067819 */ /* 0x000fc60000011410 */
[----:B------:R-:W-:Y:S01]  /*1460*/  IMAD R5, R47, c[0x0][0x1bc], R5 ;  /* 0x00006f002f057a24 */ /* 0x000fe200078e0205 */
[----:B------:R-:W3:Y:S04]  /*1470*/  S2R R52, SR_TID.X ;  /* 0x0000000000347919 */ /* 0x000ee80000002100 */
[----:B------:R-:W-:Y:S01]  /*1480*/  BAR.SYNC.DEFER_BLOCKING 0x0 ;  /* 0x0000000000007b1d */ /* 0x000fe20000010000 */
[----:B--2---:R-:W-:-:S05]  /*1490*/  IMAD R2, R111, 0x40, R107 ;  /* 0x000000406f027824 */ /* 0x004fca00078e026b */
[----:B------:R-:W-:-:S04]  /*14a0*/  IADD3 R2, R2, -0x40, RZ ;  /* 0xffffffc002027810 */ /* 0x000fc80007ffe0ff */
[C---:B------:R-:W-:Y:S01]  /*14b0*/  ISETP.GE.AND P0, PT, R2.reuse, R48, PT ;  /* 0x000000300200720c */ /* 0x040fe20003f06270 */
[----:B------:R-:W-:Y:S02]  /*14c0*/  IMAD.IADD R22, R2, 0x1, R115 ;  /* 0x0000000102167824 */ /* 0x000fe400078e0273 */
[----:B------:R-:W-:Y:S01]  /*14d0*/  IMAD R2, R3, c[0x0][0x2b0], RZ ;  /* 0x0000ac0003027a24 */ /* 0x000fe200078e02ff */
[----:B------:R-:W-:Y:S01]  /*14e0*/  ISETP.GT.OR P0, PT, R107, 0x3f, P0 ;  /* 0x0000003f6b00780c */ /* 0x000fe20000704670 */
[----:B------:R-:W-:-:S04]  /*14f0*/  @P1 IMAD.HI.U32 R3, R22, c[0x0][0x2bc], RZ ;  /* 0x0000af0016031a27 */ /* 0x000fc800078e00ff */
[----:B------:R-:W-:Y:S02]  /*1500*/  IMAD R2, R0, c[0x0][0x2b4], R2 ;  /* 0x0000ad0000027a24 */ /* 0x000fe400078e0202 */
[----:B------:R-:W-:Y:S01]  /*1510*/  IMAD.MOV.U32 R21, RZ, RZ, R22 ;  /* 0x000000ffff157224 */ /* 0x000fe200078e0016 */
[----:B------:R-:W-:Y:S01]  /*1520*/  @P1 SHF.R.U32.HI R21, RZ, c[0x0][0x2c0], R3 ;  /* 0x0000b000ff151a19 */ /* 0x000fe20000011603 */
[----:B------:R-:W-:-:S04]  /*1530*/  IMAD.IADD R100, R103, 0x1, R2 ;  /* 0x0000000167647824 */ /* 0x000fc800078e0202 */
[C---:B------:R-:W-:Y:S01]  /*1540*/  @!P0 IADD3 R0, P1, R21.reuse, R102, RZ ;  /* 0x0000006615008210 */ /* 0x040fe20007f3e0ff */
[----:B------:R-:W-:Y:S03]  /*1550*/  STL [R1+0xa8], R100 ;  /* 0x0000a86401007387 */ /* 0x000fe60000100800 */
[----:B------:R-:W-:Y:S01]  /*1560*/  @!P0 LEA.HI.X.SX32 R3, R21, R100, 0x1, P1 ;  /* 0x0000006415038211 */ /* 0x000fe200008f0eff */
[----:B------:R-:W2:Y:S01]  /*1570*/  LDL R41, [R1+0x6c] ;  /* 0x00006c0001297983 */ /* 0x000ea20000100800 */
[----:B------:R-:W-:-:S03]  /*1580*/  @!P0 LEA R2, P1, R0, c[0x0][0x2a0], 0x2 ;  /* 0x0000a80000028a11 */ /* 0x000fc600078210ff */
[----:B------:R-:W4:Y:S01]  /*1590*/  LDL R30, [R1+0xf0] ;  /* 0x0000f000011e7983 */ /* 0x000f220000100800 */
[----:B------:R-:W-:-:S03]  /*15a0*/  @!P0 LEA.HI.X R3, R0, c[0x0][0x2a4], R3, 0x2, P1 ;  /* 0x0000a90000038a11 */ /* 0x000fc600008f1403 */
[----:B------:R-:W4:Y:S04]  /*15b0*/  LDL R45, [R1+0x70] ;  /* 0x00007000012d7983 */ /* 0x000f280000100800 */
[----:B------:R-:W4:Y:S04]  /*15c0*/  LDL R28, [R1+0xe8] ;  /* 0x0000e800011c7983 */ /* 0x000f280000100800 */
[----:B------:R-:W4:Y:S04]  /*15d0*/  LDL R31, [R1+0x54] ;  /* 0x00005400011f7983 */ /* 0x000f280000100800 */
[----:B------:R-:W4:Y:S04]  /*15e0*/  LDL R40, [R1+0x68] ;  /* 0x0000680001287983 */ /* 0x000f280000100800 */
[----:B------:R-:W4:Y:S04]  /*15f0*/  LDL R32, [R1+0xf4] ;  /* 0x0000f40001207983 */ /* 0x000f280000100800 */
[----:B------:R-:W4:Y:S04]  /*1600*/  LDL R29, [R1+0xec] ;  /* 0x0000ec00011d7983 */ /* 0x000f280000100800 */
[----:B------:R-:W4:Y:S04]  /*1610*/  LDL R44, [R1+0x4c] ;  /* 0x00004c00012c7983 */ /* 0x000f280000100800 */
[----:B------:R1:W4:Y:S01]  /*1620*/  @!P0 LDG.E R25, [R2.64] ;  /* 0x0000000602198981 */ /* 0x000322000c1e1900 */
[----:B------:R-:W-:-:S04]  /*1630*/  IMAD.IADD R4, R107, 0x1, R50 ;  /* 0x000000016b047824 */ /* 0x000fc800078e0232 */
[----:B------:R-:W-:-:S04]  /*1640*/  @P2 IMAD.HI.U32 R7, R4, c[0x0][0x2c8], RZ ;  /* 0x0000b20004072a27 */ /* 0x000fc800078e00ff */
[----:B------:R-:W-:Y:S01]  /*1650*/  IMAD.MOV.U32 R0, RZ, RZ, R4 ;  /* 0x000000ffff007224 */ /* 0x000fe200078e0004 */
[----:B------:R-:W-:-:S04]  /*1660*/  @P2 SHF.R.U32.HI R0, RZ, c[0x0][0x2cc], R7 ;  /* 0x0000b300ff002a19 */ /* 0x000fc80000011607 */
[----:B------:R-:W-:Y:S01]  /*1670*/  SHF.R.S32.HI R7, RZ, 0x1f, R0 ;  /* 0x0000001fff077819 */ /* 0x000fe20000011400 */
[----:B-1----:R-:W-:-:S04]  /*1680*/  IMAD.WIDE.U32 R2, R47, c[0x0][0x1b8], RZ ;  /* 0x00006e002f027a25 */ /* 0x002fc800078e00ff */
[----:B------:R-:W-:Y:S02]  /*1690*/  IMAD.IADD R3, R3, 0x1, R5 ;  /* 0x0000000103037824 */ /* 0x000fe400078e0205 */
[----:B------:R-:W-:Y:S02]  /*16a0*/  IMAD R5, R6, c[0x0][0x1c0], RZ ;  /* 0x0000700006057a24 */ /* 0x000fe400078e02ff */
[----:B------:R-:W-:-:S04]  /*16b0*/  IMAD.WIDE.U32 R2, R16, c[0x0][0x1c0], R2 ;  /* 0x0000700010027a25 */ /* 0x000fc800078e0002 */
[----:B------:R-:W-:Y:S02]  /*16c0*/  IMAD R6, R16, c[0x0][0x1c4], R5 ;  /* 0x0000710010067a24 */ /* 0x000fe400078e0205 */
[----:B------:R-:W-:-:S04]  /*16d0*/  IMAD.MOV R5, RZ, RZ, -R0 ;  /* 0x000000ffff057224 */ /* 0x000fc800078e0a00 */
[----:B------:R-:W-:Y:S02]  /*16e0*/  IMAD R4, R5, c[0x0][0x2c4], R4 ;  /* 0x0000b10005047a24 */ /* 0x000fe400078e0204 */
[----:B------:R-:W-:Y:S02]  /*16f0*/  IMAD R5, R7, c[0x0][0x1b0], RZ ;  /* 0x00006c0007057a24 */ /* 0x000fe400078e02ff */
[----:B------:R-:W-:Y:S02]  /*1700*/  IMAD.IADD R3, R3, 0x1, R6 ;  /* 0x0000000103037824 */ /* 0x000fe400078e0206 */
[C---:B------:R-:W-:Y:S01]  /*1710*/  IMAD R6, R0.reuse, c[0x0][0x1b4], R5 ;  /* 0x00006d0000067a24 */ /* 0x040fe200078e0205 */
[----:B------:R-:W-:Y:S01]  /*1720*/  SHF.R.S32.HI R5, RZ, 0x1f, R4 ;  /* 0x0000001fff057819 */ /* 0x000fe20000011404 */
[----:B------:R-:W-:-:S04]  /*1730*/  IMAD.WIDE.U32 R2, R0, c[0x0][0x1b0], R2 ;  /* 0x00006c0000027a25 */ /* 0x000fc800078e0002 */
[----:B------:R-:W-:Y:S02]  /*1740*/  IMAD R0, R5, c[0x0][0x1a8], RZ ;  /* 0x00006a0005007a24 */ /* 0x000fe400078e02ff */
[----:B------:R-:W-:Y:S02]  /*1750*/  IMAD.IADD R3, R3, 0x1, R6 ;  /* 0x0000000103037824 */ /* 0x000fe400078e0206 */
[C---:B------:R-:W-:Y:S02]  /*1760*/  IMAD R0, R4.reuse, c[0x0][0x1ac], R0 ;  /* 0x00006b0004007a24 */ /* 0x040fe400078e0200 */
[----:B------:R-:W-:Y:S01]  /*1770*/  IMAD.WIDE.U32 R2, R4, c[0x0][0x1a8], R2 ;  /* 0x00006a0004027a25 */ /* 0x000fe200078e0002 */
[----:B---3--:R-:W-:-:S03]  /*1780*/  SHF.R.S32.HI R27, RZ, 0x1f, R52 ;  /* 0x0000001fff1b7819 */ /* 0x008fc60000011434 */
[----:B------:R-:W-:Y:S01]  /*1790*/  IMAD.IADD R0, R3, 0x1, R0 ;  /* 0x0000000103007824 */ /* 0x000fe200078e0200 */
[C---:B------:R-:W-:Y:S02]  /*17a0*/  LEA R17, P0, R2.reuse, c[0x0][0x160], 0x1 ;  /* 0x0000580002117a11 */ /* 0x040fe400078008ff */
[----:B------:R-:W-:Y:S02]  /*17b0*/  LEA.HI R27, R27, R52, RZ, 0x3 ;  /* 0x000000341b1b7211 */ /* 0x000fe400078f18ff */
[----:B------:R-:W-:Y:S01]  /*17c0*/  LEA.HI.X R16, R2, c[0x0][0x164], R0, 0x1, P0 ;  /* 0x0000590002107a11 */ /* 0x000fe200000f0c00 */
[----:B------:R-:W2:Y:S01]  /*17d0*/  SHFL.IDX PT, R3, R17, RZ, 0x181f ;  /* 0x00181fff11037589 */ /* 0x000ea200000e0000 */
[----:B------:R-:W-:Y:S01]  /*17e0*/  SHF.R.S32.HI R27, RZ, 0x3, R27 ;  /* 0x00000003ff1b7819 */ /* 0x000fe2000001141b */
[----:B------:R-:W-:Y:S02]  /*17f0*/  IMAD R23, R51, c[0x0][0x168], RZ ;  /* 0x00005a0033177a24 */ /* 0x000fe400078e02ff */
[----:B------:R-:W4:Y:S02]  /*1800*/  SHFL.IDX PT, R4, R16, RZ, 0x181f ;  /* 0x00181fff10047589 */ /* 0x000f2400000e0000 */
[----:B------:R-:W-:-:S05]  /*1810*/  IMAD.IADD R20, R27, 0x1, R50 ;  /* 0x000000011b147824 */ /* 0x000fca00078e0232 */
[C---:B------:R-:W-:Y:S01]  /*1820*/  ISETP.GE.AND P0, PT, R20.reuse, R23, PT ;  /* 0x000000171400720c */ /* 0x040fe20003f06270 */
[----:B------:R-:W1:Y:S01]  /*1830*/  SHFL.IDX PT, R0, R17, 0x1, 0x181f ;  /* 0x00381f0011007f89 */ /* 0x000e6200000e0000 */
[----:B------:R-:W-:-:S03]  /*1840*/  IADD3 R5, R20, 0x20, RZ ;  /* 0x0000002014057810 */ /* 0x000fc60007ffe0ff */
[----:B------:R-:W3:Y:S01]  /*1850*/  SHFL.IDX PT, R2, R16, 0x1, 0x181f ;  /* 0x00381f0010027f89 */ /* 0x000ee200000e0000 */
[----:B------:R-:W-:Y:S01]  /*1860*/  ISETP.GE.AND P1, PT, R5, R23, PT ;  /* 0x000000170500720c */ /* 0x000fe20003f26270 */
[----:B------:R-:W-:-:S06]  /*1870*/  IMAD.WIDE.U32 R98, R47, c[0x0][0x1e8], RZ ;  /* 0x00007a002f627a25 */ /* 0x000fcc00078e00ff */
[----:B--2---:R-:W-:-:S04]  /*1880*/  @!P0 LEA R10, P3, R41, R3, 0x1 ;  /* 0x00000003290a8211 */ /* 0x004fc800078608ff */
[-C--:B----4-:R-:W-:Y:S02]  /*1890*/  @!P0 LEA.HI.X R11, R41, R4.reuse, R30, 0x1, P3 ;  /* 0x00000004290b8211 */ /* 0x090fe400018f0c1e */
[-C--:B------:R-:W-:Y:S02]  /*18a0*/  @!P0 LEA R6, P3, R45, R3.reuse, 0x1 ;  /* 0x000000032d068211 */ /* 0x080fe400078608ff */
[----:B------:R-:W-:Y:S02]  /*18b0*/  ISETP.GE.AND P4, PT, R41, c[0x0][0x198], PT ;  /* 0x0000660029007a0c */ /* 0x000fe40003f86270 */
[----:B------:R-:W-:Y:S02]  /*18c0*/  @!P0 LEA.HI.X R7, R45, R4, R28, 0x1, P3 ;  /* 0x000000042d078211 */ /* 0x000fe400018f0c1c */
[C---:B------:R-:W-:Y:S02]  /*18d0*/  ISETP.GE.AND P3, PT, R31.reuse, c[0x0][0x198], PT ;  /* 0x000066001f007a0c */ /* 0x040fe40003f66270 */
[----:B------:R-:W-:-:S02]  /*18e0*/  @!P0 LEA R12, P2, R31, R3, 0x1 ;  /* 0x000000031f0c8211 */ /* 0x000fc400078408ff */
[C---:B------:R-:W-:Y:S02]  /*18f0*/  ISETP.GE.AND P5, PT, R40.reuse, c[0x0][0x198], PT ;  /* 0x0000660028007a0c */ /* 0x040fe40003fa6270 */
[----:B------:R-:W-:Y:S02]  /*1900*/  ISETP.GE.AND P6, PT, R45, c[0x0][0x198], PT ;  /* 0x000066002d007a0c */ /* 0x000fe40003fc6270 */
[----:B------:R-:W-:Y:S02]  /*1910*/  @!P0 LEA.HI.X R13, R31, R4, R32, 0x1, P2 ;  /* 0x000000041f0d8211 */ /* 0x000fe400010f0c20 */
[----:B------:R-:W-:-:S04]  /*1920*/  @!P0 LEA R8, P2, R40, R3, 0x1 ;  /* 0x0000000328088211 */ /* 0x000fc800078408ff */
[----:B------:R-:W-:Y:S01]  /*1930*/  @!P0 LEA.HI.X R9, R40, R4, R29, 0x1, P2 ;  /* 0x0000000428098211 */ /* 0x000fe200010f0c1d */
[----:B------:R2:W-:Y:S04]  /*1940*/  @!P0 LDGSTS.E.BYPASS.LTC128B.128 [R44+0x100], [R12.64], !P3 ;  /* 0x001000000c2c8fae */ /* 0x0005e8000d901d46 */
[----:B------:R4:W-:Y:S04]  /*1950*/  @!P0 LDGSTS.E.BYPASS.LTC128B.128 [R44+0x4100], [R10.64], !P4 ;  /* 0x041000000a2c8fae */ /* 0x0009e8000e101d46 */
[----:B------:R2:W-:Y:S04]  /*1960*/  @!P0 LDGSTS.E.BYPASS.LTC128B.128 [R44+0x8100], [R8.64], !P5 ;  /* 0x08100000082c8fae */ /* 0x0005e8000e901d46 */
[----:B------:R4:W-:Y:S01]  /*1970*/  @!P0 LDGSTS.E.BYPASS.LTC128B.128 [R44+0xc100], [R6.64], !P6 ;  /* 0x0c100000062c8fae */ /* 0x0009e2000f101d46 */
[----:B-1----:R-:W-:-:S04]  /*1980*/  @!P1 LEA R18, P2, R31, R0, 0x1 ;  /* 0x000000001f129211 */ /* 0x002fc800078408ff */
[----:B---3--:R-:W-:Y:S02]  /*1990*/  @!P1 LEA.HI.X R19, R31, R2, R32, 0x1, P2 ;  /* 0x000000021f139211 */ /* 0x008fe400010f0c20 */
[----:B------:R-:W-:-:S03]  /*19a0*/  IADD3 R3, R20, 0x40, RZ ;  /* 0x0000004014037810 */ /* 0x000fc60007ffe0ff */
[----:B------:R1:W-:Y:S01]  /*19b0*/  @!P1 LDGSTS.E.BYPASS.LTC128B.128 [R44+0x1100], [R18.64], !P3 ;  /* 0x01100000122c9fae */ /* 0x0003e2000d901d46 */
[----:B--2---:R-:W-:-:S04]  /*19c0*/  @!P1 LEA R8, P0, R41, R0, 0x1 ;  /* 0x0000000029089211 */ /* 0x004fc800078008ff */
[----:B------:R-:W-:Y:S02]  /*19d0*/  @!P1 LEA.HI.X R9, R41, R2, R30, 0x1, P0 ;  /* 0x0000000229099211 */ /* 0x000fe400000f0c1e */
[----:B----4-:R-:W-:-:S03]  /*19e0*/  @!P1 LEA R6, P0, R40, R0, 0x1 ;  /* 0x0000000028069211 */ /* 0x010fc600078008ff */
[----:B------:R2:W-:Y:S01]  /*19f0*/  @!P1 LDGSTS.E.BYPASS.LTC128B.128 [R44+0x5100], [R8.64], !P4 ;  /* 0x05100000082c9fae */ /* 0x0005e2000e101d46 */
[----:B------:R-:W-:Y:S02]  /*1a00*/  @!P1 LEA.HI.X R7, R40, R2, R29, 0x1, P0 ;  /* 0x0000000228079211 */ /* 0x000fe400000f0c1d */
[C---:B------:R-:W-:Y:S02]  /*1a10*/  @!P1 LEA R4, P0, R45.reuse, R0, 0x1 ;  /* 0x000000002d049211 */ /* 0x040fe400078008ff */
[----:B------:R-:W3:Y:S02]  /*1a20*/  SHFL.IDX PT, R0, R17, 0x2, 0x181f ;  /* 0x00581f0011007f89 */ /* 0x000ee400000e0000 */
[----:B------:R-:W-:Y:S02]  /*1a30*/  @!P1 LEA.HI.X R5, R45, R2, R28, 0x1, P0 ;  /* 0x000000022d059211 */ /* 0x000fe400000f0c1c */
[----:B------:R-:W4:Y:S01]  /*1a40*/  SHFL.IDX PT, R2, R16, 0x2, 0x181f ;  /* 0x00581f0010027f89 */ /* 0x000f2200000e0000 */
[----:B------:R-:W-:-:S03]  /*1a50*/  ISETP.GE.AND P0, PT, R3, R23, PT ;  /* 0x000000170300720c */ /* 0x000fc60003f06270 */
[----:B------:R1:W-:Y:S04]  /*1a60*/  @!P1 LDGSTS.E.BYPASS.LTC128B.128 [R44+0x9100], [R6.64], !P5 ;  /* 0x09100000062c9fae */ /* 0x0003e8000e901d46 */
[----:B------:R1:W-:Y:S06]  /*1a70*/  @!P1 LDGSTS.E.BYPASS.LTC128B.128 [R44+0xd100], [R4.64], !P6 ;  /* 0x0d100000042c9fae */ /* 0x0003ec000f101d46 */
[----:B---3--:R-:W-:-:S04]  /*1a80*/  @!P0 LEA R10, P1, R41, R0, 0x1 ;  /* 0x00000000290a8211 */ /* 0x008fc800078208ff */
[----:B----4-:R-:W-:Y:S02]  /*1a90*/  @!P0 LEA.HI.X R11, R41, R2, R30, 0x1, P1 ;  /* 0x00000002290b8211 */ /* 0x010fe400008f0c1e */
[CC--:B--2---:R-:W-:Y:S02]  /*1aa0*/  @!P0 LEA R8, P1, R40.reuse, R0.reuse, 0x1 ;  /* 0x0000000028088211 */ /* 0x0c4fe400078208ff */
[C---:B------:R-:W-:Y:S02]  /*1ab0*/  @!P0 LEA R14, P2, R31.reuse, R0, 0x1 ;  /* 0x000000001f0e8211 */ /* 0x040fe400078408ff */
[-C--:B------:R-:W-:Y:S02]  /*1ac0*/  @!P0 LEA.HI.X R9, R40, R2.reuse, R29, 0x1, P1 ;  /* 0x0000000228098211 */ /* 0x080fe400008f0c1d */
[----:B------:R-:W-:Y:S02]  /*1ad0*/  @!P0 LEA.HI.X R15, R31, R2, R32, 0x1, P2 ;  /* 0x000000021f0f8211 */ /* 0x000fe400010f0c20 */
[----:B-1----:R-:W-:Y:S01]  /*1ae0*/  @!P0 LEA R4, P1, R45, R0, 0x1 ;  /* 0x000000002d048211 */ /* 0x002fe200078208ff */
[----:B------:R-:W-:-:S02]  /*1af0*/  IMAD.MOV R0, RZ, RZ, -R21 ;  /* 0x000000ffff007224 */ /* 0x000fc400078e0a15 */
[----:B------:R1:W-:Y:S02]  /*1b00*/  @!P0 LDGSTS.E.BYPASS.LTC128B.128 [R44+0x2100], [R14.64], !P3 ;  /* 0x021000000e2c8fae */ /* 0x0003e4000d901d46 */
[----:B------:R-:W-:Y:S02]  /*1b10*/  IMAD R26, R0, c[0x0][0x2b8], R22 ;  /* 0x0000ae00001a7a24 */ /* 0x000fe400078e0216 */
[----:B------:R2:W-:Y:S01]  /*1b20*/  @!P0 LDGSTS.E.BYPASS.LTC128B.128 [R44+0x6100], [R10.64], !P4 ;  /* 0x061000000a2c8fae */ /* 0x0005e2000e101d46 */
[----:B------:R-:W-:Y:S01]  /*1b30*/  @!P0 LEA.HI.X R5, R45, R2, R28, 0x1, P1 ;  /* 0x000000022d058211 */ /* 0x000fe200008f0c1c */
[----:B------:R-:W-:Y:S02]  /*1b40*/  IMAD.WIDE.U32 R2, R26, c[0x0][0x1e0], RZ ;  /* 0x000078001a027a25 */ /* 0x000fe400078e00ff */
[----:B------:R-:W-:Y:S01]  /*1b50*/  STL [R1+0x58], R25 ;  /* 0x0000581901007387 */ /* 0x000fe20000100800 */
[----:B--2---:R-:W-:-:S03]  /*1b60*/  SHF.R.S32.HI R11, RZ, 0x1f, R26 ;  /* 0x0000001fff0b7819 */ /* 0x004fc6000001141a */
[----:B------:R2:W2:Y:S02]  /*1b70*/  SHFL.IDX PT, R12, R17, 0x3, 0x181f ;  /* 0x00781f00110c7f89 */ /* 0x0004a400000e0000 */
[----:B------:R-:W-:Y:S02]  /*1b80*/  IMAD R0, R11, c[0x0][0x1e0], RZ ;  /* 0x000078000b007a24 */ /* 0x000fe400078e02ff */
[----:B------:R4:W1:Y:S02]  /*1b90*/  SHFL.IDX PT, R13, R16, 0x3, 0x181f ;  /* 0x00781f00100d7f89 */ /* 0x00086400000e0000 */
[----:B------:R-:W-:Y:S01]  /*1ba0*/  IMAD R0, R26, c[0x0][0x1e4], R0 ;  /* 0x000079001a007a24 */ /* 0x000fe200078e0200 */
[----:B------:R-:W-:Y:S01]  /*1bb0*/  IADD3 R20, R20, 0x60, RZ ;  /* 0x0000006014147810 */ /* 0x000fe20007ffe0ff */
[----:B------:R1:W-:Y:S02]  /*1bc0*/  @!P0 LDGSTS.E.BYPASS.LTC128B.128 [R44+0xa100], [R8.64], !P5 ;  /* 0x0a100000082c8fae */ /* 0x0003e4000e901d46 */
[----:B------:R-:W-:-:S02]  /*1bd0*/  IMAD.IADD R3, R3, 0x1, R0 ;  /* 0x0000000103037824 */ /* 0x000fc400078e0200 */
[----:B------:R-:W-:Y:S01]  /*1be0*/  IMAD R0, R24, c[0x0][0x1e8], RZ ;  /* 0x00007a0018007a24 */ /* 0x000fe200078e02ff */
[----:B------:R-:W-:Y:S03]  /*1bf0*/  STL [R1+0x5c], R26 ;  /* 0x00005c1a01007387 */ /* 0x000fe60000100800 */
[----:B------:R-:W-:Y:S01]  /*1c00*/  IMAD R0, R47, c[0x0][0x1ec], R0 ;  /* 0x00007b002f007a24 */ /* 0x000fe200078e0200 */
[----:B------:R-:W-:Y:S01]  /*1c10*/  ISETP.GE.AND P2, PT, R20, R23, PT ;  /* 0x000000171400720c */ /* 0x000fe20003f46270 */
[----:B------:R2:W-:Y:S02]  /*1c20*/  @!P0 LDGSTS.E.BYPASS.LTC128B.128 [R44+0xe100], [R4.64], !P6 ;  /* 0x0e100000042c8fae */ /* 0x0005e4000f101d46 */
[----:B------:R-:W-:Y:S02]  /*1c30*/  IMAD.IADD R97, R99, 0x1, R0 ;  /* 0x0000000163617824 */ /* 0x000fe400078e0200 */
[----:B------:R-:W-:Y:S04]  /*1c40*/  STL.64 [R1+0x90], R98 ;  /* 0x0000906201007387 */ /* 0x000fe80000100a00 */
[----:B------:R-:W-:Y:S04]  /*1c50*/  STL [R1+0x88], R97 ;  /* 0x0000886101007387 */ /* 0x000fe80000100800 */
[----:B------:R-:W3:Y:S04]  /*1c60*/  LDL R18, [R1+0x3c] ;  /* 0x00003c0001127983 */ /* 0x000ee80000100800 */
[----:B--2---:R-:W2:Y:S04]  /*1c70*/  LDL R17, [R1+0x40] ;  /* 0x0000400001117983 */ /* 0x004ea80000100800 */
[----:B----4-:R-:W4:Y:S04]  /*1c80*/  LDL R16, [R1+0x48] ;  /* 0x0000480001107983 */ /* 0x010f280000100800 */
[----:B-1----:R-:W4:Y:S01]  /*1c90*/  LDL R15, [R1+0x44] ;  /* 0x00004400010f7983 */ /* 0x002f220000100800 */
[----:B------:R-:W-:-:S02]  /*1ca0*/  @!P2 LEA R6, P1, R31, R12, 0x1 ;  /* 0x0000000c1f06a211 */ /* 0x000fc400078208ff */
[----:B------:R-:W-:Y:S02]  /*1cb0*/  SHF.R.S32.HI R14, RZ, 0x1f, R25 ;  /* 0x0000001fff0e7819 */ /* 0x000fe40000011419 */
[----:B------:R-:W-:Y:S01]  /*1cc0*/  @!P2 LEA.HI.X R7, R31, R13, R32, 0x1, P1 ;  /* 0x0000000d1f07a211 */ /* 0x000fe200008f0c20 */
[----:B------:R-:W-:Y:S01]  /*1cd0*/  IMAD.WIDE.U32 R2, R25, c[0x0][0x1f0], R2 ;  /* 0x00007c0019027a25 */ /* 0x000fe200078e0002 */
[----:B------:R-:W-:-:S03]  /*1ce0*/  @!P2 LEA R4, P0, R41, R12, 0x1 ;  /* 0x0000000c2904a211 */ /* 0x000fc600078008ff */
[----:B------:R1:W-:Y:S01]  /*1cf0*/  @!P2 LDGSTS.E.BYPASS.LTC128B.128 [R44+0x3100], [R6.64], !P3 ;  /* 0x03100000062cafae */ /* 0x0003e2000d901d46 */
[----:B------:R-:W-:Y:S02]  /*1d00*/  @!P2 LEA.HI.X R5, R41, R13, R30, 0x1, P0 ;  /* 0x0000000d2905a211 */ /* 0x000fe400000f0c1e */
[----:B------:R-:W-:-:S03]  /*1d10*/  IADD3 R0, P0, R2, R98, RZ ;  /* 0x0000006202007210 */ /* 0x000fc60007f1e0ff */
[----:B------:R1:W-:Y:S02]  /*1d20*/  @!P2 LDGSTS.E.BYPASS.LTC128B.128 [R44+0x7100], [R4.64], !P4 ;  /* 0x07100000042cafae */ /* 0x0003e4000e101d46 */
[----:B-1----:R-:W-:-:S04]  /*1d30*/  IMAD R6, R14, c[0x0][0x1f0], RZ ;  /* 0x00007c000e067a24 */ /* 0x002fc800078e02ff */
[----:B------:R-:W-:-:S05]  /*1d40*/  IMAD R6, R25, c[0x0][0x1f4], R6 ;  /* 0x00007d0019067a24 */ /* 0x000fca00078e0206 */
[----:B------:R-:W-:Y:S02]  /*1d50*/  IADD3.X R2, R97, R3, R6, P0, !PT ;  /* 0x0000000361027210 */ /* 0x000fe400007fe406 */
[----:B------:R-:W-:Y:S02]  /*1d60*/  LEA R3, R111, 0xffffffc0, 0x6 ;  /* 0xffffffc06f037811 */ /* 0x000fe400078e30ff */
[----:B------:R-:W-:-:S03]  /*1d70*/  LEA R8, P0, R0, c[0x0][0x1c8], 0x1 ;  /* 0x0000720000087a11 */ /* 0x000fc600078008ff */
[----:B------:R-:W-:Y:S01]  /*1d80*/  IMAD.IADD R92, R48, 0x1, -R3 ;  /* 0x00000001305c7824 */ /* 0x000fe200078e0a03 */
[----:B------:R-:W-:Y:S02]  /*1d90*/  LEA.HI.X R9, R0, c[0x0][0x1cc], R2, 0x1, P0 ;  /* 0x0000730000097a11 */ /* 0x000fe400000f0c02 */
[----:B------:R-:W1:Y:S01]  /*1da0*/  SHFL.IDX PT, R0, R8, RZ, 0x181f ;  /* 0x00181fff08007589 */ /* 0x000e6200000e0000 */
[----:B------:R-:W-:-:S03]  /*1db0*/  IMAD.IADD R10, R92, 0x1, -R27 ;  /* 0x000000015c0a7824 */ /* 0x000fc600078e0a1b */
[----:B------:R-:W1:Y:S02]  /*1dc0*/  SHFL.IDX PT, R6, R9, RZ, 0x181f ;  /* 0x00181fff09067589 */ /* 0x000e6400000e0000 */
[----:B------:R-:W-:Y:S02]  /*1dd0*/  ISETP.GE.AND P1, PT, R10, 0x1, PT ;  /* 0x000000010a00780c */ /* 0x000fe40003f26270 */
[----:B------:R-:W-:-:S04]  /*1de0*/  @!P2 LEA R2, P0, R40, R12, 0x1 ;  /* 0x0000000c2802a211 */ /* 0x000fc800078008ff */
[-C--:B------:R-:W-:Y:S02]  /*1df0*/  @!P2 LEA.HI.X R3, R40, R13.reuse, R29, 0x1, P0 ;  /* 0x0000000d2803a211 */ /* 0x080fe400000f0c1d */
[C---:B------:R-:W-:Y:S01]  /*1e00*/  @!P2 LEA R4, P0, R45.reuse, R12, 0x1 ;  /* 0x0000000c2d04a211 */ /* 0x040fe200078008ff */
[----:B------:R-:W1:Y:S03]  /*1e10*/  SHFL.IDX PT, R8, R8, 0x1, 0x181f ;  /* 0x00381f0008087f89 */ /* 0x000e6600000e0000 */
[----:B------:R-:W-:Y:S01]  /*1e20*/  @!P2 LEA.HI.X R5, R45, R13, R28, 0x1, P0 ;  /* 0x0000000d2d05a211 */ /* 0x000fe200000f0c1c */
[----:B------:R1:W-:Y:S01]  /*1e30*/  @!P2 LDGSTS.E.BYPASS.LTC128B.128 [R44+0xb100], [R2.64], !P5 ;  /* 0x0b100000022cafae */ /* 0x0003e2000e901d46 */
[----:B------:R-:W-:Y:S02]  /*1e40*/  @P1 ISETP.GE.AND P4, PT, R31, c[0x0][0x1d4], PT ;  /* 0x000075001f001a0c */ /* 0x000fe40003f86270 */
[----:B------:R-:W-:Y:S01]  /*1e50*/  @P1 ISETP.GE.AND P3, PT, R41, c[0x0][0x1d4], PT ;  /* 0x0000750029001a0c */ /* 0x000fe20003f66270 */
[----:B------:R1:W-:Y:S04]  /*1e60*/  @!P2 LDGSTS.E.BYPASS.LTC128B.128 [R44+0xf100], [R4.64], !P6 ;  /* 0x0f100000042cafae */ /* 0x0003e8000f101d46 */
[----:B------:R-:W1:Y:S04]  /*1e70*/  SHFL.IDX PT, R9, R9, 0x1, 0x181f ;  /* 0x00381f0009097f89 */ /* 0x000e6800000e0000 */
[----:B------:R-:W0:Y:S01]  /*1e80*/  LDGDEPBAR ;  /* 0x00000000000079af */ /* 0x000e220000000000 */
[----:B-1----:R-:W-:-:S02]  /*1e90*/  @P1 LEA R2, P0, R31, R0, 0x1 ;  /* 0x000000001f021211 */ /* 0x002fc400078008ff */
[----:B------:R-:W-:Y:S02]  /*1ea0*/  @P1 LEA R4, P2, R41, R0, 0x1 ;  /* 0x0000000029041211 */ /* 0x000fe400078408ff */
[-C--:B------:R-:W-:Y:S02]  /*1eb0*/  @P1 LEA.HI.X R3, R31, R6.reuse, R32, 0x1, P0 ;  /* 0x000000061f031211 */ /* 0x080fe400000f0c20 */
[----:B------:R-:W-:Y:S02]  /*1ec0*/  @P1 LEA.HI.X R5, R41, R6, R30, 0x1, P2 ;  /* 0x0000000629051211 */ /* 0x000fe400010f0c1e */
[----:B------:R-:W-:Y:S01]  /*1ed0*/  ISETP.GE.AND P0, PT, R10, 0x21, PT ;  /* 0x000000210a00780c */ /* 0x000fe20003f06270 */
[----:B------:R1:W-:Y:S01]  /*1ee0*/  @P1 LDGSTS.E.BYPASS.LTC128B.128 [R44+0x10100], [R2.64], !P4 ;  /* 0x10100000022c1fae */ /* 0x0003e2000e101d46 */
[----:B------:R-:W-:-:S03]  /*1ef0*/  @P1 ISETP.GE.AND P4, PT, R40, c[0x0][0x1d4], PT ;  /* 0x0000750028001a0c */ /* 0x000fc60003f86270 */
[----:B------:R1:W-:Y:S01]  /*1f00*/  @P1 LDGSTS.E.BYPASS.LTC128B.128 [R44+0x12100], [R4.64], !P3 ;  /* 0x12100000042c1fae */ /* 0x0003e2000d901d46 */
[----:B------:R-:W-:-:S07]  /*1f10*/  @P1 ISETP.GE.AND P3, PT, R45, c[0x0][0x1d4], PT ;  /* 0x000075002d001a0c */ /* 0x000fce0003f66270 */
[----:B------:R-:W-:Y:S02]  /*1f20*/  @P0 ISETP.GE.AND P5, PT, R31, c[0x0][0x1d4], PT ;  /* 0x000075001f000a0c */ /* 0x000fe40003fa6270 */
[----:B-1----:R-:W-:-:S04]  /*1f30*/  @P1 LEA R2, P2, R40, R0, 0x1 ;  /* 0x0000000028021211 */ /* 0x002fc800078408ff */
[----:B------:R-:W-:Y:S02]  /*1f40*/  @P1 LEA.HI.X R3, R40, R6, R29, 0x1, P2 ;  /* 0x0000000628031211 */ /* 0x000fe400010f0c1d */
[----:B------:R-:W-:-:S03]  /*1f50*/  @P1 LEA R4, P2, R45, R0, 0x1 ;  /* 0x000000002d041211 */ /* 0x000fc600078408ff */
[----:B------:R1:W-:Y:S01]  /*1f60*/  @P1 LDGSTS.E.BYPASS.LTC128B.128 [R44+0x14100], [R2.64], !P4 ;  /* 0x14100000022c1fae */ /* 0x0003e2000e101d46 */
[----:B------:R-:W-:-:S05]  /*1f70*/  @P1 LEA.HI.X R5, R45, R6, R28, 0x1, P2 ;  /* 0x000000062d051211 */ /* 0x000fca00010f0c1c */
[----:B------:R1:W-:Y:S01]  /*1f80*/  @P1 LDGSTS.E.BYPASS.LTC128B.128 [R44+0x16100], [R4.64], !P3 ;  /* 0x16100000042c1fae */ /* 0x0003e2000d901d46 */
[CC--:B------:R-:W-:Y:S02]  /*1f90*/  @P0 LEA R6, P1, R41.reuse, R8.reuse, 0x1 ;  /* 0x0000000829060211 */ /* 0x0c0fe400078208ff */
[C---:B------:R-:W-:Y:S02]  /*1fa0*/  @P0 ISETP.GE.AND P4, PT, R41.reuse, c[0x0][0x1d4], PT ;  /* 0x0000750029000a0c */ /* 0x040fe40003f86270 */
[----:B------:R-:W-:Y:S02]  /*1fb0*/  @P0 ISETP.GE.AND P3, PT, R40, c[0x0][0x1d4], PT ;  /* 0x0000750028000a0c */ /* 0x000fe40003f66270 */
[----:B------:R-:W-:Y:S02]  /*1fc0*/  @P0 LEA.HI.X R7, R41, R9, R30, 0x1, P1 ;  /* 0x0000000929070211 */ /* 0x000fe400008f0c1e */
[----:B------:R-:W-:Y:S02]  /*1fd0*/  @P0 ISETP.GE.AND P1, PT, R45, c[0x0][0x1d4], PT ;  /* 0x000075002d000a0c */ /* 0x000fe40003f26270 */
[----:B-1----:R-:W-:-:S04]  /*1fe0*/  @P0 LEA R2, P2, R31, R8, 0x1 ;  /* 0x000000081f020211 */ /* 0x002fc800078408ff */
[----:B------:R-:W-:Y:S02]  /*1ff0*/  @P0 LEA.HI.X R3, R31, R9, R32, 0x1, P2 ;  /* 0x000000091f030211 */ /* 0x000fe400010f0c20 */
[----:B------:R-:W-:-:S03]  /*2000*/  @P0 LEA R4, P2, R40, R8, 0x1 ;  /* 0x0000000828040211 */ /* 0x000fc600078408ff */
[----:B------:R1:W-:Y:S01]  /*2010*/  @P0 LDGSTS.E.BYPASS.LTC128B.128 [R44+0x11100], [R2.64], !P5 ;  /* 0x11100000022c0fae */ /* 0x0003e2000e901d46 */
[----:B------:R-:W-:-:S03]  /*2020*/  @P0 LEA.HI.X R5, R40, R9, R29, 0x1, P2 ;  /* 0x0000000928050211 */ /* 0x000fc600010f0c1d */
[----:B------:R2:W-:Y:S04]  /*2030*/  @P0 LDGSTS.E.BYPASS.LTC128B.128 [R44+0x13100], [R6.64], !P4 ;  /* 0x13100000062c0fae */ /* 0x0005e8000e101d46 */
[----:B------:R2:W-:Y:S01]  /*2040*/  @P0 LDGSTS.E.BYPASS.LTC128B.128 [R44+0x15100], [R4.64], !P3 ;  /* 0x15100000042c0fae */ /* 0x0005e2000d901d46 */
[----:B-1----:R-:W-:-:S04]  /*2050*/  @P0 LEA R2, P2, R45, R8, 0x1 ;  /* 0x000000082d020211 */ /* 0x002fc800078408ff */
[----:B------:R-:W-:-:S05]  /*2060*/  @P0 LEA.HI.X R3, R45, R9, R28, 0x1, P2 ;  /* 0x000000092d030211 */ /* 0x000fca00010f0c1c */
[----:B------:R1:W-:Y:S04]  /*2070*/  @P0 LDGSTS.E.BYPASS.LTC128B.128 [R44+0x17100], [R2.64], !P1 ;  /* 0x17100000022c0fae */ /* 0x0003e8000c901d46 */
[----:B------:R-:W0:Y:S01]  /*2080*/  LDGDEPBAR ;  /* 0x00000000000079af */ /* 0x000e220000000000 */
[----:B------:R-:W-:-:S04]  /*2090*/  DEPBAR.LE SB0, 0x1 ;  /* 0x000080400000791a */ /* 0x000fc80000000000 */
[----:B------:R-:W-:Y:S06]  /*20a0*/  BAR.SYNC.DEFER_BLOCKING 0x0 ;  /* 0x0000000000007b1d */ /* 0x000fec0000010000 */
[----:B---3--:R-:W-:Y:S04]  /*20b0*/  LDSM.16.M88.4 R168, [R18] ;  /* 0x0000000012a8783b */ /* 0x008fe80000000200 */
[----:B--2---:R-:W-:Y:S04]  /*20c0*/  LDSM.16.M88.4 R172, [R17] ;  /* 0x0000000011ac783b */ /* 0x004fe80000000200 */
[----:B----4-:R-:W-:Y:S04]  /*20d0*/  LDSM.16.M88.4 R192, [R16] ;  /* 0x0000000010c0783b */ /* 0x010fe80000000200 */
[----:B------:R-:W-:Y:S04]  /*20e0*/  LDSM.16.M88.4 R196, [R15] ;  /* 0x000000000fc4783b */ /* 0x000fe80000000200 */
[----:B------:R-:W-:Y:S04]  /*20f0*/  LDSM.16.M88.4 R200, [R18+0x4000] ;  /* 0x0040000012c8783b */ /* 0x000fe80000000200 */
        /* <DEDUP_REMOVED lines=10> */
[----:B------:R2:W-:Y:S04]  /*21a0*/  LDSM.16.M88.4 R244, [R15+0xc000] ;  /* 0x00c000000ff4783b */ /* 0x0005e80000000200 */
[----:B------:R-:W-:Y:S06]  /*21b0*/  BAR.SYNC.DEFER_BLOCKING 0x0 ;  /* 0x0000000000007b1d */ /* 0x000fec0000010000 */
[----:B------:R-:W2:Y:S01]  /*21c0*/  S2R R48, SR_TID.X ;  /* 0x0000000000307919 */ /* 0x000ea20000002100 */
[----:B------:R-:W-:-:S04]  /*21d0*/  DEPBAR.LE SB0, 0x0 ;  /* 0x000080000000791a */ /* 0x000fc80000000000 */
[----:B------:R-:W-:Y:S01]  /*21e0*/  BAR.SYNC.DEFER_BLOCKING 0x0 ;  /* 0x0000000000007b1d */ /* 0x000fe20000010000 */
[----:B--2---:R-:W-:-:S04]  /*21f0*/  SHF.R.S32.HI R15, RZ, 0x1f, R48 ;  /* 0x0000001fff0f7819 */ /* 0x004fc80000011430 */
[----:B------:R-:W-:-:S04]  /*2200*/  LEA.HI R15, R15, R48, RZ, 0x3 ;  /* 0x000000300f0f7211 */ /* 0x000fc800078f18ff */
[----:B------:R-:W-:Y:S01]  /*2210*/  LOP3.LUT R15, R15, 0xfffffff8, RZ, 0xc0, !PT ;  /* 0xfffffff80f0f7812 */ /* 0x000fe200078ec0ff */
[----:B------:R-:W2:Y:S04]  /*2220*/  LDSM.16.M88.4 R4, [R252] ;  /* 0x00000000fc04783b */ /* 0x000ea80000000200 */
[----:B------:R-:W-:Y:S02]  /*2230*/  IMAD.IADD R15, R48, 0x1, -R15 ;  /* 0x00000001300f7824 */ /* 0x000fe400078e0a0f */
[----:B------:R-:W-:Y:S01]  /*2240*/  IMAD R0, R11, c[0x0][0x208], RZ ;  /* 0x000082000b007a24 */ /* 0x000fe200078e02ff */
[----:B------:R-:W-:Y:S01]  /*2250*/  IADD3 R135, R252, 0x20, RZ ;  /* 0x00000020fc877810 */ /* 0x000fe20007ffe0ff */
[C---:B-1----:R-:W-:Y:S01]  /*2260*/  IMAD.WIDE.U32 R2, R26.reuse, c[0x0][0x208], RZ ;  /* 0x000082001a027a25 */ /* 0x042fe200078e00ff */
[----:B------:R-:W-:Y:S01]  /*2270*/  R2P PR, R15, 0x6 ;  /* 0x000000060f007804 */ /* 0x000fe20000000000 */
[----:B------:R-:W-:Y:S02]  /*2280*/  LDSM.16.M88.4 R36, [R252+0x1000] ;  /* 0x00100000fc24783b */ /* 0x000fe40000000200 */
[----:B------:R-:W-:-:S04]  /*2290*/  IMAD R0, R26, c[0x0][0x20c], R0 ;  /* 0x000083001a007a24 */ /* 0x000fc800078e0200 */
[----:B------:R-:W-:Y:S02]  /*22a0*/  IMAD.IADD R3, R3, 0x1, R0 ;  /* 0x0000000103037824 */ /* 0x000fe400078e0200 */
[----:B------:R-:W-:-:S04]  /*22b0*/  IMAD R0, R24, c[0x0][0x210], RZ ;  /* 0x0000840018007a24 */ /* 0x000fc800078e02ff */
[----:B------:R-:W-:Y:S01]  /*22c0*/  @P1 IADD3 R135, R252, -0x20, RZ ;  /* 0xffffffe0fc871810 */ /* 0x000fe20007ffe0ff */
[----:B------:R-:W-:-:S04]  /*22d0*/  IMAD.WIDE.U32 R8, R47, c[0x0][0x210], RZ ;  /* 0x000084002f087a25 */ /* 0x000fc800078e00ff */
[----:B------:R-:W1:Y:S01]  /*22e0*/  LDSM.16.M88.4 R20, [R135] ;  /* 0x000000008714783b */ /* 0x000e620000000200 */
[----:B------:R-:W-:Y:S01]  /*22f0*/  IMAD.WIDE.U32 R2, R25, c[0x0][0x218], R2 ;  /* 0x0000860019027a25 */ /* 0x000fe200078e0002 */
[----:B--2---:R-:W-:Y:S03]  /*2300*/  HMMA.16816.F32 R16, R168, R4, RZ ;  /* 0x00000004a810723c */ /* 0x004fe600000018ff */
[----:B------:R-:W-:Y:S02]  /*2310*/  IMAD.SHL.U32 R93, R31, 0x2, RZ ;  /* 0x000000021f5d7824 */ /* 0x000fe400078e00ff */
[----:B------:R-:W-:Y:S01]  /*2320*/  IMAD.SHL.U32 R94, R41, 0x2, RZ ;  /* 0x00000002295e7824 */ /* 0x000fe200078e00ff */
[----:B------:R-:W-:Y:S01]  /*2330*/  SHF.L.U64.HI R88, R31, 0x1, R32 ;  /* 0x000000011f587819 */ /* 0x000fe20000010220 */
[----:B------:R-:W-:Y:S01]  /*2340*/  STL.64 [R1+0xa0], R8 ;  /* 0x0000a00801007387 */ /* 0x000fe20000100a00 */
[----:B------:R-:W-:-:S02]  /*2350*/  IMAD R4, R47, c[0x0][0x214], R0 ;  /* 0x000085002f047a24 */ /* 0x000fc400078e0200 */
[----:B------:R-:W-:Y:S01]  /*2360*/  IMAD R0, R14, c[0x0][0x218], RZ ;  /* 0x000086000e007a24 */ /* 0x000fe200078e02ff */
[----:B------:R-:W-:Y:S01]  /*2370*/  SHF.L.U64.HI R89, R41, 0x1, R30 ;  /* 0x0000000129597819 */ /* 0x000fe2000001021e */
[----:B------:R-:W-:Y:S02]  /*2380*/  IMAD.IADD R5, R9, 0x1, R4 ;  /* 0x0000000109057824 */ /* 0x000fe400078e0204 */
[C---:B------:R-:W-:Y:S01]  /*2390*/  IMAD.SHL.U32 R95, R40.reuse, 0x2, RZ ;  /* 0x00000002285f7824 */ /* 0x040fe200078e00ff */
[----:B------:R-:W-:Y:S01]  /*23a0*/  SHF.L.U64.HI R90, R40, 0x1, R29 ;  /* 0x00000001285a7819 */ /* 0x000fe2000001021d */
[----:B------:R-:W-:Y:S01]  /*23b0*/  IMAD R4, R25, c[0x0][0x21c], R0 ;  /* 0x0000870019047a24 */ /* 0x000fe200078e0200 */
[----:B------:R-:W-:Y:S01]  /*23c0*/  IADD3 R0, P0, R2, R8, RZ ;  /* 0x0000000802007210 */ /* 0x000fe20007f1e0ff */
[----:B------:R-:W-:Y:S03]  /*23d0*/  STL [R1+0xac], R5 ;  /* 0x0000ac0501007387 */ /* 0x000fe60000100800 */
[----:B------:R-:W-:Y:S01]  /*23e0*/  IADD3.X R3, R5, R3, R4, P0, !PT ;  /* 0x0000000305037210 */ /* 0x000fe200007fe404 */
[----:B------:R-:W-:Y:S01]  /*23f0*/  HMMA.16816.F32 R12, R168, R6, RZ ;  /* 0x00000006a80c723c */ /* 0x000fe200000018ff */
[C---:B------:R-:W-:Y:S01]  /*2400*/  LEA R2, P0, R0.reuse, c[0x0][0x1f8], 0x1 ;  /* 0x00007e0000027a11 */ /* 0x040fe200078008ff */
[----:B------:R-:W-:Y:S03]  /*2410*/  LDSM.16.M88.4 R24, [R252+0x800] ;  /* 0x00080000fc18783b */ /* 0x000fe60000000200 */
[----:B------:R-:W-:Y:S01]  /*2420*/  LEA.HI.X R3, R0, c[0x0][0x1fc], R3, 0x1, P0 ;  /* 0x00007f0000037a11 */ /* 0x000fe200000f0c03 */
[----:B------:R-:W2:Y:S04]  /*2430*/  SHFL.IDX PT, R4, R2, RZ, 0x181f ;  /* 0x00181fff02047589 */ /* 0x000ea800000e0000 */
[----:B------:R-:W3:Y:S04]  /*2440*/  SHFL.IDX PT, R5, R3, RZ, 0x181f ;  /* 0x00181fff03057589 */ /* 0x000ee800000e0000 */
[----:B------:R-:W4:Y:S04]  /*2450*/  SHFL.IDX PT, R2, R2, 0x1, 0x181f ;  /* 0x00381f0002027f89 */ /* 0x000f2800000e0000 */
[----:B------:R-:W4:Y:S01]  /*2460*/  SHFL.IDX PT, R3, R3, 0x1, 0x181f ;  /* 0x00381f0003037f89 */ /* 0x000f2200000e0000 */
[----:B-1----:R-:W-:Y:S01]  /*2470*/  HMMA.16816.F32 R80, R172, R20, R16 ;  /* 0x00000014ac50723c */ /* 0x002fe20000001810 */
[----:B------:R-:W-:Y:S01]  /*2480*/  ISETP.GE.AND P5, PT, R31, c[0x0][0x1d4], PT ;  /* 0x000075001f007a0c */ /* 0x000fe20003fa6270 */
[C---:B------:R-:W-:Y:S01]  /*2490*/  IMAD.SHL.U32 R96, R45.reuse, 0x2, RZ ;  /* 0x000000022d607824 */ /* 0x040fe200078e00ff */
[----:B------:R-:W1:Y:S01]  /*24a0*/  LDSM.16.M88.4 R32, [R135+0x800] ;  /* 0x000800008720783b */ /* 0x000e620000000200 */
[----:B------:R-:W-:-:S03]  /*24b0*/  SHF.L.U64.HI R91, R45, 0x1, R28 ;  /* 0x000000012d5b7819 */ /* 0x000fc6000001021c */
[----:B------:R-:W-:Y:S01]  /*24c0*/  LDSM.16.M88.4 R48, [R135+0x1000] ;  /* 0x001000008730783b */ /* 0x000fe20000000200 */
[----:B--2---:R-:W-:-:S03]  /*24d0*/  IADD3 R18, P1, R4, R93, RZ ;  /* 0x0000005d04127210 */ /* 0x004fc60007f3e0ff */
[----:B------:R-:W-:Y:S01]  /*24e0*/  LDSM.16.M88.4 R60, [R135+0x1800] ;  /* 0x00180000873c783b */ /* 0x000fe20000000200 */
[----:B------:R-:W-:Y:S01]  /*24f0*/  IADD3 R16, P0, R4, R94, RZ ;  /* 0x0000005e04107210 */ /* 0x000fe20007f1e0ff */
[----:B------:R-:W-:Y:S01]  /*2500*/  HMMA.16816.F32 R76, R172, R22, R12 ;  /* 0x00000016ac4c723c */ /* 0x000fe2000000180c */
[----:B---3--:R-:W-:-:S03]  /*2510*/  IMAD.X R19, R5, 0x1, R88, P1 ;  /* 0x0000000105137824 */ /* 0x008fc600008e0658 */
[--C-:B------:R-:W-:Y:S01]  /*2520*/  IMAD.X R17, R5, 0x1, R89.reuse, P0 ;  /* 0x0000000105117824 */ /* 0x100fe200000e0659 */
[----:B----4-:R-:W-:Y:S02]  /*2530*/  IADD3 R8, P1, R2, R94, RZ ;  /* 0x0000005e02087210 */ /* 0x010fe40007f3e0ff */
[----:B------:R-:W-:Y:S02]  /*2540*/  IADD3 R14, P3, R4, R95, RZ ;  /* 0x0000005f040e7210 */ /* 0x000fe40007f7e0ff */
[----:B------:R-:W-:Y:S01]  /*2550*/  IADD3 R12, P0, R2, R93, RZ ;  /* 0x0000005d020c7210 */ /* 0x000fe20007f1e0ff */
[----:B------:R-:W-:Y:S01]  /*2560*/  IMAD.X R9, R3, 0x1, R89, P1 ;  /* 0x0000000103097824 */ /* 0x000fe200008e0659 */
[----:B------:R-:W-:Y:S01]  /*2570*/  ISETP.GE.AND P1, PT, R40, c[0x0][0x1d4], PT ;  /* 0x0000750028007a0c */ /* 0x000fe20003f26270 */
[----:B------:R-:W-:Y:S01]  /*2580*/  IMAD.X R15, R5, 0x1, R90, P3 ;  /* 0x00000001050f7824 */ /* 0x000fe200018e065a */
[----:B------:R-:W-:Y:S01]  /*2590*/  ISETP.GE.AND P3, PT, R41, c[0x0][0x1d4], PT ;  /* 0x0000750029007a0c */ /* 0x000fe20003f66270 */
[----:B------:R-:W-:Y:S01]  /*25a0*/  IMAD.X R13, R3, 0x1, R88, P0 ;  /* 0x00000001030d7824 */ /* 0x000fe200000e0658 */
[----:B------:R-:W-:Y:S01]  /*25b0*/  IADD3 R6, P0, R2, R95, RZ ;  /* 0x0000005f02067210 */ /* 0x000fe20007f1e0ff */
[----:B------:R-:W2:Y:S01]  /*25c0*/  LDSM.16.M88.4 R40, [R252+0x1800] ;  /* 0x00180000fc28783b */ /* 0x000ea20000000200 */
[----:B------:R-:W-:-:S02]  /*25d0*/  ISETP.LT.OR P4, PT, R10, 0x1, P5 ;  /* 0x000000010a00780c */ /* 0x000fc40002f81670 */
[----:B------:R-:W-:Y:S01]  /*25e0*/  SEL R0, R46, 0xffffffc0, !P2 ;  /* 0xffffffc02e007807 */ /* 0x000fe20005000000 */
[----:B------:R-:W-:Y:S01]  /*25f0*/  IMAD.X R7, R3, 0x1, R90, P0 ;  /* 0x0000000103077824 */ /* 0x000fe200000e065a */
[----:B------:R-:W-:Y:S02]  /*2600*/  ISETP.LT.OR P0, PT, R10, 0x1, P3 ;  /* 0x000000010a00780c */ /* 0x000fe40001f01670 */
[----:B------:R-:W-:Y:S01]  /*2610*/  IADD3 R4, P2, R4, R96, RZ ;  /* 0x0000006004047210 */ /* 0x000fe20007f5e0ff */
[C---:B------:R-:W-:Y:S04]  /*2620*/  HMMA.16816.F32 R28, R168.reuse, R24, RZ ;  /* 0x00000018a81c723c */ /* 0x040fe800000018ff */
[----:B------:R-:W-:Y:S01]  /*2630*/  IMAD.X R5, R5, 0x1, R91, P2 ;  /* 0x0000000105057824 */ /* 0x000fe200010e065b */
[----:B------:R-:W-:Y:S01]  /*2640*/  ISETP.LT.OR P2, PT, R10, 0x1, P1 ;  /* 0x000000010a00780c */ /* 0x000fe20000f41670 */
[----:B------:R-:W-:Y:S01]  /*2650*/  @!PT LDS RZ, [RZ] ;  /* 0x00000000fffff984 */ /* 0x000fe20000000800 */
[----:B------:R-:W-:Y:S01]  /*2660*/  @!PT LDS RZ, [RZ] ;  /* 0x00000000fffff984 */ /* 0x000fe20000000800 */
[----:B------:R-:W-:Y:S01]  /*2670*/  @!PT LDS RZ, [RZ] ;  /* 0x00000000fffff984 */ /* 0x000fe20000000800 */
[----:B------:R3:W-:Y:S02]  /*2680*/  LDGSTS.E.BYPASS.LTC128B.128 [R44+0x100], [R18.64], !P4 ;  /* 0x00100000122c7fae */ /* 0x0007e4000e101d46 */
[----:B------:R-:W-:Y:S02]  /*2690*/  HMMA.16816.F32 R24, R168, R26, RZ ;  /* 0x0000001aa818723c */ /* 0x000fe400000018ff */
[----:B------:R3:W-:Y:S01]  /*26a0*/  LDGSTS.E.BYPASS.LTC128B.128 [R44+0x2100], [R16.64], !P0 ;  /* 0x02100000102c7fae */ /* 0x0007e2000c101d46 */
[----:B------:R-:W-:-:S02]  /*26b0*/  ISETP.GE.AND P0, PT, R45, c[0x0][0x1d4], PT ;  /* 0x000075002d007a0c */ /* 0x000fc40003f06270 */
[C---:B------:R-:W-:Y:S02]  /*26c0*/  ISETP.LT.OR P5, PT, R10.reuse, 0x21, P5 ;  /* 0x000000210a00780c */ /* 0x040fe40002fa1670 */
[C---:B------:R-:W-:Y:S02]  /*26d0*/  ISETP.LT.OR P4, PT, R10.reuse, 0x1, P0 ;  /* 0x000000010a00780c */ /* 0x040fe40000781670 */
[C---:B------:R-:W-:Y:S01]  /*26e0*/  ISETP.LT.OR P3, PT, R10.reuse, 0x21, P3 ;  /* 0x000000210a00780c */ /* 0x040fe20001f61670 */
[----:B------:R4:W-:Y:S01]  /*26f0*/  LDGSTS.E.BYPASS.LTC128B.128 [R44+0x4100], [R14.64], !P2 ;  /* 0x041000000e2c7fae */ /* 0x0009e2000d101d46 */
[C---:B------:R-:W-:Y:S02]  /*2700*/  ISETP.LT.OR P2, PT, R10.reuse, 0x21, P1 ;  /* 0x000000210a00780c */ /* 0x040fe40000f41670 */
[----:B------:R-:W-:Y:S02]  /*2710*/  ISETP.LT.OR P1, PT, R10, 0x21, P0 ;  /* 0x000000210a00780c */ /* 0x000fe40000721670 */
[----:B------:R-:W-:Y:S01]  /*2720*/  IADD3 R2, P0, R2, R96, RZ ;  /* 0x0000006002027210 */ /* 0x000fe20007f1e0ff */
[----:B------:R-:W-:-:S04]  /*2730*/  IMAD.IADD R104, R252, 0x1, R0 ;  /* 0x00000001fc687824 */ /* 0x000fc800078e0200 */
[----:B------:R-:W-:Y:S01]  /*2740*/  IMAD.X R3, R3, 0x1, R91, P0 ;  /* 0x0000000103037824 */ /* 0x000fe200000e065b */
[----:B------:R3:W-:Y:S01]  /*2750*/  LDGSTS.E.BYPASS.LTC128B.128 [R44+0x6100], [R4.64], !P4 ;  /* 0x06100000042c7fae */ /* 0x0007e2000e101d46 */
[----:B------:R-:W-:Y:S03]  /*2760*/  HMMA.16816.F32 R20, R168, R36, RZ ;  /* 0x00000024a814723c */ /* 0x000fe600000018ff */
[----:B------:R4:W-:Y:S04]  /*2770*/  LDGSTS.E.BYPASS.LTC128B.128 [R44+0x1100], [R12.64], !P5 ;  /* 0x011000000c2c7fae */ /* 0x0009e8000e901d46 */
[----:B------:R2:W-:Y:S01]  /*2780*/  LDGSTS.E.BYPASS.LTC128B.128 [R44+0x3100], [R8.64], !P3 ;  /* 0x03100000082c7fae */ /* 0x0005e2000d901d46 */
[C---:B-1----:R-:W-:Y:S03]  /*2790*/  HMMA.16816.F32 R64, R172.reuse, R34, R24 ;  /* 0x00000022ac40723c */ /* 0x042fe60000001818 */
[----:B------:R3:W-:Y:S04]  /*27a0*/  LDGSTS.E.BYPASS.LTC128B.128 [R44+0x5100], [R6.64], !P2 ;  /* 0x05100000062c7fae */ /* 0x0007e8000d101d46 */
[----:B------:R3:W-:Y:S04]  /*27b0*/  LDGSTS.E.BYPASS.LTC128B.128 [R44+0x7100], [R2.64], !P1 ;  /* 0x07100000022c7fae */ /* 0x0007e8000c901d46 */
[----:B------:R-:W1:Y:S01]  /*27c0*/  LDSM.16.M88.4 R24, [R104] ;  /* 0x000000006818783b */ /* 0x000e620000000200 */
[----:B------:R-:W-:Y:S03]  /*27d0*/  HMMA.16816.F32 R68, R172, R32, R28 ;  /* 0x00000020ac44723c */ /* 0x000fe6000000181c */
[----:B------:R-:W1:Y:S04]  /*27e0*/  LDSM.16.M88.4 R28, [R104+0x800] ;  /* 0x00080000681c783b */ /* 0x000e680000000200 */
[----:B------:R-:W-:Y:S01]  /*27f0*/  LDSM.16.M88.4 R52, [R104+0x1800] ;  /* 0x001800006834783b */ /* 0x000fe20000000200 */
[C---:B----4-:R-:W-:Y:S03]  /*2800*/  HMMA.16816.F32 R12, R168.reuse, R38, RZ ;  /* 0x00000026a80c723c */ /* 0x050fe600000018ff */
[----:B------:R-:W0:Y:S05]  /*2810*/  LDGDEPBAR ;  /* 0x00000000000079af */ /* 0x000e2a0000000000 */
[----:B--2---:R-:W-:Y:S01]  /*2820*/  HMMA.16816.F32 R8, R168, R40, RZ ;  /* 0x00000028a808723c */ /* 0x004fe200000018ff */
[----:B---3--:R-:W2:Y:S01]  /*2830*/  LDSM.16.M88.4 R44, [R104+0x1000] ;  /* 0x00100000682c783b */ /* 0x008ea20000000200 */
[----:B------:R-:W-:-:S06]  /*2840*/  IADD3 R2, R135, 0x6000, RZ ;  /* 0x0000600087027810 */ /* 0x000fcc0007ffe0ff */
[----:B------:R-:W-:Y:S01]  /*2850*/  HMMA.16816.F32 R16, R168, R42, RZ ;  /* 0x0000002aa810723c */ /* 0x000fe200000018ff */
[----:B------:R-:W-:-:S05]  /*2860*/  IMAD.IADD R0, R2, 0x1, R0 ;  /* 0x0000000102007824 */ /* 0x000fca00078e0200 */
[----:B------:R-:W-:Y:S02]  /*2870*/  LDSM.16.M88.4 R72, [R0+-0x5000] ;  /* 0xffb000000048783b */ /* 0x000fe40000000200 */
[C---:B------:R-:W-:Y:S02]  /*2880*/  HMMA.16816.F32 R4, R172.reuse, R50, R12 ;  /* 0x00000032ac04723c */ /* 0x040fe4000000180c */
[----:B------:R-:W-:Y:S06]  /*2890*/  LDSM.16.M88.4 R84, [R0+-0x4800] ;  /* 0xffb800000054783b */ /* 0x000fec0000000200 */
[C---:B------:R-:W-:Y:S01]  /*28a0*/  HMMA.16816.F32 R56, R172.reuse, R48, R20 ;  /* 0x00000030ac38723c */ /* 0x040fe20000001814 */
[----:B------:R-:W-:Y:S07]  /*28b0*/  LDSM.16.M88.4 R48, [R0+-0x5800] ;  /* 0xffa800000030783b */ /* 0x000fee0000000200 */
[C---:B------:R-:W-:Y:S01]  /*28c0*/  HMMA.16816.F32 R12, R172.reuse, R60, R8 ;  /* 0x0000003cac0c723c */ /* 0x040fe20000001808 */
[----:B------:R-:W3:Y:S07]  /*28d0*/  LDSM.16.M88.4 R8, [R0+-0x6000] ;  /* 0xffa000000008783b */ /* 0x000eee0000000200 */
[----:B------:R-:W-:Y:S01]  /*28e0*/  HMMA.16816.F32 R16, R172, R62, R16 ;  /* 0x0000003eac10723c */ /* 0x000fe20000001810 */
[----:B------:R-:W-:Y:S07]  /*28f0*/  LDSM.16.M88.4 R60, [R252+0x3000] ;  /* 0x00300000fc3c783b */ /* 0x000fee0000000200 */
[C---:B-1----:R-:W-:Y:S01]  /*2900*/  HMMA.16816.F32 R20, R192.reuse, R24, R80 ;  /* 0x00000018c014723c */ /* 0x042fe20000001850 */
[----:B------:R-:W-:Y:S07]  /*2910*/  LDSM.16.M88.4 R80, [R0+-0x2800] ;  /* 0xffd800000050783b */ /* 0x000fee0000000200 */
[C---:B------:R-:W-:Y:S01]  /*2920*/  HMMA.16816.F32 R24, R192.reuse, R26, R76 ;  /* 0x0000001ac018723c */ /* 0x040fe2000000184c */
[----:B------:R-:W-:Y:S07]  /*2930*/  LDSM.16.M88.4 R76, [R135+0x3800] ;  /* 0x00380000874c783b */ /* 0x000fee0000000200 */
[C---:B------:R-:W-:Y:S01]  /*2940*/  HMMA.16816.F32 R32, R192.reuse, R28, R68 ;  /* 0x0000001cc020723c */ /* 0x040fe20000001844 */
[----:B------:R-:W-:Y:S07]  /*2950*/  LDSM.16.M88.4 R68, [R252+0x3800] ;  /* 0x00380000fc44783b */ /* 0x000fee0000000200 */
[C---:B------:R-:W-:Y:S01]  /*2960*/  HMMA.16816.F32 R36, R192.reuse, R30, R64 ;  /* 0x0000001ec024723c */ /* 0x040fe20000001840 */
[----:B------:R-:W-:Y:S04]  /*2970*/  LDSM.16.M88.4 R28, [R135+0x2000] ;  /* 0x00200000871c783b */ /* 0x000fe80000000200 */
[----:B------:R-:W-:Y:S03]  /*2980*/  LDSM.16.M88.4 R64, [R104+0x3000] ;  /* 0x003000006840783b */ /* 0x000fe60000000200 */
[C---:B--2---:R-:W-:Y:S01]  /*2990*/  HMMA.16816.F32 R40, R192.reuse, R44, R56 ;  /* 0x0000002cc028723c */ /* 0x044fe20000001838 */
[----:B------:R-:W-:Y:S07]  /*29a0*/  LDSM.16.M88.4 R56, [R252+0x2800] ;  /* 0x00280000fc38783b */ /* 0x000fee0000000200 */
[C---:B------:R-:W-:Y:S01]  /*29b0*/  HMMA.16816.F32 R4, R192.reuse, R46, R4 ;  /* 0x0000002ec004723c */ /* 0x040fe20000001804 */
[----:B------:R-:W1:Y:S07]  /*29c0*/  LDSM.16.M88.4 R44, [R252+0x2000] ;  /* 0x00200000fc2c783b */ /* 0x000e6e0000000200 */
[C---:B------:R-:W-:Y:S08]  /*29d0*/  HMMA.16816.F32 R12, R192.reuse, R52, R12 ;  /* 0x00000034c00c723c */ /* 0x040ff0000000180c */
[----:B------:R-:W-:Y:S01]  /*29e0*/  HMMA.16816.F32 R16, R192, R54, R16 ;  /* 0x00000036c010723c */ /* 0x000fe20000001810 */
[----:B------:R-:W-:Y:S07]  /*29f0*/  LDSM.16.M88.4 R52, [R135+0x3000] ;  /* 0x003000008734783b */ /* 0x000fee0000000200 */
[C---:B---3--:R-:W-:Y:S08]  /*2a00*/  HMMA.16816.F32 R20, R196.reuse, R8, R20 ;  /* 0x00000008c414723c */ /* 0x048ff00000001814 */
[C---:B------:R-:W-:Y:S08]  /*2a10*/  HMMA.16816.F32 R24, R196.reuse, R10, R24 ;  /* 0x0000000ac418723c */ /* 0x040ff00000001818 */
[C---:B------:R-:W-:Y:S08]  /*2a20*/  HMMA.16816.F32 R32, R196.reuse, R48, R32 ;  /* 0x00000030c420723c */ /* 0x040ff00000001820 */
[C---:B------:R-:W-:Y:S01]  /*2a30*/  HMMA.16816.F32 R36, R196.reuse, R50, R36 ;  /* 0x00000032c424723c */ /* 0x040fe20000001824 */
[----:B------:R-:W2:Y:S07]  /*2a40*/  LDSM.16.M88.4 R48, [R135+0x2800] ;  /* 0x002800008730783b */ /* 0x000eae0000000200 */
[C---:B------:R-:W-:Y:S08]  /*2a50*/  HMMA.16816.F32 R40, R196.reuse, R72, R40 ;  /* 0x00000048c428723c */ /* 0x040ff00000001828 */
[C---:B------:R-:W-:Y:S01]  /*2a60*/  HMMA.16816.F32 R8, R196.reuse, R74, R4 ;  /* 0x0000004ac408723c */ /* 0x040fe20000001804 */
[----:B------:R-:W-:Y:S07]  /*2a70*/  LDSM.16.M88.4 R72, [R104+0x3800] ;  /* 0x003800006848783b */ /* 0x000fee0000000200 */
[C---:B------:R-:W-:Y:S08]  /*2a80*/  HMMA.16816.F32 R4, R196.reuse, R84, R12 ;  /* 0x00000054c404723c */ /* 0x040ff0000000180c */
[----:B------:R-:W-:Y:S08]  /*2a90*/  HMMA.16816.F32 R16, R196, R86, R16 ;  /* 0x00000056c410723c */ /* 0x000ff00000001810 */
[C---:B-1----:R-:W-:Y:S08]  /*2aa0*/  HMMA.16816.F32 R20, R200.reuse, R44, R20 ;  /* 0x0000002cc814723c */ /* 0x042ff00000001814 */
[C---:B------:R-:W-:Y:S01]  /*2ab0*/  HMMA.16816.F32 R24, R200.reuse, R46, R24 ;  /* 0x0000002ec818723c */ /* 0x040fe20000001818 */
[----:B------:R-:W1:Y:S07]  /*2ac0*/  LDSM.16.M88.4 R44, [R104+0x2000] ;  /* 0x00200000682c783b */ /* 0x000e6e0000000200 */
[C---:B------:R-:W-:Y:S08]  /*2ad0*/  HMMA.16816.F32 R32, R200.reuse, R56, R32 ;  /* 0x00000038c820723c */ /* 0x040ff00000001820 */
[C---:B------:R-:W-:Y:S01]  /*2ae0*/  HMMA.16816.F32 R36, R200.reuse, R58, R36 ;  /* 0x0000003ac824723c */ /* 0x040fe20000001824 */
[----:B------:R-:W3:Y:S07]  /*2af0*/  LDSM.16.M88.4 R56, [R104+0x2800] ;  /* 0x002800006838783b */ /* 0x000eee0000000200 */
[C---:B------:R-:W-:Y:S08]  /*2b00*/  HMMA.16816.F32 R40, R200.reuse, R60, R40 ;  /* 0x0000003cc828723c */ /* 0x040ff00000001828 */
[C---:B------:R-:W-:Y:S01]  /*2b10*/  HMMA.16816.F32 R12, R200.reuse, R62, R8 ;  /* 0x0000003ec80c723c */ /* 0x040fe20000001808 */
[----:B------:R-:W-:Y:S07]  /*2b20*/  LDSM.16.M88.4 R60, [R0+-0x3000] ;  /* 0xffd00000003c783b */ /* 0x000fee0000000200 */
[C---:B------:R-:W-:Y:S08]  /*2b30*/  HMMA.16816.F32 R8, R200.reuse, R68, R4 ;  /* 0x00000044c808723c */ /* 0x040ff00000001804 */
[----:B------:R-:W-:Y:S01]  /*2b40*/  HMMA.16816.F32 R4, R200, R70, R16 ;  /* 0x00000046c804723c */ /* 0x000fe20000001810 */
[----:B------:R-:W-:Y:S07]  /*2b50*/  LDSM.16.M88.4 R68, [R252+0x5000] ;  /* 0x00500000fc44783b */ /* 0x000fee0000000200 */
[C---:B------:R-:W-:Y:S08]  /*2b60*/  HMMA.16816.F32 R20, R204.reuse, R28, R20 ;  /* 0x0000001ccc14723c */ /* 0x040ff00000001814 */
[C---:B------:R-:W-:Y:S01]  /*2b70*/  HMMA.16816.F32 R24, R204.reuse, R30, R24 ;  /* 0x0000001ecc18723c */ /* 0x040fe20000001818 */
[----:B------:R-:W4:Y:S07]  /*2b80*/  LDSM.16.M88.4 R28, [R0+-0x4000] ;  /* 0xffc00000001c783b */ /* 0x000f2e0000000200 */
[C---:B--2---:R-:W-:Y:S08]  /*2b90*/  HMMA.16816.F32 R32, R204.reuse, R48, R32 ;  /* 0x00000030cc20723c */ /* 0x044ff00000001820 */
[C---:B------:R-:W-:Y:S01]  /*2ba0*/  HMMA.16816.F32 R36, R204.reuse, R50, R36 ;  /* 0x00000032cc24723c */ /* 0x040fe20000001824 */
[----:B------:R-:W-:Y:S07]  /*2bb0*/  LDSM.16.M88.4 R48, [R252+0x4000] ;  /* 0x00400000fc30783b */ /* 0x000fee0000000200 */
[C---:B------:R-:W-:Y:S08]  /*2bc0*/  HMMA.16816.F32 R40, R204.reuse, R52, R40 ;  /* 0x00000034cc28723c */ /* 0x040ff00000001828 */
[C---:B------:R-:W-:Y:S01]  /*2bd0*/  HMMA.16816.F32 R16, R204.reuse, R54, R12 ;  /* 0x00000036cc10723c */ /* 0x040fe2000000180c */
[----:B------:R-:W2:Y:S07]  /*2be0*/  LDSM.16.M88.4 R52, [R0+-0x3800] ;  /* 0xffc800000034783b */ /* 0x000eae0000000200 */
[C---:B------:R-:W-:Y:S08]  /*2bf0*/  HMMA.16816.F32 R8, R204.reuse, R76, R8 ;  /* 0x0000004ccc08723c */ /* 0x040ff00000001808 */
[----:B------:R-:W-:Y:S01]  /*2c00*/  HMMA.16816.F32 R4, R204, R78, R4 ;  /* 0x0000004ecc04723c */ /* 0x000fe20000001804 */
[----:B------:R-:W-:Y:S07]  /*2c10*/  LDSM.16.M88.4 R76, [R252+0x5800] ;  /* 0x00580000fc4c783b */ /* 0x000fee0000000200 */
[C---:B-1----:R-:W-:Y:S08]  /*2c20*/  HMMA.16816.F32 R12, R208.reuse, R44, R20 ;  /* 0x0000002cd00c723c */ /* 0x042ff00000001814 */
[C---:B------:R-:W-:Y:S01]  /*2c30*/  HMMA.16816.F32 R24, R208.reuse, R46, R24 ;  /* 0x0000002ed018723c */ /* 0x040fe20000001818 */
[----:B------:R-:W-:Y:S07]  /*2c40*/  LDSM.16.M88.4 R44, [R135+0x4000] ;  /* 0x00400000872c783b */ /* 0x000fee0000000200 */
[C---:B---3--:R-:W-:Y:S08]  /*2c50*/  HMMA.16816.F32 R32, R208.reuse, R56, R32 ;  /* 0x00000038d020723c */ /* 0x048ff00000001820 */
[C---:B------:R-:W-:Y:S01]  /*2c60*/  HMMA.16816.F32 R36, R208.reuse, R58, R36 ;  /* 0x0000003ad024723c */ /* 0x040fe20000001824 */
[----:B------:R-:W1:Y:S07]  /*2c70*/  LDSM.16.M88.4 R56, [R252+0x4800] ;  /* 0x00480000fc38783b */ /* 0x000e6e0000000200 */
[C---:B------:R-:W-:Y:S08]  /*2c80*/  HMMA.16816.F32 R8, R208.reuse, R72, R8 ;  /* 0x00000048d008723c */ /* 0x040ff00000001808 */
[C---:B------:R-:W-:Y:S01]  /*2c90*/  HMMA.16816.F32 R4, R208.reuse, R74, R4 ;  /* 0x0000004ad004723c */ /* 0x040fe20000001804 */
[----:B------:R-:W-:Y:S07]  /*2ca0*/  LDSM.16.M88.4 R72, [R135+0x5800] ;  /* 0x005800008748783b */ /* 0x000fee0000000200 */
[----:B------:R-:W-:Y:S08]  /*2cb0*/  HMMA.16816.F32 R40, R208, R64, R40 ;  /* 0x00000040d028723c */ /* 0x000ff00000001828 */
[----:B----4-:R-:W-:Y:S08]  /*2cc0*/  HMMA.16816.F32 R12, R212, R28, R12 ;  /* 0x0000001cd40c723c */ /* 0x010ff0000000180c */
[----:B------:R-:W-:Y:S01]  /*2cd0*/  HMMA.16816.F32 R20, R208, R66, R16 ;  /* 0x00000042d014723c */ /* 0x000fe20000001810 */
[----:B------:R-:W-:Y:S07]  /*2ce0*/  LDSM.16.M88.4 R64, [R135+0x5000] ;  /* 0x005000008740783b */ /* 0x000fee0000000200 */
[C---:B------:R-:W-:Y:S08]  /*2cf0*/  HMMA.16816.F32 R16, R212.reuse, R30, R24 ;  /* 0x0000001ed410723c */ /* 0x040ff00000001818 */
[C---:B--2---:R-:W-:Y:S08]  /*2d00*/  HMMA.16816.F32 R32, R212.reuse, R52, R32 ;  /* 0x00000034d420723c */ /* 0x044ff00000001820 */
[C---:B------:R-:W-:Y:S01]  /*2d10*/  HMMA.16816.F32 R36, R212.reuse, R54, R36 ;  /* 0x00000036d424723c */ /* 0x040fe20000001824 */
[----:B------:R-:W2:Y:S07]  /*2d20*/  LDSM.16.M88.4 R52, [R135+0x4800] ;  /* 0x004800008734783b */ /* 0x000eae0000000200 */
[C---:B------:R-:W-:Y:S08]  /*2d30*/  HMMA.16816.F32 R24, R212.reuse, R80, R8 ;  /* 0x00000050d418723c */ /* 0x040ff00000001808 */
[C---:B------:R-:W-:Y:S08]  /*2d40*/  HMMA.16816.F32 R8, R212.reuse, R82, R4 ;  /* 0x00000052d408723c */ /* 0x040ff00000001804 */
[----:B------:R-:W-:Y:S08]  /*2d50*/  HMMA.16816.F32 R40, R212, R60, R40 ;  /* 0x0000003cd428723c */ /* 0x000ff00000001828 */
[----:B------:R-:W-:Y:S08]  /*2d60*/  HMMA.16816.F32 R4, R216, R48, R12 ;  /* 0x00000030d804723c */ /* 0x000ff0000000180c */
[----:B------:R-:W-:Y:S01]  /*2d70*/  HMMA.16816.F32 R28, R212, R62, R20 ;  /* 0x0000003ed41c723c */ /* 0x000fe20000001814 */
[----:B------:R-:W-:Y:S07]  /*2d80*/  LDSM.16.M88.4 R60, [R104+0x4800] ;  /* 0x00480000683c783b */ /* 0x000fee0000000200 */
[C---:B------:R-:W-:Y:S01]  /*2d90*/  HMMA.16816.F32 R16, R216.reuse, R50, R16 ;  /* 0x00000032d810723c */ /* 0x040fe20000001810 */
[----:B------:R-:W-:Y:S07]  /*2da0*/  LDSM.16.M88.4 R48, [R104+0x5800] ;  /* 0x005800006830783b */ /* 0x000fee0000000200 */
[C---:B-1----:R-:W-:Y:S08]  /*2db0*/  HMMA.16816.F32 R20, R216.reuse, R56, R32 ;  /* 0x00000038d814723c */ /* 0x042ff00000001820 */
[C---:B------:R-:W-:Y:S01]  /*2dc0*/  HMMA.16816.F32 R36, R216.reuse, R58, R36 ;  /* 0x0000003ad824723c */ /* 0x040fe20000001824 */
[----:B------:R-:W1:Y:S07]  /*2dd0*/  LDSM.16.M88.4 R56, [R104+0x4000] ;  /* 0x004000006838783b */ /* 0x000e6e0000000200 */
[C---:B------:R-:W-:Y:S08]  /*2de0*/  HMMA.16816.F32 R12, R216.reuse, R78, R8 ;  /* 0x0000004ed80c723c */ /* 0x040ff00000001808 */
[----:B------:R-:W-:Y:S08]  /*2df0*/  HMMA.16816.F32 R40, R216, R68, R40 ;  /* 0x00000044d828723c */ /* 0x000ff00000001828 */
[C---:B------:R-:W-:Y:S08]  /*2e00*/  HMMA.16816.F32 R8, R220.reuse, R44, R4 ;  /* 0x0000002cdc08723c */ /* 0x040ff00000001804 */
[C---:B------:R-:W-:Y:S01]  /*2e10*/  HMMA.16816.F32 R4, R220.reuse, R46, R16 ;  /* 0x0000002edc04723c */ /* 0x040fe20000001810 */
[----:B------:R-:W-:Y:S07]  /*2e20*/  LDSM.16.M88.4 R44, [R0+-0x1800] ;  /* 0xffe80000002c783b */ /* 0x000fee0000000200 */
[----:B--2---:R-:W-:Y:S01]  /*2e30*/  HMMA.16816.F32 R16, R220, R52, R20 ;  /* 0x00000034dc10723c */ /* 0x004fe20000001814 */
[----:B------:R-:W2:Y:S07]  /*2e40*/  LDSM.16.M88.4 R20, [R104+0x5000] ;  /* 0x005000006814783b */ /* 0x000eae0000000200 */
[C---:B------:R-:W-:Y:S08]  /*2e50*/  HMMA.16816.F32 R32, R216.reuse, R70, R28 ;  /* 0x00000046d820723c */ /* 0x040ff0000000181c */
[----:B------:R-:W-:Y:S08]  /*2e60*/  HMMA.16816.F32 R28, R216, R76, R24 ;  /* 0x0000004cd81c723c */ /* 0x000ff00000001818 */
[C---:B------:R-:W-:Y:S08]  /*2e70*/  HMMA.16816.F32 R24, R220.reuse, R54, R36 ;  /* 0x00000036dc18723c */ /* 0x040ff00000001824 */
[C---:B------:R-:W-:Y:S08]  /*2e80*/  HMMA.16816.F32 R52, R220.reuse, R74, R12 ;  /* 0x0000004adc34723c */ /* 0x040ff0000000180c */
[----:B------:R-:W-:Y:S08]  /*2e90*/  HMMA.16816.F32 R36, R220, R64, R40 ;  /* 0x00000040dc24723c */ /* 0x000ff00000001828 */
[----:B-1----:R-:W-:Y:S01]  /*2ea0*/  HMMA.16816.F32 R12, R224, R56, R8 ;  /* 0x00000038e00c723c */ /* 0x002fe20000001808 */
[----:B------:R-:W1:Y:S07]  /*2eb0*/  LDSM.16.M88.4 R8, [R0+-0x2000] ;  /* 0xffe000000008783b */ /* 0x000e6e0000000200 */
[C---:B------:R-:W-:Y:S01]  /*2ec0*/  HMMA.16816.F32 R32, R220.reuse, R66, R32 ;  /* 0x00000042dc20723c */ /* 0x040fe20000001820 */
[----:B------:R-:W-:Y:S07]  /*2ed0*/  LDSM.16.M88.4 R64, [R0+-0x800] ;  /* 0xfff800000040783b */ /* 0x000fee0000000200 */
[----:B------:R-:W-:Y:S08]  /*2ee0*/  HMMA.16816.F32 R40, R220, R72, R28 ;  /* 0x00000048dc28723c */ /* 0x000ff0000000181c */
[C---:B------:R-:W-:Y:S08]  /*2ef0*/  HMMA.16816.F32 R16, R224.reuse, R60, R16 ;  /* 0x0000003ce010723c */ /* 0x040ff00000001810 */
[C---:B--2---:R-:W-:Y:S01]  /*2f00*/  HMMA.16816.F32 R28, R224.reuse, R20, R36 ;  /* 0x00000014e01c723c */ /* 0x044fe20000001824 */
[----:B------:R-:W2:Y:S07]  /*2f10*/  LDSM.16.M88.4 R36, [R252+0x6000] ;  /* 0x00600000fc24783b */ /* 0x000eae0000000200 */
[----:B------:R-:W-:Y:S01]  /*2f20*/  HMMA.16816.F32 R4, R224, R58, R4 ;  /* 0x0000003ae004723c */ /* 0x000fe20000001804 */
[----:B------:R-:W3:Y:S07]  /*2f30*/  LDSM.16.M88.4 R56, [R0+-0x1000] ;  /* 0xfff000000038783b */ /* 0x000eee0000000200 */
[----:B-1----:R-:W-:Y:S08]  /*2f40*/  HMMA.16816.F32 R12, R228, R8, R12 ;  /* 0x00000008e40c723c */ /* 0x002ff0000000180c */
[----:B------:R-:W-:Y:S08]  /*2f50*/  HMMA.16816.F32 R32, R224, R22, R32 ;  /* 0x00000016e020723c */ /* 0x000ff00000001820 */
[C---:B------:R-:W-:Y:S01]  /*2f60*/  HMMA.16816.F32 R20, R228.reuse, R44, R16 ;  /* 0x0000002ce414723c */ /* 0x040fe20000001810 */
[----:B------:R-:W1:Y:S07]  /*2f70*/  LDSM.16.M88.4 R16, [R135+0x6000] ;  /* 0x006000008710783b */ /* 0x000e6e0000000200 */
[----:B------:R-:W-:Y:S08]  /*2f80*/  HMMA.16816.F32 R4, R228, R10, R4 ;  /* 0x0000000ae404723c */ /* 0x000ff00000001804 */
[----:B--2---:R-:W-:Y:S08]  /*2f90*/  HMMA.16816.F32 R8, R232, R36, R12 ;  /* 0x00000024e808723c */ /* 0x004ff0000000180c */
[C---:B------:R-:W-:Y:S01]  /*2fa0*/  HMMA.16816.F32 R24, R224.reuse, R62, R24 ;  /* 0x0000003ee018723c */ /* 0x040fe20000001818 */
[----:B------:R-:W-:Y:S07]  /*2fb0*/  LDSM.16.M88.4 R60, [R252+0x7800] ;  /* 0x00780000fc3c783b */ /* 0x000fee0000000200 */
[----:B------:R-:W-:Y:S08]  /*2fc0*/  HMMA.16816.F32 R72, R224, R50, R52 ;  /* 0x00000032e048723c */ /* 0x000ff00000001834 */
[C---:B---3--:R-:W-:Y:S01]  /*2fd0*/  HMMA.16816.F32 R52, R228.reuse, R56, R28 ;  /* 0x00000038e434723c */ /* 0x048fe2000000181c */
[----:B------:R-:W-:Y:S07]  /*2fe0*/  LDSM.16.M88.4 R28, [R252+0x6800] ;  /* 0x00680000fc1c783b */ /* 0x000fee0000000200 */
[----:B------:R-:W-:Y:S01]  /*2ff0*/  HMMA.16816.F32 R56, R228, R58, R32 ;  /* 0x0000003ae438723c */ /* 0x000fe20000001820 */
[----:B------:R-:W2:Y:S07]  /*3000*/  LDSM.16.M88.4 R32, [R104+0x6000] ;  /* 0x006000006820783b */ /* 0x000eae0000000200 */
[----:B------:R-:W-:Y:S01]  /*3010*/  HMMA.16816.F32 R4, R232, R38, R4 ;  /* 0x00000026e804723c */ /* 0x000fe20000001804 */
[----:B------:R-:W3:Y:S07]  /*3020*/  LDSM.16.M88.4 R36, [R0] ;  /* 0x000000000024783b */ /* 0x000eee0000000200 */
[----:B-1----:R-:W-:Y:S08]  /*3030*/  HMMA.16816.F32 R8, R236, R16, R8 ;  /* 0x00000010ec08723c */ /* 0x002ff00000001808 */
[----:B------:R-:W-:Y:S08]  /*3040*/  HMMA.16816.F32 R40, R224, R48, R40 ;  /* 0x00000030e028723c */ /* 0x000ff00000001828 */
[----:B------:R-:W-:Y:S01]  /*3050*/  HMMA.16816.F32 R48, R228, R46, R24 ;  /* 0x0000002ee430723c */ /* 0x000fe20000001818 */
[----:B------:R-:W1:Y:S04]  /*3060*/  LDSM.16.M88.4 R44, [R135+0x6800] ;  /* 0x00680000872c783b */ /* 0x000e680000000200 */
[----:B------:R-:W4:Y:S03]  /*3070*/  LDSM.16.M88.4 R24, [R252+0x7000] ;  /* 0x00700000fc18783b */ /* 0x000f260000000200 */
[----:B------:R-:W-:Y:S08]  /*3080*/  HMMA.16816.F32 R4, R236, R18, R4 ;  /* 0x00000012ec04723c */ /* 0x000ff00000001804 */
[----:B--2---:R-:W-:Y:S08]  /*3090*/  HMMA.16816.F32 R8, R240, R32, R8 ;  /* 0x00000020f008723c */ /* 0x004ff00000001808 */
[C---:B------:R-:W-:Y:S08]  /*30a0*/  HMMA.16816.F32 R12, R232.reuse, R28, R20 ;  /* 0x0000001ce80c723c */ /* 0x040ff00000001814 */
[----:B------:R-:W-:Y:S01]  /*30b0*/  HMMA.16816.F32 R20, R232, R30, R48 ;  /* 0x0000001ee814723c */ /* 0x000fe20000001830 */
[----:B------:R-:W2:Y:S07]  /*30c0*/  LDSM.16.M88.4 R48, [R135+0x7000] ;  /* 0x007000008730783b */ /* 0x000eae0000000200 */
[----:B------:R-:W-:Y:S08]  /*30d0*/  HMMA.16816.F32 R4, R240, R34, R4 ;  /* 0x00000022f004723c */ /* 0x000ff00000001804 */
[----:B------:R-:W-:Y:S01]  /*30e0*/  HMMA.16816.F32 R68, R228, R64, R40 ;  /* 0x00000040e444723c */ /* 0x000fe20000001828 */
[----:B------:R-:W2:Y:S07]  /*30f0*/  LDSM.16.M88.4 R40, [R104+0x6800] ;  /* 0x006800006828783b */ /* 0x000eae0000000200 */
[----:B---3--:R-:W-:Y:S08]  /*3100*/  HMMA.16816.F32 R28, R244, R36, R8 ;  /* 0x00000024f41c723c */ /* 0x008ff00000001808 */
[----:B-1----:R-:W-:Y:S08]  /*3110*/  HMMA.16816.F32 R16, R236, R44, R12 ;  /* 0x0000002cec10723c */ /* 0x002ff0000000180c */
[----:B----4-:R-:W-:Y:S01]  /*3120*/  HMMA.16816.F32 R8, R232, R24, R52 ;  /* 0x00000018e808723c */ /* 0x010fe20000001834 */
[----:B------:R-:W-:Y:S07]  /*3130*/  LDSM.16.M88.4 R52, [R0+0x800] ;  /* 0x000800000034783b */ /* 0x000fee0000000200 */
[----:B------:R-:W-:Y:S01]  /*3140*/  HMMA.16816.F32 R12, R236, R46, R20 ;  /* 0x0000002eec0c723c */ /* 0x000fe20000001814 */
[----:B------:R-:W-:Y:S07]  /*3150*/  LDSM.16.M88.4 R44, [R135+0x7800] ;  /* 0x00780000872c783b */ /* 0x000fee0000000200 */
[----:B------:R-:W-:Y:S08]  /*3160*/  HMMA.16816.F32 R32, R232, R26, R56 ;  /* 0x0000001ae820723c */ /* 0x000ff00000001838 */
[----:B------:R-:W-:Y:S01]  /*3170*/  HMMA.16816.F32 R24, R244, R38, R4 ;  /* 0x00000026f418723c */ /* 0x000fe20000001804 */
[----:B------:R-:W1:Y:S07]  /*3180*/  LDSM.16.M88.4 R36, [R104+0x7000] ;  /* 0x007000006824783b */ /* 0x000e6e0000000200 */
[----:B--2---:R-:W-:Y:S08]  /*3190*/  HMMA.16816.F32 R8, R236, R48, R8 ;  /* 0x00000030ec08723c */ /* 0x004ff00000001808 */
[----:B------:R-:W-:Y:S08]  /*31a0*/  HMMA.16816.F32 R4, R240, R42, R12 ;  /* 0x0000002af004723c */ /* 0x000ff0000000180c */
[----:B------:R-:W-:Y:S08]  /*31b0*/  HMMA.16816.F32 R64, R228, R66, R72 ;  /* 0x00000042e440723c */ /* 0x000ff00000001848 */
[----:B------:R-:W-:Y:S01]  /*31c0*/  HMMA.16816.F32 R16, R240, R40, R16 ;  /* 0x00000028f010723c */ /* 0x000fe20000001810 */
[----:B------:R-:W-:Y:S01]  /*31d0*/  FMUL.FTZ R28, R28, c[0x0][0x320] ;  /* 0x0000c8001c1c7a20 */ /* 0x000fe20000410000 */
[----:B------:R-:W-:Y:S01]  /*31e0*/  LDSM.16.M88.4 R40, [R0+0x1000] ;  /* 0x001000000028783b */ /* 0x000fe20000000200 */
[----:B------:R-:W-:-:S02]  /*31f0*/  FMUL.FTZ R29, R29, c[0x0][0x320] ;  /* 0x0000c8001d1d7a20 */ /* 0x000fc40000410000 */
[----:B------:R-:W-:-:S03]  /*3200*/  FMUL.FTZ R30, R30, c[0x0][0x320] ;  /* 0x0000c8001e1e7a20 */ /* 0x000fc60000410000 */
[----:B-1----:R-:W-:Y:S01]  /*3210*/  HMMA.16816.F32 R12, R240, R36, R8 ;  /* 0x00000024f00c723c */ /* 0x002fe20000001808 */
[----:B------:R-:W-:-:S07]  /*3220*/  FMUL.FTZ R31, R31, c[0x0][0x320] ;  /* 0x0000c8001f1f7a20 */ /* 0x000fce0000410000 */
[----:B------:R-:W-:Y:S01]  /*3230*/  HMMA.16816.F32 R8, R244, R54, R4 ;  /* 0x00000036f408723c */ /* 0x000fe20000001804 */
[----:B------:R-:W1:Y:S07]  /*3240*/  MUFU.TANH R72, R28 ;  /* 0x0000001c00487308 */ /* 0x000e6e0000002400 */
[C---:B------:R-:W-:Y:S01]  /*3250*/  HMMA.16816.F32 R56, R232.reuse, R60, R68 ;  /* 0x0000003ce838723c */ /* 0x040fe20000001844 */
[----:B------:R-:W2:Y:S07]  /*3260*/  MUFU.TANH R60, R29 ;  /* 0x0000001d003c7308 */ /* 0x000eae0000002400 */
[----:B------:R-:W-:Y:S01]  /*3270*/  HMMA.16816.F32 R4, R232, R62, R64 ;  /* 0x0000003ee804723c */ /* 0x000fe20000001840 */
[----:B------:R-:W3:Y:S08]  /*3280*/  MUFU.TANH R68, R30 ;  /* 0x0000001e00447308 */ /* 0x000ef00000002400 */
[----:B------:R4:W1:Y:S01]  /*3290*/  MUFU.TANH R61, R31 ;  /* 0x0000001f003d7308 */ /* 0x0008620000002400 */
[----:B------:R-:W-:Y:S08]  /*32a0*/  HMMA.16816.F32 R20, R244, R52, R16 ;  /* 0x00000034f414723c */ /* 0x000ff00000001810 */
[----:B----4-:R-:W-:Y:S01]  /*32b0*/  HMMA.16816.F32 R28, R236, R50, R32 ;  /* 0x00000032ec1c723c */ /* 0x010fe20000001820 */
[----:B------:R-:W4:Y:S01]  /*32c0*/  LDSM.16.M88.4 R32, [R104+0x7800] ;  /* 0x007800006820783b */ /* 0x000f220000000200 */
[----:B------:R-:W-:-:S02]  /*32d0*/  FMUL.FTZ R24, R24, c[0x0][0x320] ;  /* 0x0000c80018187a20 */ /* 0x000fc40000410000 */
[----:B------:R-:W-:Y:S02]  /*32e0*/  FMUL.FTZ R25, R25, c[0x0][0x320] ;  /* 0x0000c80019197a20 */ /* 0x000fe40000410000 */
[----:B------:R-:W-:Y:S02]  /*32f0*/  FMUL.FTZ R26, R26, c[0x0][0x320] ;  /* 0x0000c8001a1a7a20 */ /* 0x000fe40000410000 */
[C---:B------:R-:W-:Y:S01]  /*3300*/  HMMA.16816.F32 R16, R236.reuse, R44, R56 ;  /* 0x0000002cec10723c */ /* 0x040fe20000001838 */
[----:B------:R-:W-:Y:S01]  /*3310*/  FMUL.FTZ R27, R27, c[0x0][0x320] ;  /* 0x0000c8001b1b7a20 */ /* 0x000fe20000410000 */
[----:B------:R-:W1:Y:S06]  /*3320*/  MUFU.TANH R52, R24 ;  /* 0x0000001800347308 */ /* 0x000e6c0000002400 */
[----:B------:R-:W-:Y:S02]  /*3330*/  HMMA.16816.F32 R4, R236, R46, R4 ;  /* 0x0000002eec04723c */ /* 0x000fe40000001804 */
[----:B------:R-:W1:Y:S08]  /*3340*/  MUFU.TANH R50, R25 ;  /* 0x0000001900327308 */ /* 0x000e700000002400 */
[----:B------:R-:W1:Y:S08]  /*3350*/  MUFU.TANH R53, R26 ;  /* 0x0000001a00357308 */ /* 0x000e700000002400 */
[----:B------:R1:W1:Y:S01]  /*3360*/  MUFU.TANH R51, R27 ;  /* 0x0000001b00337308 */ /* 0x0002620000002400 */
[----:B------:R-:W-:-:S02]  /*3370*/  FMUL.FTZ R20, R20, c[0x0][0x320] ;  /* 0x0000c80014147a20 */ /* 0x000fc40000410000 */
[----:B------:R-:W-:Y:S02]  /*3380*/  FMUL.FTZ R21, R21, c[0x0][0x320] ;  /* 0x0000c80015157a20 */ /* 0x000fe40000410000 */
[----:B------:R-:W-:Y:S01]  /*3390*/  FMUL.FTZ R22, R22, c[0x0][0x320] ;  /* 0x0000c80016167a20 */ /* 0x000fe20000410000 */
[C---:B-1----:R-:W-:Y:S01]  /*33a0*/  HMMA.16816.F32 R24, R240.reuse, R38, R28 ;  /* 0x00000026f018723c */ /* 0x042fe2000000181c */
[----:B------:R-:W1:Y:S01]  /*33b0*/  LDSM.16.M88.4 R28, [R0+0x1800] ;  /* 0x00180000001c783b */ /* 0x000e620000000200 */
[----:B------:R-:W-:Y:S01]  /*33c0*/  FMUL.FTZ R23, R23, c[0x0][0x320] ;  /* 0x0000c80017177a20 */ /* 0x000fe20000410000 */
[----:B------:R-:W1:Y:S01]  /*33d0*/  MUFU.TANH R49, R20 ;  /* 0x0000001400317308 */ /* 0x000e620000002400 */
[----:B------:R-:W-:Y:S01]  /*33e0*/  FMUL.FTZ R8, R8, c[0x0][0x320] ;  /* 0x0000c80008087a20 */ /* 0x000fe20000410000 */
[----:B------:R1:W-:Y:S01]  /*33f0*/  STL [R1+0x24], R104 ;  /* 0x0000246801007387 */ /* 0x0003e20000100800 */
[----:B------:R-:W-:Y:S01]  /*3400*/  FMUL.FTZ R9, R9, c[0x0][0x320] ;  /* 0x0000c80009097a20 */ /* 0x000fe20000410000 */
[----:B------:R-:W-:Y:S01]  /*3410*/  ISETP.GE.AND P0, PT, R111, 0x2, PT ;  /* 0x000000026f00780c */ /* 0x000fe20003f06270 */
[----:B----4-:R-:W-:Y:S01]  /*3420*/  HMMA.16816.F32 R4, R240, R34, R4 ;  /* 0x00000022f004723c */ /* 0x010fe20000001804 */
[----:B------:R-:W-:Y:S01]  /*3430*/  FMUL.FTZ R10, R10, c[0x0][0x320] ;  /* 0x0000c8000a0a7a20 */ /* 0x000fe20000410000 */
[----:B------:R-:W-:-:S04]  /*3440*/  DEPBAR.LE SB0, 0x0 ;  /* 0x000080000000791a */ /* 0x000fc80000000000 */
[----:B------:R-:W4:Y:S08]  /*3450*/  MUFU.TANH R48, R21 ;  /* 0x0000001500307308 */ /* 0x000f300000002400 */
[----:B------:R-:W1:Y:S08]  /*3460*/  MUFU.TANH R45, R22 ;  /* 0x00000016002d7308 */ /* 0x000e700000002400 */
[----:B------:R1:W1:Y:S02]  /*3470*/  MUFU.TANH R44, R23 ;  /* 0x00000017002c7308 */ /* 0x0002640000002400 */
[----:B-1----:R-:W-:Y:S08]  /*3480*/  HMMA.16816.F32 R20, R244, R40, R12 ;  /* 0x00000028f414723c */ /* 0x002ff0000000180c */
[----:B------:R-:W-:Y:S01]  /*3490*/  HMMA.16816.F32 R12, R240, R32, R16 ;  /* 0x00000020f00c723c */ /* 0x000fe20000001810 */
[----:B------:R-:W-:Y:S01]  /*34a0*/  FMUL.FTZ R11, R11, c[0x0][0x320] ;  /* 0x0000c8000b0b7a20 */ /* 0x000fe20000410000 */
[----:B------:R-:W1:Y:S06]  /*34b0*/  MUFU.TANH R39, R8 ;  /* 0x0000000800277308 */ /* 0x000e6c0000002400 */
[C---:B------:R-:W-:Y:S02]  /*34c0*/  HMMA.16816.F32 R16, R244.reuse, R42, R24 ;  /* 0x0000002af410723c */ /* 0x040fe40000001818 */
[----:B------:R-:W1:Y:S06]  /*34d0*/  MUFU.TANH R38, R9 ;  /* 0x0000000900267308 */ /* 0x000e6c0000002400 */
[C---:B------:R-:W-:Y:S02]  /*34e0*/  HMMA.16816.F32 R4, R244.reuse, R30, R4 ;  /* 0x0000001ef404723c */ /* 0x040fe40000001804 */
[----:B------:R-:W1:Y:S08]  /*34f0*/  MUFU.TANH R41, R10 ;  /* 0x0000000a00297308 */ /* 0x000e700000002400 */
[----:B------:R1:W1:Y:S02]  /*3500*/  MUFU.TANH R40, R11 ;  /* 0x0000000b00287308 */ /* 0x0002640000002400 */
[----:B-1----:R-:W-:Y:S01]  /*3510*/  HMMA.16816.F32 R8, R244, R28, R12 ;  /* 0x0000001cf408723c */ /* 0x002fe2000000180c */
[----:B------:R1:W-:Y:S01]  /*3520*/  STL [R1+0x20], R0 ;  /* 0x0000200001007387 */ /* 0x0003e20000100800 */
[----:B------:R-:W-:-:S02]  /*3530*/  FMUL.FTZ R22, R22, c[0x0][0x320] ;  /* 0x0000c80016167a20 */ /* 0x000fc40000410000 */
[----:B------:R-:W-:Y:S02]  /*3540*/  FMUL.FTZ R23, R23, c[0x0][0x320] ;  /* 0x0000c80017177a20 */ /* 0x000fe40000410000 */
[----:B------:R-:W-:Y:S02]  /*3550*/  FMUL.FTZ R16, R16, c[0x0][0x320] ;  /* 0x0000c80010107a20 */ /* 0x000fe40000410000 */
[----:B------:R-:W-:Y:S02]  /*3560*/  FMUL.FTZ R20, R20, c[0x0][0x320] ;  /* 0x0000c80014147a20 */ /* 0x000fe40000410000 */
[----:B------:R-:W-:Y:S02]  /*3570*/  FMUL.FTZ R21, R21, c[0x0][0x320] ;  /* 0x0000c80015157a20 */ /* 0x000fe40000410000 */
[----:B------:R-:W-:Y:S02]  /*3580*/  FMUL.FTZ R17, R17, c[0x0][0x320] ;  /* 0x0000c80011117a20 */ /* 0x000fe40000410000 */
        /* <DEDUP_REMOVED lines=26> */
[----:B------:R-:W-:Y:S01]  /*3730*/  BSSY B0, `(.L_x_517) ;  /* 0x000005e000007945 */ /* 0x000fe20003800000 */
[----:B------:R-:W-:Y:S01]  /*3740*/  BAR.SYNC.DEFER_BLOCKING 0x0 ;  /* 0x0000000000007b1d */ /* 0x000fe20000010000 */
[----:B------:R-:W-:-:S05]  /*3750*/  ISETP.GT.AND P6, PT, R107, 0x3f, PT ;  /* 0x0000003f6b00780c */ /* 0x000fca0003fc4270 */
[----:B------:R-:W-:Y:S05]  /*3760*/  @!P0 BRA `(.L_x_518) ;  /* 0x000005a000008947 */ /* 0x000fea0003800000 */
[----:B--234-:R-:W-:Y:S01]  /*3770*/  ISETP.NE.AND P4, PT, R101, 0x1, PT ;  /* 0x000000016500780c */ /* 0x01cfe20003f85270 */
[----:B------:R-:W-:Y:S02]  /*3780*/  IMAD R2, R111, 0x40, R115 ;  /* 0x000000406f027824 */ /* 0x000fe400078e0273 */
[----:B-1----:R-:W-:-:S03]  /*3790*/  IMAD.MOV.U32 R6, RZ, RZ, RZ ;  /* 0x000000ffff067224 */ /* 0x002fc600078e00ff */
[----:B------:R-:W-:-:S05]  /*37a0*/  IADD3 R2, R2, -0x80, R107 ;  /* 0xffffff8002027810 */ /* 0x000fca0007ffe06b */
[----:B------:R-:W-:Y:S02]  /*37b0*/  IMAD.MOV.U32 R0, RZ, RZ, R2 ;  /* 0x000000ffff007224 */ /* 0x000fe400078e0002 */
[----:B------:R-:W-:-:S05]  /*37c0*/  @P4 IMAD.HI.U32 R3, R2, c[0x0][0x2bc], RZ ;  /* 0x0000af0002034a27 */ /* 0x000fca00078e00ff */
[----:B------:R-:W-:-:S04]  /*37d0*/  @P4 SHF.R.U32.HI R0, RZ, c[0x0][0x2c0], R3 ;  /* 0x0000b000ff004a19 */ /* 0x000fc80000011603 */
[----:B------:R-:W-:-:S04]  /*37e0*/  @!P6 IADD3 R3, P0, R0, R102, RZ ;  /* 0x000000660003e210 */ /* 0x000fc80007f1e0ff */
[----:B------:R-:W-:Y:S02]  /*37f0*/  @!P6 LEA.HI.X.SX32 R5, R0, R100, 0x1, P0 ;  /* 0x000000640005e211 */ /* 0x000fe400000f0eff */
[----:B------:R-:W-:-:S04]  /*3800*/  @!P6 LEA R4, P0, R3, c[0x0][0x2a0], 0x2 ;  /* 0x0000a8000304ea11 */ /* 0x000fc800078010ff */
[----:B------:R-:W-:-:S05]  /*3810*/  @!P6 LEA.HI.X R5, R3, c[0x0][0x2a4], R5, 0x2, P0 ;  /* 0x0000a9000305ea11 */ /* 0x000fca00000f1405 */
[----:B------:R-:W2:Y:S01]  /*3820*/  @!P6 LDG.E R6, [R4.64] ;  /* 0x000000060406e981 */ /* 0x000ea2000c1e1900 */
[----:B------:R-:W-:-:S04]  /*3830*/  IMAD.MOV R0, RZ, RZ, -R0 ;  /* 0x000000ffff007224 */ /* 0x000fc800078e0a00 */
[----:B------:R-:W-:-:S04]  /*3840*/  IMAD R7, R0, c[0x0][0x2b8], R2 ;  /* 0x0000ae0000077a24 */ /* 0x000fc800078e0202 */
[----:B------:R-:W-:Y:S01]  /*3850*/  IMAD.WIDE.U32 R2, R7, c[0x0][0x1e0], RZ ;  /* 0x0000780007027a25 */ /* 0x000fe200078e00ff */
[----:B------:R-:W-:Y:S01]  /*3860*/  SHF.R.S32.HI R0, RZ, 0x1f, R7 ;  /* 0x0000001fff007819 */ /* 0x000fe20000011407 */
[----:B------:R1:W-:Y:S04]  /*3870*/  STL [R1+0x5c], R7 ;  /* 0x00005c0701007387 */ /* 0x0003e80000100800 */
[----:B------:R-:W-:-:S04]  /*3880*/  IMAD R0, R0, c[0x0][0x1e0], RZ ;  /* 0x0000780000007a24 */ /* 0x000fc800078e02ff */
[----:B------:R-:W-:-:S04]  /*3890*/  IMAD R0, R7, c[0x0][0x1e4], R0 ;  /* 0x0000790007007a24 */ /* 0x000fc800078e0200 */
[----:B------:R-:W-:Y:S01]  /*38a0*/  IMAD.IADD R3, R3, 0x1, R0 ;  /* 0x0000000103037824 */ /* 0x000fe200078e0200 */
[----:B--2---:R1:W-:Y:S01]  /*38b0*/  STL [R1+0x58], R6 ;  /* 0x0000580601007387 */ /* 0x0043e20000100800 */
[----:B------:R-:W-:Y:S02]  /*38c0*/  SHF.R.S32.HI R4, RZ, 0x1f, R6 ;  /* 0x0000001fff047819 */ /* 0x000fe40000011406 */
[----:B------:R-:W-:-:S04]  /*38d0*/  IMAD.WIDE.U32 R2, R6, c[0x0][0x1f0], R2 ;  /* 0x00007c0006027a25 */ /* 0x000fc800078e0002 */
[----:B------:R-:W-:Y:S01]  /*38e0*/  IMAD R4, R4, c[0x0][0x1f0], RZ ;  /* 0x00007c0004047a24 */ /* 0x000fe200078e02ff */
[----:B------:R-:W-:-:S03]  /*38f0*/  IADD3 R0, P1, R98, R2, RZ ;  /* 0x0000000262007210 */ /* 0x000fc60007f3e0ff */
[----:B------:R-:W-:Y:S01]  /*3900*/  IMAD R4, R6, c[0x0][0x1f4], R4 ;  /* 0x00007d0006047a24 */ /* 0x000fe200078e0204 */
[----:B------:R-:W-:-:S04]  /*3910*/  LEA R15, P0, R0, c[0x0][0x1c8], 0x1 ;  /* 0x00007200000f7a11 */ /* 0x000fc800078008ff */
[----:B------:R-:W-:-:S04]  /*3920*/  IADD3.X R5, R97, R3, R4, P1, !PT ;  /* 0x0000000361057210 */ /* 0x000fc80000ffe404 */
[----:B------:R-:W-:Y:S01]  /*3930*/  LEA.HI.X R5, R0, c[0x0][0x1cc], R5, 0x1, P0 ;  /* 0x0000730000057a11 */ /* 0x000fe200000f0c05 */
[----:B------:R-:W-:Y:S05]  /*3940*/  BRA.DIV ~URZ, `(.L_x_519) ;  /* 0x0000d9627f007947 */ /* 0x000fea000b800000 */
[----:B------:R2:W3:Y:S02]  /*3950*/  SHFL.IDX PT, R4, R5, RZ, 0x181f ;  /* 0x00181fff05047589 */ /* 0x0004e400000e0000 */
.L_x_575:
[----:B------:R-:W-:Y:S05]  /*3960*/  BRA.DIV ~URZ, `(.L_x_520) ;  /* 0x0000d9b27f007947 */ /* 0x000fea000b800000 */
[----:B------:R-:W4:Y:S04]  /*3970*/  LDL R10, [R1+0x6c] ;  /* 0x00006c00010a7983 */ /* 0x000f280000100800 */
[----:B------:R-:W5:Y:S04]  /*3980*/  LDL R2, [R1+0x54] ;  /* 0x0000540001027983 */ /* 0x000f680000100800 */
[----:B--2---:R-:W2:Y:S04]  /*3990*/  LDL R19, [R1+0x68] ;  /* 0x0000680001137983 */ /* 0x004ea80000100800 */
[----:B---3--:R-:W3:Y:S04]  /*39a0*/  LDL R18, [R1+0x70] ;  /* 0x0000700001127983 */ /* 0x008ee80000100800 */
[----:B------:R-:W3:Y:S04]  /*39b0*/  LDL R17, [R1+0x4c] ;  /* 0x00004c0001117983 */ /* 0x000ee80000100800 */
[----:B------:R-:W1:Y:S02]  /*39c0*/  SHFL.IDX PT, R0, R15, RZ, 0x181f ;  /* 0x00181fff0f007589 */ /* 0x000e6400000e0000 */
[----:B-1----:R-:W-:-:S02]  /*39d0*/  IADD3 R6, P0, R0, R94, RZ ;  /* 0x0000005e00067210 */ /* 0x002fc40007f1e0ff */
[----:B------:R-:W-:-:S03]  /*39e0*/  IADD3 R8, P1, R0, R93, RZ ;  /* 0x0000005d00087210 */ /* 0x000fc60007f3e0ff */
[C---:B------:R-:W-:Y:S02]  /*39f0*/  IMAD.X R7, R4.reuse, 0x1, R89, P0 ;  /* 0x0000000104077824 */ /* 0x040fe400000e0659 */
[----:B------:R-:W-:Y:S01]  /*3a00*/  IMAD.X R9, R4, 0x1, R88, P1 ;  /* 0x0000000104097824 */ /* 0x000fe200008e0658 */
[----:B----4-:R-:W-:Y:S02]  /*3a10*/  ISETP.GE.AND P2, PT, R10, c[0x0][0x1d4], PT ;  /* 0x000075000a007a0c */ /* 0x010fe40003f46270 */
[----:B------:R-:W-:Y:S02]  /*3a20*/  IADD3 R10, P0, R0, R96, RZ ;  /* 0x00000060000a7210 */ /* 0x000fe40007f1e0ff */
[----:B-----5:R-:W-:-:S03]  /*3a30*/  ISETP.GE.AND P3, PT, R2, c[0x0][0x1d4], PT ;  /* 0x0000750002007a0c */ /* 0x020fc60003f66270 */
[----:B------:R-:W-:Y:S01]  /*3a40*/  IMAD.X R11, R4, 0x1, R91, P0 ;  /* 0x00000001040b7824 */ /* 0x000fe200000e065b */
[----:B--2---:R-:W-:Y:S02]  /*3a50*/  ISETP.GE.AND P1, PT, R19, c[0x0][0x1d4], PT ;  /* 0x0000750013007a0c */ /* 0x004fe40003f26270 */
[----:B------:R-:W-:Y:S02]  /*3a60*/  IADD3 R2, P4, R0, R95, RZ ;  /* 0x0000005f00027210 */ /* 0x000fe40007f9e0ff */
[----:B---3--:R-:W-:-:S03]  /*3a70*/  ISETP.GE.AND P0, PT, R18, c[0x0][0x1d4], PT ;  /* 0x0000750012007a0c */ /* 0x008fc60003f06270 */
[----:B------:R-:W-:Y:S02]  /*3a80*/  IMAD.X R3, R4, 0x1, R90, P4 ;  /* 0x0000000104037824 */ /* 0x000fe400020e065a */
[----:B------:R-:W-:Y:S01]  /*3a90*/  @!PT LDS RZ, [RZ] ;  /* 0x00000000fffff984 */ /* 0x000fe20000000800 */
[----:B------:R-:W-:Y:S01]  /*3aa0*/  @!PT LDS RZ, [RZ] ;  /* 0x00000000fffff984 */ /* 0x000fe20000000800 */
[----:B------:R1:W-:Y:S04]  /*3ab0*/  LDGSTS.E.BYPASS.LTC128B.128 [R17+0x10100], [R8.64], !P3 ;  /* 0x1010000008117fae */ /* 0x0003e8000d901d46 */
[----:B------:R1:W-:Y:S04]  /*3ac0*/  LDGSTS.E.BYPASS.LTC128B.128 [R17+0x12100], [R6.64], !P2 ;  /* 0x1210000006117fae */ /* 0x0003e8000d101d46 */
[----:B------:R1:W-:Y:S04]  /*3ad0*/  LDGSTS.E.BYPASS.LTC128B.128 [R17+0x14100], [R2.64], !P1 ;  /* 0x1410000002117fae */ /* 0x0003e8000c901d46 */
[----:B------:R-:W2:Y:S04]  /*3ae0*/  SHFL.IDX PT, R0, R15, 0x1, 0x181f ;  /* 0x00381f000f007f89 */ /* 0x000ea800000e0000 */
[----:B------:R1:W-:Y:S01]  /*3af0*/  LDGSTS.E.BYPASS.LTC128B.128 [R17+0x16100], [R10.64], !P0 ;  /* 0x161000000a117fae */ /* 0x0003e2000c101d46 */
[----:B------:R-:W-:-:S02]  /*3b00*/  SEL R14, RZ, 0x10, P2 ;  /* 0x00000010ff0e7807 */ /* 0x000fc40001000000 */
[----:B------:R-:W-:Y:S01]  /*3b10*/  SEL R13, RZ, 0x10, P1 ;  /* 0x00000010ff0d7807 */ /* 0x000fe20000800000 */
[----:B------:R3:W4:Y:S01]  /*3b20*/  SHFL.IDX PT, R4, R5, 0x1, 0x181f ;  /* 0x00381f0005047f89 */ /* 0x00072200000e0000 */
[----:B------:R-:W-:Y:S02]  /*3b30*/  SEL R12, RZ, 0x10, P0 ;  /* 0x00000010ff0c7807 */ /* 0x000fe40000000000 */
[----:B---3--:R-:W-:-:S03]  /*3b40*/  SEL R5, RZ, 0x10, P3 ;  /* 0x00000010ff057807 */ /* 0x008fc60001800000 */
.L_x_576:
[----:B-12---:R-:W2:Y:S01]  /*3b50*/  LDL R15, [R1+0x4c] ;  /* 0x00004c00010f7983 */ /* 0x006ea20000100800 */
[----:B------:R-:W-:Y:S02]  /*3b60*/  IADD3 R10, -R5, 0x10, RZ ;  /* 0x00000010050a7810 */ /* 0x000fe40007ffe1ff */
[----:B------:R-:W-:Y:S02]  /*3b70*/  IADD3 R2, -R14, 0x10, RZ ;  /* 0x000000100e027810 */ /* 0x000fe40007ffe1ff */
[----:B------:R-:W-:Y:S02]  /*3b80*/  LOP3.LUT R10, R10, 0xf, RZ, 0xc0, !PT ;  /* 0x0000000f0a0a7812 */ /* 0x000fe400078ec0ff */
[----:B------:R-:W-:-:S02]  /*3b90*/  IADD3 R6, -R13, 0x10, RZ ;  /* 0x000000100d067810 */ /* 0x000fc40007ffe1ff */
[----:B------:R-:W-:Y:S02]  /*3ba0*/  IADD3 R10, P1, P0, R10, R0, R93 ;  /* 0x000000000a0a7210 */ /* 0x000fe4000783e05d */
[----:B------:R-:W-:Y:S02]  /*3bb0*/  LOP3.LUT R2, R2, 0xf, RZ, 0xc0, !PT ;  /* 0x0000000f02027812 */ /* 0x000fe400078ec0ff */
[----:B------:R-:W-:Y:S02]  /*3bc0*/  LOP3.LUT R6, R6, 0xf, RZ, 0xc0, !PT ;  /* 0x0000000f06067812 */ /* 0x000fe400078ec0ff */
[----:B------:R-:W-:Y:S02]  /*3bd0*/  IADD3 R3, -R12, 0x10, RZ ;  /* 0x000000100c037810 */ /* 0x000fe40007ffe1ff */
[----:B----4-:R-:W-:Y:S02]  /*3be0*/  IADD3.X R11, RZ, R4, R88, P1, P0 ;  /* 0x00000004ff0b7210 */ /* 0x010fe40000fe0458 */
[----:B------:R-:W-:-:S02]  /*3bf0*/  IADD3 R8, P3, P2, R2, R0, R94 ;  /* 0x0000000002087210 */ /* 0x000fc40007a7e05e */
[----:B------:R-:W-:Y:S02]  /*3c00*/  IADD3 R6, P1, P0, R6, R0, R95 ;  /* 0x0000000006067210 */ /* 0x000fe4000783e05f */
[----:B------:R-:W-:Y:S02]  /*3c10*/  LOP3.LUT R2, R3, 0xf, RZ, 0xc0, !PT ;  /* 0x0000000f03027812 */ /* 0x000fe400078ec0ff */
[----:B------:R-:W-:Y:S02]  /*3c20*/  IADD3.X R7, RZ, R4, R90, P1, P0 ;  /* 0x00000004ff077210 */ /* 0x000fe40000fe045a */
[----:B------:R-:W-:Y:S02]  /*3c30*/  IADD3 R2, P1, P0, R2, R0, R96 ;  /* 0x0000000002027210 */ /* 0x000fe4000783e060 */
[----:B------:R-:W-:Y:S02]  /*3c40*/  IADD3.X R9, RZ, R4, R89, P3, P2 ;  /* 0x00000004ff097210 */ /* 0x000fe40001fe4459 */
[----:B------:R-:W-:-:S02]  /*3c50*/  ISETP.NE.U32.AND P3, PT, R5, RZ, PT ;  /* 0x000000ff0500720c */ /* 0x000fc40003f65070 */
[----:B------:R-:W-:Y:S02]  /*3c60*/  ISETP.NE.U32.AND P2, PT, R14, RZ, PT ;  /* 0x000000ff0e00720c */ /* 0x000fe40003f45070 */
[----:B------:R-:W-:Y:S02]  /*3c70*/  IADD3.X R3, RZ, R4, R91, P1, P0 ;  /* 0x00000004ff037210 */ /* 0x000fe40000fe045b */
[----:B------:R-:W-:Y:S02]  /*3c80*/  ISETP.NE.U32.AND P1, PT, R13, RZ, PT ;  /* 0x000000ff0d00720c */ /* 0x000fe40003f25070 */
[----:B------:R-:W-:-:S05]  /*3c90*/  ISETP.NE.U32.AND P0, PT, R12, RZ, PT ;  /* 0x000000ff0c00720c */ /* 0x000fca0003f05070 */
[----:B------:R-:W-:Y:S01]  /*3ca0*/  @!PT LDS RZ, [RZ] ;  /* 0x00000000fffff984 */ /* 0x000fe20000000800 */
[----:B------:R-:W-:Y:S01]  /*3cb0*/  @!PT LDS RZ, [RZ] ;  /* 0x00000000fffff984 */ /* 0x000fe20000000800 */
[----:B------:R-:W-:Y:S01]  /*3cc0*/  @!PT LDS RZ, [RZ] ;  /* 0x00000000fffff984 */ /* 0x000fe20000000800 */
[----:B--2---:R1:W-:Y:S04]  /*3cd0*/  LDGSTS.E.BYPASS.LTC128B.128.ZFILL [R15+0x11100], [R10.64], P3 ;  /* 0x111000000a0f7fae */ /* 0x0043e80009941d46 */
[----:B------:R1:W-:Y:S04]  /*3ce0*/  LDGSTS.E.BYPASS.LTC128B.128.ZFILL [R15+0x13100], [R8.64], P2 ;  /* 0x13100000080f7fae */ /* 0x0003e80009141d46 */
[----:B------:R1:W-:Y:S04]  /*3cf0*/  LDGSTS.E.BYPASS.LTC128B.128.ZFILL [R15+0x15100], [R6.64], P1 ;  /* 0x15100000060f7fae */ /* 0x0003e80008941d46 */
[----:B------:R1:W-:Y:S02]  /*3d00*/  LDGSTS.E.BYPASS.LTC128B.128.ZFILL [R15+0x17100], [R2.64], P0 ;  /* 0x17100000020f7fae */ /* 0x0003e40008141d46 */
.L_x_518:
[----:B--234-:R-:W-:Y:S05]  /*3d10*/  BSYNC B0 ;  /* 0x0000000000007941 */ /* 0x01cfea0003800000 */
.L_x_517:
[----:B-1----:R-:W2:Y:S04]  /*3d20*/  LDL R4, [R1+0xb0] ;  /* 0x0000b00001047983 */ /* 0x002ea80000100800 */
[----:B------:R-:W2:Y:S04]  /*3d30*/  LDL R3, [R1+0xbc] ;  /* 0x0000bc0001037983 */ /* 0x000ea80000100800 */
[----:B------:R-:W3:Y:S01]  /*3d40*/  LDL R2, [R1+0x50] ;  /* 0x0000500001027983 */ /* 0x000ee20000100800 */
[----:B------:R-:W-:-:S03]  /*3d50*/  MOV R6, c[0x0][0x2c4] ;  /* 0x0000b10000067a02 */ /* 0x000fc60000000f00 */
[----:B------:R-:W4:Y:S01]  /*3d60*/  LDL R5, [R1+0xc0] ;  /* 0x0000c00001057983 */ /* 0x000f220000100800 */
[----:B------:R-:W-:Y:S02]  /*3d70*/  ISETP.NE.AND P0, PT, R6, 0x1, PT ;  /* 0x000000010600780c */ /* 0x000fe40003f05270 */
[----:B------:R-:W-:Y:S01]  /*3d80*/  MOV R0, 0xffffffc0 ;  /* 0xffffffc000007802 */ /* 0x000fe20000000f00 */
[----:B------:R-:W0:Y:S01]  /*3d90*/  LDGDEPBAR ;  /* 0x00000000000079af */ /* 0x000e220000000000 */
[----:B--2---:R-:W-:Y:S01]  /*3da0*/  IMAD.IADD R4, R3, 0x1, R4 ;  /* 0x0000000103047824 */ /* 0x004fe200078e0204 */
[----:B------:R-:W-:Y:S02]  /*3db0*/  MOV R3, c[0x0][0x2ac] ;  /* 0x0000ab0000037a02 */ /* 0x000fe40000000f00 */
[----:B---3--:R-:W-:-:S06]  /*3dc0*/  IMAD R0, R2, R0, 0x41 ;  /* 0x0000004102007424 */ /* 0x008fcc00078e0200 */
[----:B------:R-:W-:-:S04]  /*3dd0*/  @P0 IMAD.HI.U32 R2, R4, c[0x0][0x2c8], RZ ;  /* 0x0000b20004020a27 */ /* 0x000fc800078e00ff */
[----:B------:R-:W-:Y:S01]  /*3de0*/  IMAD R0, R3, c[0x0][0x1d0], R0 ;  /* 0x0000740003007a24 */ /* 0x000fe200078e0200 */
[----:B------:R-:W-:Y:S01]  /*3df0*/  @P0 SHF.R.U32.HI R4, RZ, c[0x0][0x2cc], R2 ;  /* 0x0000b300ff040a19 */ /* 0x000fe20000011602 */
[----:B----4-:R-:W-:-:S03]  /*3e00*/  IMAD.IADD R6, R92, 0x1, -R5 ;  /* 0x000000015c067824 */ /* 0x010fc600078e0a05 */
[----:B------:R-:W-:Y:S01]  /*3e10*/  IADD3 R5, R0, -c[0x0][0x168], -R5 ;  /* 0x80005a0000057a10 */ /* 0x000fe20007ffe805 */
[----:B------:R-:W-:Y:S05]  /*3e20*/  BRA.DIV ~URZ, `(.L_x_521) ;  /* 0x0000d7f27f007947 */ /* 0x000fea000b800000 */
[----:B------:R1:W2:Y:S02]  /*3e30*/  SHFL.IDX PT, R7, R4, RZ, 0x1c1f ;  /* 0x001c1fff04077589 */ /* 0x0002a400000e0000 */
.L_x_577:
[----:B--2---:R-:W-:-:S05]  /*3e40*/  IMAD.IADD R0, R5, 0x1, R7 ;  /* 0x0000000105007824 */ /* 0x004fca00078e0207 */
[----:B------:R-:W-:-:S04]  /*3e50*/  IMNMX R0, R6, R0, PT ;  /* 0x0000000006007217 */ /* 0x000fc80003800200 */
[C---:B------:R-:W-:Y:S02]  /*3e60*/  ISETP.GT.AND P0, PT, R0.reuse, RZ, PT ;  /* 0x000000ff0000720c */ /* 0x040fe40003f04270 */
[----:B------:R-:W-:Y:S02]  /*3e70*/  ISETP.GT.AND P2, PT, R0, 0x1, PT ;  /* 0x000000010000780c */ /* 0x000fe40003f44270 */
[----:B------:R-:W-:Y:S02]  /*3e80*/  FSEL R10, R72, -INF , P0 ;  /* 0xff800000480a7808 */ /* 0x000fe40000000000 */
[C---:B------:R-:W-:Y:S02]  /*3e90*/  ISETP.GT.AND P3, PT, R0.reuse, 0x8, PT ;  /* 0x000000080000780c */ /* 0x040fe40003f64270 */
[C---:B------:R-:W-:Y:S02]  /*3ea0*/  ISETP.GT.AND P4, PT, R0.reuse, 0x9, PT ;  /* 0x000000090000780c */ /* 0x040fe40003f84270 */
[----:B------:R-:W-:-:S02]  /*3eb0*/  ISETP.GT.AND P1, PT, R0, 0x10, PT ;  /* 0x000000100000780c */ /* 0x000fc40003f24270 */
[----:B------:R-:W-:Y:S02]  /*3ec0*/  ISETP.GT.AND P0, PT, R0, 0x11, PT ;  /* 0x000000110000780c */ /* 0x000fe40003f04270 */
[----:B------:R-:W-:Y:S02]  /*3ed0*/  FSEL R14, R60, -INF , P2 ;  /* 0xff8000003c0e7808 */ /* 0x000fe40001000000 */
[----:B------:R-:W-:Y:S02]  /*3ee0*/  FSEL R15, R52, -INF , P3 ;  /* 0xff800000340f7808 */ /* 0x000fe40001800000 */
[----:B------:R-:W-:Y:S02]  /*3ef0*/  FSEL R17, R50, -INF , P4 ;  /* 0xff80000032117808 */ /* 0x000fe40002000000 */
[----:B------:R-:W-:Y:S02]  /*3f00*/  FSEL R18, R49, -INF , P1 ;  /* 0xff80000031127808 */ /* 0x000fe40000800000 */
[----:B------:R-:W-:-:S02]  /*3f10*/  FSEL R19, R48, -INF , P0 ;  /* 0xff80000030137808 */ /* 0x000fc40000000000 */
[C---:B------:R-:W-:Y:S02]  /*3f20*/  ISETP.GT.AND P3, PT, R0.reuse, 0x18, PT ;  /* 0x000000180000780c */ /* 0x040fe40003f64270 */
[C---:B------:R-:W-:Y:S02]  /*3f30*/  ISETP.GT.AND P4, PT, R0.reuse, 0x19, PT ;  /* 0x000000190000780c */ /* 0x040fe40003f84270 */
[C---:B------:R-:W-:Y:S02]  /*3f40*/  ISETP.GT.AND P2, PT, R0.reuse, 0x20, PT ;  /* 0x000000200000780c */ /* 0x040fe40003f44270 */
[C---:B------:R-:W-:Y:S02]  /*3f50*/  ISETP.GT.AND P1, PT, R0.reuse, 0x21, PT ;  /* 0x000000210000780c */ /* 0x040fe40003f24270 */
[----:B------:R-:W-:Y:S02]  /*3f60*/  ISETP.GT.AND P0, PT, R0, 0x28, PT ;  /* 0x000000280000780c */ /* 0x000fe40003f04270 */
[----:B------:R-:W-:-:S02]  /*3f70*/  FSEL R20, R39, -INF , P3 ;  /* 0xff80000027147808 */ /* 0x000fc40001800000 */
[----:B------:R-:W-:Y:S02]  /*3f80*/  FSEL R21, R38, -INF , P4 ;  /* 0xff80000026157808 */ /* 0x000fe40002000000 */
[----:B------:R-:W-:Y:S02]  /*3f90*/  FSEL R99, R33, -INF , P2 ;  /* 0xff80000021637808 */ /* 0x000fe40001000000 */
[----:B------:R-:W-:Y:S02]  /*3fa0*/  FSEL R98, R32, -INF , P1 ;  /* 0xff80000020627808 */ /* 0x000fe40000800000 */
[----:B------:R-:W-:Y:S02]  /*3fb0*/  FSEL R97, R26, -INF , P0 ;  /* 0xff8000001a617808 */ /* 0x000fe40000000000 */
[C---:B------:R-:W-:Y:S02]  /*3fc0*/  ISETP.GT.AND P4, PT, R0.reuse, 0x29, PT ;  /* 0x000000290000780c */ /* 0x040fe40003f84270 */
[----:B------:R-:W-:-:S02]  /*3fd0*/  ISETP.GT.AND P3, PT, R0, 0x30, PT ;  /* 0x000000300000780c */ /* 0x000fc40003f64270 */
[C---:B------:R-:W-:Y:S02]  /*3fe0*/  ISETP.GT.AND P2, PT, R0.reuse, 0x31, PT ;  /* 0x000000310000780c */ /* 0x040fe40003f44270 */
[C---:B------:R-:W-:Y:S02]  /*3ff0*/  ISETP.GT.AND P1, PT, R0.reuse, 0x38, PT ;  /* 0x000000380000780c */ /* 0x040fe40003f24270 */
[----:B------:R-:W-:Y:S02]  /*4000*/  ISETP.GT.AND P0, PT, R0, 0x39, PT ;  /* 0x000000390000780c */ /* 0x000fe40003f04270 */
[----:B------:R-:W-:Y:S02]  /*4010*/  FSEL R96, R25, -INF , P4 ;  /* 0xff80000019607808 */ /* 0x000fe40002000000 */
[----:B------:R-:W-:Y:S02]  /*4020*/  FSEL R95, R24, -INF , P3 ;  /* 0xff800000185f7808 */ /* 0x000fe40001800000 */
[----:B------:R-:W-:-:S02]  /*4030*/  FSEL R94, R23, -INF , P2 ;  /* 0xff800000175e7808 */ /* 0x000fc40001000000 */
[----:B------:R-:W-:Y:S02]  /*4040*/  FSEL R93, R22, -INF , P1 ;  /* 0xff800000165d7808 */ /* 0x000fe40000800000 */
[----:B------:R-:W-:Y:S01]  /*4050*/  FSEL R92, R16, -INF , P0 ;  /* 0xff800000105c7808 */ /* 0x000fe20000000000 */
[----:B------:R-:W-:Y:S05]  /*4060*/  BRA.DIV ~URZ, `(.L_x_522) ;  /* 0x0000d6127f007947 */ /* 0x000fea000b800000 */
[----:B------:R-:W2:Y:S01]  /*4070*/  SHFL.IDX PT, R0, R4, 0x1, 0x1c1f ;  /* 0x003c1f0004007f89 */ /* 0x000ea200000e0000 */
[----:B------:R-:W-:-:S04]  /*4080*/  FMNMX.FTZ R2, R10, R14, !PT ;  /* 0x0000000e0a027209 */ /* 0x000fc80007810000 */
[----:B------:R-:W-:-:S04]  /*4090*/  FMNMX.FTZ R2, R15, R2, !PT ;  /* 0x000000020f027209 */ /* 0x000fc80007810000 */
[----:B------:R-:W-:-:S04]  /*40a0*/  FMNMX.FTZ R2, R17, R2, !PT ;  /* 0x0000000211027209 */ /* 0x000fc80007810000 */
[----:B------:R-:W-:-:S04]  /*40b0*/  FMNMX.FTZ R2, R18, R2, !PT ;  /* 0x0000000212027209 */ /* 0x000fc80007810000 */
[----:B------:R-:W-:-:S04]  /*40c0*/  FMNMX.FTZ R2, R19, R2, !PT ;  /* 0x0000000213027209 */ /* 0x000fc80007810000 */
[----:B------:R-:W-:Y:S01]  /*40d0*/  FMNMX.FTZ R2, R20, R2, !PT ;  /* 0x0000000214027209 */ /* 0x000fe20007810000 */
[----:B--2---:R-:W-:-:S03]  /*40e0*/  IMAD.IADD R0, R5, 0x1, R0 ;  /* 0x0000000105007824 */ /* 0x004fc600078e0200 */
[----:B------:R-:W-:Y:S02]  /*40f0*/  FMNMX.FTZ R2, R21, R2, !PT ;  /* 0x0000000215027209 */ /* 0x000fe40007810000 */
[----:B------:R-:W-:Y:S02]  /*4100*/  IMNMX R0, R6, R0, PT ;  /* 0x0000000006007217 */ /* 0x000fe40003800200 */
[----:B------:R-:W-:Y:S02]  /*4110*/  FMNMX.FTZ R2, R99, R2, !PT ;  /* 0x0000000263027209 */ /* 0x000fe40007810000 */
[C---:B------:R-:W-:Y:S02]  /*4120*/  ISETP.GT.AND P1, PT, R0.reuse, RZ, PT ;  /* 0x000000ff0000720c */ /* 0x040fe40003f24270 */
[C---:B------:R-:W-:Y:S02]  /*4130*/  ISETP.GT.AND P0, PT, R0.reuse, 0x1, PT ;  /* 0x000000010000780c */ /* 0x040fe40003f04270 */
[----:B------:R-:W-:-:S02]  /*4140*/  ISETP.GT.AND P2, PT, R0, 0x8, PT ;  /* 0x000000080000780c */ /* 0x000fc40003f44270 */
[----:B------:R-:W-:Y:S02]  /*4150*/  FSEL R5, R68, -INF , P1 ;  /* 0xff80000044057808 */ /* 0x000fe40000800000 */
[----:B------:R-:W-:Y:S02]  /*4160*/  FSEL R6, R61, -INF , P0 ;  /* 0xff8000003d067808 */ /* 0x000fe40000000000 */
[C---:B------:R-:W-:Y:S02]  /*4170*/  ISETP.GT.AND P0, PT, R0.reuse, 0x9, PT ;  /* 0x000000090000780c */ /* 0x040fe40003f04270 */
[----:B------:R-:W-:Y:S02]  /*4180*/  FSEL R13, R53, -INF , P2 ;  /* 0xff800000350d7808 */ /* 0x000fe40001000000 */
[----:B------:R-:W-:Y:S02]  /*4190*/  FMNMX.FTZ R3, R5, R6, !PT ;  /* 0x0000000605037209 */ /* 0x000fe40007810000 */
[----:B------:R-:W-:-:S02]  /*41a0*/  ISETP.GT.AND P1, PT, R0, 0x10, PT ;  /* 0x000000100000780c */ /* 0x000fc40003f24270 */
[----:B------:R-:W-:Y:S02]  /*41b0*/  FSEL R12, R51, -INF , P0 ;  /* 0xff800000330c7808 */ /* 0x000fe40000000000 */
[----:B------:R-:W-:Y:S02]  /*41c0*/  FMNMX.FTZ R3, R13, R3, !PT ;  /* 0x000000030d037209 */ /* 0x000fe40007810000 */
[----:B------:R-:W-:Y:S02]  /*41d0*/  ISETP.GT.AND P0, PT, R0, 0x11, PT ;  /* 0x000000110000780c */ /* 0x000fe40003f04270 */
        /* <DEDUP_REMOVED lines=14> */
[----:B------:R-:W-:-:S02]  /*42c0*/  FMNMX.FTZ R2, R98, R2, !PT ;  /* 0x0000000262027209 */ /* 0x000fc40007810000 */
[----:B------:R-:W-:Y:S02]  /*42d0*/  ISETP.GT.AND P1, PT, R0, 0x28, PT ;  /* 0x000000280000780c */ /* 0x000fe40003f24270 */
[----:B------:R-:W-:Y:S02]  /*42e0*/  FSEL R90, R36, -INF , P0 ;  /* 0xff800000245a7808 */ /* 0x000fe40000000000 */
[----:B------:R-:W-:Y:S02]  /*42f0*/  FMNMX.FTZ R3, R91, R3, !PT ;  /* 0x000000035b037209 */ /* 0x000fe40007810000 */
[----:B------:R-:W-:Y:S02]  /*4300*/  FMNMX.FTZ R2, R97, R2, !PT ;  /* 0x0000000261027209 */ /* 0x000fe40007810000 */
[----:B------:R-:W-:Y:S02]  /*4310*/  ISETP.GT.AND P0, PT, R0, 0x29, PT ;  /* 0x000000290000780c */ /* 0x000fe40003f04270 */
[----:B------:R-:W-:-:S02]  /*4320*/  FSEL R89, R35, -INF , P1 ;  /* 0xff80000023597808 */ /* 0x000fc40000800000 */
[----:B------:R-:W-:Y:S02]  /*4330*/  FMNMX.FTZ R3, R90, R3, !PT ;  /* 0x000000035a037209 */ /* 0x000fe40007810000 */
        /* <DEDUP_REMOVED lines=17> */
[----:B------:R-:W-:Y:S02]  /*4450*/  FSEL R84, R27, -INF , P0 ;  /* 0xff8000001b547808 */ /* 0x000fe40000000000 */
[----:B------:R-:W-:Y:S02]  /*4460*/  FMNMX.FTZ R2, R85, R3, !PT ;  /* 0x0000000355027209 */ /* 0x000fe40007810000 */
[----:B------:R-:W2:Y:S02]  /*4470*/  SHFL.BFLY PT, R3, R0, 0x2, 0x1f ;  /* 0x0c401f0000037f89 */ /* 0x000ea400000e0000 */
[----:B------:R-:W-:-:S05]  /*4480*/  FMNMX.FTZ R2, R84, R2, !PT ;  /* 0x0000000254027209 */ /* 0x000fca0007810000 */
[----:B------:R-:W3:Y:S01]  /*4490*/  SHFL.BFLY PT, R16, R2, 0x2, 0x1f ;  /* 0x0c401f0002107f89 */ /* 0x000ee200000e0000 */
[----:B--2---:R-:W-:-:S05]  /*44a0*/  FMNMX.FTZ R0, R3, R0, !PT ;  /* 0x0000000003007209 */ /* 0x004fca0007810000 */
[----:B------:R-:W2:Y:S01]  /*44b0*/  SHFL.BFLY PT, R132, R0, 0x1, 0x1f ;  /* 0x0c201f0000847f89 */ /* 0x000ea200000e0000 */
[----:B---3--:R-:W-:-:S05]  /*44c0*/  FMNMX.FTZ R16, R2, R16, !PT ;  /* 0x0000001002107209 */ /* 0x008fca0007810000 */
[----:B------:R3:W4:Y:S01]  /*44d0*/  SHFL.BFLY PT, R3, R16, 0x1, 0x1f ;  /* 0x0c201f0010037f89 */ /* 0x00072200000e0000 */
[----:B--2---:R-:W-:-:S03]  /*44e0*/  FMNMX.FTZ R132, R0, R132, !PT ;  /* 0x0000008400847209 */ /* 0x004fc60007810000 */
.L_x_578:
[----:B------:R-:W2:Y:S04]  /*44f0*/  LDL R115, [R1+0x28] ;  /* 0x0000280001737983 */ /* 0x000ea80000100800 */
[----:B------:R-:W5:Y:S04]  /*4500*/  LDL R100, [R1+0x2c] ;  /* 0x00002c0001647983 */ /* 0x000f680000100800 */
[----:B---3--:R-:W3:Y:S04]  /*4510*/  LDL R120, [R1+0x30] ;  /* 0x0000300001787983 */ /* 0x008ee80000100800 */
[----:B----4-:R-:W4:Y:S04]  /*4520*/  LDL R28, [R1+0x38] ;  /* 0x00003800011c7983 */ /* 0x010f280000100800 */
[----:B------:R-:W4:Y:S01]  /*4530*/  LDL R121, [R1+0x34] ;  /* 0x0000340001797983 */ /* 0x000f220000100800 */
[C---:B------:R-:W-:Y:S01]  /*4540*/  FMUL.FTZ R2, R132.reuse, c[0x0][0x2d0] ;  /* 0x0000b40084027a20 */ /* 0x040fe20000410000 */
[----:B------:R-:W-:-:S04]  /*4550*/  FSETP.NEU.FTZ.AND P0, PT, R132, -INF , PT ;  /* 0xff8000008400780b */ /* 0x000fc80003f1d000 */
[----:B------:R-:W-:-:S05]  /*4560*/  FSEL R2, R2, RZ, P0 ;  /* 0x000000ff02027208 */ /* 0x000fca0000000000 */
[----:B------:R-:W-:-:S04]  /*4570*/  FFMA.FTZ R0, R10, c[0x0][0x2d0], -R2 ;  /* 0x0000b4000a007a23 */ /* 0x000fc80000010802 */
[----:B------:R1:W-:Y:S02]  /*4580*/  MUFU.EX2 R113, R0 ;  /* 0x0000000000717308 */ /* 0x0003e40000000800 */
[----:B-1----:R-:W-:-:S06]  /*4590*/  FFMA.FTZ R0, R14, c[0x0][0x2d0], -R2 ;  /* 0x0000b4000e007a23 */ /* 0x002fcc0000010802 */
[----:B------:R1:W1:Y:S01]  /*45a0*/  MUFU.EX2 R112, R0 ;  /* 0x0000000000707308 */ /* 0x0002620000000800 */
[----:B------:R-:W-:Y:S01]  /*45b0*/  FMNMX.FTZ R16, R3, R16, !PT ;  /* 0x0000001003107209 */ /* 0x000fe20007810000 */
[----:B-1----:R-:W-:-:S06]  /*45c0*/  FFMA.FTZ R0, R15, c[0x0][0x2d0], -R2 ;  /* 0x0000b4000f007a23 */ /* 0x002fcc0000010802 */
[----:B------:R1:W-:Y:S01]  /*45d0*/  MUFU.EX2 R116, R0 ;  /* 0x0000000000747308 */ /* 0x0003e20000000800 */
[--C-:B------:R-:W-:Y:S02]  /*45e0*/  FFMA.FTZ R3, R20, c[0x0][0x2d0], -R2.reuse ;  /* 0x0000b40014037a23 */ /* 0x100fe40000010802 */
[----:B-1----:R-:W-:-:S05]  /*45f0*/  FFMA.FTZ R0, R17, c[0x0][0x2d0], -R2 ;  /* 0x0000b40011007a23 */ /* 0x002fca0000010802 */
[----:B------:R1:W1:Y:S01]  /*4600*/  MUFU.EX2 R118, R0 ;  /* 0x0000000000767308 */ /* 0x0002620000000800 */
[----:B------:R-:W-:Y:S01]  /*4610*/  FSETP.NEU.FTZ.AND P0, PT, R16, -INF , PT ;  /* 0xff8000001000780b */ /* 0x000fe20003f1d000 */
[----:B-1----:R-:W-:-:S06]  /*4620*/  FFMA.FTZ R0, R18, c[0x0][0x2d0], -R2 ;  /* 0x0000b40012007a23 */ /* 0x002fcc0000010802 */
[----:B------:R1:W-:Y:S02]  /*4630*/  MUFU.EX2 R128, R0 ;  /* 0x0000000000807308 */ /* 0x0003e40000000800 */
[----:B-1----:R-:W-:-:S06]  /*4640*/  FFMA.FTZ R0, R19, c[0x0][0x2d0], -R2 ;  /* 0x0000b40013007a23 */ /* 0x002fcc0000010802 */
[----:B------:R1:W-:Y:S01]  /*4650*/  MUFU.EX2 R129, R0 ;  /* 0x0000000000817308 */ /* 0x0003e20000000800 */
[----:B------:R-:W-:Y:S07]  /*4660*/  WARPSYNC 0xffffffff ;  /* 0xffffffff00007948 */ /* 0x000fee0003800000 */
[----:B------:R1:W-:Y:S02]  /*4670*/  MUFU.EX2 R130, R3 ;  /* 0x0000000300827308 */ /* 0x0003e40000000800 */
[----:B-1----:R-:W-:-:S05]  /*4680*/  FMUL.FTZ R0, R16, c[0x0][0x2d0] ;  /* 0x0000b40010007a20 */ /* 0x002fca0000410000 */
[----:B------:R-:W-:Y:S01]  /*4690*/  FSEL R0, R0, RZ, P0 ;  /* 0x000000ff00007208 */ /* 0x000fe20000000000 */
[----:B------:R-:W-:-:S04]  /*46a0*/  FFMA.FTZ R3, R21, c[0x0][0x2d0], -R2 ;  /* 0x0000b40015037a23 */ /* 0x000fc80000010802 */
[----:B------:R1:W-:Y:S02]  /*46b0*/  MUFU.EX2 R134, R3 ;  /* 0x0000000300867308 */ /* 0x0003e40000000800 */
[----:B-1----:R-:W-:-:S06]  /*46c0*/  FFMA.FTZ R3, R5, c[0x0][0x2d0], -R0 ;  /* 0x0000b40005037a23 */ /* 0x002fcc0000010800 */
[----:B------:R1:W-:Y:S02]  /*46d0*/  MUFU.EX2 R18, R3 ;  /* 0x0000000300127308 */ /* 0x0003e40000000800 */
[----:B-1----:R-:W-:-:S06]  /*46e0*/  FFMA.FTZ R3, R6, c[0x0][0x2d0], -R0 ;  /* 0x0000b40006037a23 */ /* 0x002fcc0000010800 */
[----:B------:R1:W1:Y:S02]  /*46f0*/  MUFU.EX2 R17, R3 ;  /* 0x0000000300117308 */ /* 0x0002640000000800 */
[----:B-1----:R-:W-:-:S06]  /*4700*/  FFMA.FTZ R3, R13, c[0x0][0x2d0], -R0 ;  /* 0x0000b4000d037a23 */ /* 0x002fcc0000010800 */
[----:B------:R1:W-:Y:S02]  /*4710*/  MUFU.EX2 R19, R3 ;  /* 0x0000000300137308 */ /* 0x0003e40000000800 */
[----:B-1----:R-:W-:-:S06]  /*4720*/  FFMA.FTZ R3, R12, c[0x0][0x2d0], -R0 ;  /* 0x0000b4000c037a23 */ /* 0x002fcc0000010800 */
[----:B------:R1:W1:Y:S01]  /*4730*/  MUFU.EX2 R117, R3 ;  /* 0x0000000300757308 */ /* 0x0002620000000800 */
[----:B------:R-:W-:Y:S02]  /*4740*/  F2FP.PACK_AB R12, R112, R113 ;  /* 0x00000071700c723e */ /* 0x000fe400000000ff */
[----:B------:R-:W-:Y:S02]  /*4750*/  F2FP.PACK_AB R14, R118, R116 ;  /* 0x00000074760e723e */ /* 0x000fe400000000ff */
[----:B------:R-:W-:Y:S01]  /*4760*/  F2FP.PACK_AB R13, R17, R18 ;  /* 0x00000012110d723e */ /* 0x000fe200000000ff */
[----:B-1----:R-:W-:-:S04]  /*4770*/  FFMA.FTZ R3, R9, c[0x0][0x2d0], -R0 ;  /* 0x0000b40009037a23 */ /* 0x002fc80000010800 */
[----:B------:R1:W-:Y:S01]  /*4780*/  MUFU.EX2 R119, R3 ;  /* 0x0000000300777308 */ /* 0x0003e20000000800 */
[----:B------:R-:W-:Y:S01]  /*4790*/  F2FP.PACK_AB R15, R117, R19 ;  /* 0x00000013750f723e */ /* 0x000fe200000000ff */
[----:B--2---:R-:W2:Y:S01]  /*47a0*/  LDSM.16.MT88.4 R24, [R115] ;  /* 0x000000007318783b */ /* 0x004ea20000004200 */
[----:B-1----:R-:W-:-:S03]  /*47b0*/  FFMA.FTZ R3, R8, c[0x0][0x2d0], -R0 ;  /* 0x0000b40008037a23 */ /* 0x002fc60000010800 */
[----:B------:R-:W1:Y:S02]  /*47c0*/  LDSM.16.MT88.4 R36, [R115+0x800] ;  /* 0x000800007324783b */ /* 0x000e640000004200 */
[----:B------:R4:W1:Y:S02]  /*47d0*/  MUFU.EX2 R131, R3 ;  /* 0x0000000300837308 */ /* 0x0008640000000800 */
[----:B-----5:R-:W-:Y:S04]  /*47e0*/  LDSM.16.MT88.4 R44, [R100] ;  /* 0x00000000642c783b */ /* 0x020fe80000004200 */
[----:B---3--:R-:W3:Y:S04]  /*47f0*/  LDSM.16.MT88.4 R20, [R120] ;  /* 0x000000007814783b */ /* 0x008ee80000004200 */
[----:B------:R-:W5:Y:S04]  /*4800*/  LDSM.16.MT88.4 R60, [R100+0x800] ;  /* 0x00080000643c783b */ /* 0x000f680000004200 */
[----:B------:R-:W3:Y:S01]  /*4810*/  LDSM.16.MT88.4 R40, [R120+0x800] ;  /* 0x000800007828783b */ /* 0x000ee20000004200 */
[----:B----4-:R-:W-:-:S03]  /*4820*/  FFMA.FTZ R3, R7, c[0x0][0x2d0], -R0 ;  /* 0x0000b40007037a23 */ /* 0x010fc60000010800 */
[----:B------:R-:W4:Y:S01]  /*4830*/  LDSM.16.MT88.4 R28, [R28] ;  /* 0x000000001c1c783b */ /* 0x000f220000004200 */
[----:B------:R2:W-:Y:S03]  /*4840*/  MUFU.EX2 R133, R3 ;  /* 0x0000000300857308 */ /* 0x0005e60000000800 */
[----:B------:R-:W-:Y:S04]  /*4850*/  LDSM.16.MT88.4 R68, [R120+0x2000] ;  /* 0x002000007844783b */ /* 0x000fe80000004200 */
[----:B------:R-:W-:Y:S04]  /*4860*/  LDSM.16.MT88.4 R64, [R121+0x800] ;  /* 0x000800007940783b */ /* 0x000fe80000004200 */
[----:B------:R-:W-:Y:S04]  /*4870*/  LDSM.16.MT88.4 R48, [R115+0x2800] ;  /* 0x002800007330783b */ /* 0x000fe80000004200 */
[----:B------:R-:W-:Y:S01]  /*4880*/  LDSM.16.MT88.4 R72, [R100+0x2000] ;  /* 0x002000006448783b */ /* 0x000fe20000004200 */
[----:B--2---:R-:W-:Y:S01]  /*4890*/  FFMA.FTZ R3, R11, c[0x0][0x2d0], -R0 ;  /* 0x0000b4000b037a23 */ /* 0x004fe20000010800 */
[C---:B------:R-:W-:Y:S02]  /*48a0*/  HMMA.16816.F32 R4, R12.reuse, R24, RZ ;  /* 0x000000180c04723c */ /* 0x040fe400000018ff */
[----:B------:R-:W-:Y:S01]  /*48b0*/  LDSM.16.MT88.4 R56, [R121+0x2000] ;  /* 0x002000007938783b */ /* 0x000fe20000004200 */
[----:B------:R-:W2:Y:S03]  /*48c0*/  MUFU.EX2 R101, R3 ;  /* 0x0000000300657308 */ /* 0x000ea60000000800 */
[----:B------:R-:W-:Y:S02]  /*48d0*/  LDSM.16.MT88.4 R76, [R100+0x2800] ;  /* 0x00280000644c783b */ /* 0x000fe40000004200 */
[----:B------:R-:W-:Y:S01]  /*48e0*/  HMMA.16816.F32 R24, R12, R26, RZ ;  /* 0x0000001a0c18723c */ /* 0x000fe200000018ff */
[----:B------:R-:W-:Y:S01]  /*48f0*/  F2FP.PACK_AB R8, R129, R128 ;  /* 0x000000808108723e */ /* 0x000fe200000000ff */
[----:B------:R-:W-:Y:S01]  /*4900*/  LDSM.16.MT88.4 R80, [R115+0x4000] ;  /* 0x004000007350783b */ /* 0x000fe20000004200 */
[----:B------:R-:W-:-:S02]  /*4910*/  F2FP.PACK_AB R10, R134, R130 ;  /* 0x00000082860a723e */ /* 0x000fc400000000ff */
[----:B-1----:R-:W-:Y:S02]  /*4920*/  F2FP.PACK_AB R9, R131, R119 ;  /* 0x000000778309723e */ /* 0x002fe400000000ff */
[----:B--2---:R-:W-:-:S09]  /*4930*/  F2FP.PACK_AB R11, R101, R133 ;  /* 0x00000085650b723e */ /* 0x004fd200000000ff */
[C---:B------:R-:W-:Y:S08]  /*4940*/  HMMA.16816.F32 R164, R8.reuse, R36, R4 ;  /* 0x0000002408a4723c */ /* 0x040ff00000001804 */
[----:B------:R-:W-:Y:S01]  /*4950*/  HMMA.16816.F32 R4, R8, R38, R24 ;  /* 0x000000260804723c */ /* 0x000fe20000001818 */
[----:B------:R-:W1:Y:S07]  /*4960*/  LDSM.16.MT88.4 R24, [R115+0x2000] ;  /* 0x002000007318783b */ /* 0x000e6e0000004200 */
[C---:B---3--:R-:W-:Y:S11]  /*4970*/  HMMA.16816.F32 R32, R12.reuse, R20, RZ ;  /* 0x000000140c20723c */ /* 0x048ff600000018ff */
[----:B------:R-:W-:Y:S05]  /*4980*/  @!UPT UIADD3 URZ, URZ, URZ, URZ ;  /* 0x0000003f3f3ff290 */ /* 0x000fea000fffe03f */
[----:B------:R-:W-:Y:S02]  /*4990*/  MOV R114, R5 ;  /* 0x0000000500727202 */ /* 0x000fe40000000f00 */
[----:B------:R-:W-:Y:S02]  /*49a0*/  MOV R111, R6 ;  /* 0x00000006006f7202 */ /* 0x000fe40000000f00 */
[----:B------:R-:W-:Y:S02]  /*49b0*/  MOV R110, R7 ;  /* 0x00000007006e7202 */ /* 0x000fe40000000f00 */
[----:B------:R-:W-:Y:S02]  /*49c0*/  MOV R109, R4 ;  /* 0x00000004006d7202 */ /* 0x000fe40000000f00 */
[C---:B------:R-:W-:Y:S08]  /*49d0*/  HMMA.16816.F32 R4, R12.reuse, R44, RZ ;  /* 0x0000002c0c04723c */ /* 0x040ff000000018ff */
[----:B------:R-:W-:Y:S11]  /*49e0*/  HMMA.16816.F32 R20, R12, R22, RZ ;  /* 0x000000160c14723c */ /* 0x000ff600000018ff */
[----:B------:R-:W-:Y:S05]  /*49f0*/  @!UPT UIADD3 URZ, URZ, URZ, URZ ;  /* 0x0000003f3f3ff290 */ /* 0x000fea000fffe03f */
[----:B-----5:R-:W-:Y:S08]  /*4a00*/  HMMA.16816.F32 R36, R8, R60, R4 ;  /* 0x0000003c0824723c */ /* 0x020ff00000001804 */
[----:B------:R-:W-:Y:S01]  /*4a10*/  HMMA.16816.F32 R52, R12, R46, RZ ;  /* 0x0000002e0c34723c */ /* 0x000fe200000018ff */
[----:B------:R-:W2:Y:S07]  /*4a20*/  LDSM.16.MT88.4 R44, [R120+0x2800] ;  /* 0x00280000782c783b */ /* 0x000eae0000004200 */
[C---:B------:R-:W-:Y:S08]  /*4a30*/  HMMA.16816.F32 R156, R8.reuse, R40, R32 ;  /* 0x00000028089c723c */ /* 0x040ff00000001820 */
[----:B------:R-:W-:Y:S08]  /*4a40*/  HMMA.16816.F32 R148, R8, R42, R20 ;  /* 0x0000002a0894723c */ /* 0x000ff00000001814 */
[C---:B----4-:R-:W-:Y:S08]  /*4a50*/  HMMA.16816.F32 R40, R12.reuse, R28, RZ ;  /* 0x0000001c0c28723c */ /* 0x050ff000000018ff */
[----:B-1----:R-:W-:Y:S01]  /*4a60*/  HMMA.16816.F32 R32, R12, R24, RZ ;  /* 0x000000180c20723c */ /* 0x002fe200000018ff */
[----:B------:R-:W-:Y:S01]  /*4a70*/  MOV R106, R38 ;  /* 0x00000026006a7202 */ /* 0x000fe20000000f00 */
[----:B------:R-:W-:Y:S01]  /*4a80*/  IMAD.MOV.U32 R103, RZ, RZ, R37 ;  /* 0x000000ffff677224 */ /* 0x000fe200078e0025 */
[----:B------:R-:W-:-:S02]  /*4a90*/  MOV R105, R39 ;  /* 0x0000002700697202 */ /* 0x000fc40000000f00 */
[----:B------:R-:W-:-:S03]  /*4aa0*/  MOV R104, R36 ;  /* 0x0000002400687202 */ /* 0x000fc60000000f00 */
[C---:B------:R-:W-:Y:S08]  /*4ab0*/  HMMA.16816.F32 R36, R12.reuse, R30, RZ ;  /* 0x0000001e0c24723c */ /* 0x040ff000000018ff */
[C---:B------:R-:W-:Y:S08]  /*4ac0*/  HMMA.16816.F32 R28, R12.reuse, R26, RZ ;  /* 0x0000001a0c1c723c */ /* 0x040ff000000018ff */
[C---:B------:R-:W-:Y:S08]  /*4ad0*/  HMMA.16816.F32 R24, R12.reuse, R68, RZ ;  /* 0x000000440c18723c */ /* 0x040ff000000018ff */
[----:B------:R-:W-:Y:S08]  /*4ae0*/  HMMA.16816.F32 R20, R12, R70, RZ ;  /* 0x000000460c14723c */ /* 0x000ff000000018ff */
[C---:B------:R-:W-:Y:S01]  /*4af0*/  HMMA.16816.F32 R140, R8.reuse, R62, R52 ;  /* 0x0000003e088c723c */ /* 0x040fe20000001834 */
[----:B------:R-:W1:Y:S04]  /*4b00*/  LDSM.16.MT88.4 R52, [R121+0x2800] ;  /* 0x002800007934783b */ /* 0x000e680000004200 */
[----:B------:R-:W-:Y:S03]  /*4b10*/  LDSM.16.MT88.4 R60, [R115+0x4800] ;  /* 0x00480000733c783b */ /* 0x000fe60000004200 */
[C---:B------:R-:W-:Y:S01]  /*4b20*/  HMMA.16816.F32 R124, R8.reuse, R64, R40 ;  /* 0x00000040087c723c */ /* 0x040fe20000001828 */
[----:B------:R-:W3:Y:S07]  /*4b30*/  LDSM.16.MT88.4 R40, [R120+0x4000] ;  /* 0x004000007828783b */ /* 0x000eee0000004200 */
[----:B------:R-:W-:Y:S08]  /*4b40*/  HMMA.16816.F32 R32, R8, R48, R32 ;  /* 0x000000300820723c */ /* 0x000ff00000001820 */
[----:B------:R-:W-:Y:S08]  /*4b50*/  HMMA.16816.F32 R4, R12, R72, RZ ;  /* 0x000000480c04723c */ /* 0x000ff000000018ff */
[----:B------:R-:W-:Y:S08]  /*4b60*/  HMMA.16816.F32 R180, R8, R50, R28 ;  /* 0x0000003208b4723c */ /* 0x000ff0000000181c */
[----:B------:R-:W-:Y:S08]  /*4b70*/  HMMA.16816.F32 R28, R12, R74, RZ ;  /* 0x0000004a0c1c723c */ /* 0x000ff000000018ff */
[C---:B--2---:R-:W-:Y:S08]  /*4b80*/  HMMA.16816.F32 R248, R8.reuse, R44, R24 ;  /* 0x0000002c08f8723c */ /* 0x044ff00000001818 */
[----:B------:R-:W-:Y:S01]  /*4b90*/  HMMA.16816.F32 R68, R8, R46, R20 ;  /* 0x0000002e0844723c */ /* 0x000fe20000001814 */
[----:B------:R-:W2:Y:S07]  /*4ba0*/  LDSM.16.MT88.4 R44, [R100+0x4000] ;  /* 0x00400000642c783b */ /* 0x000eae0000004200 */
[C---:B------:R-:W-:Y:S08]  /*4bb0*/  HMMA.16816.F32 R24, R12.reuse, R56, RZ ;  /* 0x000000380c18723c */ /* 0x040ff000000018ff */
[----:B------:R-:W-:Y:S01]  /*4bc0*/  HMMA.16816.F32 R20, R12, R58, RZ ;  /* 0x0000003a0c14723c */ /* 0x000fe200000018ff */
[----:B------:R-:W-:-:S02]  /*4bd0*/  MOV R108, R33 ;  /* 0x00000021006c7202 */ /* 0x000fc40000000f00 */
[----:B------:R-:W-:-:S05]  /*4be0*/  MOV R107, R34 ;  /* 0x00000022006b7202 */ /* 0x000fca0000000f00 */
[C---:B------:R-:W-:Y:S01]  /*4bf0*/  HMMA.16816.F32 R184, R8.reuse, R66, R36 ;  /* 0x0000004208b8723c */ /* 0x040fe20000001824 */
[----:B------:R-:W-:Y:S06]  /*4c00*/  LDSM.16.MT88.4 R36, [R100+0x4800] ;  /* 0x004800006424783b */ /* 0x000fec0000004200 */
[----:B------:R-:W-:Y:S01]  /*4c10*/  IMAD.MOV.U32 R67, RZ, RZ, R35 ;  /* 0x000000ffff437224 */ /* 0x000fe200078e0023 */
[----:B------:R-:W-:Y:S02]  /*4c20*/  MOV R66, R32 ;  /* 0x0000002000427202 */ /* 0x000fe40000000f00 */
[----:B------:R-:W4:Y:S01]  /*4c30*/  LDSM.16.MT88.4 R32, [R120+0x4800] ;  /* 0x004800007820783b */ /* 0x000f220000004200 */
[----:B------:R-:W-:Y:S08]  /*4c40*/  HMMA.16816.F32 R188, R8, R76, R4 ;  /* 0x0000004c08bc723c */ /* 0x000ff00000001804 */
[----:B------:R-:W-:Y:S08]  /*4c50*/  HMMA.16816.F32 R4, R12, R80, RZ ;  /* 0x000000500c04723c */ /* 0x000ff000000018ff */
[----:B------:R-:W-:Y:S08]  /*4c60*/  HMMA.16816.F32 R72, R8, R78, R28 ;  /* 0x0000004e0848723c */ /* 0x000ff0000000181c */
[----:B------:R-:W-:Y:S07]  /*4c70*/  HMMA.16816.F32 R28, R12, R82, RZ ;  /* 0x000000520c1c723c */ /* 0x000fee00000018ff */
[----:B------:R-:W-:Y:S01]  /*4c80*/  MOV R83, R121 ;  /* 0x0000007900537202 */ /* 0x000fe20000000f00 */
[C---:B-1----:R-:W-:Y:S08]  /*4c90*/  HMMA.16816.F32 R76, R8.reuse, R52, R24 ;  /* 0x00000034084c723c */ /* 0x042ff00000001818 */
[----:B------:R-:W-:Y:S08]  /*4ca0*/  HMMA.16816.F32 R160, R8, R54, R20 ;  /* 0x0000003608a0723c */ /* 0x000ff00000001814 */
[C---:B---3--:R-:W-:Y:S08]  /*4cb0*/  HMMA.16816.F32 R24, R12.reuse, R40, RZ ;  /* 0x000000280c18723c */ /* 0x048ff000000018ff */
[----:B------:R-:W-:Y:S01]  /*4cc0*/  HMMA.16816.F32 R20, R12, R42, RZ ;  /* 0x0000002a0c14723c */ /* 0x000fe200000018ff */
[----:B------:R-:W1:Y:S07]  /*4cd0*/  LDSM.16.MT88.4 R40, [R83+0x4000] ;  /* 0x004000005328783b */ /* 0x000e6e0000004200 */
[----:B------:R-:W-:Y:S08]  /*4ce0*/  HMMA.16816.F32 R176, R8, R60, R4 ;  /* 0x0000003c08b0723c */ /* 0x000ff00000001804 */
[----:B--2---:R-:W-:Y:S08]  /*4cf0*/  HMMA.16816.F32 R4, R12, R44, RZ ;  /* 0x0000002c0c04723c */ /* 0x004ff000000018ff */
[----:B----4-:R-:W-:Y:S01]  /*4d00*/  HMMA.16816.F32 R152, R8, R32, R24 ;  /* 0x000000200898723c */ /* 0x010fe20000001818 */
[----:B------:R-:W2:Y:S01]  /*4d10*/  LDSM.16.MT88.4 R24, [R83+0x4800] ;  /* 0x004800005318783b */ /* 0x000ea20000004200 */
[----:B------:R-:W-:-:S02]  /*4d20*/  MOV R102, R126 ;  /* 0x0000007e00667202 */ /* 0x000fc40000000f00 */
[----:B------:R-:W-:Y:S01]  /*4d30*/  MOV R45, R115 ;  /* 0x00000073002d7202 */ /* 0x000fe20000000f00 */
[----:B------:R-:W-:Y:S01]  /*4d40*/  IMAD.MOV.U32 R82, RZ, RZ, R101 ;  /* 0x000000ffff527224 */ /* 0x000fe200078e0065 */
[----:B------:R-:W-:Y:S02]  /*4d50*/  MOV R81, R103 ;  /* 0x0000006700517202 */ /* 0x000fe40000000f00 */
[C---:B------:R-:W-:Y:S08]  /*4d60*/  HMMA.16816.F32 R136, R8.reuse, R62, R28 ;  /* 0x0000003e0888723c */ /* 0x040ff0000000181c */
[----:B------:R-:W-:Y:S01]  /*4d70*/  HMMA.16816.F32 R144, R8, R36, R4 ;  /* 0x000000240890723c */ /* 0x000fe20000001804 */
[----:B------:R-:W-:Y:S01]  /*4d80*/  MOV R54, R102 ;  /* 0x0000006600367202 */ /* 0x000fe20000000f00 */
[----:B------:R-:W3:Y:S06]  /*4d90*/  LDSM.16.MT88.4 R28, [R45+0x6000] ;  /* 0x006000002d1c783b */ /* 0x000eec0000004200 */
[----:B-1----:R-:W-:Y:S01]  /*4da0*/  HMMA.16816.F32 R4, R12, R40, RZ ;  /* 0x000000280c04723c */ /* 0x002fe200000018ff */
[----:B------:R-:W-:-:S07]  /*4db0*/  MOV R63, R100 ;  /* 0x00000064003f7202 */ /* 0x000fce0000000f00 */
[----:B------:R-:W-:Y:S08]  /*4dc0*/  HMMA.16816.F32 R100, R8, R34, R20 ;  /* 0x000000220864723c */ /* 0x000ff00000001814 */
[----:B------:R-:W-:Y:S01]  /*4dd0*/  HMMA.16816.F32 R20, R12, R46, RZ ;  /* 0x0000002e0c14723c */ /* 0x000fe200000018ff */
[----:B------:R-:W-:Y:S01]  /*4de0*/  MOV R48, R111 ;  /* 0x0000006f00307202 */ /* 0x000fe20000000f00 */
[----:B------:R-:W-:Y:S01]  /*4df0*/  IMAD.MOV.U32 R49, RZ, RZ, R110 ;  /* 0x000000ffff317224 */ /* 0x000fe200078e006e */
[----:B------:R-:W-:-:S02]  /*4e00*/  MOV R50, R109 ;  /* 0x0000006d00327202 */ /* 0x000fc40000000f00 */
[----:B------:R-:W-:-:S03]  /*4e10*/  MOV R57, R108 ;  /* 0x0000006c00397202 */ /* 0x000fc60000000f00 */
[----:B--2---:R-:W-:Y:S01]  /*4e20*/  HMMA.16816.F32 R108, R8, R24, R4 ;  /* 0x00000018086c723c */ /* 0x004fe20000001804 */
[----:B------:R-:W-:-:S07]  /*4e30*/  MOV R58, R107 ;  /* 0x0000006b003a7202 */ /* 0x000fce0000000f00 */
[----:B------:R-:W-:Y:S01]  /*4e40*/  HMMA.16816.F32 R4, R12, R42, RZ ;  /* 0x0000002a0c04723c */ /* 0x000fe200000018ff */
[----:B------:R-:W-:Y:S01]  /*4e50*/  MOV R60, R106 ;  /* 0x0000006a003c7202 */ /* 0x000fe20000000f00 */
[----:B------:R-:W-:Y:S01]  /*4e60*/  IMAD.MOV.U32 R61, RZ, RZ, R105 ;  /* 0x000000ffff3d7224 */ /* 0x000fe200078e0069 */
[----:B------:R-:W-:-:S05]  /*4e70*/  MOV R80, R104 ;  /* 0x0000006800507202 */ /* 0x000fca0000000f00 */
[----:B------:R-:W-:Y:S01]  /*4e80*/  HMMA.16816.F32 R104, R8, R38, R20 ;  /* 0x000000260868723c */ /* 0x000fe20000001814 */
[----:B------:R-:W1:Y:S01]  /*4e90*/  LDSM.16.MT88.4 R20, [R45+0x6800] ;  /* 0x006800002d14783b */ /* 0x000e620000004200 */
[----:B------:R-:W-:Y:S02]  /*4ea0*/  MOV R3, R125 ;  /* 0x0000007d00037202 */ /* 0x000fe40000000f00 */
[----:B------:R-:W-:Y:S02]  /*4eb0*/  MOV R51, R114 ;  /* 0x0000007200337202 */ /* 0x000fe40000000f00 */
[----:B------:R-:W-:Y:S01]  /*4ec0*/  MOV R53, R3 ;  /* 0x0000000300357202 */ /* 0x000fe20000000f00 */
[----:B------:R-:W-:-:S09]  /*4ed0*/  FADD.FTZ R3, R113, R112 ;  /* 0x0000007071037221 */ /* 0x000fd20000010000 */
[----:B------:R-:W-:Y:S08]  /*4ee0*/  HMMA.16816.F32 R112, R8, R26, R4 ;  /* 0x0000001a0870723c */ /* 0x000ff00000001804 */
[----:B---3--:R-:W-:Y:S01]  /*4ef0*/  HMMA.16816.F32 R4, R12, R28, RZ ;  /* 0x0000001c0c04723c */ /* 0x008fe200000018ff */
[----:B------:R-:W-:Y:S02]  /*4f00*/  MOV R65, R127 ;  /* 0x0000007f00417202 */ /* 0x000fe40000000f00 */
[----:B------:R-:W-:Y:S11]  /*4f10*/  MOV R64, R124 ;  /* 0x0000007c00407202 */ /* 0x000ff60000000f00 */
[----:B------:R-:W-:Y:S10]  /*4f20*/  @!UPT UIADD3 URZ, URZ, URZ, URZ ;  /* 0x0000003f3f3ff290 */ /* 0x000ff4000fffe03f */
[----:B-1----:R-:W-:Y:S08]  /*4f30*/  HMMA.16816.F32 R124, R8, R20, R4 ;  /* 0x00000014087c723c */ /* 0x002ff00000001804 */
[----:B------:R-:W-:Y:S01]  /*4f40*/  HMMA.16816.F32 R4, R12, R30, RZ ;  /* 0x0000001e0c04723c */ /* 0x000fe200000018ff */
[----:B------:R-:W-:Y:S01]  /*4f50*/  MOV R44, R120 ;  /* 0x00000078002c7202 */ /* 0x000fe20000000f00 */
[----:B------:R-:W-:-:S04]  /*4f60*/  FADD.FTZ R17, R18, R17 ;  /* 0x0000001112117221 */ /* 0x000fc80000010000 */
[----:B------:R-:W-:Y:S11]  /*4f70*/  LDSM.16.MT88.4 R24, [R44+0x6800] ;  /* 0x006800002c18783b */ /* 0x000ff60000004200 */
[----:B------:R-:W-:Y:S07]  /*4f80*/  @!UPT UIADD3 URZ, URZ, URZ, URZ ;  /* 0x0000003f3f3ff290 */ /* 0x000fee000fffe03f */
[----:B------:R-:W-:Y:S01]  /*4f90*/  HMMA.16816.F32 R120, R8, R22, R4 ;  /* 0x000000160878723c */ /* 0x000fe20000001804 */
[----:B------:R-:W1:Y:S01]  /*4fa0*/  LDSM.16.MT88.4 R20, [R44+0x6000] ;  /* 0x006000002c14783b */ /* 0x000e620000004200 */
[----:B------:R-:W-:-:S05]  /*4fb0*/  FADD.FTZ R17, R19, R17 ;  /* 0x0000001113117221 */ /* 0x000fca0000010000 */
[----:B------:R-:W-:-:S04]  /*4fc0*/  FADD.FTZ R4, R117, R17 ;  /* 0x0000001175047221 */ /* 0x000fc80000010000 */
[----:B------:R-:W-:Y:S02]  /*4fd0*/  FADD.FTZ R30, R119, R4 ;  /* 0x00000004771e7221 */ /* 0x000fe40000010000 */
[----:B------:R-:W-:-:S04]  /*4fe0*/  FADD.FTZ R3, R116, R3 ;  /* 0x0000000374037221 */ /* 0x000fc80000010000 */
[----:B------:R-:W-:-:S04]  /*4ff0*/  FADD.FTZ R3, R118, R3 ;  /* 0x0000000376037221 */ /* 0x000fc80000010000 */
[----:B------:R-:W-:Y:S01]  /*5000*/  FADD.FTZ R3, R128, R3 ;  /* 0x0000000380037221 */ /* 0x000fe20000010000 */
[----:B-1----:R-:W-:Y:S03]  /*5010*/  HMMA.16816.F32 R4, R12, R20, RZ ;  /* 0x000000140c04723c */ /* 0x002fe600000018ff */
[----:B------:R-:W-:Y:S02]  /*5020*/  FADD.FTZ R3, R129, R3 ;  /* 0x0000000381037221 */ /* 0x000fe40000010000 */
[--C-:B------:R-:W-:Y:S02]  /*5030*/  FFMA.FTZ R28, R99, c[0x0][0x2d0], -R2.reuse ;  /* 0x0000b400631c7a23 */ /* 0x100fe40000010802 */
[--C-:B------:R-:W-:Y:S02]  /*5040*/  FFMA.FTZ R19, R98, c[0x0][0x2d0], -R2.reuse ;  /* 0x0000b40062137a23 */ /* 0x100fe40000010802 */
[----:B------:R-:W-:-:S02]  /*5050*/  FFMA.FTZ R18, R97, c[0x0][0x2d0], -R2 ;  /* 0x0000b40061127a23 */ /* 0x000fc40000010802 */
[--C-:B------:R-:W-:Y:S02]  /*5060*/  FFMA.FTZ R17, R96, c[0x0][0x2d0], -R2.reuse ;  /* 0x0000b40060117a23 */ /* 0x100fe40000010802 */
[--C-:B------:R-:W-:Y:S02]  /*5070*/  FFMA.FTZ R29, R95, c[0x0][0x2d0], -R2.reuse ;  /* 0x0000b4005f1d7a23 */ /* 0x100fe40000010802 */
[--C-:B------:R-:W-:Y:S02]  /*5080*/  FFMA.FTZ R31, R94, c[0x0][0x2d0], -R2.reuse ;  /* 0x0000b4005e1f7a23 */ /* 0x100fe40000010802 */
[--C-:B------:R-:W-:Y:S02]  /*5090*/  FFMA.FTZ R36, R93, c[0x0][0x2d0], -R2.reuse ;  /* 0x0000b4005d247a23 */ /* 0x100fe40000010802 */
[----:B------:R-:W-:Y:S02]  /*50a0*/  FFMA.FTZ R35, R92, c[0x0][0x2d0], -R2 ;  /* 0x0000b4005c237a23 */ /* 0x000fe40000010802 */
[----:B------:R-:W-:-:S02]  /*50b0*/  FADD.FTZ R2, R130, R3 ;  /* 0x0000000382027221 */ /* 0x000fc40000010000 */
[----:B------:R-:W-:Y:S01]  /*50c0*/  FADD.FTZ R3, R131, R30 ;  /* 0x0000001e83037221 */ /* 0x000fe20000010000 */
[----:B------:R-:W-:Y:S03]  /*50d0*/  HMMA.16816.F32 R116, R8, R24, R4 ;  /* 0x000000180874723c */ /* 0x000fe60000001804 */
[----:B------:R-:W-:Y:S01]  /*50e0*/  FADD.FTZ R3, R133, R3 ;  /* 0x0000000385037221 */ /* 0x000fe20000010000 */
[----:B------:R-:W-:-:S04]  /*50f0*/  MOV R133, R63 ;  /* 0x0000003f00857202 */ /* 0x000fc80000000f00 */
[----:B------:R-:W-:Y:S01]  /*5100*/  HMMA.16816.F32 R4, R12, R22, RZ ;  /* 0x000000160c04723c */ /* 0x000fe200000018ff */
[----:B------:R-:W1:Y:S08]  /*5110*/  MUFU.EX2 R25, R28 ;  /* 0x0000001c00197308 */ /* 0x000e700000000800 */
[----:B------:R-:W-:Y:S08]  /*5120*/  MUFU.EX2 R21, R29 ;  /* 0x0000001d00157308 */ /* 0x000ff00000000800 */
[----:B------:R2:W-:Y:S08]  /*5130*/  MUFU.EX2 R20, R31 ;  /* 0x0000001f00147308 */ /* 0x0005f00000000800 */
[----:B------:R3:W4:Y:S01]  /*5140*/  MUFU.EX2 R23, R19 ;  /* 0x0000001300177308 */ /* 0x0007220000000800 */
[----:B--2---:R-:W2:Y:S07]  /*5150*/  LDSM.16.MT88.4 R28, [R133+0x6000] ;  /* 0x00600000851c783b */ /* 0x004eae0000004200 */
[----:B------:R5:W-:Y:S01]  /*5160*/  MUFU.EX2 R24, R18 ;  /* 0x0000001200187308 */ /* 0x000be20000000800 */
[----:B------:R-:W-:Y:S01]  /*5170*/  FADD.FTZ R2, R134, R2 ;  /* 0x0000000286027221 */ /* 0x000fe20000010000 */
[----:B------:R-:W-:-:S06]  /*5180*/  MOV R59, R67 ;  /* 0x00000043003b7202 */ /* 0x000fcc0000000f00 */
[----:B------:R1:W1:Y:S01]  /*5190*/  MUFU.EX2 R22, R17 ;  /* 0x0000001100167308 */ /* 0x0002620000000800 */
[----:B------:R-:W-:Y:S02]  /*51a0*/  MOV R56, R66 ;  /* 0x0000004200387202 */ /* 0x000fe40000000f00 */
[----:B------:R-:W-:Y:S02]  /*51b0*/  MOV R55, R65 ;  /* 0x0000004100377202 */ /* 0x000fe40000000f00 */
[----:B------:R-:W-:Y:S01]  /*51c0*/  MOV R52, R64 ;  /* 0x0000004000347202 */ /* 0x000fe20000000f00 */
[--C-:B---3--:R-:W-:Y:S01]  /*51d0*/  FFMA.FTZ R19, R91, c[0x0][0x2d0], -R0.reuse ;  /* 0x0000b4005b137a23 */ /* 0x108fe20000010800 */
[----:B------:R-:W-:Y:S01]  /*51e0*/  HMMA.16816.F32 R64, R8, R26, R4 ;  /* 0x0000001a0840723c */ /* 0x000fe20000001804 */
[--C-:B-----5:R-:W-:Y:S02]  /*51f0*/  FFMA.FTZ R18, R90, c[0x0][0x2d0], -R0.reuse ;  /* 0x0000b4005a127a23 */ /* 0x120fe40000010800 */
[----:B------:R-:W-:-:S02]  /*5200*/  FFMA.FTZ R32, R86, c[0x0][0x2d0], -R0 ;  /* 0x0000b40056207a23 */ /* 0x000fc40000010800 */
[--C-:B------:R-:W-:Y:S02]  /*5210*/  FFMA.FTZ R34, R85, c[0x0][0x2d0], -R0.reuse ;  /* 0x0000b40055227a23 */ /* 0x100fe40000010800 */
[--C-:B------:R-:W-:Y:S02]  /*5220*/  FFMA.FTZ R7, R88, c[0x0][0x2d0], -R0.reuse ;  /* 0x0000b40058077a23 */ /* 0x100fe40000010800 */
[--C-:B-1----:R-:W-:Y:S02]  /*5230*/  FFMA.FTZ R17, R89, c[0x0][0x2d0], -R0.reuse ;  /* 0x0000b40059117a23 */ /* 0x102fe40000010800 */
[--C-:B------:R-:W-:Y:S02]  /*5240*/  FFMA.FTZ R5, R87, c[0x0][0x2d0], -R0.reuse ;  /* 0x0000b40057057a23 */ /* 0x100fe40000010800 */
[----:B------:R-:W-:Y:S02]  /*5250*/  FFMA.FTZ R33, R84, c[0x0][0x2d0], -R0 ;  /* 0x0000b40054217a23 */ /* 0x000fe40000010800 */
[----:B------:R-:W-:-:S04]  /*5260*/  FADD.FTZ R0, R25, R2 ;  /* 0x0000000219007221 */ /* 0x000fc80000010000 */
[C---:B----4-:R-:W-:Y:S01]  /*5270*/  FADD.FTZ R0, R23.reuse, R0 ;  /* 0x0000000017007221 */ /* 0x050fe20000010000 */
[----:B------:R-:W-:Y:S02]  /*5280*/  F2FP.PACK_AB R4, R23, R25 ;  /* 0x000000191704723e */ /* 0x000fe400000000ff */
[----:B------:R-:W-:Y:S01]  /*5290*/  F2FP.PACK_AB R6, R22, R24 ;  /* 0x000000181606723e */ /* 0x000fe200000000ff */
[----:B------:R-:W-:Y:S02]  /*52a0*/  FADD.FTZ R0, R24, R0 ;  /* 0x0000000018007221 */ /* 0x000fe40000010000 */
[----:B------:R-:W1:Y:S02]  /*52b0*/  LDSM.16.MT88.4 R24, [R133+0x6800] ;  /* 0x006800008518783b */ /* 0x000e640000004200 */
[----:B------:R-:W-:-:S04]  /*52c0*/  FADD.FTZ R0, R22, R0 ;  /* 0x0000000016007221 */ /* 0x000fc80000010000 */
[----:B------:R-:W-:Y:S01]  /*52d0*/  FADD.FTZ R0, R21, R0 ;  /* 0x0000000015007221 */ /* 0x000fe20000010000 */
[----:B------:R-:W-:Y:S01]  /*52e0*/  F2FP.PACK_AB R128, R20, R21 ;  /* 0x000000151480723e */ /* 0x000fe200000000ff */
[----:B------:R-:W-:Y:S02]  /*52f0*/  FADD.FTZ R2, R82, R3 ;  /* 0x0000000352027221 */ /* 0x000fe40000010000 */
[----:B------:R-:W-:Y:S02]  /*5300*/  FADD.FTZ R3, R20, R0 ;  /* 0x0000000014037221 */ /* 0x000fe40000010000 */
[----:B--2---:R-:W-:Y:S01]  /*5310*/  HMMA.16816.F32 R20, R12, R28, RZ ;  /* 0x0000001c0c14723c */ /* 0x004fe200000018ff */
[----:B------:R-:W-:Y:S02]  /*5320*/  MOV R134, R83 ;  /* 0x0000005300867202 */ /* 0x000fe40000000f00 */
[----:B------:R-:W-:Y:S02]  /*5330*/  MOV R82, R60 ;  /* 0x0000003c00527202 */ /* 0x000fe40000000f00 */
[----:B------:R-:W-:Y:S01]  /*5340*/  MOV R83, R61 ;  /* 0x0000003d00537202 */ /* 0x000fe20000000f00 */
[----:B------:R-:W-:Y:S01]  /*5350*/  IMAD.MOV.U32 R61, RZ, RZ, R51 ;  /* 0x000000ffff3d7224 */ /* 0x000fe200078e0033 */
[----:B------:R-:W-:-:S02]  /*5360*/  MOV R60, R50 ;  /* 0x00000032003c7202 */ /* 0x000fc40000000f00 */
[----:B------:R-:W-:Y:S02]  /*5370*/  MOV R62, R48 ;  /* 0x00000030003e7202 */ /* 0x000fe40000000f00 */
[----:B------:R-:W-:Y:S11]  /*5380*/  MOV R63, R49 ;  /* 0x00000031003f7202 */ /* 0x000ff60000000f00 */
[----:B------:R-:W-:Y:S02]  /*5390*/  @!UPT UIADD3 URZ, URZ, URZ, URZ ;  /* 0x0000003f3f3ff290 */ /* 0x000fe4000fffe03f */
[----:B-1----:R-:W-:Y:S08]  /*53a0*/  HMMA.16816.F32 R48, R8, R24, R20 ;  /* 0x000000180830723c */ /* 0x002ff00000001814 */
[----:B------:R-:W-:Y:S01]  /*53b0*/  HMMA.16816.F32 R20, R12, R30, RZ ;  /* 0x0000001e0c14723c */ /* 0x000fe200000018ff */
[----:B------:R-:W1:Y:S08]  /*53c0*/  MUFU.EX2 R25, R19 ;  /* 0x0000001300197308 */ /* 0x000e700000000800 */
[----:B------:R-:W2:Y:S11]  /*53d0*/  MUFU.EX2 R18, R18 ;  /* 0x0000001200127308 */ /* 0x000eb60000000800 */
[----:B------:R-:W-:Y:S04]  /*53e0*/  @!UPT UIADD3 URZ, URZ, URZ, URZ ;  /* 0x0000003f3f3ff290 */ /* 0x000fe8000fffe03f */
[----:B------:R-:W-:Y:S01]  /*53f0*/  HMMA.16816.F32 R40, R8, R26, R20 ;  /* 0x0000001a0828723c */ /* 0x000fe20000001814 */
[----:B------:R-:W3:Y:S01]  /*5400*/  LDSM.16.MT88.4 R20, [R134+0x6000] ;  /* 0x006000008614783b */ /* 0x000ee20000004200 */
[----:B------:R-:W4:Y:S01]  /*5410*/  MUFU.EX2 R29, R36 ;  /* 0x00000024001d7308 */ /* 0x000f220000000800 */
[----:B-1----:R-:W-:-:S07]  /*5420*/  FADD.FTZ R0, R25, R2 ;  /* 0x0000000219007221 */ /* 0x002fce0000010000 */
[----:B------:R-:W1:Y:S08]  /*5430*/  MUFU.EX2 R28, R35 ;  /* 0x00000023001c7308 */ /* 0x000e700000000800 */
[----:B------:R-:W5:Y:S01]  /*5440*/  MUFU.EX2 R24, R17 ;  /* 0x0000001100187308 */ /* 0x000f620000000800 */
[----:B--2---:R-:W-:-:S07]  /*5450*/  FADD.FTZ R2, R18, R0 ;  /* 0x0000000012027221 */ /* 0x004fce0000010000 */
[----:B------:R-:W2:Y:S01]  /*5460*/  MUFU.EX2 R7, R7 ;  /* 0x0000000700077308 */ /* 0x000ea20000000800 */
[----:B----4-:R-:W-:-:S04]  /*5470*/  FADD.FTZ R0, R29, R3 ;  /* 0x000000031d007221 */ /* 0x010fc80000010000 */
[----:B-1----:R-:W-:Y:S02]  /*5480*/  FADD.FTZ R0, R28, R0 ;  /* 0x000000001c007221 */ /* 0x002fe40000010000 */
[----:B-----5:R-:W-:Y:S01]  /*5490*/  FADD.FTZ R2, R24, R2 ;  /* 0x0000000218027221 */ /* 0x020fe20000010000 */
[----:B------:R1:W4:Y:S02]  /*54a0*/  MUFU.EX2 R19, R5 ;  /* 0x0000000500137308 */ /* 0x0003240000000800 */
[----:B------:R2:W-:Y:S01]  /*54b0*/  STL [R1+0x78], R0 ;  /* 0x0000780001007387 */ /* 0x0005e20000100800 */
[----:B-1----:R-:W-:Y:S01]  /*54c0*/  F2FP.PACK_AB R5, R18, R25 ;  /* 0x000000191205723e */ /* 0x002fe200000000ff */
[C---:B--2---:R-:W-:Y:S01]  /*54d0*/  FADD.FTZ R0, R7.reuse, R2 ;  /* 0x0000000207007221 */ /* 0x044fe20000010000 */
[----:B------:R-:W-:Y:S02]  /*54e0*/  F2FP.PACK_AB R7, R7, R24 ;  /* 0x000000180707723e */ /* 0x000fe400000000ff */
[C---:B---3--:R-:W-:Y:S08]  /*54f0*/  HMMA.16816.F32 R24, R12.reuse, R20, RZ ;  /* 0x000000140c18723c */ /* 0x048ff000000018ff */
[----:B------:R-:W-:Y:S01]  /*5500*/  HMMA.16816.F32 R12, R12, R22, RZ ;  /* 0x000000160c0c723c */ /* 0x000fe200000018ff */
[----:B------:R-:W1:Y:S01]  /*5510*/  LDSM.16.MT88.4 R20, [R134+0x6800] ;  /* 0x006800008614783b */ /* 0x000e620000004200 */
[----:B------:R-:W2:Y:S01]  /*5520*/  MUFU.EX2 R17, R32 ;  /* 0x0000002000117308 */ /* 0x000ea20000000800 */
[----:B----4-:R-:W-:-:S04]  /*5530*/  FADD.FTZ R0, R19, R0 ;  /* 0x0000000013007221 */ /* 0x010fc80000010000 */
[C---:B--2---:R-:W-:Y:S01]  /*5540*/  FADD.FTZ R0, R17.reuse, R0 ;  /* 0x0000000011007221 */ /* 0x044fe20000010000 */
[----:B------:R-:W-:Y:S02]  /*5550*/  F2FP.PACK_AB R129, R17, R19 ;  /* 0x000000131181723e */ /* 0x000fe400000000ff */
[----:B------:R-:W-:-:S06]  /*5560*/  MOV R17, R45 ;  /* 0x0000002d00117202 */ /* 0x000fcc0000000f00 */
[C---:B-1----:R-:W-:Y:S08]  /*5570*/  HMMA.16816.F32 R24, R8.reuse, R20, R24 ;  /* 0x000000140818723c */ /* 0x042ff00000001818 */
[----:B------:R-:W-:Y:S01]  /*5580*/  HMMA.16816.F32 R12, R8, R22, R12 ;  /* 0x00000016080c723c */ /* 0x000fe2000000180c */
[----:B------:R-:W1:Y:S01]  /*5590*/  LDSM.16.MT88.4 R8, [R17+0x1000] ;  /* 0x001000001108783b */ /* 0x000e620000004200 */
[----:B------:R-:W-:-:S06]  /*55a0*/  MOV R18, R44 ;  /* 0x0000002c00127202 */ /* 0x000fcc0000000f00 */
[C---:B-1----:R-:W-:Y:S08]  /*55b0*/  HMMA.16816.F32 R164, R4.reuse, R8, R164 ;  /* 0x0000000804a4723c */ /* 0x042ff000000018a4 */
[----:B------:R-:W-:Y:S01]  /*55c0*/  HMMA.16816.F32 R20, R4, R10, R60 ;  /* 0x0000000a0414723c */ /* 0x000fe2000000183c */
[----:B------:R-:W1:Y:S01]  /*55d0*/  LDSM.16.MT88.4 R8, [R18+0x1000] ;  /* 0x001000001208783b */ /* 0x000e620000004200 */
[----:B------:R-:W-:-:S06]  /*55e0*/  F2FP.PACK_AB R130, R28, R29 ;  /* 0x0000001d1c82723e */ /* 0x000fcc00000000ff */
[C---:B-1----:R-:W-:Y:S08]  /*55f0*/  HMMA.16816.F32 R156, R4.reuse, R8, R156 ;  /* 0x00000008049c723c */ /* 0x042ff0000000189c */
[C---:B------:R-:W-:Y:S01]  /*5600*/  HMMA.16816.F32 R28, R4.reuse, R10, R148 ;  /* 0x0000000a041c723c */ /* 0x040fe20000001894 */
[----:B------:R-:W1:Y:S01]  /*5610*/  LDSM.16.MT88.4 R8, [R133+0x1000] ;  /* 0x001000008508783b */ /* 0x000e620000004200 */
[----:B------:R-:W2:Y:S08]  /*5620*/  MUFU.EX2 R3, R34 ;  /* 0x0000002200037308 */ /* 0x000eb00000000800 */
[----:B------:R3:W4:Y:S01]  /*5630*/  MUFU.EX2 R2, R33 ;  /* 0x0000002100027308 */ /* 0x0007220000000800 */
[C---:B-1----:R-:W-:Y:S08]  /*5640*/  HMMA.16816.F32 R148, R4.reuse, R8, R80 ;  /* 0x000000080494723c */ /* 0x042ff00000001850 */
[C---:B---3--:R-:W-:Y:S01]  /*5650*/  HMMA.16816.F32 R32, R4.reuse, R10, R140 ;  /* 0x0000000a0420723c */ /* 0x048fe2000000188c */
        /* <DEDUP_REMOVED lines=14> */
[----:B------:R-:W-:Y:S01]  /*5740*/  HMMA.16816.F32 R80, R4, R10, R160 ;  /* 0x0000000a0450723c */ /* 0x000fe200000018a0 */
[----:B------:R-:W1:Y:S01]  /*5750*/  LDSM.16.MT88.4 R8, [R17+0x5000] ;  /* 0x005000001108783b */ /* 0x000e620000004200 */
[----:B--2---:R-:W-:Y:S01]  /*5760*/  FADD.FTZ R0, R3, R0 ;  /* 0x0000000003007221 */ /* 0x004fe20000010000 */
[----:B----4-:R-:W-:-:S02]  /*5770*/  F2FP.PACK_AB R131, R2, R3 ;  /* 0x000000030283723e */ /* 0x010fc400000000ff */
[----:B------:R-:W-:Y:S03]  /*5780*/  LDSM.16.MT88.4 R160, [R17+0x1800] ;  /* 0x0018000011a0783b */ /* 0x000fe60000004200 */
[C---:B-1----:R-:W-:Y:S08]  /*5790*/  HMMA.16816.F32 R84, R4.reuse, R8, R176 ;  /* 0x000000080454723c */ /* 0x042ff000000018b0 */
[----:B------:R-:W-:Y:S01]  /*57a0*/  HMMA.16816.F32 R88, R4, R10, R136 ;  /* 0x0000000a0458723c */ /* 0x000fe20000001888 */
[----:B------:R-:W1:Y:S01]  /*57b0*/  LDSM.16.MT88.4 R8, [R18+0x5000] ;  /* 0x005000001208783b */ /* 0x000e620000004200 */
[----:B------:R-:W-:-:S03]  /*57c0*/  FADD.FTZ R0, R2, R0 ;  /* 0x0000000002007221 */ /* 0x000fc60000010000 */
[----:B------:R-:W2:Y:S03]  /*57d0*/  LDSM.16.MT88.4 R136, [R134+0x1800] ;  /* 0x001800008688783b */ /* 0x000ea60000004200 */
[C---:B-1----:R-:W-:Y:S08]  /*57e0*/  HMMA.16816.F32 R92, R4.reuse, R8, R152 ;  /* 0x00000008045c723c */ /* 0x042ff00000001898 */
[----:B------:R-:W-:Y:S01]  /*57f0*/  HMMA.16816.F32 R96, R4, R10, R100 ;  /* 0x0000000a0460723c */ /* 0x000fe20000001864 */
[----:B------:R-:W1:Y:S04]  /*5800*/  LDSM.16.MT88.4 R8, [R133+0x5000] ;  /* 0x005000008508783b */ /* 0x000e680000004200 */
[----:B------:R3:W-:Y:S03]  /*5810*/  STL [R1+0x74], R0 ;  /* 0x0000740001007387 */ /* 0x0007e60000100800 */
[----:B--2---:R-:W-:Y:S01]  /*5820*/  HMMA.16816.F32 R140, R128, R136, R140 ;  /* 0x00000088808c723c */ /* 0x004fe2000000188c */
[----:B------:R-:W-:Y:S01]  /*5830*/  MOV R2, c[0x0][0x2c4] ;  /* 0x0000b10000027a02 */ /* 0x000fe20000000f00 */
[----:B------:R-:W-:Y:S04]  /*5840*/  LDSM.16.MT88.4 R152, [R18+0x1800] ;  /* 0x001800001298783b */ /* 0x000fe80000004200 */
[----:B---3--:R-:W2:Y:S04]  /*5850*/  LDL R0, [R1+0xb0] ;  /* 0x0000b00001007983 */ /* 0x008ea80000100800 */
[----:B------:R-:W3:Y:S01]  /*5860*/  LDL.LU R3, [R1+0x50] ;  /* 0x0000500001037983 */ /* 0x000ee20000300800 */
[C---:B-1----:R-:W-:Y:S08]  /*5870*/  HMMA.16816.F32 R100, R4.reuse, R8, R144 ;  /* 0x000000080464723c */ /* 0x042ff00000001890 */
[----:B------:R-:W-:Y:S01]  /*5880*/  HMMA.16816.F32 R104, R4, R10, R104 ;  /* 0x0000000a0468723c */ /* 0x000fe20000001868 */
[----:B------:R-:W1:Y:S07]  /*5890*/  LDSM.16.MT88.4 R8, [R134+0x5000] ;  /* 0x005000008608783b */ /* 0x000e6e0000004200 */
[----:B------:R-:W-:Y:S01]  /*58a0*/  HMMA.16816.F32 R136, R128, R138, R36 ;  /* 0x0000008a8088723c */ /* 0x000fe20000001824 */
[----:B------:R-:W-:Y:S01]  /*58b0*/  ISETP.NE.AND P1, PT, R2, 0x1, PT ;  /* 0x000000010200780c */ /* 0x000fe20003f25270 */
[----:B------:R-:W-:Y:S06]  /*58c0*/  LDSM.16.MT88.4 R144, [R133+0x1800] ;  /* 0x001800008590783b */ /* 0x000fec0000004200 */
        /* <DEDUP_REMOVED lines=10> */
[C---:B-1----:R-:W-:Y:S01]  /*5970*/  HMMA.16816.F32 R124, R4.reuse, R10, R40 ;  /* 0x0000000a047c723c */ /* 0x042fe20000001828 */
[----:B------:R-:W1:Y:S07]  /*5980*/  LDSM.16.MT88.4 R40, [R17+0x3800] ;  /* 0x003800001128783b */ /* 0x000e6e0000004200 */
[----:B------:R-:W-:Y:S01]  /*5990*/  HMMA.16816.F32 R180, R4, R8, R48 ;  /* 0x0000000804b4723c */ /* 0x000fe20000001830 */
[----:B------:R-:W4:Y:S04]  /*59a0*/  LDSM.16.MT88.4 R48, [R18+0x3800] ;  /* 0x003800001230783b */ /* 0x000f280000004200 */
[----:B------:R-:W-:Y:S03]  /*59b0*/  LDSM.16.MT88.4 R8, [R134+0x7000] ;  /* 0x007000008608783b */ /* 0x000fe60000004200 */
[C---:B-1----:R-:W-:Y:S08]  /*59c0*/  HMMA.16816.F32 R36, R128.reuse, R40, R44 ;  /* 0x000000288024723c */ /* 0x042ff0000000182c */
[C---:B----4-:R-:W-:Y:S01]  /*59d0*/  HMMA.16816.F32 R44, R128.reuse, R48, R56 ;  /* 0x00000030802c723c */ /* 0x050fe20000001838 */
[----:B------:R-:W1:Y:S07]  /*59e0*/  LDSM.16.MT88.4 R56, [R133+0x3800] ;  /* 0x003800008538783b */ /* 0x000e6e0000004200 */
[C---:B------:R-:W-:Y:S08]  /*59f0*/  HMMA.16816.F32 R48, R128.reuse, R50, R60 ;  /* 0x000000328030723c */ /* 0x040ff0000000183c */
[C---:B------:R-:W-:Y:S08]  /*5a00*/  HMMA.16816.F32 R60, R128.reuse, R64, R76 ;  /* 0x00000040803c723c */ /* 0x040ff0000000184c */
[C---:B------:R-:W-:Y:S01]  /*5a10*/  HMMA.16816.F32 R64, R128.reuse, R66, R80 ;  /* 0x000000428040723c */ /* 0x040fe20000001850 */
[----:B------:R-:W4:Y:S07]  /*5a20*/  LDSM.16.MT88.4 R80, [R18+0x5800] ;  /* 0x005800001250783b */ /* 0x000f2e0000004200 */
[C---:B------:R-:W-:Y:S08]  /*5a30*/  HMMA.16816.F32 R40, R128.reuse, R42, R52 ;  /* 0x0000002a8028723c */ /* 0x040ff00000001834 */
[C---:B-1----:R-:W-:Y:S08]  /*5a40*/  HMMA.16816.F32 R52, R128.reuse, R56, R68 ;  /* 0x000000388034723c */ /* 0x042ff00000001844 */
[C---:B------:R-:W-:Y:S01]  /*5a50*/  HMMA.16816.F32 R56, R128.reuse, R58, R72 ;  /* 0x0000003a8038723c */ /* 0x040fe20000001848 */
[----:B------:R-:W1:Y:S07]  /*5a60*/  LDSM.16.MT88.4 R72, [R17+0x5800] ;  /* 0x005800001148783b */ /* 0x000e6e0000004200 */
[C---:B----4-:R-:W-:Y:S08]  /*5a70*/  HMMA.16816.F32 R76, R128.reuse, R80, R92 ;  /* 0x00000050804c723c */ /* 0x050ff0000000185c */
[C---:B------:R-:W-:Y:S01]  /*5a80*/  HMMA.16816.F32 R80, R128.reuse, R82, R96 ;  /* 0x000000528050723c */ /* 0x040fe20000001860 */
[----:B------:R-:W4:Y:S07]  /*5a90*/  LDSM.16.MT88.4 R96, [R134+0x5800] ;  /* 0x005800008660783b */ /* 0x000f2e0000004200 */
[C---:B-1----:R-:W-:Y:S08]  /*5aa0*/  HMMA.16816.F32 R68, R128.reuse, R72, R84 ;  /* 0x000000488044723c */ /* 0x042ff00000001854 */
[C---:B------:R-:W-:Y:S01]  /*5ab0*/  HMMA.16816.F32 R72, R128.reuse, R74, R88 ;  /* 0x0000004a8048723c */ /* 0x040fe20000001858 */
[----:B------:R-:W1:Y:S07]  /*5ac0*/  LDSM.16.MT88.4 R88, [R133+0x5800] ;  /* 0x005800008558783b */ /* 0x000e6e0000004200 */
[C---:B----4-:R-:W-:Y:S08]  /*5ad0*/  HMMA.16816.F32 R92, R128.reuse, R96, R108 ;  /* 0x00000060805c723c */ /* 0x050ff0000000186c */
[----:B------:R-:W-:Y:S01]  /*5ae0*/  HMMA.16816.F32 R96, R128, R98, R112 ;  /* 0x000000628060723c */ /* 0x000fe20000001870 */
[----:B------:R-:W4:Y:S01]  /*5af0*/  LDSM.16.MT88.4 R112, [R18+0x7800] ;  /* 0x007800001270783b */ /* 0x000f220000004200 */
[----:B--2---:R-:W-:-:S05]  /*5b00*/  @P1 IMAD.HI.U32 R2, R0, c[0x0][0x2c8], RZ ;  /* 0x0000b20000021a27 */ /* 0x004fca00078e00ff */
[----:B------:R-:W-:Y:S01]  /*5b10*/  @P1 SHF.R.U32.HI R0, RZ, c[0x0][0x2cc], R2 ;  /* 0x0000b300ff001a19 */ /* 0x000fe20000011602 */
[----:B------:R-:W-:Y:S08]  /*5b20*/  HMMA.16816.F32 R24, R4, R8, R24 ;  /* 0x000000080418723c */ /* 0x000ff00000001818 */
[C---:B-1----:R-:W-:Y:S08]  /*5b30*/  HMMA.16816.F32 R84, R128.reuse, R88, R100 ;  /* 0x000000588054723c */ /* 0x042ff00000001864 */
[----:B------:R-:W-:Y:S01]  /*5b40*/  HMMA.16816.F32 R88, R128, R90, R104 ;  /* 0x0000005a8058723c */ /* 0x000fe20000001868 */
[----:B------:R1:W-:Y:S07]  /*5b50*/  LDSM.16.MT88.4 R104, [R17+0x7800] ;  /* 0x007800001168783b */ /* 0x0003ee0000004200 */
[----:B------:R-:W-:Y:S01]  /*5b60*/  HMMA.16816.F32 R12, R4, R10, R12 ;  /* 0x0000000a040c723c */ /* 0x000fe2000000180c */
[----:B------:R-:W-:Y:S07]  /*5b70*/  LDSM.16.MT88.4 R4, [R134+0x7800] ;  /* 0x007800008604783b */ /* 0x000fee0000004200 */
[----:B----4-:R-:W-:Y:S01]  /*5b80*/  HMMA.16816.F32 R108, R128, R112, R120 ;  /* 0x00000070806c723c */ /* 0x010fe20000001878 */
[----:B------:R-:W2:Y:S01]  /*5b90*/  LDSM.16.MT88.4 R120, [R133+0x7800] ;  /* 0x007800008578783b */ /* 0x000ea20000004200 */
[----:B-1----:R-:W-:-:S05]  /*5ba0*/  MOV R17, c[0x0][0x2ac] ;  /* 0x0000ab0000117a02 */ /* 0x002fca0000000f00 */
[----:B------:R-:W-:-:S05]  /*5bb0*/  IMAD R17, R17, c[0x0][0x1d0], RZ ;  /* 0x0000740011117a24 */ /* 0x000fca00078e02ff */
[----:B------:R-:W-:-:S04]  /*5bc0*/  IADD3 R0, R0, -c[0x0][0x168], R17 ;  /* 0x80005a0000007a10 */ /* 0x000fc80007ffe011 */
[----:B------:R-:W-:-:S04]  /*5bd0*/  SHF.R.S32.HI R2, RZ, 0x1f, R0 ;  /* 0x0000001fff027819 */ /* 0x000fc80000011400 */
[----:B------:R-:W-:-:S04]  /*5be0*/  LEA.HI R0, R2, R0, RZ, 0x6 ;  /* 0x0000000002007211 */ /* 0x000fc800078f30ff */
[----:B------:R-:W-:Y:S02]  /*5bf0*/  SHF.R.S32.HI R0, RZ, 0x6, R0 ;  /* 0x00000006ff007819 */ /* 0x000fe40000011400 */
[----:B---3--:R-:W-:Y:S02]  /*5c00*/  IADD3 R3, R3, -0x2, RZ ;  /* 0xfffffffe03037810 */ /* 0x008fe40007ffe0ff */
[----:B------:R-:W-:-:S03]  /*5c10*/  IMNMX R0, RZ, R0, !PT ;  /* 0x00000000ff007217 */ /* 0x000fc60007800200 */
[----:B------:R1:W-:Y:S04]  /*5c20*/  STL [R1+0x60], R3 ;  /* 0x0000600301007387 */ /* 0x0003e80000100800 */
[----:B------:R1:W-:Y:S01]  /*5c30*/  STL [R1+0x80], R0 ;  /* 0x0000800001007387 */ /* 0x0003e20000100800 */
[----:B------:R-:W-:Y:S01]  /*5c40*/  ISETP.GE.AND P0, PT, R3, R0, PT ;  /* 0x000000000300720c */ /* 0x000fe20003f06270 */
        /* <DEDUP_REMOVED lines=12> */
[----:B------:R-:W-:Y:S01]  /*5d10*/  HMMA.16816.F32 R128, R128, R6, R12 ;  /* 0x000000068080723c */ /* 0x000fe2000000180c */
[----:B------:R-:W-:Y:S01]  /*5d20*/  @!UPT UIADD3 URZ, URZ, URZ, URZ ;  /* 0x0000003f3f3ff290 */ /* 0x000fe2000fffe03f */
[----:B------:R-:W-:Y:S11]  /*5d30*/  @!P0 BRA `(.L_x_523) ;  /* 0x0000456000008947 */ /* 0x000ff60003800000 */
[----:B-1----:R-:W-:Y:S02]  /*5d40*/  MOV R0, R3 ;  /* 0x0000000300007202 */ /* 0x002fe40000000f00 */
[----:B------:R-:W-:-:S02]  /*5d50*/  MOV R134, R16 ;  /* 0x0000001000867202 */ /* 0x000fc40000000f00 */
[----:B------:R-:W-:Y:S01]  /*5d60*/  MOV R133, R132 ;  /* 0x0000008400857202 */ /* 0x000fe20000000f00 */
[----:B------:R1:W-:Y:S06]  /*5d70*/  STL [R1+0x10], R0 ;  /* 0x0000100001007387 */ /* 0x0003ec0000100800 */
.L_x_534:
[----:B-1----:R-:W2:Y:S01]  /*5d80*/  LDL R0, [R1+0x10] ;  /* 0x0000100001007983 */ /* 0x002ea20000100800 */
[----:B------:R-:W-:Y:S04]  /*5d90*/  DEPBAR.LE SB0, 0x0 ;  /* 0x000080000000791a */ /* 0x000fe80000000000 */
[----:B------:R-:W-:Y:S01]  /*5da0*/  WARPSYNC 0xffffffff ;  /* 0xffffffff00007948 */ /* 0x000fe20003800000 */
[----:B------:R-:W-:Y:S06]  /*5db0*/  BAR.SYNC.DEFER_BLOCKING 0x0 ;  /* 0x0000000000007b1d */ /* 0x000fec0000010000 */
[----:B------:R1:W3:Y:S01]  /*5dc0*/  LDSM.16.M88.4 R8, [R252] ;  /* 0x00000000fc08783b */ /* 0x0002e20000000200 */
[----:B------:R-:W-:Y:S03]  /*5dd0*/  BSSY B0, `(.L_x_524) ;  /* 0x000006a000007945 */ /* 0x000fe60003800000 */
[----:B------:R1:W4:Y:S04]  /*5de0*/  LDSM.16.M88.4 R16, [R252+0x800] ;  /* 0x00080000fc10783b */ /* 0x0003280000000200 */
[----:B------:R1:W1:Y:S04]  /*5df0*/  LDSM.16.M88.4 R24, [R252+0x1000] ;  /* 0x00100000fc18783b */ /* 0x0002680000000200 */
[----:B------:R1:W1:Y:S04]  /*5e00*/  LDSM.16.M88.4 R32, [R252+0x1800] ;  /* 0x00180000fc20783b */ /* 0x0002680000000200 */
[----:B------:R1:W1:Y:S04]  /*5e10*/  LDSM.16.M88.4 R176, [R135] ;  /* 0x0000000087b0783b */ /* 0x0002680000000200 */
[----:B------:R1:W1:Y:S04]  /*5e20*/  LDSM.16.M88.4 R180, [R135+0x800] ;  /* 0x0008000087b4783b */ /* 0x0002680000000200 */
[----:B------:R1:W1:Y:S04]  /*5e30*/  LDSM.16.M88.4 R184, [R135+0x1000] ;  /* 0x0010000087b8783b */ /* 0x0002680000000200 */
[----:B------:R1:W1:Y:S01]  /*5e40*/  LDSM.16.M88.4 R188, [R135+0x1800] ;  /* 0x0018000087bc783b */ /* 0x0002620000000200 */
[----:B--2---:R-:W-:Y:S11]  /*5e50*/  ISETP.GE.AND P0, PT, R0, RZ, PT ;  /* 0x000000ff0000720c */ /* 0x004ff60003f06270 */
[----:B------:R-:W-:Y:S02]  /*5e60*/  @!UPT UIADD3 URZ, URZ, URZ, URZ ;  /* 0x0000003f3f3ff290 */ /* 0x000fe4000fffe03f */
[----:B------:R-:W-:-:S05]  /*5e70*/  @!P0 BRA `(.L_x_525) ;  /* 0x000005f000008947 */ /* 0x000fca0003800000 */
[----:B-1-34-:R-:W2:Y:S04]  /*5e80*/  LDL R4, [R1+0x5c] ;  /* 0x00005c0001047983 */ /* 0x01aea80000100800 */
[----:B------:R-:W3:Y:S04]  /*5e90*/  LDL R28, [R1+0x58] ;  /* 0x00005800011c7983 */ /* 0x000ee80000100800 */
[----:B------:R-:W4:Y:S04]  /*5ea0*/  LDL.64 R22, [R1+0xa0] ;  /* 0x0000a00001167983 */ /* 0x000f280000100a00 */
[----:B------:R-:W5:Y:S04]  /*5eb0*/  LDL R12, [R1+0xac] ;  /* 0x0000ac00010c7983 */ /* 0x000f680000100800 */
[----:B------:R-:W4:Y:S04]  /*5ec0*/  LDL R21, [R1+0xe8] ;  /* 0x0000e80001157983 */ /* 0x000f280000100800 */
[----:B------:R-:W4:Y:S04]  /*5ed0*/  LDL R5, [R1+0x70] ;  /* 0x0000700001057983 */ /* 0x000f280000100800 */
[----:B------:R-:W5:Y:S04]  /*5ee0*/  LDL R20, [R1+0xec] ;  /* 0x0000ec0001147983 */ /* 0x000f680000100800 */
[----:B------:R-:W5:Y:S04]  /*5ef0*/  LDL R15, [R1+0x68] ;  /* 0x00006800010f7983 */ /* 0x000f680000100800 */
[----:B------:R-:W5:Y:S04]  /*5f00*/  LDL R14, [R1+0xf0] ;  /* 0x0000f000010e7983 */ /* 0x000f680000100800 */
[----:B------:R-:W5:Y:S04]  /*5f10*/  LDL R13, [R1+0x6c] ;  /* 0x00006c00010d7983 */ /* 0x000f680000100800 */
[----:B------:R-:W5:Y:S04]  /*5f20*/  LDL R7, [R1+0xf4] ;  /* 0x0000f40001077983 */ /* 0x000f680000100800 */
[----:B------:R-:W5:Y:S01]  /*5f30*/  LDL R6, [R1+0x54] ;  /* 0x0000540001067983 */ /* 0x000f620000100800 */
[----:B--2---:R-:W-:Y:S01]  /*5f40*/  SHF.R.S32.HI R0, RZ, 0x1f, R4 ;  /* 0x0000001fff007819 */ /* 0x004fe20000011404 */
[----:B------:R-:W-:Y:S04]  /*5f50*/  IMAD.WIDE.U32 R2, R4, c[0x0][0x208], RZ ;  /* 0x0000820004027a25 */ /* 0x000fe800078e00ff */
[----:B------:R-:W-:Y:S04]  /*5f60*/  IMAD R0, R0, c[0x0][0x208], RZ ;  /* 0x0000820000007a24 */ /* 0x000fe800078e02ff */
[----:B------:R-:W-:Y:S01]  /*5f70*/  IMAD R0, R4, c[0x0][0x20c], R0 ;  /* 0x0000830004007a24 */ /* 0x000fe200078e0200 */
[----:B---3--:R-:W-:Y:S03]  /*5f80*/  SHF.R.S32.HI R4, RZ, 0x1f, R28 ;  /* 0x0000001fff047819 */ /* 0x008fe6000001141c */
[----:B------:R-:W-:Y:S02]  /*5f90*/  IMAD.IADD R3, R3, 0x1, R0 ;  /* 0x0000000103037824 */ /* 0x000fe400078e0200 */
[----:B------:R-:W-:Y:S02]  /*5fa0*/  IMAD R4, R4, c[0x0][0x218], RZ ;  /* 0x0000860004047a24 */ /* 0x000fe400078e02ff */
[C---:B------:R-:W-:Y:S04]  /*5fb0*/  IMAD.WIDE.U32 R2, R28.reuse, c[0x0][0x218], R2 ;  /* 0x000086001c027a25 */ /* 0x040fe800078e0002 */
[----:B------:R-:W-:Y:S01]  /*5fc0*/  IMAD R4, R28, c[0x0][0x21c], R4 ;  /* 0x000087001c047a24 */ /* 0x000fe200078e0204 */
[----:B----4-:R-:W-:Y:S01]  /*5fd0*/  IADD3 R0, P0, R22, R2, RZ ;  /* 0x0000000216007210 */ /* 0x010fe20007f1e0ff */
[C---:B------:R-:W-:Y:S01]  /*5fe0*/  IMAD.SHL.U32 R30, R5.reuse, 0x2, RZ ;  /* 0x00000002051e7824 */ /* 0x040fe200078e00ff */
[----:B------:R-:W-:Y:S02]  /*5ff0*/  SHF.L.U64.HI R22, R5, 0x1, R21 ;  /* 0x0000000105167819 */ /* 0x000fe40000010215 */
[----:B-----5:R-:W-:Y:S02]  /*6000*/  IADD3.X R4, R12, R3, R4, P0, !PT ;  /* 0x000000030c047210 */ /* 0x020fe400007fe404 */
[C---:B------:R-:W-:Y:S02]  /*6010*/  LEA R12, P0, R0.reuse, c[0x0][0x1f8], 0x1 ;  /* 0x00007e00000c7a11 */ /* 0x040fe400078008ff */
[C---:B------:R-:W-:Y:S02]  /*6020*/  SHF.L.U64.HI R21, R15.reuse, 0x1, R20 ;  /* 0x000000010f157819 */ /* 0x040fe40000010214 */
[----:B------:R-:W-:Y:S02]  /*6030*/  LEA.HI.X R5, R0, c[0x0][0x1fc], R4, 0x1, P0 ;  /* 0x00007f0000057a11 */ /* 0x000fe400000f0c04 */
[----:B------:R-:W-:Y:S02]  /*6040*/  SHF.L.U32 R29, R15, 0x1, RZ ;  /* 0x000000010f1d7819 */ /* 0x000fe400000006ff */
[C---:B------:R-:W-:Y:S01]  /*6050*/  SHF.L.U64.HI R20, R13.reuse, 0x1, R14 ;  /* 0x000000010d147819 */ /* 0x040fe2000001020e */
[----:B------:R-:W-:Y:S01]  /*6060*/  IMAD.SHL.U32 R28, R13, 0x2, RZ ;  /* 0x000000020d1c7824 */ /* 0x000fe200078e00ff */
[C---:B------:R-:W-:Y:S02]  /*6070*/  SHF.L.U64.HI R13, R6.reuse, 0x1, R7 ;  /* 0x00000001060d7819 */ /* 0x040fe40000010207 */
[----:B------:R-:W-:Y:S01]  /*6080*/  SHF.L.U32 R23, R6, 0x1, RZ ;  /* 0x0000000106177819 */ /* 0x000fe200000006ff */
[----:B------:R-:W-:-:S05]  /*6090*/  BRA.DIV ~URZ, `(.L_x_526) ;  /* 0x0000bb927f007947 */ /* 0x000fca000b800000 */
[----:B------:R1:W2:Y:S02]  /*60a0*/  SHFL.IDX PT, R4, R5, RZ, 0x181f ;  /* 0x00181fff05047589 */ /* 0x0002a400000e0000 */
.L_x_579:
[----:B------:R-:W-:-:S05]  /*60b0*/  BRA.DIV ~URZ, `(.L_x_527) ;  /* 0x0000bbe27f007947 */ /* 0x000fca000b800000 */
[----:B------:R-:W3:Y:S04]  /*60c0*/  LDL R2, [R1+0x54] ;  /* 0x0000540001027983 */ /* 0x000ee80000100800 */
[----:B------:R-:W4:Y:S04]  /*60d0*/  LDL R31, [R1+0x4c] ;  /* 0x00004c00011f7983 */ /* 0x000f280000100800 */
[----:B------:R-:W5:Y:S04]  /*60e0*/  LDL R7, [R1+0x6c] ;  /* 0x00006c0001077983 */ /* 0x000f680000100800 */
[----:B--2---:R-:W2:Y:S04]  /*60f0*/  LDL R248, [R1+0x68] ;  /* 0x0000680001f87983 */ /* 0x004ea80000100800 */
[----:B------:R-:W4:Y:S04]  /*6100*/  LDL R132, [R1+0x70] ;  /* 0x0000700001847983 */ /* 0x000f280000100800 */
[----:B------:R-:W1:Y:S02]  /*6110*/  SHFL.IDX PT, R0, R12, RZ, 0x181f ;  /* 0x00181fff0c007589 */ /* 0x000e6400000e0000 */
[----:B-1----:R-:W-:Y:S02]  /*6120*/  IADD3 R6, P2, R0, R30, RZ ;  /* 0x0000001e00067210 */ /* 0x002fe40007f5e0ff */
[----:B---3--:R-:W-:Y:S02]  /*6130*/  ISETP.GE.AND P4, PT, R2, c[0x0][0x1d4], PT ;  /* 0x0000750002007a0c */ /* 0x008fe40003f86270 */
[----:B------:R-:W-:Y:S05]  /*6140*/  IADD3 R2, P0, R0, R23, RZ ;  /* 0x0000001700027210 */ /* 0x000fea0007f1e0ff */
[C---:B------:R-:W-:Y:S01]  /*6150*/  IMAD.X R3, R4.reuse, 0x1, R13, P0 ;  /* 0x0000000104037824 */ /* 0x040fe200000e060d */
[----:B-----5:R-:W-:Y:S01]  /*6160*/  ISETP.GE.AND P3, PT, R7, c[0x0][0x1d4], PT ;  /* 0x0000750007007a0c */ /* 0x020fe20003f66270 */
[----:B------:R-:W-:Y:S01]  /*6170*/  IMAD.X R7, R4, 0x1, R22, P2 ;  /* 0x0000000104077824 */ /* 0x000fe200010e0616 */
[----:B--2---:R-:W-:Y:S03]  /*6180*/  ISETP.GE.AND P1, PT, R248, c[0x0][0x1d4], PT ;  /* 0x00007500f8007a0c */ /* 0x004fe60003f26270 */
[----:B------:R-:W-:Y:S01]  /*6190*/  @!PT LDS RZ, [RZ] ;  /* 0x00000000fffff984 */ /* 0x000fe20000000800 */
[----:B------:R-:W-:Y:S01]  /*61a0*/  @!PT LDS RZ, [RZ] ;  /* 0x00000000fffff984 */ /* 0x000fe20000000800 */
[----:B----4-:R1:W-:Y:S01]  /*61b0*/  LDGSTS.E.BYPASS.LTC128B.128 [R31+0x100], [R2.64], !P4 ;  /* 0x00100000021f7fae */ /* 0x0103e2000e101d46 */
[----:B------:R-:W-:Y:S02]  /*61c0*/  SEL R15, RZ, 0x10, P1 ;  /* 0x00000010ff0f7807 */ /* 0x000fe40000800000 */
[----:B-1----:R-:W-:Y:S05]  /*61d0*/  IADD3 R2, P0, R0, R28, RZ ;  /* 0x0000001c00027210 */ /* 0x002fea0007f1e0ff */
[----:B------:R-:W-:Y:S05]  /*61e0*/  IMAD.X R3, R4, 0x1, R20, P0 ;  /* 0x0000000104037824 */ /* 0x000fea00000e0614 */
[----:B------:R1:W-:Y:S02]  /*61f0*/  LDGSTS.E.BYPASS.LTC128B.128 [R31+0x2100], [R2.64], !P3 ;  /* 0x02100000021f7fae */ /* 0x0003e4000d901d46 */
[----:B-1----:R-:W-:Y:S02]  /*6200*/  IADD3 R2, P0, R0, R29, RZ ;  /* 0x0000001d00027210 */ /* 0x002fe40007f1e0ff */
[----:B------:R-:W1:Y:S03]  /*6210*/  SHFL.IDX PT, R0, R12, 0x1, 0x181f ;  /* 0x00381f000c007f89 */ /* 0x000e6600000e0000 */
[----:B------:R-:W-:Y:S01]  /*6220*/  IMAD.X R3, R4, 0x1, R21, P0 ;  /* 0x0000000104037824 */ /* 0x000fe200000e0615 */
[----:B------:R-:W-:Y:S01]  /*6230*/  ISETP.GE.AND P0, PT, R132, c[0x0][0x1d4], PT ;  /* 0x0000750084007a0c */ /* 0x000fe20003f06270 */
[----:B------:R2:W3:Y:S03]  /*6240*/  SHFL.IDX PT, R4, R5, 0x1, 0x181f ;  /* 0x00381f0005047f89 */ /* 0x0004e600000e0000 */
[----:B------:R-:W-:Y:S01]  /*6250*/  SEL R14, RZ, 0x10, P0 ;  /* 0x00000010ff0e7807 */ /* 0x000fe20000000000 */
[----:B------:R4:W-:Y:S08]  /*6260*/  LDGSTS.E.BYPASS.LTC128B.128 [R31+0x4100], [R2.64], !P1 ;  /* 0x04100000021f7fae */ /* 0x0009f0000c901d46 */
[----:B------:R5:W-:Y:S01]  /*6270*/  LDGSTS.E.BYPASS.LTC128B.128 [R31+0x6100], [R6.64], !P0 ;  /* 0x06100000061f7fae */ /* 0x000be2000c101d46 */
[----:B--2---:R-:W-:Y:S02]  /*6280*/  SEL R5, RZ, 0x10, P4 ;  /* 0x00000010ff057807 */ /* 0x004fe40002000000 */
[----:B-----5:R-:W-:Y:S02]  /*6290*/  SEL R6, RZ, 0x10, P3 ;  /* 0x00000010ff067807 */ /* 0x020fe40001800000 */
.L_x_580:
[C---:B-1-34-:R-:W-:Y:S01]  /*62a0*/  ISETP.NE.U32.AND P2, PT, R5.reuse, RZ, PT ;  /* 0x000000ff0500720c */ /* 0x05afe20003f45070 */
[----:B------:R-:W2:Y:S01]  /*62b0*/  LDL R31, [R1+0x4c] ;  /* 0x00004c00011f7983 */ /* 0x000ea20000100800 */
[----:B------:R-:W-:Y:S02]  /*62c0*/  IADD3 R5, -R5, 0x10, RZ ;  /* 0x0000001005057810 */ /* 0x000fe40007ffe1ff */
[C---:B------:R-:W-:Y:S02]  /*62d0*/  ISETP.NE.U32.AND P3, PT, R6.reuse, RZ, PT ;  /* 0x000000ff0600720c */ /* 0x040fe40003f65070 */
[----:B------:R-:W-:Y:S02]  /*62e0*/  LOP3.LUT R5, R5, 0xf, RZ, 0xc0, !PT ;  /* 0x0000000f05057812 */ /* 0x000fe400078ec0ff */
[----:B------:R-:W-:Y:S02]  /*62f0*/  IADD3 R6, -R6, 0x10, RZ ;  /* 0x0000001006067810 */ /* 0x000fe40007ffe1ff */
[----:B------:R-:W-:Y:S02]  /*6300*/  IADD3 R2, P1, P0, R5, R0, R23 ;  /* 0x0000000005027210 */ /* 0x000fe4000783e017 */
[----:B------:R-:W-:Y:S02]  /*6310*/  LOP3.LUT R6, R6, 0xf, RZ, 0xc0, !PT ;  /* 0x0000000f06067812 */ /* 0x000fe400078ec0ff */
[----:B------:R-:W-:Y:S02]  /*6320*/  IADD3.X R3, RZ, R4, R13, P1, P0 ;  /* 0x00000004ff037210 */ /* 0x000fe40000fe040d */
[----:B------:R-:W-:Y:S02]  /*6330*/  IADD3 R12, P1, P0, R6, R0, R28 ;  /* 0x00000000060c7210 */ /* 0x000fe4000783e01c */
[C---:B------:R-:W-:Y:S02]  /*6340*/  IADD3 R6, -R15.reuse, 0x10, RZ ;  /* 0x000000100f067810 */ /* 0x040fe40007ffe1ff */
[----:B------:R-:W-:Y:S02]  /*6350*/  IADD3.X R13, RZ, R4, R20, P1, P0 ;  /* 0x00000004ff0d7210 */ /* 0x000fe40000fe0414 */
[----:B------:R-:W-:Y:S04]  /*6360*/  LOP3.LUT R6, R6, 0xf, RZ, 0xc0, !PT ;  /* 0x0000000f06067812 */ /* 0x000fe800078ec0ff */
[----:B------:R-:W-:Y:S04]  /*6370*/  IADD3 R6, P1, P0, R6, R0, R29 ;  /* 0x0000000006067210 */ /* 0x000fe8000783e01d */
[----:B------:R-:W-:Y:S01]  /*6380*/  IADD3.X R7, RZ, R4, R21, P1, P0 ;  /* 0x00000004ff077210 */ /* 0x000fe20000fe0415 */
[----:B------:R-:W-:Y:S01]  /*6390*/  @!PT LDS RZ, [RZ] ;  /* 0x00000000fffff984 */ /* 0x000fe20000000800 */
[----:B------:R-:W-:Y:S01]  /*63a0*/  @!PT LDS RZ, [RZ] ;  /* 0x00000000fffff984 */ /* 0x000fe20000000800 */
[----:B------:R-:W-:Y:S01]  /*63b0*/  @!PT LDS RZ, [RZ] ;  /* 0x00000000fffff984 */ /* 0x000fe20000000800 */
[----:B--2---:R1:W-:Y:S01]  /*63c0*/  LDGSTS.E.BYPASS.LTC128B.128.ZFILL [R31+0x1100], [R2.64], P2 ;  /* 0x01100000021f7fae */ /* 0x0043e20009141d46 */
[----:B------:R-:W-:Y:S03]  /*63d0*/  ISETP.NE.U32.AND P2, PT, R15, RZ, PT ;  /* 0x000000ff0f00720c */ /* 0x000fe60003f45070 */
[----:B------:R2:W-:Y:S10]  /*63e0*/  LDGSTS.E.BYPASS.LTC128B.128.ZFILL [R31+0x3100], [R12.64], P3 ;  /* 0x031000000c1f7fae */ /* 0x0005f40009941d46 */
[----:B------:R2:W-:Y:S01]  /*63f0*/  LDGSTS.E.BYPASS.LTC128B.128.ZFILL [R31+0x5100], [R6.64], P2 ;  /* 0x05100000061f7fae */ /* 0x0005e20009141d46 */
[----:B-1----:R-:W-:Y:S04]  /*6400*/  IADD3 R2, -R14, 0x10, RZ ;  /* 0x000000100e027810 */ /* 0x002fe80007ffe1ff */
[----:B------:R-:W-:Y:S04]  /*6410*/  LOP3.LUT R2, R2, 0xf, RZ, 0xc0, !PT ;  /* 0x0000000f02027812 */ /* 0x000fe800078ec0ff */
[----:B------:R-:W-:Y:S04]  /*6420*/  IADD3 R2, P1, P0, R2, R0, R30 ;  /* 0x0000000002027210 */ /* 0x000fe8000783e01e */
[----:B------:R-:W-:Y:S02]  /*6430*/  IADD3.X R3, RZ, R4, R22, P1, P0 ;  /* 0x00000004ff037210 */ /* 0x000fe40000fe0416 */
[----:B------:R-:W-:Y:S11]  /*6440*/  ISETP.NE.U32.AND P0, PT, R14, RZ, PT ;  /* 0x000000ff0e00720c */ /* 0x000ff60003f05070 */
[----:B------:R-:W-:Y:S02]  /*6450*/  @!UPT UIADD3 URZ, URZ, URZ, URZ ;  /* 0x0000003f3f3ff290 */ /* 0x000fe4000fffe03f */
[----:B------:R2:W-:Y:S02]  /*6460*/  LDGSTS.E.BYPASS.LTC128B.128.ZFILL [R31+0x7100], [R2.64], P0 ;  /* 0x07100000021f7fae */ /* 0x0005e40008141d46 */
.L_x_525:
[----:B-1-34-:R-:W-:Y:S05]  /*6470*/  BSYNC B0 ;  /* 0x0000000000007941 */ /* 0x01afea0003800000 */
.L_x_524:
[----:B--2---:R-:W2:Y:S04]  /*6480*/  LDL R2, [R1+0x24] ;  /* 0x0000240001027983 */ /* 0x004ea80000100800 */
[----:B------:R-:W3:Y:S04]  /*6490*/  LDL R0, [R1+0x20] ;  /* 0x0000200001007983 */ /* 0x000ee80000100800 */
[----:B------:R-:W0:Y:S01]  /*64a0*/  LDGDEPBAR ;  /* 0x00000000000079af */ /* 0x000e220000000000 */
[----:B------:R-:W-:Y:S01]  /*64b0*/  WARPSYNC 0xffffffff ;  /* 0xffffffff00007948 */ /* 0x000fe20003800000 */
[C---:B------:R-:W-:Y:S01]  /*64c0*/  HMMA.16816.F32 R4, R168.reuse, R8, RZ ;  /* 0x00000008a804723c */ /* 0x040fe200000018ff */
[----:B------:R-:W-:Y:S07]  /*64d0*/  BSSY B0, `(.L_x_528) ;  /* 0x0000174000007945 */ /* 0x000fee0003800000 */
[C---:B------:R-:W-:Y:S08]  /*64e0*/  HMMA.16816.F32 R8, R168.reuse, R10, RZ ;  /* 0x0000000aa808723c */ /* 0x040ff000000018ff */
[C---:B------:R-:W-:Y:S08]  /*64f0*/  HMMA.16816.F32 R12, R168.reuse, R16, RZ ;  /* 0x00000010a80c723c */ /* 0x040ff000000018ff */
[C---:B------:R-:W-:Y:S08]  /*6500*/  HMMA.16816.F32 R16, R168.reuse, R18, RZ ;  /* 0x00000012a810723c */ /* 0x040ff000000018ff */
[C---:B------:R-:W-:Y:S08]  /*6510*/  HMMA.16816.F32 R20, R168.reuse, R24, RZ ;  /* 0x00000018a814723c */ /* 0x040ff000000018ff */
[C---:B------:R-:W-:Y:S08]  /*6520*/  HMMA.16816.F32 R24, R168.reuse, R26, RZ ;  /* 0x0000001aa818723c */ /* 0x040ff000000018ff */
[C---:B------:R-:W-:Y:S08]  /*6530*/  HMMA.16816.F32 R28, R168.reuse, R32, RZ ;  /* 0x00000020a81c723c */ /* 0x040ff000000018ff */
[----:B------:R-:W-:Y:S08]  /*6540*/  HMMA.16816.F32 R32, R168, R34, RZ ;  /* 0x00000022a820723c */ /* 0x000ff000000018ff */
        /* <DEDUP_REMOVED lines=8> */
[----:B--2---:R-:W1:Y:S08]  /*65d0*/  LDSM.16.M88.4 R176, [R2] ;  /* 0x0000000002b0783b */ /* 0x004e700000000200 */
[----:B------:R-:W2:Y:S08]  /*65e0*/  LDSM.16.M88.4 R180, [R2+0x800] ;  /* 0x0008000002b4783b */ /* 0x000eb00000000200 */
[----:B------:R-:W-:Y:S01]  /*65f0*/  LDSM.16.M88.4 R184, [R2+0x1800] ;  /* 0x0018000002b8783b */ /* 0x000fe20000000200 */
[C---:B-1----:R-:W-:Y:S08]  /*6600*/  HMMA.16816.F32 R4, R192.reuse, R176, R4 ;  /* 0x000000b0c004723c */ /* 0x042ff00000001804 */
[C---:B------:R-:W-:Y:S01]  /*6610*/  HMMA.16816.F32 R8, R192.reuse, R178, R8 ;  /* 0x000000b2c008723c */ /* 0x040fe20000001808 */
[----:B------:R-:W1:Y:S07]  /*6620*/  LDSM.16.M88.4 R176, [R2+0x1000] ;  /* 0x0010000002b0783b */ /* 0x000e6e0000000200 */
[C---:B--2---:R-:W-:Y:S08]  /*6630*/  HMMA.16816.F32 R12, R192.reuse, R180, R12 ;  /* 0x000000b4c00c723c */ /* 0x044ff0000000180c */
[C---:B------:R-:W-:Y:S01]  /*6640*/  HMMA.16816.F32 R16, R192.reuse, R182, R16 ;  /* 0x000000b6c010723c */ /* 0x040fe20000001810 */
[----:B---3--:R-:W2:Y:S07]  /*6650*/  LDSM.16.M88.4 R180, [R0+-0x6000] ;  /* 0xffa0000000b4783b */ /* 0x008eae0000000200 */
[C---:B-1----:R-:W-:Y:S08]  /*6660*/  HMMA.16816.F32 R20, R192.reuse, R176, R20 ;  /* 0x000000b0c014723c */ /* 0x042ff00000001814 */
[C---:B------:R-:W-:Y:S01]  /*6670*/  HMMA.16816.F32 R24, R192.reuse, R178, R24 ;  /* 0x000000b2c018723c */ /* 0x040fe20000001818 */
[----:B------:R-:W1:Y:S07]  /*6680*/  LDSM.16.M88.4 R176, [R0+-0x5800] ;  /* 0xffa8000000b0783b */ /* 0x000e6e0000000200 */
[C---:B------:R-:W-:Y:S08]  /*6690*/  HMMA.16816.F32 R28, R192.reuse, R184, R28 ;  /* 0x000000b8c01c723c */ /* 0x040ff0000000181c */
[----:B------:R-:W-:Y:S01]  /*66a0*/  HMMA.16816.F32 R32, R192, R186, R32 ;  /* 0x000000bac020723c */ /* 0x000fe20000001820 */
[----:B------:R-:W3:Y:S07]  /*66b0*/  LDSM.16.M88.4 R184, [R0+-0x5000] ;  /* 0xffb0000000b8783b */ /* 0x000eee0000000200 */
[C---:B--2---:R-:W-:Y:S08]  /*66c0*/  HMMA.16816.F32 R4, R196.reuse, R180, R4 ;  /* 0x000000b4c404723c */ /* 0x044ff00000001804 */
[C---:B------:R-:W-:Y:S01]  /*66d0*/  HMMA.16816.F32 R8, R196.reuse, R182, R8 ;  /* 0x000000b6c408723c */ /* 0x040fe20000001808 */
[----:B------:R-:W2:Y:S07]  /*66e0*/  LDSM.16.M88.4 R180, [R0+-0x4800] ;  /* 0xffb8000000b4783b */ /* 0x000eae0000000200 */
        /* <DEDUP_REMOVED lines=32> */
[----:B------:R-:W3:Y:S07]  /*68f0*/  LDSM.16.M88.4 R184, [R2+0x3000] ;  /* 0x0030000002b8783b */ /* 0x000eee0000000200 */
[C---:B--2---:R-:W-:Y:S08]  /*6900*/  HMMA.16816.F32 R4, R208.reuse, R180, R4 ;  /* 0x000000b4d004723c */ /* 0x044ff00000001804 */
[C---:B------:R-:W-:Y:S01]  /*6910*/  HMMA.16816.F32 R8, R208.reuse, R182, R8 ;  /* 0x000000b6d008723c */ /* 0x040fe20000001808 */
[----:B------:R-:W2:Y:S07]  /*6920*/  LDSM.16.M88.4 R180, [R2+0x3800] ;  /* 0x0038000002b4783b */ /* 0x000eae0000000200 */
[C---:B-1----:R-:W-:Y:S08]  /*6930*/  HMMA.16816.F32 R12, R208.reuse, R176, R12 ;  /* 0x000000b0d00c723c */ /* 0x042ff0000000180c */
[C---:B------:R-:W-:Y:S01]  /*6940*/  HMMA.16816.F32 R16, R208.reuse, R178, R16 ;  /* 0x000000b2d010723c */ /* 0x040fe20000001810 */
[----:B------:R-:W1:Y:S07]  /*6950*/  LDSM.16.M88.4 R176, [R0+-0x4000] ;  /* 0xffc0000000b0783b */ /* 0x000e6e0000000200 */
[C---:B---3--:R-:W-:Y:S08]  /*6960*/  HMMA.16816.F32 R20, R208.reuse, R184, R20 ;  /* 0x000000b8d014723c */ /* 0x048ff00000001814 */
[C---:B------:R-:W-:Y:S01]  /*6970*/  HMMA.16816.F32 R24, R208.reuse, R186, R24 ;  /* 0x000000bad018723c */ /* 0x040fe20000001818 */
[----:B------:R-:W3:Y:S07]  /*6980*/  LDSM.16.M88.4 R184, [R0+-0x3800] ;  /* 0xffc8000000b8783b */ /* 0x000eee0000000200 */
[C---:B--2---:R-:W-:Y:S08]  /*6990*/  HMMA.16816.F32 R28, R208.reuse, R180, R28 ;  /* 0x000000b4d01c723c */ /* 0x044ff0000000181c */
[----:B------:R-:W-:Y:S01]  /*69a0*/  HMMA.16816.F32 R32, R208, R182, R32 ;  /* 0x000000b6d020723c */ /* 0x000fe20000001820 */
[----:B------:R-:W2:Y:S07]  /*69b0*/  LDSM.16.M88.4 R180, [R0+-0x3000] ;  /* 0xffd0000000b4783b */ /* 0x000eae0000000200 */
[C---:B-1----:R-:W-:Y:S08]  /*69c0*/  HMMA.16816.F32 R4, R212.reuse, R176, R4 ;  /* 0x000000b0d404723c */ /* 0x042ff00000001804 */
[C---:B------:R-:W-:Y:S01]  /*69d0*/  HMMA.16816.F32 R8, R212.reuse, R178, R8 ;  /* 0x000000b2d408723c */ /* 0x040fe20000001808 */
[----:B------:R-:W1:Y:S07]  /*69e0*/  LDSM.16.M88.4 R176, [R0+-0x2800] ;  /* 0xffd8000000b0783b */ /* 0x000e6e0000000200 */
        /* <DEDUP_REMOVED lines=38> */
[----:B------:R-:W3:Y:S07]  /*6c50*/  LDSM.16.M88.4 R184, [R0+-0x2000] ;  /* 0xffe0000000b8783b */ /* 0x000eee0000000200 */
[C---:B--2---:R-:W-:Y:S08]  /*6c60*/  HMMA.16816.F32 R20, R224.reuse, R180, R20 ;  /* 0x000000b4e014723c */ /* 0x044ff00000001814 */
[C---:B------:R-:W-:Y:S01]  /*6c70*/  HMMA.16816.F32 R24, R224.reuse, R182, R24 ;  /* 0x000000b6e018723c */ /* 0x040fe20000001818 */
[----:B------:R-:W2:Y:S07]  /*6c80*/  LDSM.16.M88.4 R180, [R0+-0x1800] ;  /* 0xffe8000000b4783b */ /* 0x000eae0000000200 */
[C---:B-1----:R-:W-:Y:S08]  /*6c90*/  HMMA.16816.F32 R28, R224.reuse, R176, R28 ;  /* 0x000000b0e01c723c */ /* 0x042ff0000000181c */
[----:B------:R-:W-:Y:S01]  /*6ca0*/  HMMA.16816.F32 R32, R224, R178, R32 ;  /* 0x000000b2e020723c */ /* 0x000fe20000001820 */
[----:B------:R-:W1:Y:S07]  /*6cb0*/  LDSM.16.M88.4 R176, [R0+-0x1000] ;  /* 0xfff0000000b0783b */ /* 0x000e6e0000000200 */
[C---:B---3--:R-:W-:Y:S08]  /*6cc0*/  HMMA.16816.F32 R4, R228.reuse, R184, R4 ;  /* 0x000000b8e404723c */ /* 0x048ff00000001804 */
[C---:B------:R-:W-:Y:S01]  /*6cd0*/  HMMA.16816.F32 R8, R228.reuse, R186, R8 ;  /* 0x000000bae408723c */ /* 0x040fe20000001808 */
[----:B------:R-:W3:Y:S07]  /*6ce0*/  LDSM.16.M88.4 R184, [R0+-0x800] ;  /* 0xfff8000000b8783b */ /* 0x000eee0000000200 */
        /* <DEDUP_REMOVED lines=38> */
[----:B------:R-:W2:Y:S07]  /*6f50*/  LDSM.16.M88.4 R180, [R0] ;  /* 0x0000000000b4783b */ /* 0x000eae0000000200 */
        /* <DEDUP_REMOVED lines=29> */
[----:B------:R-:W-:Y:S01]  /*7130*/  FMUL.FTZ R19, R19, c[0x0][0x320] ;  /* 0x0000c80013137a20 */ /* 0x000fe20000410000 */
[----:B--2---:R2:W-:Y:S08]  /*7140*/  STL [R1+0x8], R2 ;  /* 0x0000080201007387 */ /* 0x0045f00000100800 */
[----:B------:R-:W-:Y:S10]  /*7150*/  MUFU.TANH R187, R8 ;  /* 0x0000000800bb7308 */ /* 0x000ff40000002400 */
[----:B-1----:R-:W1:Y:S01]  /*7160*/  MUFU.TANH R3, R10 ;  /* 0x0000000a00037308 */ /* 0x002e620000002400 */
[----:B---3--:R-:W3:Y:S09]  /*7170*/  LDSM.16.M88.4 R4, [R0+0x1000] ;  /* 0x001000000004783b */ /* 0x008ef20000000200 */
[----:B--2---:R-:W2:Y:S10]  /*7180*/  MUFU.TANH R2, R11 ;  /* 0x0000000b00027308 */ /* 0x004eb40000002400 */
[----:B------:R4:W3:Y:S01]  /*7190*/  MUFU.TANH R186, R9 ;  /* 0x0000000900ba7308 */ /* 0x0008e20000002400 */
[----:B-1----:R-:W-:Y:S09]  /*71a0*/  STL [R1+0x4], R3 ;  /* 0x0000040301007387 */ /* 0x002ff20000100800 */
[----:B------:R-:W1:Y:S01]  /*71b0*/  MUFU.TANH R248, R15 ;  /* 0x0000000f00f87308 */ /* 0x000e620000002400 */
[----:B--2---:R2:W-:Y:S09]  /*71c0*/  STL [R1], R2 ;  /* 0x0000000201007387 */ /* 0x0045f20000100800 */
[----:B------:R-:W1:Y:S01]  /*71d0*/  MUFU.TANH R179, R16 ;  /* 0x0000001000b37308 */ /* 0x000e620000002400 */
[----:B----4-:R-:W4:Y:S01]  /*71e0*/  LDSM.16.M88.4 R8, [R0+0x1800] ;  /* 0x001800000008783b */ /* 0x010f220000000200 */
[----:B------:R-:W-:Y:S04]  /*71f0*/  DEPBAR.LE SB0, 0x0 ;  /* 0x000080000000791a */ /* 0x000fe80000000000 */
[C---:B---3--:R-:W-:Y:S04]  /*7200*/  HMMA.16816.F32 R20, R244.reuse, R4, R20 ;  /* 0x00000004f414723c */ /* 0x048fe80000001814 */
[----:B------:R3:W1:Y:S01]  /*7210*/  MUFU.TANH R177, R17 ;  /* 0x0000001100b17308 */ /* 0x0006620000002400 */
[----:B------:R-:W-:Y:S03]  /*7220*/  BAR.SYNC.DEFER_BLOCKING 0x0 ;  /* 0x0000000000007b1d */ /* 0x000fe60000010000 */
[C---:B------:R-:W-:Y:S06]  /*7230*/  HMMA.16816.F32 R24, R244.reuse, R6, R24 ;  /* 0x00000006f418723c */ /* 0x040fec0000001818 */
[----:B------:R5:W1:Y:S01]  /*7240*/  MUFU.TANH R185, R18 ;  /* 0x0000001200b97308 */ /* 0x000a620000002400 */
[----:B--2---:R-:W2:Y:S09]  /*7250*/  LDL R2, [R1+0x10] ;  /* 0x0000100001027983 */ /* 0x004eb20000100800 */
[----:B------:R-:W1:Y:S01]  /*7260*/  MUFU.TANH R183, R12 ;  /* 0x0000000c00b77308 */ /* 0x000e620000002400 */
[----:B------:R-:W-:Y:S02]  /*7270*/  FMUL.FTZ R22, R22, c[0x0][0x320] ;  /* 0x0000c80016167a20 */ /* 0x000fe40000410000 */
[----:B---3--:R-:W-:Y:S02]  /*7280*/  FMUL.FTZ R17, R21, c[0x0][0x320] ;  /* 0x0000c80015117a20 */ /* 0x008fe40000410000 */
[----:B------:R-:W-:Y:S05]  /*7290*/  FMUL.FTZ R23, R23, c[0x0][0x320] ;  /* 0x0000c80017177a20 */ /* 0x000fea0000410000 */
[----:B------:R-:W3:Y:S01]  /*72a0*/  MUFU.TANH R182, R13 ;  /* 0x0000000d00b67308 */ /* 0x000ee20000002400 */
[----:B------:R-:W-:Y:S02]  /*72b0*/  FMUL.FTZ R26, R26, c[0x0][0x320] ;  /* 0x0000c8001a1a7a20 */ /* 0x000fe40000410000 */
[----:B------:R-:W-:Y:S01]  /*72c0*/  FMUL.FTZ R27, R27, c[0x0][0x320] ;  /* 0x0000c8001b1b7a20 */ /* 0x000fe20000410000 */
[C---:B----4-:R-:W-:Y:S03]  /*72d0*/  HMMA.16816.F32 R28, R244.reuse, R8, R28 ;  /* 0x00000008f41c723c */ /* 0x050fe6000000181c */
[----:B-----5:R-:W-:Y:S02]  /*72e0*/  FMUL.FTZ R18, R20, c[0x0][0x320] ;  /* 0x0000c80014127a20 */ /* 0x020fe40000410000 */
[----:B------:R-:W-:Y:S01]  /*72f0*/  FMUL.FTZ R16, R24, c[0x0][0x320] ;  /* 0x0000c80018107a20 */ /* 0x000fe20000410000 */
[----:B------:R4:W1:Y:S01]  /*7300*/  MUFU.TANH R178, R26 ;  /* 0x0000001a00b27308 */ /* 0x0008620000002400 */
[----:B------:R-:W-:Y:S01]  /*7310*/  FMUL.FTZ R15, R25, c[0x0][0x320] ;  /* 0x0000c800190f7a20 */ /* 0x000fe20000410000 */
[----:B------:R-:W-:Y:S08]  /*7320*/  HMMA.16816.F32 R32, R244, R10, R32 ;  /* 0x0000000af420723c */ /* 0x000ff00000001820 */
[----:B------:R5:W1:Y:S08]  /*7330*/  MUFU.TANH R176, R27 ;  /* 0x0000001b00b07308 */ /* 0x000a700000002400 */
[----:B------:R-:W-:Y:S02]  /*7340*/  FMUL.FTZ R28, R28, c[0x0][0x320] ;  /* 0x0000c8001c1c7a20 */ /* 0x000fe40000410000 */
[----:B------:R-:W1:Y:S01]  /*7350*/  MUFU.TANH R249, R14 ;  /* 0x0000000e00f97308 */ /* 0x000e620000002400 */
[----:B------:R-:W-:Y:S02]  /*7360*/  FMUL.FTZ R30, R30, c[0x0][0x320] ;  /* 0x0000c8001e1e7a20 */ /* 0x000fe40000410000 */
[----:B------:R-:W-:Y:S03]  /*7370*/  FMUL.FTZ R31, R31, c[0x0][0x320] ;  /* 0x0000c8001f1f7a20 */ /* 0x000fe60000410000 */
[----:B----4-:R-:W-:Y:S02]  /*7380*/  FMUL.FTZ R26, R33, c[0x0][0x320] ;  /* 0x0000c800211a7a20 */ /* 0x010fe40000410000 */
[----:B------:R-:W-:Y:S02]  /*7390*/  FMUL.FTZ R34, R34, c[0x0][0x320] ;  /* 0x0000c80022227a20 */ /* 0x000fe40000410000 */
[----:B------:R4:W1:Y:S01]  /*73a0*/  MUFU.TANH R132, R28 ;  /* 0x0000001c00847308 */ /* 0x0008620000002400 */
[----:B------:R-:W-:Y:S02]  /*73b0*/  FMUL.FTZ R35, R35, c[0x0][0x320] ;  /* 0x0000c80023237a20 */ /* 0x000fe40000410000 */
[----:B-----5:R-:W-:Y:S07]  /*73c0*/  FMUL.FTZ R27, R32, c[0x0][0x320] ;  /* 0x0000c800201b7a20 */ /* 0x020fee0000410000 */
[----:B------:R1:W1:Y:S10]  /*73d0*/  MUFU.TANH R184, R19 ;  /* 0x0000001300b87308 */ /* 0x0002740000002400 */
[----:B------:R-:W1:Y:S01]  /*73e0*/  MUFU.TANH R18, R18 ;  /* 0x0000001200127308 */ /* 0x000e620000002400 */
[----:B----4-:R-:W-:Y:S09]  /*73f0*/  FMUL.FTZ R28, R29, c[0x0][0x320] ;  /* 0x0000c8001d1c7a20 */ /* 0x010ff20000410000 */
[----:B------:R-:W4:Y:S10]  /*7400*/  MUFU.TANH R17, R17 ;  /* 0x0000001100117308 */ /* 0x000f340000002400 */
[----:B------:R1:W1:Y:S10]  /*7410*/  MUFU.TANH R181, R22 ;  /* 0x0000001600b57308 */ /* 0x0002740000002400 */
[----:B------:R1:W1:Y:S10]  /*7420*/  MUFU.TANH R180, R23 ;  /* 0x0000001700b47308 */ /* 0x0002740000002400 */
[----:B------:R-:W1:Y:S10]  /*7430*/  MUFU.TANH R16, R16 ;  /* 0x0000001000107308 */ /* 0x000e740000002400 */
[----:B------:R-:W1:Y:S10]  /*7440*/  MUFU.TANH R15, R15 ;  /* 0x0000000f000f7308 */ /* 0x000e740000002400 */
[----:B------:R-:W1:Y:S10]  /*7450*/  MUFU.TANH R28, R28 ;  /* 0x0000001c001c7308 */ /* 0x000e740000002400 */
[----:B------:R1:W1:Y:S10]  /*7460*/  MUFU.TANH R189, R30 ;  /* 0x0000001e00bd7308 */ /* 0x0002740000002400 */
[----:B------:R1:W1:Y:S10]  /*7470*/  MUFU.TANH R191, R31 ;  /* 0x0000001f00bf7308 */ /* 0x0002740000002400 */
[----:B------:R-:W1:Y:S10]  /*7480*/  MUFU.TANH R27, R27 ;  /* 0x0000001b001b7308 */ /* 0x000e740000002400 */
[----:B------:R-:W1:Y:S10]  /*7490*/  MUFU.TANH R26, R26 ;  /* 0x0000001a001a7308 */ /* 0x000e740000002400 */
[----:B------:R1:W1:Y:S10]  /*74a0*/  MUFU.TANH R188, R34 ;  /* 0x0000002200bc7308 */ /* 0x0002740000002400 */
[----:B------:R1:W1:Y:S01]  /*74b0*/  MUFU.TANH R190, R35 ;  /* 0x0000002300be7308 */ /* 0x0002620000002400 */
[----:B--2---:R-:W-:Y:S11]  /*74c0*/  ISETP.GE.AND P0, PT, R2, 0x1, PT ;  /* 0x000000010200780c */ /* 0x004ff60003f06270 */
[----:B------:R-:W-:Y:S02]  /*74d0*/  @!UPT UIADD3 URZ, URZ, URZ, URZ ;  /* 0x0000003f3f3ff290 */ /* 0x000fe4000fffe03f */
[----:B------:R-:W-:-:S05]  /*74e0*/  @!P0 BRA `(.L_x_529) ;  /* 0x0000072000008947 */ /* 0x000fca0003800000 */
[----:B-1-34-:R-:W2:Y:S01]  /*74f0*/  LDL R3, [R1+0x84] ;  /* 0x0000840001037983 */ /* 0x01aea20000100800 */
[----:B------:R-:W-:Y:S02]  /*7500*/  IMAD.MOV.U32 R14, RZ, RZ, RZ ;  /* 0x000000ffff0e7224 */ /* 0x000fe400078e00ff */
[----:B------:R-:W-:Y:S01]  /*7510*/  IMAD.MOV.U32 R5, RZ, RZ, c[0x0][0x2b8] ;  /* 0x0000ae00ff057624 */ /* 0x000fe200078e00ff */
[----:B------:R-:W3:Y:S04]  /*7520*/  LDL R0, [R1+0x7c] ;  /* 0x00007c0001007983 */ /* 0x000ee80000100800 */
[----:B------:R-:W4:Y:S01]  /*7530*/  LDL.64 R22, [R1+0x98] ;  /* 0x0000980001167983 */ /* 0x000f220000100a00 */
[----:B------:R-:W-:Y:S03]  /*7540*/  ISETP.NE.AND P1, PT, R5, 0x1, PT ;  /* 0x000000010500780c */ /* 0x000fe60003f25270 */
[----:B------:R-:W5:Y:S04]  /*7550*/  LDL R4, [R1+0xa8] ;  /* 0x0000a80001047983 */ /* 0x000f680000100800 */
[----:B------:R-:W4:Y:S04]  /*7560*/  LDL.64 R20, [R1+0x90] ;  /* 0x0000900001147983 */ /* 0x000f280000100a00 */
[----:B------:R-:W5:Y:S04]  /*7570*/  LDL R8, [R1+0x88] ;  /* 0x0000880001087983 */ /* 0x000f680000100800 */
[----:B------:R-:W5:Y:S04]  /*7580*/  LDL R11, [R1+0xe8] ;  /* 0x0000e800010b7983 */ /* 0x000f680000100800 */
[----:B------:R-:W5:Y:S04]  /*7590*/  LDL R13, [R1+0x70] ;  /* 0x00007000010d7983 */ /* 0x000f680000100800 */
[----:B------:R-:W5:Y:S04]  /*75a0*/  LDL R10, [R1+0xec] ;  /* 0x0000ec00010a7983 */ /* 0x000f680000100800 */
[----:B------:R-:W5:Y:S04]  /*75b0*/  LDL R12, [R1+0x68] ;  /* 0x00006800010c7983 */ /* 0x000f680000100800 */
[----:B------:R-:W5:Y:S04]  /*75c0*/  LDL R9, [R1+0xf0] ;  /* 0x0000f00001097983 */ /* 0x000f680000100800 */
[----:B------:R-:W5:Y:S04]  /*75d0*/  LDL R7, [R1+0x6c] ;  /* 0x00006c0001077983 */ /* 0x000f680000100800 */
[----:B------:R-:W5:Y:S04]  /*75e0*/  LDL R6, [R1+0xf4] ;  /* 0x0000f40001067983 */ /* 0x000f680000100800 */
[----:B------:R-:W5:Y:S01]  /*75f0*/  LDL R19, [R1+0x54] ;  /* 0x0000540001137983 */ /* 0x000f620000100800 */
[----:B--2---:R-:W-:Y:S05]  /*7600*/  IMAD R2, R2, 0x40, R3 ;  /* 0x0000004002027824 */ /* 0x004fea00078e0203 */
[----:B---3--:R-:W-:Y:S05]  /*7610*/  IADD3 R2, R2, -0x40, R0 ;  /* 0xffffffc002027810 */ /* 0x008fea0007ffe000 */
[----:B------:R-:W-:Y:S04]  /*7620*/  @P1 IMAD.HI.U32 R3, R2, c[0x0][0x2bc], RZ ;  /* 0x0000af0002031a27 */ /* 0x000fe800078e00ff */
[----:B------:R-:W-:Y:S01]  /*7630*/  IMAD.MOV.U32 R0, RZ, RZ, R2 ;  /* 0x000000ffff007224 */ /* 0x000fe200078e0002 */
[----:B------:R-:W-:Y:S04]  /*7640*/  @P1 SHF.R.U32.HI R0, RZ, c[0x0][0x2c0], R3 ;  /* 0x0000b000ff001a19 */ /* 0x000fe80000011603 */
[C---:B----4-:R-:W-:Y:S04]  /*7650*/  @!P6 IADD3 R3, P0, R0.reuse, R22, RZ ;  /* 0x000000160003e210 */ /* 0x050fe80007f1e0ff */
[----:B-----5:R-:W-:Y:S01]  /*7660*/  @!P6 LEA.HI.X.SX32 R5, R0, R4, 0x1, P0 ;  /* 0x000000040005e211 */ /* 0x020fe200000f0eff */
[----:B------:R-:W-:Y:S01]  /*7670*/  IMAD.MOV R0, RZ, RZ, -R0 ;  /* 0x000000ffff007224 */ /* 0x000fe200078e0a00 */
[C---:B------:R-:W-:Y:S03]  /*7680*/  @!P6 LEA R4, P0, R3.reuse, c[0x0][0x2a0], 0x2 ;  /* 0x0000a8000304ea11 */ /* 0x040fe600078010ff */
[----:B------:R-:W-:Y:S01]  /*7690*/  IMAD R22, R0, c[0x0][0x2b8], R2 ;  /* 0x0000ae0000167a24 */ /* 0x000fe200078e0202 */
[----:B------:R-:W-:Y:S03]  /*76a0*/  @!P6 LEA.HI.X R5, R3, c[0x0][0x2a4], R5, 0x2, P0 ;  /* 0x0000a9000305ea11 */ /* 0x000fe600000f1405 */
[----:B------:R-:W-:Y:S01]  /*76b0*/  IMAD.WIDE.U32 R2, R22, c[0x0][0x1e0], RZ ;  /* 0x0000780016027a25 */ /* 0x000fe200078e00ff */
[----:B------:R-:W-:Y:S01]  /*76c0*/  SHF.R.S32.HI R0, RZ, 0x1f, R22 ;  /* 0x0000001fff007819 */ /* 0x000fe20000011416 */
[----:B------:R-:W2:Y:S02]  /*76d0*/  @!P6 LDG.E R14, [R4.64] ;  /* 0x00000006040ee981 */ /* 0x000ea4000c1e1900 */
[----:B------:R-:W-:Y:S02]  /*76e0*/  IMAD.SHL.U32 R21, R12, 0x2, RZ ;  /* 0x000000020c157824 */ /* 0x000fe400078e00ff */
[----:B------:R1:W-:Y:S01]  /*76f0*/  STL [R1+0x5c], R22 ;  /* 0x00005c1601007387 */ /* 0x0003e20000100800 */
[----:B------:R-:W-:Y:S04]  /*7700*/  IMAD R0, R0, c[0x0][0x1e0], RZ ;  /* 0x0000780000007a24 */ /* 0x000fe800078e02ff */
[----:B------:R-:W-:Y:S05]  /*7710*/  IMAD R0, R22, c[0x0][0x1e4], R0 ;  /* 0x0000790016007a24 */ /* 0x000fea00078e0200 */
[----:B------:R-:W-:Y:S01]  /*7720*/  IADD3 R3, R3, R0, RZ ;  /* 0x0000000003037210 */ /* 0x000fe20007ffe0ff */
[----:B-1----:R-:W-:Y:S01]  /*7730*/  IMAD.SHL.U32 R22, R13, 0x2, RZ ;  /* 0x000000020d167824 */ /* 0x002fe200078e00ff */
[----:B--2---:R-:W-:Y:S01]  /*7740*/  SHF.R.S32.HI R5, RZ, 0x1f, R14 ;  /* 0x0000001fff057819 */ /* 0x004fe2000001140e */
[----:B------:R1:W-:Y:S02]  /*7750*/  STL [R1+0x58], R14 ;  /* 0x0000580e01007387 */ /* 0x0003e40000100800 */
[----:B------:R-:W-:Y:S04]  /*7760*/  IMAD.WIDE.U32 R2, R14, c[0x0][0x1f0], R2 ;  /* 0x00007c000e027a25 */ /* 0x000fe800078e0002 */
[----:B------:R-:W-:Y:S01]  /*7770*/  IMAD R5, R5, c[0x0][0x1f0], RZ ;  /* 0x00007c0005057a24 */ /* 0x000fe200078e02ff */
[----:B------:R-:W-:Y:S02]  /*7780*/  IADD3 R0, P0, R20, R2, RZ ;  /* 0x0000000214007210 */ /* 0x000fe40007f1e0ff */
[----:B------:R-:W-:Y:S01]  /*7790*/  SHF.L.U32 R20, R7, 0x1, RZ ;  /* 0x0000000107147819 */ /* 0x000fe200000006ff */
[----:B------:R-:W-:Y:S05]  /*77a0*/  IMAD R5, R14, c[0x0][0x1f4], R5 ;  /* 0x00007d000e057a24 */ /* 0x000fea00078e0205 */
[----:B------:R-:W-:Y:S02]  /*77b0*/  IADD3.X R5, R8, R3, R5, P0, !PT ;  /* 0x0000000308057210 */ /* 0x000fe400007fe405 */
[C---:B------:R-:W-:Y:S04]  /*77c0*/  LEA R8, P0, R0.reuse, c[0x0][0x1c8], 0x1 ;  /* 0x0000720000087a11 */ /* 0x040fe800078008ff */
[----:B------:R-:W-:Y:S02]  /*77d0*/  LEA.HI.X R5, R0, c[0x0][0x1cc], R5, 0x1, P0 ;  /* 0x0000730000057a11 */ /* 0x000fe400000f0c05 */
[----:B-1----:R-:W-:Y:S02]  /*77e0*/  SHF.L.U64.HI R14, R13, 0x1, R11 ;  /* 0x000000010d0e7819 */ /* 0x002fe4000001020b */
[----:B------:R-:W-:Y:S02]  /*77f0*/  SHF.L.U64.HI R13, R12, 0x1, R10 ;  /* 0x000000010c0d7819 */ /* 0x000fe4000001020a */
[----:B------:R-:W-:Y:S02]  /*7800*/  SHF.L.U64.HI R12, R7, 0x1, R9 ;  /* 0x00000001070c7819 */ /* 0x000fe40000010209 */
[C---:B------:R-:W-:Y:S01]  /*7810*/  SHF.L.U64.HI R9, R19.reuse, 0x1, R6 ;  /* 0x0000000113097819 */ /* 0x040fe20000010206 */
[----:B------:R-:W-:Y:S01]  /*7820*/  IMAD.SHL.U32 R19, R19, 0x2, RZ ;  /* 0x0000000213137824 */ /* 0x000fe200078e00ff */
[----:B------:R-:W-:-:S05]  /*7830*/  BRA.DIV ~URZ, `(.L_x_530) ;  /* 0x0000a7627f007947 */ /* 0x000fca000b800000 */
[----:B------:R1:W2:Y:S02]  /*7840*/  SHFL.IDX PT, R4, R5, RZ, 0x181f ;  /* 0x00181fff05047589 */ /* 0x0002a400000e0000 */
.L_x_581:
        /* <DEDUP_REMOVED lines=31> */
.L_x_582:
        /* <DEDUP_REMOVED lines=29> */
.L_x_529:
[----:B-1-34-:R-:W-:Y:S05]  /*7c10*/  BSYNC B0 ;  /* 0x0000000000007941 */ /* 0x01afea0003800000 */
.L_x_528:
[----:B------:R-:W3:Y:S01]  /*7c20*/  LDL R4, [R1+0xb0] ;  /* 0x0000b00001047983 */ /* 0x000ee20000100800 */
[----:B------:R-:W-:Y:S03]  /*7c30*/  MOV R5, c[0x0][0x2c4] ;  /* 0x0000b10000057a02 */ /* 0x000fe60000000f00 */
[----:B------:R-:W3:Y:S01]  /*7c40*/  LDL R0, [R1+0xbc] ;  /* 0x0000bc0001007983 */ /* 0x000ee20000100800 */
[----:B------:R-:W-:Y:S01]  /*7c50*/  ISETP.NE.AND P0, PT, R5, 0x1, PT ;  /* 0x000000010500780c */ /* 0x000fe20003f05270 */
[----:B------:R-:W-:Y:S02]  /*7c60*/  IMAD.MOV.U32 R5, RZ, RZ, 0x1 ;  /* 0x00000001ff057424 */ /* 0x000fe400078e00ff */
[----:B--2---:R-:W2:Y:S04]  /*7c70*/  LDL R3, [R1+0x10] ;  /* 0x0000100001037983 */ /* 0x004ea80000100800 */
[----:B------:R-:W4:Y:S04]  /*7c80*/  LDL R2, [R1+0xc0] ;  /* 0x0000c00001027983 */ /* 0x000f280000100800 */
[----:B------:R-:W0:Y:S01]  /*7c90*/  LDGDEPBAR ;  /* 0x00000000000079af */ /* 0x000e220000000000 */
[----:B--2---:R-:W-:Y:S01]  /*7ca0*/  IMAD R5, R3, -0x40, R5 ;  /* 0xffffffc003057824 */ /* 0x004fe200078e0205 */
[----:B---3--:R-:W-:Y:S03]  /*7cb0*/  IADD3 R4, R0, R4, RZ ;  /* 0x0000000400047210 */ /* 0x008fe60007ffe0ff */
[----:B----4-:R-:W-:Y:S02]  /*7cc0*/  IMAD.IADD R5, R5, 0x1, -R2 ;  /* 0x0000000105057824 */ /* 0x010fe400078e0a02 */
[----:B------:R-:W-:Y:S05]  /*7cd0*/  @P0 IMAD.HI.U32 R0, R4, c[0x0][0x2c8], RZ ;  /* 0x0000b20004000a27 */ /* 0x000fea00078e00ff */
[----:B------:R-:W-:Y:S02]  /*7ce0*/  @P0 SHF.R.U32.HI R4, RZ, c[0x0][0x2cc], R0 ;  /* 0x0000b300ff040a19 */ /* 0x000fe40000011600 */
[----:B------:R-:W-:Y:S05]  /*7cf0*/  MOV R0, c[0x0][0x2ac] ;  /* 0x0000ab0000007a02 */ /* 0x000fea0000000f00 */
[----:B------:R-:W-:Y:S05]  /*7d00*/  IMAD R5, R0, c[0x0][0x1d0], R5 ;  /* 0x0000740000057a24 */ /* 0x000fea00078e0205 */
[----:B------:R-:W-:Y:S01]  /*7d10*/  IADD3 R5, R5, -c[0x0][0x168], RZ ;  /* 0x80005a0005057a10 */ /* 0x000fe20007ffe0ff */
[----:B------:R-:W-:-:S05]  /*7d20*/  BRA.DIV ~URZ, `(.L_x_532) ;  /* 0x0000a5e27f007947 */ /* 0x000fca000b800000 */
[----:B------:R1:W2:Y:S02]  /*7d30*/  SHFL.IDX PT, R0, R4, RZ, 0x1c1f ;  /* 0x001c1fff04007589 */ /* 0x0002a400000e0000 */
.L_x_583:
[----:B--2---:R-:W-:Y:S05]  /*7d40*/  IMAD.IADD R0, R5, 0x1, R0 ;  /* 0x0000000105007824 */ /* 0x004fea00078e0200 */
[C---:B------:R-:W-:Y:S02]  /*7d50*/  ISETP.GT.AND P0, PT, R0.reuse, RZ, PT ;  /* 0x000000ff0000720c */ /* 0x040fe40003f04270 */
[C---:B------:R-:W-:Y:S02]  /*7d60*/  ISETP.GT.AND P2, PT, R0.reuse, 0x1, PT ;  /* 0x000000010000780c */ /* 0x040fe40003f44270 */
[C---:B------:R-:W-:Y:S02]  /*7d70*/  ISETP.GT.AND P3, PT, R0.reuse, 0x8, PT ;  /* 0x000000080000780c */ /* 0x040fe40003f64270 */
[C---:B------:R-:W-:Y:S02]  /*7d80*/  ISETP.GT.AND P4, PT, R0.reuse, 0x9, PT ;  /* 0x000000090000780c */ /* 0x040fe40003f84270 */
[----:B------:R-:W-:Y:S02]  /*7d90*/  FSEL R6, R251, -INF , P0 ;  /* 0xff800000fb067808 */ /* 0x000fe40000000000 */
[C---:B------:R-:W-:Y:S02]  /*7da0*/  ISETP.GT.AND P1, PT, R0.reuse, 0x10, PT ;  /* 0x000000100000780c */ /* 0x040fe40003f24270 */
[----:B------:R-:W-:Y:S02]  /*7db0*/  ISETP.GT.AND P0, PT, R0, 0x11, PT ;  /* 0x000000110000780c */ /* 0x000fe40003f04270 */
[----:B------:R-:W-:Y:S02]  /*7dc0*/  FSEL R25, R250, -INF , P2 ;  /* 0xff800000fa197808 */ /* 0x000fe40001000000 */
[----:B------:R-:W-:Y:S02]  /*7dd0*/  FSEL R24, R187, -INF , P3 ;  /* 0xff800000bb187808 */ /* 0x000fe40001800000 */
[----:B------:R-:W-:Y:S02]  /*7de0*/  ISETP.GT.AND P3, PT, R0, 0x18, PT ;  /* 0x000000180000780c */ /* 0x000fe40003f64270 */
[----:B------:R-:W-:Y:S02]  /*7df0*/  FSEL R23, R186, -INF , P4 ;  /* 0xff800000ba177808 */ /* 0x000fe40002000000 */
[C---:B------:R-:W-:Y:S02]  /*7e00*/  ISETP.GT.AND P4, PT, R0.reuse, 0x19, PT ;  /* 0x000000190000780c */ /* 0x040fe40003f84270 */
[----:B------:R-:W-:Y:S02]  /*7e10*/  FSEL R22, R183, -INF , P1 ;  /* 0xff800000b7167808 */ /* 0x000fe40000800000 */
[----:B------:R-:W-:Y:S02]  /*7e20*/  ISETP.GT.AND P2, PT, R0, 0x20, PT ;  /* 0x000000200000780c */ /* 0x000fe40003f44270 */
[----:B------:R-:W-:Y:S02]  /*7e30*/  FSEL R21, R182, -INF , P0 ;  /* 0xff800000b6157808 */ /* 0x000fe40000000000 */
[C---:B------:R-:W-:Y:S02]  /*7e40*/  ISETP.GT.AND P1, PT, R0.reuse, 0x21, PT ;  /* 0x000000210000780c */ /* 0x040fe40003f24270 */
[C---:B------:R-:W-:Y:S02]  /*7e50*/  ISETP.GT.AND P0, PT, R0.reuse, 0x28, PT ;  /* 0x000000280000780c */ /* 0x040fe40003f04270 */
        /* <DEDUP_REMOVED lines=9> */
[----:B------:R-:W-:Y:S02]  /*7ef0*/  ISETP.GT.AND P0, PT, R0, 0x39, PT ;  /* 0x000000390000780c */ /* 0x000fe40003f04270 */
[----:B------:R-:W-:Y:S02]  /*7f00*/  FSEL R15, R15, -INF , P4 ;  /* 0xff8000000f0f7808 */ /* 0x000fe40002000000 */
[----:B------:R-:W-:Y:S02]  /*7f10*/  FSEL R14, R132, -INF , P3 ;  /* 0xff800000840e7808 */ /* 0x000fe40001800000 */
[----:B------:R-:W-:Y:S02]  /*7f20*/  FSEL R13, R28, -INF , P2 ;  /* 0xff8000001c0d7808 */ /* 0x000fe40001000000 */
[----:B------:R-:W-:Y:S02]  /*7f30*/  FSEL R12, R27, -INF , P1 ;  /* 0xff8000001b0c7808 */ /* 0x000fe40000800000 */
[----:B------:R-:W-:Y:S01]  /*7f40*/  FSEL R11, R26, -INF , P0 ;  /* 0xff8000001a0b7808 */ /* 0x000fe20000000000 */
[----:B------:R-:W-:-:S05]  /*7f50*/  BRA.DIV ~URZ, `(.L_x_533) ;  /* 0x0000a4227f007947 */ /* 0x000fca000b800000 */
[----:B------:R-:W2:Y:S04]  /*7f60*/  LDL.LU R182, [R1+0xc] ;  /* 0x00000c0001b67983 */ /* 0x000ea80000300800 */
[----:B------:R-:W3:Y:S04]  /*7f70*/  LDL.LU R179, [R1+0x8] ;  /* 0x0000080001b37983 */ /* 0x000ee80000300800 */
[----:B------:R-:W4:Y:S04]  /*7f80*/  LDL.LU R3, [R1+0x4] ;  /* 0x0000040001037983 */ /* 0x000f280000300800 */
[----:B------:R-:W5:Y:S04]  /*7f90*/  LDL.LU R2, [R1] ;  /* 0x0000000001027983 */ /* 0x000f680000300800 */
[----:B------:R-:W1:Y:S02]  /*7fa0*/  SHFL.IDX PT, R0, R4, 0x1, 0x1c1f ;  /* 0x003c1f0004007f89 */ /* 0x000e6400000e0000 */
[----:B-1----:R-:W-:Y:S05]  /*7fb0*/  IMAD.IADD R0, R5, 0x1, R0 ;  /* 0x0000000105007824 */ /* 0x002fea00078e0200 */
[C---:B------:R-:W-:Y:S02]  /*7fc0*/  ISETP.GT.AND P0, PT, R0.reuse, RZ, PT ;  /* 0x000000ff0000720c */ /* 0x040fe40003f04270 */
[C---:B------:R-:W-:Y:S02]  /*7fd0*/  ISETP.GT.AND P2, PT, R0.reuse, 0x1, PT ;  /* 0x000000010000780c */ /* 0x040fe40003f44270 */
[C---:B------:R-:W-:Y:S02]  /*7fe0*/  ISETP.GT.AND P3, PT, R0.reuse, 0x8, PT ;  /* 0x000000080000780c */ /* 0x040fe40003f64270 */
[C---:B------:R-:W-:Y:S02]  /*7ff0*/  ISETP.GT.AND P4, PT, R0.reuse, 0x9, PT ;  /* 0x000000090000780c */ /* 0x040fe40003f84270 */
[C---:B------:R-:W-:Y:S04]  /*8000*/  ISETP.GT.AND P1, PT, R0.reuse, 0x10, PT ;  /* 0x000000100000780c */ /* 0x040fe80003f24270 */
[----:B------:R-:W-:Y:S02]  /*8010*/  FSEL R33, R249, -INF , P1 ;  /* 0xff800000f9217808 */ /* 0x000fe40000800000 */
[----:B------:R-:W-:Y:S04]  /*8020*/  ISETP.GT.AND P1, PT, R0, 0x21, PT ;  /* 0x000000210000780c */ /* 0x000fe80003f24270 */
[----:B------:R-:W-:Y:S02]  /*8030*/  FSEL R28, R180, -INF , P1 ;  /* 0xff800000b41c7808 */ /* 0x000fe40000800000 */
[----:B------:R-:W-:Y:S04]  /*8040*/  ISETP.GT.AND P1, PT, R0, 0x38, PT ;  /* 0x000000380000780c */ /* 0x000fe80003f24270 */
[----:B------:R-:W-:Y:S02]  /*8050*/  FSEL R8, R188, -INF , P1 ;  /* 0xff800000bc087808 */ /* 0x000fe40000800000 */
[----:B--2---:R-:W-:Y:S02]  /*8060*/  FSEL R5, R182, -INF , P0 ;  /* 0xff800000b6057808 */ /* 0x004fe40000000000 */
[C---:B------:R-:W-:Y:S02]  /*8070*/  ISETP.GT.AND P0, PT, R0.reuse, 0x11, PT ;  /* 0x000000110000780c */ /* 0x040fe40003f04270 */
[----:B---3--:R-:W-:Y:S02]  /*8080*/  FSEL R177, R179, -INF , P2 ;  /* 0xff800000b3b17808 */ /* 0x008fe40001000000 */
[C---:B------:R-:W-:Y:S02]  /*8090*/  ISETP.GT.AND P2, PT, R0.reuse, 0x20, PT ;  /* 0x000000200000780c */ /* 0x040fe40003f44270 */
[----:B----4-:R-:W-:Y:S02]  /*80a0*/  FSEL R35, R3, -INF , P3 ;  /* 0xff80000003237808 */ /* 0x010fe40001800000 */
[----:B------:R-:W-:Y:S02]  /*80b0*/  ISETP.GT.AND P3, PT, R0, 0x18, PT ;  /* 0x000000180000780c */ /* 0x000fe40003f64270 */
[----:B-----5:R-:W-:Y:S02]  /*80c0*/  FSEL R34, R2, -INF , P4 ;  /* 0xff80000002227808 */ /* 0x020fe40002000000 */
[----:B------:R-:W-:Y:S02]  /*80d0*/  ISETP.GT.AND P4, PT, R0, 0x19, PT ;  /* 0x000000190000780c */ /* 0x000fe40003f84270 */
[----:B------:R-:W-:Y:S02]  /*80e0*/  FSEL R32, R248, -INF , P0 ;  /* 0xff800000f8207808 */ /* 0x000fe40000000000 */
[----:B------:R-:W-:Y:S02]  /*80f0*/  ISETP.GT.AND P0, PT, R0, 0x28, PT ;  /* 0x000000280000780c */ /* 0x000fe40003f04270 */
[----:B------:R-:W-:Y:S02]  /*8100*/  FSEL R31, R185, -INF , P3 ;  /* 0xff800000b91f7808 */ /* 0x000fe40001800000 */
[----:B------:R-:W-:Y:S02]  /*8110*/  FSEL R30, R184, -INF , P4 ;  /* 0xff800000b81e7808 */ /* 0x000fe40002000000 */
[C---:B------:R-:W-:Y:S02]  /*8120*/  ISETP.GT.AND P4, PT, R0.reuse, 0x29, PT ;  /* 0x000000290000780c */ /* 0x040fe40003f84270 */
[----:B------:R-:W-:Y:S02]  /*8130*/  FSEL R29, R181, -INF , P2 ;  /* 0xff800000b51d7808 */ /* 0x000fe40001000000 */
[C---:B------:R-:W-:Y:S02]  /*8140*/  ISETP.GT.AND P3, PT, R0.reuse, 0x30, PT ;  /* 0x000000300000780c */ /* 0x040fe40003f64270 */
[----:B------:R-:W-:Y:S02]  /*8150*/  ISETP.GT.AND P2, PT, R0, 0x31, PT ;  /* 0x000000310000780c */ /* 0x000fe40003f44270 */
[----:B------:R-:W-:Y:S02]  /*8160*/  FSEL R27, R178, -INF , P0 ;  /* 0xff800000b21b7808 */ /* 0x000fe40000000000 */
[----:B------:R-:W-:Y:S02]  /*8170*/  ISETP.GT.AND P0, PT, R0, 0x39, PT ;  /* 0x000000390000780c */ /* 0x000fe40003f04270 */
[----:B------:R-:W-:Y:S02]  /*8180*/  FMNMX.FTZ R0, R6, R133, !PT ;  /* 0x0000008506007209 */ /* 0x000fe40007810000 */
[----:B------:R-:W-:Y:S02]  /*8190*/  FSEL R26, R176, -INF , P4 ;  /* 0xff800000b01a7808 */ /* 0x000fe40002000000 */
[----:B------:R-:W-:Y:S02]  /*81a0*/  FMNMX.FTZ R0, R25, R0, !PT ;  /* 0x0000000019007209 */ /* 0x000fe40007810000 */
[----:B------:R-:W-:Y:S02]  /*81b0*/  FSEL R10, R189, -INF , P3 ;  /* 0xff800000bd0a7808 */ /* 0x000fe40001800000 */
[----:B------:R-:W-:Y:S02]  /*81c0*/  FMNMX.FTZ R0, R24, R0, !PT ;  /* 0x0000000018007209 */ /* 0x000fe40007810000 */
[----:B------:R-:W-:Y:S02]  /*81d0*/  FSEL R9, R191, -INF , P2 ;  /* 0xff800000bf097808 */ /* 0x000fe40001000000 */
[----:B------:R-:W-:Y:S02]  /*81e0*/  FMNMX.FTZ R0, R23, R0, !PT ;  /* 0x0000000017007209 */ /* 0x000fe40007810000 */
[----:B------:R-:W-:Y:S02]  /*81f0*/  FSEL R7, R190, -INF , P0 ;  /* 0xff800000be077808 */ /* 0x000fe40000000000 */
        /* <DEDUP_REMOVED lines=15> */
[----:B-1----:R-:W-:Y:S02]  /*82f0*/  FMNMX.FTZ R132, R0, R132, !PT ;  /* 0x0000008400847209 */ /* 0x002fe40007810000 */
        /* <DEDUP_REMOVED lines=18> */
[----:B------:R1:W2:Y:S02]  /*8420*/  SHFL.BFLY PT, R0, R4, 0x1, 0x1f ;  /* 0x0c201f0004007f89 */ /* 0x0002a400000e0000 */
.L_x_584:
[----:B------:R-:W3:Y:S01]  /*8430*/  LDL.LU R178, [R1+0x78] ;  /* 0x0000780001b27983 */ /* 0x000ee20000300800 */
[C---:B------:R-:W-:Y:S01]  /*8440*/  FMUL.FTZ R2, R132.reuse, c[0x0][0x2d0] ;  /* 0x0000b40084027a20 */ /* 0x040fe20000410000 */
[----:B------:R-:W-:Y:S01]  /*8450*/  FSETP.NEU.FTZ.AND P0, PT, R132, -INF , PT ;  /* 0xff8000008400780b */ /* 0x000fe20003f1d000 */
[----:B------:R-:W-:Y:S01]  /*8460*/  WARPSYNC 0xffffffff ;  /* 0xffffffff00007948 */ /* 0x000fe20003800000 */
[----:B--2---:R-:W-:Y:S02]  /*8470*/  FMNMX.FTZ R3, R0, R4, !PT ;  /* 0x0000000400037209 */ /* 0x004fe40007810000 */
[----:B------:R-:W-:Y:S02]  /*8480*/  FSEL R2, R2, RZ, P0 ;  /* 0x000000ff02027208 */ /* 0x000fe40000000000 */
[----:B------:R-:W-:Y:S01]  /*8490*/  FSEL R0, R132, RZ, P0 ;  /* 0x000000ff84007208 */ /* 0x000fe20000000000 */
[C---:B-1----:R-:W-:Y:S01]  /*84a0*/  FMUL.FTZ R4, R3.reuse, c[0x0][0x2d0] ;  /* 0x0000b40003047a20 */ /* 0x042fe20000410000 */
[----:B------:R-:W-:Y:S01]  /*84b0*/  FSETP.NEU.FTZ.AND P0, PT, R3, -INF , PT ;  /* 0xff8000000300780b */ /* 0x000fe20003f1d000 */
[--C-:B------:R-:W-:Y:S02]  /*84c0*/  FFMA.FTZ R188, R22, c[0x0][0x2d0], -R2.reuse ;  /* 0x0000b40016bc7a23 */ /* 0x100fe40000010802 */
[--C-:B------:R-:W-:Y:S01]  /*84d0*/  FFMA.FTZ R22, R12, c[0x0][0x2d0], -R2.reuse ;  /* 0x0000b4000c167a23 */ /* 0x100fe20000010802 */
[----:B------:R-:W-:Y:S01]  /*84e0*/  FSEL R4, R4, RZ, P0 ;  /* 0x000000ff04047208 */ /* 0x000fe20000000000 */
[----:B------:R-:W2:Y:S01]  /*84f0*/  LDL.LU R12, [R1+0x74] ;  /* 0x00007400010c7983 */ /* 0x000ea20000300800 */
[----:B------:R-:W-:Y:S02]  /*8500*/  FADD.FTZ R0, -R0, R133 ;  /* 0x0000008500007221 */ /* 0x000fe40000010100 */
[--C-:B------:R-:W-:Y:S02]  /*8510*/  FFMA.FTZ R6, R6, c[0x0][0x2d0], -R2.reuse ;  /* 0x0000b40006067a23 */ /* 0x100fe40000010802 */
[----:B------:R-:W-:Y:S02]  /*8520*/  FMUL.FTZ R0, R0, c[0x0][0x2d0] ;  /* 0x0000b40000007a20 */ /* 0x000fe40000410000 */
[--C-:B------:R-:W-:Y:S01]  /*8530*/  FFMA.FTZ R25, R25, c[0x0][0x2d0], -R2.reuse ;  /* 0x0000b40019197a23 */ /* 0x100fe20000010802 */
[----:B------:R-:W-:Y:S01]  /*8540*/  MUFU.EX2 R176, R6 ;  /* 0x0000000600b07308 */ /* 0x000fe20000000800 */
[--C-:B------:R-:W-:Y:S02]  /*8550*/  FFMA.FTZ R187, R21, c[0x0][0x2d0], -R2.reuse ;  /* 0x0000b40015bb7a23 */ /* 0x100fe40000010802 */
        /* <DEDUP_REMOVED lines=10> */
[----:B------:R-:W4:Y:S01]  /*8600*/  MUFU.EX2 R25, R25 ;  /* 0x0000001900197308 */ /* 0x000f220000000800 */
[--C-:B------:R-:W-:Y:S02]  /*8610*/  FFMA.FTZ R19, R13, c[0x0][0x2d0], -R2.reuse ;  /* 0x0000b4000d137a23 */ /* 0x100fe40000010802 */
[----:B------:R-:W-:Y:S02]  /*8620*/  FFMA.FTZ R179, R11, c[0x0][0x2d0], -R2 ;  /* 0x0000b4000bb37a23 */ /* 0x000fe40000010802 */
[--C-:B------:R-:W-:Y:S02]  /*8630*/  FFMA.FTZ R10, R10, c[0x0][0x2d0], -R4.reuse ;  /* 0x0000b4000a0a7a23 */ /* 0x100fe40000010804 */
[--C-:B------:R-:W-:Y:S02]  /*8640*/  FFMA.FTZ R11, R7, c[0x0][0x2d0], -R4.reuse ;  /* 0x0000b400070b7a23 */ /* 0x100fe40000010804 */
[--C-:B------:R-:W-:Y:S01]  /*8650*/  FFMA.FTZ R133, R35, c[0x0][0x2d0], -R4.reuse ;  /* 0x0000b40023857a23 */ /* 0x100fe20000010804 */
[----:B------:R-:W-:Y:S01]  /*8660*/  MUFU.EX2 R24, R24 ;  /* 0x0000001800187308 */ /* 0x000fe20000000800 */
        /* <DEDUP_REMOVED lines=8> */
[--C-:B------:R-:W-:Y:S02]  /*86f0*/  FFMA.FTZ R248, R26, c[0x0][0x2d0], -R4.reuse ;  /* 0x0000b4001af87a23 */ /* 0x100fe40000010804 */
[--C-:B------:R-:W-:Y:S02]  /*8700*/  FFMA.FTZ R15, R9, c[0x0][0x2d0], -R4.reuse ;  /* 0x0000b400090f7a23 */ /* 0x100fe40000010804 */
[--C-:B------:R-:W-:Y:S01]  /*8710*/  FFMA.FTZ R5, R5, c[0x0][0x2d0], -R4.reuse ;  /* 0x0000b40005057a23 */ /* 0x100fe20000010804 */
[----:B------:R-:W-:Y:S01]  /*8720*/  MUFU.EX2 R190, R190 ;  /* 0x000000be00be7308 */ /* 0x000fe20000000800 */
[----:B------:R-:W-:Y:S09]  /*8730*/  FFMA.FTZ R177, R177, c[0x0][0x2d0], -R4 ;  /* 0x0000b400b1b17a23 */ /* 0x000ff20000010804 */
[----:B------:R-:W-:Y:S10]  /*8740*/  MUFU.EX2 R7, R5 ;  /* 0x0000000500077308 */ /* 0x000ff40000000800 */
[----:B------:R-:W-:Y:S10]  /*8750*/  MUFU.EX2 R177, R177 ;  /* 0x000000b100b17308 */ /* 0x000ff40000000800 */
[----:B------:R-:W-:Y:S10]  /*8760*/  MUFU.EX2 R189, R189 ;  /* 0x000000bd00bd7308 */ /* 0x000ff40000000800 */
[----:B------:R-:W-:Y:S10]  /*8770*/  MUFU.EX2 R191, R191 ;  /* 0x000000bf00bf7308 */ /* 0x000ff40000000800 */
[----:B------:R-:W-:Y:S10]  /*8780*/  MUFU.EX2 R248, R248 ;  /* 0x000000f800f87308 */ /* 0x000ff40000000800 */
[----:B------:R-:W-:Y:S10]  /*8790*/  MUFU.EX2 R183, R183 ;  /* 0x000000b700b77308 */ /* 0x000ff40000000800 */
[----:B------:R-:W-:Y:S01]  /*87a0*/  MUFU.EX2 R184, R184 ;  /* 0x000000b800b87308 */ /* 0x000fe20000000800 */
[C---:B-1----:R-:W-:Y:S01]  /*87b0*/  FMUL.FTZ R13, R0.reuse, R157 ;  /* 0x0000009d000d7220 */ /* 0x042fe20000410000 */
[----:B------:R-:W-:Y:S01]  /*87c0*/  MOV R157, R10 ;  /* 0x0000000a009d7202 */ /* 0x000fe20000000f00 */
[C---:B------:R-:W-:Y:S02]  /*87d0*/  FMUL.FTZ R20, R0.reuse, R148 ;  /* 0x0000009400147220 */ /* 0x040fe40000410000 */
[----:B------:R-:W2:Y:S01]  /*87e0*/  LDL R148, [R1+0x2c] ;  /* 0x00002c0001947983 */ /* 0x000ea20000100800 */
[C---:B------:R-:W-:Y:S01]  /*87f0*/  FMUL.FTZ R9, R0.reuse, R161 ;  /* 0x000000a100097220 */ /* 0x040fe20000410000 */
[----:B------:R-:W-:Y:S01]  /*8800*/  MOV R161, R15 ;  /* 0x0000000f00a17202 */ /* 0x000fe20000000f00 */
[C---:B------:R-:W-:Y:S02]  /*8810*/  FMUL.FTZ R16, R0.reuse, R152 ;  /* 0x0000009800107220 */ /* 0x040fe40000410000 */
[C---:B------:R-:W-:Y:S01]  /*8820*/  FMUL.FTZ R17, R0.reuse, R153 ;  /* 0x0000009900117220 */ /* 0x040fe20000410000 */
[----:B------:R-:W-:Y:S01]  /*8830*/  MUFU.EX2 R152, R133 ;  /* 0x0000008500987308 */ /* 0x000fe20000000800 */
[C---:B------:R-:W-:Y:S01]  /*8840*/  FMUL.FTZ R21, R0.reuse, R149 ;  /* 0x0000009500157220 */ /* 0x040fe20000410000 */
[----:B------:R-:W-:Y:S01]  /*8850*/  MOV R153, R179 ;  /* 0x000000b300997202 */ /* 0x000fe20000000f00 */
[C---:B------:R-:W-:Y:S01]  /*8860*/  FMUL.FTZ R28, R0.reuse, R140 ;  /* 0x0000008c001c7220 */ /* 0x040fe20000410000 */
[----:B------:R-:W-:Y:S01]  /*8870*/  MOV R140, R19 ;  /* 0x00000013008c7202 */ /* 0x000fe20000000f00 */
[C---:B------:R-:W-:Y:S02]  /*8880*/  FMUL.FTZ R29, R0.reuse, R141 ;  /* 0x0000008d001d7220 */ /* 0x040fe40000410000 */
[C---:B------:R-:W-:Y:S01]  /*8890*/  FMUL.FTZ R32, R0.reuse, R136 ;  /* 0x0000008800207220 */ /* 0x040fe20000410000 */
[----:B------:R-:W2:Y:S01]  /*88a0*/  LDL R141, [R1+0x34] ;  /* 0x00003400018d7983 */ /* 0x000ea20000100800 */
        /* <DEDUP_REMOVED lines=50> */
[----:B---3--:R-:W-:Y:S01]  /*8bd0*/  FFMA.FTZ R2, R0, R178, R176 ;  /* 0x000000b200027223 */ /* 0x008fe200000100b0 */
[----:B----4-:R-:W-:Y:S02]  /*8be0*/  F2FP.PACK_AB R176, R25, R176 ;  /* 0x000000b019b0723e */ /* 0x010fe400000000ff */
[----:B-----5:R-:W-:Y:S01]  /*8bf0*/  F2FP.PACK_AB R178, R23, R24 ;  /* 0x0000001817b2723e */ /* 0x020fe200000000ff */
[----:B------:R-:W-:Y:S01]  /*8c00*/  FADD.FTZ R6, R25, R2 ;  /* 0x0000000219067221 */ /* 0x000fe20000010000 */
[----:B------:R-:W-:Y:S02]  /*8c10*/  FSEL R2, R3, RZ, P0 ;  /* 0x000000ff03027208 */ /* 0x000fe40000000000 */
[----:B------:R-:W-:Y:S01]  /*8c20*/  MOV R25, R14 ;  /* 0x0000000e00197202 */ /* 0x000fe20000000f00 */
[----:B------:R-:W-:Y:S02]  /*8c30*/  FFMA.FTZ R14, R8, c[0x0][0x2d0], -R4 ;  /* 0x0000b400080e7a23 */ /* 0x000fe40000010804 */
[----:B------:R-:W-:Y:S01]  /*8c40*/  FADD.FTZ R2, -R2, R134 ;  /* 0x0000008602027221 */ /* 0x000fe20000010100 */
[----:B------:R-:W-:Y:S01]  /*8c50*/  MOV R149, R25 ;  /* 0x0000001900957202 */ /* 0x000fe20000000f00 */
[----:B------:R-:W-:Y:S02]  /*8c60*/  FFMA.FTZ R134, R34, c[0x0][0x2d0], -R4 ;  /* 0x0000b40022867a23 */ /* 0x000fe40000010804 */
[----:B------:R-:W-:Y:S02]  /*8c70*/  FMUL.FTZ R2, R2, c[0x0][0x2d0] ;  /* 0x0000b40002027a20 */ /* 0x000fe40000410000 */
[----:B------:R-:W-:Y:S02]  /*8c80*/  FADD.FTZ R4, R24, R6 ;  /* 0x0000000618047221 */ /* 0x000fe40000010000 */
[C---:B------:R-:W-:Y:S02]  /*8c90*/  FMUL.FTZ R8, R0.reuse, R160 ;  /* 0x000000a000087220 */ /* 0x040fe40000410000 */
[----:B------:R-:W1:Y:S01]  /*8ca0*/  MUFU.EX2 R2, R2 ;  /* 0x0000000200027308 */ /* 0x000e620000000800 */
[----:B------:R-:W-:Y:S02]  /*8cb0*/  FADD.FTZ R180, R23, R4 ;  /* 0x0000000417b47221 */ /* 0x000fe40000010000 */
[C---:B------:R-:W-:Y:S01]  /*8cc0*/  FMUL.FTZ R4, R0.reuse, R164 ;  /* 0x000000a400047220 */ /* 0x040fe20000410000 */
[----:B------:R-:W-:Y:S01]  /*8cd0*/  MOV R164, R11 ;  /* 0x0000000b00a47202 */ /* 0x000fe20000000f00 */
[C---:B------:R-:W-:Y:S01]  /*8ce0*/  FMUL.FTZ R24, R0.reuse, R144 ;  /* 0x0000009000187220 */ /* 0x040fe20000410000 */
[----:B------:R-:W-:Y:S01]  /*8cf0*/  MOV R144, R18 ;  /* 0x0000001200907202 */ /* 0x000fe20000000f00 */
[----:B------:R-:W-:Y:S01]  /*8d00*/  FMUL.FTZ R25, R0, R145 ;  /* 0x0000009100197220 */ /* 0x000fe20000410000 */
[----:B------:R-:W-:Y:S01]  /*8d10*/  MOV R145, R22 ;  /* 0x0000001600917202 */ /* 0x000fe20000000f00 */
[C---:B-1----:R-:W-:Y:S02]  /*8d20*/  FMUL.FTZ R10, R2.reuse, R162 ;  /* 0x000000a2020a7220 */ /* 0x042fe40000410000 */
[----:B------:R-:W3:Y:S01]  /*8d30*/  LDL R162, [R1+0x28] ;  /* 0x0000280001a27983 */ /* 0x000ee20000100800 */
[C---:B------:R-:W-:Y:S02]  /*8d40*/  FMUL.FTZ R11, R2.reuse, R163 ;  /* 0x000000a3020b7220 */ /* 0x040fe40000410000 */
[----:B--2---:R-:W-:Y:S01]  /*8d50*/  FFMA.FTZ R5, R2, R12, R7 ;  /* 0x0000000c02057223 */ /* 0x004fe20000010007 */
[----:B------:R-:W2:Y:S01]  /*8d60*/  LDL R163, [R1+0x30] ;  /* 0x0000300001a37983 */ /* 0x000ea20000100800 */
[C---:B------:R-:W-:Y:S02]  /*8d70*/  FMUL.FTZ R12, R0.reuse, R156 ;  /* 0x0000009c000c7220 */ /* 0x040fe40000410000 */
[C---:B------:R-:W-:Y:S01]  /*8d80*/  FADD.FTZ R6, R177.reuse, R5 ;  /* 0x00000005b1067221 */ /* 0x040fe20000010000 */
[----:B------:R-:W1:Y:S01]  /*8d90*/  MUFU.EX2 R156, R134 ;  /* 0x00000086009c7308 */ /* 0x000e620000000800 */
[----:B------:R-:W-:Y:S01]  /*8da0*/  FMUL.FTZ R5, R0, R165 ;  /* 0x000000a500057220 */ /* 0x000fe20000410000 */
[----:B------:R-:W-:Y:S01]  /*8db0*/  F2FP.PACK_AB R177, R177, R7 ;  /* 0x00000007b1b1723e */ /* 0x000fe200000000ff */
[----:B------:R-:W4:Y:S01]  /*8dc0*/  LDL R0, [R1+0x38] ;  /* 0x0000380001007983 */ /* 0x000f220000100800 */
[C---:B------:R-:W-:Y:S01]  /*8dd0*/  FMUL.FTZ R34, R2.reuse, R138 ;  /* 0x0000008a02227220 */ /* 0x040fe20000410000 */
[----:B------:R-:W-:Y:S01]  /*8de0*/  MOV R160, R6 ;  /* 0x0000000600a07202 */ /* 0x000fe20000000f00 */
        /* <DEDUP_REMOVED lines=13> */
[----:B------:R-:W-:Y:S01]  /*8ec0*/  FMUL.FTZ R23, R2, R151 ;  /* 0x0000009702177220 */ /* 0x000fe20000410000 */
[----:B-1----:R-:W-:Y:S01]  /*8ed0*/  F2FP.PACK_AB R179, R156, R152 ;  /* 0x000000989cb3723e */ /* 0x002fe200000000ff */
        /* <DEDUP_REMOVED lines=57> */
[----:B------:R-:W1:Y:S01]  /*9270*/  MUFU.EX2 R2, R187 ;  /* 0x000000bb00027308 */ /* 0x000e620000000800 */
[----:B---3--:R-:W3:Y:S02]  /*9280*/  LDSM.16.MT88.4 R136, [R162] ;  /* 0x00000000a288783b */ /* 0x008ee40000004200 */
[C---:B---3--:R-:W-:Y:S08]  /*9290*/  HMMA.16816.F32 R4, R176.reuse, R136, R4 ;  /* 0x00000088b004723c */ /* 0x048ff00000001804 */
[C---:B------:R-:W-:Y:S01]  /*92a0*/  HMMA.16816.F32 R8, R176.reuse, R138, R8 ;  /* 0x0000008ab008723c */ /* 0x040fe20000001808 */
[----:B--2---:R-:W2:Y:S07]  /*92b0*/  LDSM.16.MT88.4 R136, [R163] ;  /* 0x00000000a388783b */ /* 0x004eae0000004200 */
[C---:B--2---:R-:W-:Y:S08]  /*92c0*/  HMMA.16816.F32 R12, R176.reuse, R136, R12 ;  /* 0x00000088b00c723c */ /* 0x044ff0000000180c */
[C---:B------:R-:W-:Y:S01]  /*92d0*/  HMMA.16816.F32 R16, R176.reuse, R138, R16 ;  /* 0x0000008ab010723c */ /* 0x040fe20000001810 */
[----:B------:R-:W2:Y:S07]  /*92e0*/  LDSM.16.MT88.4 R136, [R148] ;  /* 0x000000009488783b */ /* 0x000eae0000004200 */
[C---:B--2---:R-:W-:Y:S08]  /*92f0*/  HMMA.16816.F32 R20, R176.reuse, R136, R20 ;  /* 0x00000088b014723c */ /* 0x044ff00000001814 */
[C---:B------:R-:W-:Y:S01]  /*9300*/  HMMA.16816.F32 R24, R176.reuse, R138, R24 ;  /* 0x0000008ab018723c */ /* 0x040fe20000001818 */
[----:B----4-:R2:W3:Y:S03]  /*9310*/  LDSM.16.MT88.4 R136, [R0] ;  /* 0x000000000088783b */ /* 0x0104e60000004200 */
[----:B--2---:R-:W-:Y:S02]  /*9320*/  FADD.FTZ R0, R133, R180 ;  /* 0x000000b485007221 */ /* 0x004fe40000010000 */
[----:B------:R-:W2:Y:S02]  /*9330*/  MUFU.EX2 R180, R161 ;  /* 0x000000a100b47308 */ /* 0x000ea40000000800 */
[----:B-1----:R-:W-:Y:S04]  /*9340*/  FADD.FTZ R0, R2, R0 ;  /* 0x0000000002007221 */ /* 0x002fe80000010000 */
[----:B------:R-:W-:Y:S04]  /*9350*/  FADD.FTZ R0, R144, R0 ;  /* 0x0000000090007221 */ /* 0x000fe80000010000 */
        /* <DEDUP_REMOVED lines=36> */
[----:B------:R-:W1:Y:S08]  /*95a0*/  LDSM.16.MT88.4 R136, [R141+0x6000] ;  /* 0x006000008d88783b */ /* 0x000e700000004200 */
[----:B------:R-:W3:Y:S01]  /*95b0*/  LDSM.16.MT88.4 R140, [R162+0x800] ;  /* 0x00080000a28c783b */ /* 0x000ee20000004200 */
        /* <DEDUP_REMOVED lines=9> */
[----:B--2---:R-:W-:Y:S05]  /*9650*/  F2FP.PACK_AB R177, R180, R181 ;  /* 0x000000b5b4b1723e */ /* 0x004fea00000000ff */
[C---:B---3--:R-:W-:Y:S02]  /*9660*/  HMMA.16816.F32 R4, R136.reuse, R140, R4 ;  /* 0x0000008c8804723c */ /* 0x048fe40000001804 */
[----:B------:R2:W-:Y:S06]  /*9670*/  MUFU.EX2 R134, R249 ;  /* 0x000000f900867308 */ /* 0x0005ec0000000800 */
[C---:B------:R-:W-:Y:S01]  /*9680*/  HMMA.16816.F32 R8, R136.reuse, R142, R8 ;  /* 0x0000008e8808723c */ /* 0x040fe20000001808 */
[----:B------:R-:W3:Y:S03]  /*9690*/  LDSM.16.MT88.4 R140, [R148+0x800] ;  /* 0x00080000948c783b */ /* 0x000ee60000004200 */
[----:B------:R-:W5:Y:S01]  /*96a0*/  MUFU.EX2 R133, R158 ;  /* 0x0000009e00857308 */ /* 0x000f620000000800 */
[----:B----4-:R-:W-:Y:S09]  /*96b0*/  MOV R251, R148 ;  /* 0x0000009400fb7202 */ /* 0x010ff20000000f00 */
[----:B------:R-:W-:Y:S01]  /*96c0*/  MUFU.EX2 R176, R167 ;  /* 0x000000a700b07308 */ /* 0x000fe20000000800 */
[----:B--2---:R-:W-:Y:S01]  /*96d0*/  MOV R249, R162 ;  /* 0x000000a200f97202 */ /* 0x004fe20000000f00 */
[C---:B-1----:R-:W-:Y:S03]  /*96e0*/  HMMA.16816.F32 R12, R136.reuse, R144, R12 ;  /* 0x00000090880c723c */ /* 0x042fe6000000180c */
[----:B-----5:R-:W-:Y:S05]  /*96f0*/  FADD.FTZ R0, R133, R0 ;  /* 0x0000000085007221 */ /* 0x020fea0000010000 */
[C---:B------:R-:W-:Y:S01]  /*9700*/  HMMA.16816.F32 R16, R136.reuse, R146, R16 ;  /* 0x000000928810723c */ /* 0x040fe20000001810 */
[----:B------:R-:W1:Y:S03]  /*9710*/  LDSM.16.MT88.4 R144, [R188+0x800] ;  /* 0x00080000bc90783b */ /* 0x000e660000004200 */
[----:B------:R-:W-:Y:S04]  /*9720*/  FADD.FTZ R0, R2, R0 ;  /* 0x0000000002007221 */ /* 0x000fe80000010000 */
[C---:B---3--:R-:W-:Y:S08]  /*9730*/  HMMA.16816.F32 R20, R136.reuse, R140, R20 ;  /* 0x0000008c8814723c */ /* 0x048ff00000001814 */
        /* <DEDUP_REMOVED lines=25> */
[----:B------:R2:W3:Y:S07]  /*98d0*/  LDSM.16.MT88.4 R140, [R162+0x6800] ;  /* 0x00680000a28c783b */ /* 0x0004ee0000004200 */
[C---:B-1----:R-:W-:Y:S04]  /*98e0*/  HMMA.16816.F32 R92, R136.reuse, R144, R92 ;  /* 0x00000090885c723c */ /* 0x042fe8000000185c */
[----:B--2---:R-:W-:Y:S04]  /*98f0*/  MOV R162, R149 ;  /* 0x0000009500a27202 */ /* 0x004fe80000000f00 */
[C---:B------:R-:W-:Y:S01]  /*9900*/  HMMA.16816.F32 R96, R136.reuse, R146, R96 ;  /* 0x000000928860723c */ /* 0x040fe20000001860 */
[----:B------:R-:W1:Y:S07]  /*9910*/  LDSM.16.MT88.4 R144, [R163+0x6800] ;  /* 0x00680000a390783b */ /* 0x000e6e0000004200 */
[C---:B---3--:R-:W-:Y:S08]  /*9920*/  HMMA.16816.F32 R100, R136.reuse, R140, R100 ;  /* 0x0000008c8864723c */ /* 0x048ff00000001864 */
[C---:B------:R-:W-:Y:S01]  /*9930*/  HMMA.16816.F32 R104, R136.reuse, R142, R104 ;  /* 0x0000008e8868723c */ /* 0x040fe20000001868 */
[----:B------:R2:W3:Y:S07]  /*9940*/  LDSM.16.MT88.4 R140, [R148+0x6800] ;  /* 0x00680000948c783b */ /* 0x0004ee0000004200 */
[C---:B-1----:R-:W-:Y:S01]  /*9950*/  HMMA.16816.F32 R108, R136.reuse, R144, R108 ;  /* 0x00000090886c723c */ /* 0x042fe2000000186c */
[----:B--2---:R1:W2:Y:S07]  /*9960*/  MUFU.EX2 R148, R250 ;  /* 0x000000fa00947308 */ /* 0x0042ae0000000800 */
[C---:B------:R-:W-:Y:S01]  /*9970*/  HMMA.16816.F32 R112, R136.reuse, R146, R112 ;  /* 0x000000928870723c */ /* 0x040fe20000001870 */
[----:B------:R-:W4:Y:S07]  /*9980*/  LDSM.16.MT88.4 R144, [R188+0x6800] ;  /* 0x00680000bc90783b */ /* 0x000f2e0000004200 */
[C---:B---3--:R-:W-:Y:S04]  /*9990*/  HMMA.16816.F32 R116, R136.reuse, R140, R116 ;  /* 0x0000008c8874723c */ /* 0x048fe80000001874 */
[----:B-1----:R-:W-:Y:S04]  /*99a0*/  MOV R250, R163 ;  /* 0x000000a300fa7202 */ /* 0x002fe80000000f00 */
[C---:B------:R-:W-:Y:S01]  /*99b0*/  HMMA.16816.F32 R120, R136.reuse, R142, R120 ;  /* 0x0000008e8878723c */ /* 0x040fe20000001878 */
[----:B------:R-:W1:Y:S03]  /*99c0*/  LDSM.16.MT88.4 R140, [R249+0x1000] ;  /* 0x00100000f98c783b */ /* 0x000e660000004200 */
[----:B--2---:R-:W-:Y:S04]  /*99d0*/  FADD.FTZ R0, R148, R0 ;  /* 0x0000000094007221 */ /* 0x004fe80000010000 */
[C---:B------:R-:W-:Y:S01]  /*99e0*/  FADD.FTZ R0, R134.reuse, R0 ;  /* 0x0000000086007221 */ /* 0x040fe20000010000 */
[C---:B----4-:R-:W-:Y:S08]  /*99f0*/  HMMA.16816.F32 R124, R136.reuse, R144, R124 ;  /* 0x00000090887c723c */ /* 0x050ff0000000187c */
[----:B------:R-:W-:Y:S01]  /*9a00*/  HMMA.16816.F32 R128, R136, R146, R128 ;  /* 0x000000928880723c */ /* 0x000fe20000001880 */
[----:B------:R-:W2:Y:S06]  /*9a10*/  LDSM.16.MT88.4 R144, [R250+0x1000] ;  /* 0x00100000fa90783b */ /* 0x000eac0000004200 */
[----:B------:R-:W-:Y:S02]  /*9a20*/  F2FP.PACK_AB R138, R134, R148 ;  /* 0x00000094868a723e */ /* 0x000fe400000000ff */
[----:B------:R-:W3:Y:S01]  /*9a30*/  LDSM.16.MT88.4 R148, [R251+0x1000] ;  /* 0x00100000fb94783b */ /* 0x000ee20000004200 */
[----:B------:R-:W-:Y:S02]  /*9a40*/  MUFU.EX2 R134, R165 ;  /* 0x000000a500867308 */ /* 0x000fe40000000800 */
[----:B------:R-:W-:Y:S02]  /*9a50*/  F2FP.PACK_AB R136, R2, R133 ;  /* 0x000000850288723e */ /* 0x000fe400000000ff */
[----:B------:R-:W-:Y:S02]  /*9a60*/  F2FP.PACK_AB R137, R189, R190 ;  /* 0x000000bebd89723e */ /* 0x000fe400000000ff */
[----:B------:R-:W-:Y:S04]  /*9a70*/  F2FP.PACK_AB R139, R248, R191 ;  /* 0x000000bff88b723e */ /* 0x000fe800000000ff */
[----:B------:R-:W4:Y:S03]  /*9a80*/  MUFU.EX2 R2, R162 ;  /* 0x000000a200027308 */ /* 0x000f260000000800 */
[C---:B-1----:R-:W-:Y:S07]  /*9a90*/  HMMA.16816.F32 R4, R136.reuse, R140, R4 ;  /* 0x0000008c8804723c */ /* 0x042fee0000001804 */
[----:B------:R-:W1:Y:S01]  /*9aa0*/  MUFU.EX2 R133, R166 ;  /* 0x000000a600857308 */ /* 0x000e620000000800 */
[C---:B------:R-:W-:Y:S01]  /*9ab0*/  HMMA.16816.F32 R8, R136.reuse, R142, R8 ;  /* 0x0000008e8808723c */ /* 0x040fe20000001808 */
[----:B------:R-:W5:Y:S07]  /*9ac0*/  LDSM.16.MT88.4 R140, [R188+0x1000] ;  /* 0x00100000bc8c783b */ /* 0x000f6e0000004200 */
[C---:B--2---:R-:W-:Y:S04]  /*9ad0*/  HMMA.16816.F32 R12, R136.reuse, R144, R12 ;  /* 0x00000090880c723c */ /* 0x044fe8000000180c */
[----:B----4-:R-:W-:Y:S04]  /*9ae0*/  FADD.FTZ R0, R2, R0 ;  /* 0x0000000002007221 */ /* 0x010fe80000010000 */
[C---:B------:R-:W-:Y:S01]  /*9af0*/  FADD.FTZ R0, R176.reuse, R0 ;  /* 0x00000000b0007221 */ /* 0x040fe20000010000 */
[C---:B------:R-:W-:Y:S01]  /*9b00*/  HMMA.16816.F32 R16, R136.reuse, R146, R16 ;  /* 0x000000928810723c */ /* 0x040fe20000001810 */
[----:B------:R-:W2:Y:S02]  /*9b10*/  LDSM.16.MT88.4 R144, [R249+0x3000] ;  /* 0x00300000f990783b */ /* 0x000ea40000004200 */
[----:B------:R-:W-:Y:S01]  /*9b20*/  F2FP.PACK_AB R176, R176, R2 ;  /* 0x00000002b0b0723e */ /* 0x000fe200000000ff */
[----:B------:R-:W-:Y:S02]  /*9b30*/  FADD.FTZ R2, R152, R160 ;  /* 0x000000a098027221 */ /* 0x000fe40000010000 */
[----:B-1----:R-:W-:Y:S02]  /*9b40*/  FADD.FTZ R0, R133, R0 ;  /* 0x0000000085007221 */ /* 0x002fe40000010000 */
[C---:B---3--:R-:W-:Y:S01]  /*9b50*/  HMMA.16816.F32 R20, R136.reuse, R148, R20 ;  /* 0x000000948814723c */ /* 0x048fe20000001814 */
[----:B------:R-:W-:Y:S03]  /*9b60*/  LDSM.16.MT88.4 R160, [R249+0x1800] ;  /* 0x00180000f9a0783b */ /* 0x000fe60000004200 */
[C---:B------:R-:W-:Y:S01]  /*9b70*/  FADD.FTZ R0, R178.reuse, R0 ;  /* 0x00000000b2007221 */ /* 0x040fe20000010000 */
[----:B------:R-:W-:Y:S02]  /*9b80*/  F2FP.PACK_AB R178, R178, R133 ;  /* 0x00000085b2b2723e */ /* 0x000fe400000000ff */
[----:B------:R-:W1:Y:S01]  /*9b90*/  MUFU.EX2 R133, R164 ;  /* 0x000000a400857308 */ /* 0x000e620000000800 */
[C---:B------:R-:W-:Y:S01]  /*9ba0*/  HMMA.16816.F32 R24, R136.reuse, R150, R24 ;  /* 0x000000968818723c */ /* 0x040fe20000001818 */
[----:B------:R-:W3:Y:S07]  /*9bb0*/  LDSM.16.MT88.4 R148, [R250+0x3000] ;  /* 0x00300000fa94783b */ /* 0x000eee0000004200 */
[C---:B-----5:R-:W-:Y:S01]  /*9bc0*/  HMMA.16816.F32 R28, R136.reuse, R140, R28 ;  /* 0x0000008c881c723c */ /* 0x060fe2000000181c */
[----:B------:R-:W-:Y:S07]  /*9bd0*/  LDSM.16.MT88.4 R152, [R250+0x1800] ;  /* 0x00180000fa98783b */ /* 0x000fee0000004200 */
[C---:B------:R-:W-:Y:S01]  /*9be0*/  HMMA.16816.F32 R32, R136.reuse, R142, R32 ;  /* 0x0000008e8820723c */ /* 0x040fe20000001820 */
[----:B------:R-:W4:Y:S03]  /*9bf0*/  LDSM.16.MT88.4 R140, [R251+0x3000] ;  /* 0x00300000fb8c783b */ /* 0x000f260000004200 */
[----:B-1----:R-:W-:Y:S04]  /*9c00*/  F2FP.PACK_AB R179, R133, R134 ;  /* 0x0000008685b3723e */ /* 0x002fe800000000ff */
[C---:B--2---:R-:W-:Y:S01]  /*9c10*/  HMMA.16816.F32 R36, R136.reuse, R144, R36 ;  /* 0x000000908824723c */ /* 0x044fe20000001824 */
[----:B------:R1:W-:Y:S04]  /*9c20*/  STL [R1+0x78], R0 ;  /* 0x0000780001007387 */ /* 0x0003e80000100800 */
[----:B------:R-:W2:Y:S03]  /*9c30*/  LDL R187, [R1+0x80] ;  /* 0x0000800001bb7983 */ /* 0x000ea60000100800 */
[C---:B------:R-:W-:Y:S01]  /*9c40*/  HMMA.16816.F32 R40, R136.reuse, R146, R40 ;  /* 0x000000928828723c */ /* 0x040fe20000001828 */
[----:B------:R-:W5:Y:S07]  /*9c50*/  LDSM.16.MT88.4 R144, [R188+0x3000] ;  /* 0x00300000bc90783b */ /* 0x000f6e0000004200 */
[C---:B---3--:R-:W-:Y:S01]  /*9c60*/  HMMA.16816.F32 R44, R136.reuse, R148, R44 ;  /* 0x00000094882c723c */ /* 0x048fe2000000182c */
[----:B------:R-:W2:Y:S07]  /*9c70*/  LDL.LU R186, [R1+0x10] ;  /* 0x0000100001ba7983 */ /* 0x000eae0000300800 */
[C---:B------:R-:W-:Y:S01]  /*9c80*/  HMMA.16816.F32 R48, R136.reuse, R150, R48 ;  /* 0x000000968830723c */ /* 0x040fe20000001830 */
[----:B------:R-:W3:Y:S03]  /*9c90*/  LDSM.16.MT88.4 R148, [R249+0x5000] ;  /* 0x00500000f994783b */ /* 0x000ee60000004200 */
[----:B-1----:R-:W-:Y:S04]  /*9ca0*/  FADD.FTZ R0, R156, R2 ;  /* 0x000000029c007221 */ /* 0x002fe80000010000 */
[C---:B----4-:R-:W-:Y:S04]  /*9cb0*/  HMMA.16816.F32 R52, R136.reuse, R140, R52 ;  /* 0x0000008c8834723c */ /* 0x050fe80000001834 */
[----:B------:R-:W-:Y:S04]  /*9cc0*/  FADD.FTZ R0, R185, R0 ;  /* 0x00000000b9007221 */ /* 0x000fe80000010000 */
[C---:B------:R-:W-:Y:S01]  /*9cd0*/  HMMA.16816.F32 R56, R136.reuse, R142, R56 ;  /* 0x0000008e8838723c */ /* 0x040fe20000001838 */
[----:B------:R-:W1:Y:S03]  /*9ce0*/  LDSM.16.MT88.4 R140, [R250+0x5000] ;  /* 0x00500000fa8c783b */ /* 0x000e660000004200 */
[----:B------:R-:W-:Y:S04]  /*9cf0*/  FADD.FTZ R0, R182, R0 ;  /* 0x00000000b6007221 */ /* 0x000fe80000010000 */
[----:B------:R-:W-:Y:S01]  /*9d00*/  FADD.FTZ R0, R183, R0 ;  /* 0x00000000b7007221 */ /* 0x000fe20000010000 */
[C---:B-----5:R-:W-:Y:S03]  /*9d10*/  HMMA.16816.F32 R60, R136.reuse, R144, R60 ;  /* 0x00000090883c723c */ /* 0x060fe6000000183c */
[----:B------:R-:W-:Y:S04]  /*9d20*/  FADD.FTZ R0, R184, R0 ;  /* 0x00000000b8007221 */ /* 0x000fe80000010000 */
[----:B------:R-:W-:Y:S01]  /*9d30*/  FADD.FTZ R0, R190, R0 ;  /* 0x00000000be007221 */ /* 0x000fe20000010000 */
[C---:B------:R-:W-:Y:S01]  /*9d40*/  HMMA.16816.F32 R64, R136.reuse, R146, R64 ;  /* 0x000000928840723c */ /* 0x040fe20000001840 */
[----:B------:R-:W4:Y:S03]  /*9d50*/  LDSM.16.MT88.4 R144, [R251+0x5000] ;  /* 0x00500000fb90783b */ /* 0x000f260000004200 */
[----:B------:R-:W-:Y:S04]  /*9d60*/  FADD.FTZ R0, R189, R0 ;  /* 0x00000000bd007221 */ /* 0x000fe80000010000 */
[C---:B---3--:R-:W-:Y:S04]  /*9d70*/  HMMA.16816.F32 R68, R136.reuse, R148, R68 ;  /* 0x000000948844723c */ /* 0x048fe80000001844 */
[----:B------:R-:W-:Y:S04]  /*9d80*/  FADD.FTZ R0, R191, R0 ;  /* 0x00000000bf007221 */ /* 0x000fe80000010000 */
[C---:B------:R-:W-:Y:S01]  /*9d90*/  HMMA.16816.F32 R72, R136.reuse, R150, R72 ;  /* 0x000000968848723c */ /* 0x040fe20000001848 */
[----:B------:R-:W3:Y:S03]  /*9da0*/  LDSM.16.MT88.4 R148, [R188+0x5000] ;  /* 0x00500000bc94783b */ /* 0x000ee60000004200 */
[----:B------:R-:W-:Y:S04]  /*9db0*/  FADD.FTZ R0, R248, R0 ;  /* 0x00000000f8007221 */ /* 0x000fe80000010000 */
[C---:B-1----:R-:W-:Y:S04]  /*9dc0*/  HMMA.16816.F32 R76, R136.reuse, R140, R76 ;  /* 0x0000008c884c723c */ /* 0x042fe8000000184c */
[----:B------:R-:W-:Y:S04]  /*9dd0*/  FADD.FTZ R0, R181, R0 ;  /* 0x00000000b5007221 */ /* 0x000fe80000010000 */
[C---:B------:R-:W-:Y:S01]  /*9de0*/  HMMA.16816.F32 R80, R136.reuse, R142, R80 ;  /* 0x0000008e8850723c */ /* 0x040fe20000001850 */
[----:B------:R-:W1:Y:S03]  /*9df0*/  LDSM.16.MT88.4 R140, [R249+0x7000] ;  /* 0x00700000f98c783b */ /* 0x000e660000004200 */
[----:B------:R-:W-:Y:S04]  /*9e00*/  FADD.FTZ R0, R180, R0 ;  /* 0x00000000b4007221 */ /* 0x000fe80000010000 */
[----:B------:R-:W-:Y:S01]  /*9e10*/  FADD.FTZ R0, R134, R0 ;  /* 0x0000000086007221 */ /* 0x000fe20000010000 */
[C---:B----4-:R-:W-:Y:S03]  /*9e20*/  HMMA.16816.F32 R84, R136.reuse, R144, R84 ;  /* 0x000000908854723c */ /* 0x050fe60000001854 */
[----:B------:R-:W-:Y:S01]  /*9e30*/  FADD.FTZ R0, R133, R0 ;  /* 0x0000000085007221 */ /* 0x000fe20000010000 */
[----:B------:R-:W-:Y:S02]  /*9e40*/  MOV R133, R132 ;  /* 0x0000008400857202 */ /* 0x000fe40000000f00 */
[----:B------:R-:W-:Y:S02]  /*9e50*/  MOV R134, R3 ;  /* 0x0000000300867202 */ /* 0x000fe40000000f00 */
[C---:B------:R-:W-:Y:S01]  /*9e60*/  HMMA.16816.F32 R88, R136.reuse, R146, R88 ;  /* 0x000000928858723c */ /* 0x040fe20000001858 */
[----:B------:R-:W4:Y:S07]  /*9e70*/  LDSM.16.MT88.4 R144, [R250+0x7000] ;  /* 0x00700000fa90783b */ /* 0x000f2e0000004200 */
[C---:B---3--:R-:W-:Y:S08]  /*9e80*/  HMMA.16816.F32 R92, R136.reuse, R148, R92 ;  /* 0x00000094885c723c */ /* 0x048ff0000000185c */
[C---:B------:R-:W-:Y:S01]  /*9e90*/  HMMA.16816.F32 R96, R136.reuse, R150, R96 ;  /* 0x000000968860723c */ /* 0x040fe20000001860 */
[----:B------:R-:W3:Y:S07]  /*9ea0*/  LDSM.16.MT88.4 R148, [R251+0x7000] ;  /* 0x00700000fb94783b */ /* 0x000eee0000004200 */
[C---:B-1----:R-:W-:Y:S08]  /*9eb0*/  HMMA.16816.F32 R100, R136.reuse, R140, R100 ;  /* 0x0000008c8864723c */ /* 0x042ff00000001864 */
[C---:B------:R-:W-:Y:S01]  /*9ec0*/  HMMA.16816.F32 R104, R136.reuse, R142, R104 ;  /* 0x0000008e8868723c */ /* 0x040fe20000001868 */
[----:B------:R-:W1:Y:S07]  /*9ed0*/  LDSM.16.MT88.4 R140, [R188+0x7000] ;  /* 0x00700000bc8c783b */ /* 0x000e6e0000004200 */
[C---:B----4-:R-:W-:Y:S08]  /*9ee0*/  HMMA.16816.F32 R108, R136.reuse, R144, R108 ;  /* 0x00000090886c723c */ /* 0x050ff0000000186c */
[C---:B------:R-:W-:Y:S01]  /*9ef0*/  HMMA.16816.F32 R112, R136.reuse, R146, R112 ;  /* 0x000000928870723c */ /* 0x040fe20000001870 */
[----:B------:R-:W4:Y:S07]  /*9f00*/  LDSM.16.MT88.4 R144, [R251+0x1800] ;  /* 0x00180000fb90783b */ /* 0x000f2e0000004200 */
        /* <DEDUP_REMOVED lines=8> */
[----:B------:R-:W5:Y:S07]  /*9f90*/  LDSM.16.MT88.4 R8, [R250+0x3800] ;  /* 0x00380000fa08783b */ /* 0x000f6e0000004200 */
[C---:B------:R-:W-:Y:S01]  /*9fa0*/  HMMA.16816.F32 R156, R176.reuse, R152, R12 ;  /* 0x00000098b09c723c */ /* 0x040fe2000000180c */
[----:B------:R-:W3:Y:S07]  /*9fb0*/  LDSM.16.MT88.4 R12, [R251+0x3800] ;  /* 0x00380000fb0c783b */ /* 0x000eee0000004200 */
[C---:B------:R-:W-:Y:S01]  /*9fc0*/  HMMA.16816.F32 R152, R176.reuse, R154, R16 ;  /* 0x0000009ab098723c */ /* 0x040fe20000001810 */
[----:B------:R-:W5:Y:S07]  /*9fd0*/  LDSM.16.MT88.4 R16, [R188+0x3800] ;  /* 0x00380000bc10783b */ /* 0x000f6e0000004200 */
[C---:B----4-:R-:W-:Y:S08]  /*9fe0*/  HMMA.16816.F32 R148, R176.reuse, R144, R20 ;  /* 0x00000090b094723c */ /* 0x050ff00000001814 */
[C---:B------:R-:W-:Y:S08]  /*9ff0*/  HMMA.16816.F32 R144, R176.reuse, R146, R24 ;  /* 0x00000092b090723c */ /* 0x040ff00000001818 */
[C---:B-1----:R-:W-:Y:S08]  /*a000*/  HMMA.16816.F32 R140, R176.reuse, R136, R28 ;  /* 0x00000088b08c723c */ /* 0x042ff0000000181c */
[C---:B------:R-:W-:Y:S08]  /*a010*/  HMMA.16816.F32 R136, R176.reuse, R138, R32 ;  /* 0x0000008ab088723c */ /* 0x040ff00000001820 */
[C---:B---3--:R-:W-:Y:S08]  /*a020*/  HMMA.16816.F32 R36, R176.reuse, R4, R36 ;  /* 0x00000004b024723c */ /* 0x048ff00000001824 */
[C---:B------:R-:W-:Y:S01]  /*a030*/  HMMA.16816.F32 R40, R176.reuse, R6, R40 ;  /* 0x00000006b028723c */ /* 0x040fe20000001828 */
[----:B------:R-:W1:Y:S07]  /*a040*/  LDSM.16.MT88.4 R4, [R249+0x5800] ;  /* 0x00580000f904783b */ /* 0x000e6e0000004200 */
[C---:B-----5:R-:W-:Y:S08]  /*a050*/  HMMA.16816.F32 R44, R176.reuse, R8, R44 ;  /* 0x00000008b02c723c */ /* 0x060ff0000000182c */
[C---:B------:R-:W-:Y:S01]  /*a060*/  HMMA.16816.F32 R48, R176.reuse, R10, R48 ;  /* 0x0000000ab030723c */ /* 0x040fe20000001830 */
[----:B------:R-:W3:Y:S07]  /*a070*/  LDSM.16.MT88.4 R8, [R250+0x5800] ;  /* 0x00580000fa08783b */ /* 0x000eee0000004200 */
[C---:B------:R-:W-:Y:S08]  /*a080*/  HMMA.16816.F32 R52, R176.reuse, R12, R52 ;  /* 0x0000000cb034723c */ /* 0x040ff00000001834 */
[C---:B------:R-:W-:Y:S01]  /*a090*/  HMMA.16816.F32 R56, R176.reuse, R14, R56 ;  /* 0x0000000eb038723c */ /* 0x040fe20000001838 */
[----:B------:R-:W4:Y:S07]  /*a0a0*/  LDSM.16.MT88.4 R12, [R251+0x5800] ;  /* 0x00580000fb0c783b */ /* 0x000f2e0000004200 */
[C---:B------:R-:W-:Y:S08]  /*a0b0*/  HMMA.16816.F32 R60, R176.reuse, R16, R60 ;  /* 0x00000010b03c723c */ /* 0x040ff0000000183c */
[C---:B------:R-:W-:Y:S01]  /*a0c0*/  HMMA.16816.F32 R64, R176.reuse, R18, R64 ;  /* 0x00000012b040723c */ /* 0x040fe20000001840 */
[----:B------:R-:W5:Y:S02]  /*a0d0*/  LDSM.16.MT88.4 R16, [R188+0x5800] ;  /* 0x00580000bc10783b */ /* 0x000f640000004200 */
[C---:B--2---:R-:W-:Y:S02]  /*a0e0*/  ISETP.GT.AND P0, PT, R186.reuse, R187, PT ;  /* 0x000000bbba00720c */ /* 0x044fe40003f04270 */
[----:B------:R-:W-:Y:S03]  /*a0f0*/  IADD3 R2, R186, -0x1, RZ ;  /* 0xffffffffba027810 */ /* 0x000fe60007ffe0ff */
[C---:B-1----:R-:W-:Y:S02]  /*a100*/  HMMA.16816.F32 R68, R176.reuse, R4, R68 ;  /* 0x00000004b044723c */ /* 0x042fe40000001844 */
[----:B------:R-:W-:Y:S04]  /*a110*/  STL [R1+0x60], R2 ;  /* 0x0000600201007387 */ /* 0x000fe80000100800 */
[----:B------:R1:W-:Y:S02]  /*a120*/  STL [R1+0x74], R0 ;  /* 0x0000740001007387 */ /* 0x0003e40000100800 */
[C---:B------:R-:W-:Y:S02]  /*a130*/  HMMA.16816.F32 R72, R176.reuse, R6, R72 ;  /* 0x00000006b048723c */ /* 0x040fe40000001848 */
[----:B------:R-:W2:Y:S06]  /*a140*/  LDSM.16.MT88.4 R4, [R249+0x7800] ;  /* 0x00780000f904783b */ /* 0x000eac0000004200 */
[C---:B---3--:R-:W-:Y:S08]  /*a150*/  HMMA.16816.F32 R76, R176.reuse, R8, R76 ;  /* 0x00000008b04c723c */ /* 0x048ff0000000184c */
[C---:B------:R-:W-:Y:S01]  /*a160*/  HMMA.16816.F32 R80, R176.reuse, R10, R80 ;  /* 0x0000000ab050723c */ /* 0x040fe20000001850 */
[----:B------:R-:W3:Y:S03]  /*a170*/  LDSM.16.MT88.4 R8, [R250+0x7800] ;  /* 0x00780000fa08783b */ /* 0x000ee60000004200 */
[----:B-1----:R-:W-:Y:S04]  /*a180*/  MOV R0, R2 ;  /* 0x0000000200007202 */ /* 0x002fe80000000f00 */
[C---:B----4-:R-:W-:Y:S01]  /*a190*/  HMMA.16816.F32 R84, R176.reuse, R12, R84 ;  /* 0x0000000cb054723c */ /* 0x050fe20000001854 */
[----:B------:R-:W-:Y:S07]  /*a1a0*/  STL [R1+0x10], R0 ;  /* 0x0000100001007387 */ /* 0x000fee0000100800 */
[C---:B------:R-:W-:Y:S01]  /*a1b0*/  HMMA.16816.F32 R88, R176.reuse, R14, R88 ;  /* 0x0000000eb058723c */ /* 0x040fe20000001858 */
[----:B------:R-:W1:Y:S07]  /*a1c0*/  LDSM.16.MT88.4 R12, [R251+0x7800] ;  /* 0x00780000fb0c783b */ /* 0x000e6e0000004200 */
[C---:B-----5:R-:W-:Y:S08]  /*a1d0*/  HMMA.16816.F32 R92, R176.reuse, R16, R92 ;  /* 0x00000010b05c723c */ /* 0x060ff0000000185c */
[C---:B------:R-:W-:Y:S01]  /*a1e0*/  HMMA.16816.F32 R96, R176.reuse, R18, R96 ;  /* 0x00000012b060723c */ /* 0x040fe20000001860 */
[----:B------:R-:W4:Y:S07]  /*a1f0*/  LDSM.16.MT88.4 R16, [R188+0x7800] ;  /* 0x00780000bc10783b */ /* 0x000f2e0000004200 */
[C---:B--2---:R-:W-:Y:S08]  /*a200*/  HMMA.16816.F32 R100, R176.reuse, R4, R100 ;  /* 0x00000004b064723c */ /* 0x044ff00000001864 */
[C---:B------:R-:W-:Y:S08]  /*a210*/  HMMA.16816.F32 R104, R176.reuse, R6, R104 ;  /* 0x00000006b068723c */ /* 0x040ff00000001868 */
[C---:B---3--:R-:W-:Y:S08]  /*a220*/  HMMA.16816.F32 R108, R176.reuse, R8, R108 ;  /* 0x00000008b06c723c */ /* 0x048ff0000000186c */
[C---:B------:R-:W-:Y:S08]  /*a230*/  HMMA.16816.F32 R112, R176.reuse, R10, R112 ;  /* 0x0000000ab070723c */ /* 0x040ff00000001870 */
[C---:B-1----:R-:W-:Y:S08]  /*a240*/  HMMA.16816.F32 R116, R176.reuse, R12, R116 ;  /* 0x0000000cb074723c */ /* 0x042ff00000001874 */
[C---:B------:R-:W-:Y:S08]  /*a250*/  HMMA.16816.F32 R120, R176.reuse, R14, R120 ;  /* 0x0000000eb078723c */ /* 0x040ff00000001878 */
[C---:B----4-:R-:W-:Y:S07]  /*a260*/  HMMA.16816.F32 R124, R176.reuse, R16, R124 ;  /* 0x00000010b07c723c */ /* 0x050fee000000187c */
[----:B------:R-:W-:Y:S01]  /*a270*/  MOV R16, R3 ;  /* 0x0000000300107202 */ /* 0x000fe20000000f00 */
[----:B------:R-:W-:Y:S01]  /*a280*/  HMMA.16816.F32 R128, R176, R18, R128 ;  /* 0x00000012b080723c */ /* 0x000fe20000001880 */
[----:B------:R-:W-:-:S07]  /*a290*/  @P0 BRA `(.L_x_534) ;  /* 0xffffbae000000947 */ /* 0x000fce000383ffff */
.L_x_523:
[----:B-1----:R-:W2:Y:S02]  /*a2a0*/  LDL R0, [R1+0x60] ;  /* 0x0000600001007983 */ /* 0x002ea40000100800 */
[----:B--2---:R-:W-:-:S13]  /*a2b0*/  ISETP.GE.AND P0, PT, R0, RZ, PT ;  /* 0x000000ff0000720c */ /* 0x004fda0003f06270 */
[----:B------:R-:W-:Y:S05]  /*a2c0*/  @!P0 BRA `(.L_x_535) ;  /* 0x0000402000008947 */ /* 0x000fea0003800000 */
[----:B------:R-:W-:Y:S02]  /*a2d0*/  MOV R134, R16 ;  /* 0x0000001000867202 */ /* 0x000fe40000000f00 */
[----:B------:R-:W-:Y:S02]  /*a2e0*/  MOV R133, R132 ;  /* 0x0000008400857202 */ /* 0x000fe40000000f00 */
.L_x_542:
[----:B------:R-:W2:Y:S01]  /*a2f0*/  LDL R8, [R1+0x5c] ;  /* 0x00005c0001087983 */ /* 0x000ea20000100800 */
[----:B------:R-:W-:Y:S04]  /*a300*/  DEPBAR.LE SB0, 0x0 ;  /* 0x000080000000791a */ /* 0x000fe80000000000 */
[----:B------:R-:W3:Y:S01]  /*a310*/  LDL R12, [R1+0x58] ;  /* 0x00005800010c7983 */ /* 0x000ee20000100800 */
[C---:B------:R-:W-:Y:S01]  /*a320*/  IADD3 R20, R135.reuse, 0x6000, RZ ;  /* 0x0000600087147810 */ /* 0x040fe20007ffe0ff */
[----:B------:R-:W-:Y:S01]  /*a330*/  WARPSYNC 0xffffffff ;  /* 0xffffffff00007948 */ /* 0x000fe20003800000 */
[C---:B------:R-:W-:Y:S01]  /*a340*/  IADD3 R21, R135.reuse, 0x5000, RZ ;  /* 0x0000500087157810 */ /* 0x040fe20007ffe0ff */
[----:B------:R-:W4:Y:S01]  /*a350*/  LDL.64 R6, [R1+0xa0] ;  /* 0x0000a00001067983 */ /* 0x000f220000100a00 */
[C---:B------:R-:W-:Y:S02]  /*a360*/  IADD3 R249, R135.reuse, 0x3800, RZ ;  /* 0x0000380087f97810 */ /* 0x040fe40007ffe0ff */
[C---:B------:R-:W-:Y:S01]  /*a370*/  IADD3 R248, R135.reuse, 0x3000, RZ ;  /* 0x0000300087f87810 */ /* 0x040fe20007ffe0ff */
[----:B------:R-:W5:Y:S01]  /*a380*/  LDL R5, [R1+0xac] ;  /* 0x0000ac0001057983 */ /* 0x000f620000100800 */
[----:B------:R-:W-:Y:S03]  /*a390*/  IADD3 R132, R135, 0x2800, RZ ;  /* 0x0000280087847810 */ /* 0x000fe60007ffe0ff */
[----:B------:R-:W5:Y:S04]  /*a3a0*/  LDL R15, [R1+0xe8] ;  /* 0x0000e800010f7983 */ /* 0x000f680000100800 */
[----:B------:R-:W5:Y:S04]  /*a3b0*/  LDL R14, [R1+0x70] ;  /* 0x00007000010e7983 */ /* 0x000f680000100800 */
[----:B------:R-:W5:Y:S04]  /*a3c0*/  LDL R13, [R1+0xec] ;  /* 0x0000ec00010d7983 */ /* 0x000f680000100800 */
[----:B------:R-:W-:Y:S06]  /*a3d0*/  BAR.SYNC.DEFER_BLOCKING 0x0 ;  /* 0x0000000000007b1d */ /* 0x000fec0000010000 */
[----:B------:R-:W1:Y:S04]  /*a3e0*/  LDSM.16.M88.4 R16, [R252+0x800] ;  /* 0x00080000fc10783b */ /* 0x000e680000000200 */
[----:B------:R-:W1:Y:S04]  /*a3f0*/  LDSM.16.M88.4 R24, [R252+0x1000] ;  /* 0x00100000fc18783b */ /* 0x000e680000000200 */
[----:B------:R-:W1:Y:S04]  /*a400*/  LDSM.16.M88.4 R32, [R252+0x1800] ;  /* 0x00180000fc20783b */ /* 0x000e680000000200 */
[----:B------:R-:W1:Y:S04]  /*a410*/  LDSM.16.M88.4 R176, [R135] ;  /* 0x0000000087b0783b */ /* 0x000e680000000200 */
[----:B------:R-:W1:Y:S04]  /*a420*/  LDSM.16.M88.4 R180, [R135+0x800] ;  /* 0x0008000087b4783b */ /* 0x000e680000000200 */
[----:B------:R-:W1:Y:S04]  /*a430*/  LDSM.16.M88.4 R184, [R135+0x1000] ;  /* 0x0010000087b8783b */ /* 0x000e680000000200 */
[----:B------:R-:W1:Y:S04]  /*a440*/  LDSM.16.M88.4 R188, [R135+0x1800] ;  /* 0x0018000087bc783b */ /* 0x000e680000000200 */
[----:B----4-:R-:W4:Y:S01]  /*a450*/  LDL R7, [R1+0x68] ;  /* 0x0000680001077983 */ /* 0x010f220000100800 */
[----:B--2---:R-:W-:Y:S01]  /*a460*/  SHF.R.S32.HI R0, RZ, 0x1f, R8 ;  /* 0x0000001fff007819 */ /* 0x004fe20000011408 */
[----:B------:R-:W-:Y:S01]  /*a470*/  IMAD.WIDE.U32 R2, R8, c[0x0][0x208], RZ ;  /* 0x0000820008027a25 */ /* 0x000fe200078e00ff */
[----:B---3--:R-:W-:Y:S03]  /*a480*/  SHF.R.S32.HI R4, RZ, 0x1f, R12 ;  /* 0x0000001fff047819 */ /* 0x008fe6000001140c */
[----:B------:R-:W-:Y:S02]  /*a490*/  IMAD R0, R0, c[0x0][0x208], RZ ;  /* 0x0000820000007a24 */ /* 0x000fe400078e02ff */
[----:B------:R-:W-:Y:S02]  /*a4a0*/  IMAD R4, R4, c[0x0][0x218], RZ ;  /* 0x0000860004047a24 */ /* 0x000fe400078e02ff */
[----:B------:R-:W-:Y:S02]  /*a4b0*/  IMAD R0, R8, c[0x0][0x20c], R0 ;  /* 0x0000830008007a24 */ /* 0x000fe400078e0200 */
[----:B------:R-:W2:Y:S01]  /*a4c0*/  LDSM.16.M88.4 R8, [R252] ;  /* 0x00000000fc08783b */ /* 0x000ea20000000200 */
[----:B------:R-:W-:Y:S01]  /*a4d0*/  IMAD R4, R12, c[0x0][0x21c], R4 ;  /* 0x000087000c047a24 */ /* 0x000fe200078e0204 */
[C---:B-----5:R-:W-:Y:S01]  /*a4e0*/  SHF.L.U64.HI R29, R14.reuse, 0x1, R15 ;  /* 0x000000010e1d7819 */ /* 0x060fe2000001020f */
[----:B------:R-:W-:Y:S02]  /*a4f0*/  IMAD.IADD R3, R3, 0x1, R0 ;  /* 0x0000000103037824 */ /* 0x000fe400078e0200 */
[----:B------:R-:W-:Y:S02]  /*a500*/  IMAD.SHL.U32 R251, R14, 0x2, RZ ;  /* 0x000000020efb7824 */ /* 0x000fe400078e00ff */
[----:B------:R-:W-:Y:S05]  /*a510*/  IMAD.WIDE.U32 R2, R12, c[0x0][0x218], R2 ;  /* 0x000086000c027a25 */ /* 0x000fea00078e0002 */
[----:B------:R-:W-:Y:S02]  /*a520*/  IADD3 R0, P0, R6, R2, RZ ;  /* 0x0000000206007210 */ /* 0x000fe40007f1e0ff */
[----:B------:R-:W-:Y:S02]  /*a530*/  IADD3 R2, R135, 0x7000, RZ ;  /* 0x0000700087027810 */ /* 0x000fe40007ffe0ff */
[----:B------:R-:W-:Y:S02]  /*a540*/  IADD3.X R4, R5, R3, R4, P0, !PT ;  /* 0x0000000305047210 */ /* 0x000fe400007fe404 */
[C---:B------:R-:W-:Y:S04]  /*a550*/  LEA R12, P0, R0.reuse, c[0x0][0x1f8], 0x1 ;  /* 0x00007e00000c7a11 */ /* 0x040fe800078008ff */
[----:B------:R-:W-:Y:S02]  /*a560*/  LEA.HI.X R4, R0, c[0x0][0x1fc], R4, 0x1, P0 ;  /* 0x00007f0000047a11 */ /* 0x000fe400000f0c04 */
[C---:B------:R-:W-:Y:S05]  /*a570*/  IADD3 R0, R135.reuse, 0x7800, RZ ;  /* 0x0000780087007810 */ /* 0x040fea0007ffe0ff */
[----:B------:R3:W-:Y:S04]  /*a580*/  STL [R1+0x1c], R0 ;  /* 0x00001c0001007387 */ /* 0x0007e80000100800 */
[----:B------:R-:W5:Y:S04]  /*a590*/  LDL R6, [R1+0xf0] ;  /* 0x0000f00001067983 */ /* 0x000f680000100800 */
[----:B------:R1:W-:Y:S04]  /*a5a0*/  STL [R1+0x18], R2 ;  /* 0x0000180201007387 */ /* 0x0003e80000100800 */
[----:B------:R-:W5:Y:S04]  /*a5b0*/  LDL R5, [R1+0x6c] ;  /* 0x00006c0001057983 */ /* 0x000f680000100800 */
[----:B------:R-:W2:Y:S01]  /*a5c0*/  LDL R3, [R1+0xf4] ;  /* 0x0000f40001037983 */ /* 0x000ea20000100800 */
[C---:B---3--:R-:W-:Y:S05]  /*a5d0*/  IADD3 R0, R135.reuse, 0x6800, RZ ;  /* 0x0000680087007810 */ /* 0x048fea0007ffe0ff */
[----:B------:R3:W-:Y:S04]  /*a5e0*/  STL [R1+0x14], R0 ;  /* 0x0000140001007387 */ /* 0x0007e80000100800 */
[----:B-1----:R-:W2:Y:S04]  /*a5f0*/  LDL R2, [R1+0x54] ;  /* 0x0000540001027983 */ /* 0x002ea80000100800 */
[----:B------:R1:W-:Y:S01]  /*a600*/  STL [R1+0x10], R20 ;  /* 0x0000101401007387 */ /* 0x0003e20000100800 */
[C---:B---3--:R-:W-:Y:S05]  /*a610*/  IADD3 R0, R135.reuse, 0x5800, RZ ;  /* 0x0000580087007810 */ /* 0x048fea0007ffe0ff */
[----:B------:R3:W-:Y:S01]  /*a620*/  STL [R1+0xc], R0 ;  /* 0x00000c0001007387 */ /* 0x0007e20000100800 */
[C---:B-1----:R-:W-:Y:S03]  /*a630*/  IADD3 R20, R135.reuse, 0x4800, RZ ;  /* 0x0000480087147810 */ /* 0x042fe60007ffe0ff */
[----:B------:R-:W-:Y:S04]  /*a640*/  STL [R1+0x8], R21 ;  /* 0x0000081501007387 */ /* 0x000fe80000100800 */
[----:B------:R-:W-:Y:S01]  /*a650*/  STL [R1+0x4], R20 ;  /* 0x0000041401007387 */ /* 0x000fe20000100800 */
[C---:B---3--:R-:W-:Y:S05]  /*a660*/  IADD3 R0, R135.reuse, 0x4000, RZ ;  /* 0x0000400087007810 */ /* 0x048fea0007ffe0ff */
[----:B------:R1:W-:Y:S02]  /*a670*/  STL [R1], R0 ;  /* 0x0000000001007387 */ /* 0x0003e40000100800 */
[----:B-1----:R-:W-:Y:S02]  /*a680*/  IADD3 R0, R135, 0x2000, RZ ;  /* 0x0000200087007810 */ /* 0x002fe40007ffe0ff */
[C---:B----4-:R-:W-:Y:S01]  /*a690*/  SHF.L.U64.HI R28, R7.reuse, 0x1, R13 ;  /* 0x00000001071c7819 */ /* 0x050fe2000001020d */
[----:B------:R-:W-:Y:S01]  /*a6a0*/  IMAD.SHL.U32 R250, R7, 0x2, RZ ;  /* 0x0000000207fa7824 */ /* 0x000fe200078e00ff */
[C---:B-----5:R-:W-:Y:S01]  /*a6b0*/  SHF.L.U64.HI R23, R5.reuse, 0x1, R6 ;  /* 0x0000000105177819 */ /* 0x060fe20000010206 */
[----:B------:R-:W-:Y:S01]  /*a6c0*/  IMAD.SHL.U32 R31, R5, 0x2, RZ ;  /* 0x00000002051f7824 */ /* 0x000fe200078e00ff */
[C---:B--2---:R-:W-:Y:S01]  /*a6d0*/  SHF.L.U64.HI R20, R2.reuse, 0x1, R3 ;  /* 0x0000000102147819 */ /* 0x044fe20000010203 */
[----:B------:R-:W-:Y:S01]  /*a6e0*/  IMAD.SHL.U32 R30, R2, 0x2, RZ ;  /* 0x00000002021e7824 */ /* 0x000fe200078e00ff */
[----:B------:R-:W-:-:S05]  /*a6f0*/  BRA.DIV ~URZ, `(.L_x_536) ;  /* 0x000082427f007947 */ /* 0x000fca000b800000 */
[----:B------:R1:W2:Y:S02]  /*a700*/  SHFL.IDX PT, R2, R4, RZ, 0x181f ;  /* 0x00181fff04027589 */ /* 0x0002a400000e0000 */
.L_x_585:
[----:B------:R-:W3:Y:S01]  /*a710*/  LDL R6, [R1+0x54] ;  /* 0x0000540001067983 */ /* 0x000ee20000100800 */
[----:B------:R-:W-:Y:S04]  /*a720*/  BSSY B0, `(.L_x_537) ;  /* 0x00001b4000007945 */ /* 0x000fe80003800000 */
[----:B------:R-:W4:Y:S05]  /*a730*/  LDL R3, [R1+0x6c] ;  /* 0x00006c0001037983 */ /* 0x000f2a0000100800 */
[----:B--2---:R-:W2:Y:S05]  /*a740*/  LDL R13, [R1+0x68] ;  /* 0x00006800010d7983 */ /* 0x004eaa0000100800 */
[----:B------:R-:W2:Y:S05]  /*a750*/  LDL R21, [R1+0x70] ;  /* 0x0000700001157983 */ /* 0x000eaa0000100800 */
[----:B------:R1:W-:Y:S05]  /*a760*/  STL.64 [R1+0x128], R46 ;  /* 0x0001282e01007387 */ /* 0x0003ea0000100a00 */
[----:B------:R-:W3:Y:S05]  /*a770*/  SHFL.IDX PT, R5, R12, RZ, 0x181f ;  /* 0x00181fff0c057589 */ /* 0x000eea00000e0000 */
[----:B-1----:R-:W-:Y:S05]  /*a780*/  SHFL.IDX PT, R4, R4, 0x1, 0x181f ;  /* 0x00381f0004047f89 */ /* 0x002fea00000e0000 */
[----:B------:R-:W2:Y:S05]  /*a790*/  LDL R47, [R1+0x4c] ;  /* 0x00004c00012f7983 */ /* 0x000eaa0000100800 */
[----:B------:R-:W-:Y:S05]  /*a7a0*/  STL.64 [R1+0x120], R44 ;  /* 0x0001202c01007387 */ /* 0x000fea0000100a00 */
[----:B------:R-:W-:Y:S05]  /*a7b0*/  STL [R1+0x118], R37 ;  /* 0x0001182501007387 */ /* 0x000fea0000100800 */
[----:B------:R-:W-:Y:S05]  /*a7c0*/  STL.64 [R1+0x110], R42 ;  /* 0x0001102a01007387 */ /* 0x000fea0000100a00 */
[----:B------:R-:W-:Y:S05]  /*a7d0*/  STL.64 [R1+0x108], R40 ;  /* 0x0001082801007387 */ /* 0x000fea0000100a00 */
[----:B------:R1:W-:Y:S01]  /*a7e0*/  STL [R1+0x100], R36 ;  /* 0x0001002401007387 */ /* 0x0003e20000100800 */
[----:B---3--:R-:W-:Y:S02]  /*a7f0*/  ISETP.GE.AND P1, PT, R6, c[0x0][0x1d4], PT ;  /* 0x0000750006007a0c */ /* 0x008fe40003f26270 */
[----:B------:R-:W-:Y:S02]  /*a800*/  IADD3 R6, P0, R5, R30, RZ ;  /* 0x0000001e05067210 */ /* 0x000fe40007f1e0ff */
[----:B-1----:R-:W-:Y:S02]  /*a810*/  SEL R36, RZ, 0x10, P1 ;  /* 0x00000010ff247807 */ /* 0x002fe40000800000 */
[----:B----4-:R-:W-:Y:S01]  /*a820*/  ISETP.GE.AND P5, PT, R3, c[0x0][0x1d4], PT ;  /* 0x0000750003007a0c */ /* 0x010fe20003fa6270 */
[C---:B------:R-:W-:Y:S01]  /*a830*/  IMAD.X R7, R2.reuse, 0x1, R20, P0 ;  /* 0x0000000102077824 */ /* 0x040fe200000e0614 */
[----:B------:R1:W3:Y:S01]  /*a840*/  SHFL.IDX PT, R3, R12, 0x1, 0x181f ;  /* 0x00381f000c037f89 */ /* 0x0002e200000e0000 */
[----:B------:R-:W-:Y:S02]  /*a850*/  IADD3 R14, P0, R5, R31, RZ ;  /* 0x0000001f050e7210 */ /* 0x000fe40007f1e0ff */
[----:B--2---:R-:W-:Y:S02]  /*a860*/  ISETP.GE.AND P4, PT, R13, c[0x0][0x1d4], PT ;  /* 0x000075000d007a0c */ /* 0x004fe40003f86270 */
[----:B------:R2:W-:Y:S01]  /*a870*/  STL [R1+0x50], R36 ;  /* 0x0000502401007387 */ /* 0x0005e20000100800 */
[C---:B------:R-:W-:Y:S01]  /*a880*/  IMAD.X R15, R2.reuse, 0x1, R23, P0 ;  /* 0x00000001020f7824 */ /* 0x040fe200000e0617 */
[----:B------:R-:W-:Y:S02]  /*a890*/  ISETP.GE.AND P3, PT, R21, c[0x0][0x1d4], PT ;  /* 0x0000750015007a0c */ /* 0x000fe40003f66270 */
[----:B------:R-:W-:Y:S01]  /*a8a0*/  SEL R21, RZ, 0x10, P4 ;  /* 0x00000010ff157807 */ /* 0x000fe20002000000 */
[----:B------:R-:W4:Y:S05]  /*a8b0*/  LDL R37, [R1+0x24] ;  /* 0x0000240001257983 */ /* 0x000f2a0000100800 */
[----:B------:R-:W4:Y:S05]  /*a8c0*/  LDL.LU R41, [R1] ;  /* 0x0000000001297983 */ /* 0x000f2a0000300800 */
[----:B------:R-:W4:Y:S01]  /*a8d0*/  LDL.LU R40, [R1+0x4] ;  /* 0x0000040001287983 */ /* 0x000f220000300800 */
[C---:B-1----:R-:W-:Y:S04]  /*a8e0*/  IADD3 R12, P0, R5.reuse, R250, RZ ;  /* 0x000000fa050c7210 */ /* 0x042fe80007f1e0ff */
[C---:B------:R-:W-:Y:S01]  /*a8f0*/  IADD3.X R13, R2.reuse, R28, RZ, P0, !PT ;  /* 0x0000001c020d7210 */ /* 0x040fe200007fe4ff */
[----:B------:R1:W-:Y:S05]  /*a900*/  LDGSTS.E.BYPASS.LTC128B.128 [R47+0x100], [R6.64], !P1 ;  /* 0x00100000062f7fae */ /* 0x0003ea000c901d46 */
[----:B------:R2:W-:Y:S05]  /*a910*/  LDGSTS.E.BYPASS.LTC128B.128 [R47+0x2100], [R14.64], !P5 ;  /* 0x021000000e2f7fae */ /* 0x0005ea000e901d46 */
[----:B------:R2:W-:Y:S01]  /*a920*/  LDGSTS.E.BYPASS.LTC128B.128 [R47+0x4100], [R12.64], !P4 ;  /* 0x041000000c2f7fae */ /* 0x0005e2000e101d46 */
[----:B-1----:R-:W-:Y:S05]  /*a930*/  IADD3 R6, P0, R5, R251, RZ ;  /* 0x000000fb05067210 */ /* 0x002fea0007f1e0ff */
[----:B------:R-:W-:Y:S01]  /*a940*/  IMAD.X R7, R2, 0x1, R29, P0 ;  /* 0x0000000102077824 */ /* 0x000fe200000e061d */
[----:B------:R-:W-:Y:S02]  /*a950*/  SEL R2, RZ, 0x10, P5 ;  /* 0x00000010ff027807 */ /* 0x000fe40002800000 */
[----:B--2---:R-:W-:Y:S02]  /*a960*/  IADD3 R12, -R36, 0x10, RZ ;  /* 0x00000010240c7810 */ /* 0x004fe40007ffe1ff */
[----:B------:R1:W-:Y:S01]  /*a970*/  LDGSTS.E.BYPASS.LTC128B.128 [R47+0x6100], [R6.64], !P3 ;  /* 0x06100000062f7fae */ /* 0x0003e2000d901d46 */
[----:B------:R-:W-:Y:S02]  /*a980*/  IADD3 R22, -R2, 0x10, RZ ;  /* 0x0000001002167810 */ /* 0x000fe40007ffe1ff */
[----:B------:R-:W-:Y:S02]  /*a990*/  LOP3.LUT R12, R12, 0xf, RZ, 0xc0, !PT ;  /* 0x0000000f0c0c7812 */ /* 0x000fe400078ec0ff */
[----:B------:R-:W-:Y:S02]  /*a9a0*/  LOP3.LUT R22, R22, 0xf, RZ, 0xc0, !PT ;  /* 0x0000000f16167812 */ /* 0x000fe400078ec0ff */
[-C--:B---3--:R-:W-:Y:S02]  /*a9b0*/  IADD3 R12, P1, P0, R12, R3.reuse, R30 ;  /* 0x000000030c0c7210 */ /* 0x088fe4000783e01e */
[----:B------:R-:W-:Y:S02]  /*a9c0*/  IADD3 R30, -R21, 0x10, RZ ;  /* 0x00000010151e7810 */ /* 0x000fe40007ffe1ff */
[-C--:B------:R-:W-:Y:S02]  /*a9d0*/  IADD3.X R13, RZ, R4.reuse, R20, P1, P0 ;  /* 0x00000004ff0d7210 */ /* 0x080fe40000fe0414 */
[----:B------:R-:W-:Y:S02]  /*a9e0*/  SEL R20, RZ, 0x10, P3 ;  /* 0x00000010ff147807 */ /* 0x000fe40001800000 */
[-C--:B------:R-:W-:Y:S02]  /*a9f0*/  IADD3 R22, P1, P0, R22, R3.reuse, R31 ;  /* 0x0000000316167210 */ /* 0x080fe4000783e01f */
[----:B------:R-:W-:Y:S02]  /*aa00*/  LOP3.LUT R30, R30, 0xf, RZ, 0xc0, !PT ;  /* 0x0000000f1e1e7812 */ /* 0x000fe400078ec0ff */
[----:B------:R-:W-:Y:S02]  /*aa10*/  IADD3 R5, -R20, 0x10, RZ ;  /* 0x0000001014057810 */ /* 0x000fe40007ffe1ff */
[-C--:B------:R-:W-:Y:S02]  /*aa20*/  IADD3.X R23, RZ, R4.reuse, R23, P1, P0 ;  /* 0x00000004ff177210 */ /* 0x080fe40000fe0417 */
[-C--:B------:R-:W-:Y:S02]  /*aa30*/  IADD3 R30, P1, P0, R30, R3.reuse, R250 ;  /* 0x000000031e1e7210 */ /* 0x080fe4000783e0fa */
[----:B------:R-:W-:Y:S02]  /*aa40*/  LOP3.LUT R5, R5, 0xf, RZ, 0xc0, !PT ;  /* 0x0000000f05057812 */ /* 0x000fe400078ec0ff */
[-C--:B------:R-:W-:Y:S02]  /*aa50*/  IADD3.X R31, RZ, R4.reuse, R28, P1, P0 ;  /* 0x00000004ff1f7210 */ /* 0x080fe40000fe041c */
[----:B------:R-:W-:Y:S02]  /*aa60*/  IADD3 R28, P1, P0, R5, R3, R251 ;  /* 0x00000003051c7210 */ /* 0x000fe4000783e0fb */
[----:B------:R-:W-:Y:S02]  /*aa70*/  ISETP.NE.U32.AND P2, PT, R2, RZ, PT ;  /* 0x000000ff0200720c */ /* 0x000fe40003f45070 */
[----:B------:R-:W-:Y:S02]  /*aa80*/  IADD3.X R29, RZ, R4, R29, P1, P0 ;  /* 0x00000004ff1d7210 */ /* 0x000fe40000fe041d */
[C---:B-1----:R-:W-:Y:S03]  /*aa90*/  HMMA.16816.F32 R4, R168.reuse, R8, RZ ;  /* 0x00000008a804723c */ /* 0x042fe600000018ff */
[----:B------:R-:W-:Y:S02]  /*aaa0*/  ISETP.NE.U32.AND P0, PT, R36, RZ, PT ;  /* 0x000000ff2400720c */ /* 0x000fe40003f05070 */
[----:B------:R-:W2:Y:S01]  /*aab0*/  LDL.LU R36, [R1+0x8] ;  /* 0x0000080001247983 */ /* 0x000ea20000300800 */
[----:B------:R-:W-:Y:S02]  /*aac0*/  ISETP.NE.U32.AND P1, PT, R21, RZ, PT ;  /* 0x000000ff1500720c */ /* 0x000fe40003f25070 */
[C---:B------:R-:W-:Y:S02]  /*aad0*/  HMMA.16816.F32 R8, R168.reuse, R10, RZ ;  /* 0x0000000aa808723c */ /* 0x040fe400000018ff */
[----:B------:R-:W3:Y:S05]  /*aae0*/  LDL.LU R3, [R1+0xc] ;  /* 0x00000c0001037983 */ /* 0x000eea0000300800 */
[----:B------:R-:W2:Y:S05]  /*aaf0*/  LDL R2, [R1+0x20] ;  /* 0x0000200001027983 */ /* 0x000eaa0000100800 */
[----:B------:R1:W-:Y:S01]  /*ab00*/  LDGSTS.E.BYPASS.LTC128B.128.ZFILL [R47+0x1100], [R12.64], P0 ;  /* 0x011000000c2f7fae */ /* 0x0003e20008141d46 */
[----:B------:R-:W-:Y:S04]  /*ab10*/  ISETP.NE.U32.AND P0, PT, R20, RZ, PT ;  /* 0x000000ff1400720c */ /* 0x000fe80003f05070 */
[----:B------:R1:W-:Y:S05]  /*ab20*/  LDGSTS.E.BYPASS.LTC128B.128.ZFILL [R47+0x3100], [R22.64], P2 ;  /* 0x03100000162f7fae */ /* 0x0003ea0009141d46 */
[----:B------:R-:W3:Y:S05]  /*ab30*/  LDL.LU R44, [R1+0x10] ;  /* 0x00001000012c7983 */ /* 0x000eea0000300800 */
[----:B------:R1:W-:Y:S05]  /*ab40*/  LDGSTS.E.BYPASS.LTC128B.128.ZFILL [R47+0x5100], [R30.64], P1 ;  /* 0x051000001e2f7fae */ /* 0x0003ea0008941d46 */
[----:B------:R1:W-:Y:S05]  /*ab50*/  LDGSTS.E.BYPASS.LTC128B.128.ZFILL [R47+0x7100], [R28.64], P0 ;  /* 0x071000001c2f7fae */ /* 0x0003ea0008141d46 */
[----:B------:R-:W0:Y:S01]  /*ab60*/  LDGDEPBAR ;  /* 0x00000000000079af */ /* 0x000e220000000000 */
[C---:B-1----:R-:W-:Y:S08]  /*ab70*/  HMMA.16816.F32 R12, R168.reuse, R16, RZ ;  /* 0x00000010a80c723c */ /* 0x042ff000000018ff */
        /* <DEDUP_REMOVED lines=13> */
[----:B----4-:R-:W1:Y:S05]  /*ac50*/  LDSM.16.M88.4 R176, [R37] ;  /* 0x0000000025b0783b */ /* 0x010e6a0000000200 */
[----:B------:R-:W4:Y:S05]  /*ac60*/  LDSM.16.M88.4 R180, [R37+0x800] ;  /* 0x0008000025b4783b */ /* 0x000f2a0000000200 */
[----:B------:R-:W4:Y:S05]  /*ac70*/  LDSM.16.M88.4 R184, [R37+0x1000] ;  /* 0x0010000025b8783b */ /* 0x000f2a0000000200 */
[----:B------:R-:W4:Y:S01]  /*ac80*/  LDSM.16.M88.4 R188, [R37+0x1800] ;  /* 0x0018000025bc783b */ /* 0x000f220000000200 */
[C---:B-1----:R-:W-:Y:S08]  /*ac90*/  HMMA.16816.F32 R4, R192.reuse, R176, R4 ;  /* 0x000000b0c004723c */ /* 0x042ff00000001804 */
[C---:B------:R-:W-:Y:S08]  /*aca0*/  HMMA.16816.F32 R8, R192.reuse, R178, R8 ;  /* 0x000000b2c008723c */ /* 0x040ff00000001808 */
[C---:B----4-:R-:W-:Y:S08]  /*acb0*/  HMMA.16816.F32 R12, R192.reuse, R180, R12 ;  /* 0x000000b4c00c723c */ /* 0x050ff0000000180c */
[C---:B------:R-:W-:Y:S08]  /*acc0*/  HMMA.16816.F32 R16, R192.reuse, R182, R16 ;  /* 0x000000b6c010723c */ /* 0x040ff00000001810 */
[C---:B------:R-:W-:Y:S08]  /*acd0*/  HMMA.16816.F32 R20, R192.reuse, R184, R20 ;  /* 0x000000b8c014723c */ /* 0x040ff00000001814 */
[C---:B------:R-:W-:Y:S08]  /*ace0*/  HMMA.16816.F32 R24, R192.reuse, R186, R24 ;  /* 0x000000bac018723c */ /* 0x040ff00000001818 */
[C---:B------:R-:W-:Y:S08]  /*acf0*/  HMMA.16816.F32 R28, R192.reuse, R188, R28 ;  /* 0x000000bcc01c723c */ /* 0x040ff0000000181c */
[----:B------:R-:W-:Y:S01]  /*ad00*/  HMMA.16816.F32 R32, R192, R190, R32 ;  /* 0x000000bec020723c */ /* 0x000fe20000001820 */
[----:B------:R-:W-:Y:S05]  /*ad10*/  LDSM.16.M88.4 R188, [R252+0x2000] ;  /* 0x00200000fcbc783b */ /* 0x000fea0000000200 */
[----:B--2---:R-:W1:Y:S05]  /*ad20*/  LDSM.16.M88.4 R176, [R2+-0x6000] ;  /* 0xffa0000002b0783b */ /* 0x004e6a0000000200 */
[----:B------:R-:W2:Y:S05]  /*ad30*/  LDSM.16.M88.4 R180, [R2+-0x5800] ;  /* 0xffa8000002b4783b */ /* 0x000eaa0000000200 */
[----:B------:R-:W4:Y:S01]  /*ad40*/  LDSM.16.M88.4 R184, [R2+-0x5000] ;  /* 0xffb0000002b8783b */ /* 0x000f220000000200 */
[C---:B-1----:R-:W-:Y:S08]  /*ad50*/  HMMA.16816.F32 R4, R196.reuse, R176, R4 ;  /* 0x000000b0c404723c */ /* 0x042ff00000001804 */
[C---:B------:R-:W-:Y:S01]  /*ad60*/  HMMA.16816.F32 R8, R196.reuse, R178, R8 ;  /* 0x000000b2c408723c */ /* 0x040fe20000001808 */
[----:B------:R-:W1:Y:S07]  /*ad70*/  LDSM.16.M88.4 R176, [R2+-0x4800] ;  /* 0xffb8000002b0783b */ /* 0x000e6e0000000200 */
[C---:B--2---:R-:W-:Y:S08]  /*ad80*/  HMMA.16816.F32 R12, R196.reuse, R180, R12 ;  /* 0x000000b4c40c723c */ /* 0x044ff0000000180c */
[C---:B------:R-:W-:Y:S01]  /*ad90*/  HMMA.16816.F32 R16, R196.reuse, R182, R16 ;  /* 0x000000b6c410723c */ /* 0x040fe20000001810 */
[----:B------:R-:W2:Y:S07]  /*ada0*/  LDSM.16.M88.4 R180, [R252+0x2800] ;  /* 0x00280000fcb4783b */ /* 0x000eae0000000200 */
[C---:B----4-:R-:W-:Y:S08]  /*adb0*/  HMMA.16816.F32 R20, R196.reuse, R184, R20 ;  /* 0x000000b8c414723c */ /* 0x050ff00000001814 */
[C---:B------:R-:W-:Y:S01]  /*adc0*/  HMMA.16816.F32 R24, R196.reuse, R186, R24 ;  /* 0x000000bac418723c */ /* 0x040fe20000001818 */
[----:B------:R-:W-:Y:S07]  /*add0*/  LDSM.16.M88.4 R184, [R252+0x3800] ;  /* 0x00380000fcb8783b */ /* 0x000fee0000000200 */
[C---:B-1----:R-:W-:Y:S08]  /*ade0*/  HMMA.16816.F32 R28, R196.reuse, R176, R28 ;  /* 0x000000b0c41c723c */ /* 0x042ff0000000181c */
[----:B------:R-:W-:Y:S01]  /*adf0*/  HMMA.16816.F32 R32, R196, R178, R32 ;  /* 0x000000b2c420723c */ /* 0x000fe20000001820 */
[----:B------:R-:W1:Y:S07]  /*ae00*/  LDSM.16.M88.4 R176, [R252+0x3000] ;  /* 0x00300000fcb0783b */ /* 0x000e6e0000000200 */
[C---:B------:R-:W-:Y:S08]  /*ae10*/  HMMA.16816.F32 R4, R200.reuse, R188, R4 ;  /* 0x000000bcc804723c */ /* 0x040ff00000001804 */
[C---:B------:R-:W-:Y:S01]  /*ae20*/  HMMA.16816.F32 R8, R200.reuse, R190, R8 ;  /* 0x000000bec808723c */ /* 0x040fe20000001808 */
[----:B------:R-:W4:Y:S07]  /*ae30*/  LDSM.16.M88.4 R188, [R0] ;  /* 0x0000000000bc783b */ /* 0x000f2e0000000200 */
[C---:B--2---:R-:W-:Y:S08]  /*ae40*/  HMMA.16816.F32 R12, R200.reuse, R180, R12 ;  /* 0x000000b4c80c723c */ /* 0x044ff0000000180c */
[C---:B------:R-:W-:Y:S01]  /*ae50*/  HMMA.16816.F32 R16, R200.reuse, R182, R16 ;  /* 0x000000b6c810723c */ /* 0x040fe20000001810 */
[----:B------:R-:W2:Y:S07]  /*ae60*/  LDSM.16.M88.4 R180, [R132] ;  /* 0x0000000084b4783b */ /* 0x000eae0000000200 */
[C---:B-1----:R-:W-:Y:S08]  /*ae70*/  HMMA.16816.F32 R20, R200.reuse, R176, R20 ;  /* 0x000000b0c814723c */ /* 0x042ff00000001814 */
[C---:B------:R-:W-:Y:S01]  /*ae80*/  HMMA.16816.F32 R24, R200.reuse, R178, R24 ;  /* 0x000000b2c818723c */ /* 0x040fe20000001818 */
[----:B------:R-:W1:Y:S05]  /*ae90*/  LDSM.16.M88.4 R176, [R248] ;  /* 0x00000000f8b0783b */ /* 0x000e6a0000000200 */
[----:B------:R-:W1:Y:S02]  /*aea0*/  LDSM.16.M88.4 R248, [R249] ;  /* 0x00000000f9f8783b */ /* 0x000e640000000200 */
[C---:B------:R-:W-:Y:S08]  /*aeb0*/  HMMA.16816.F32 R28, R200.reuse, R184, R28 ;  /* 0x000000b8c81c723c */ /* 0x040ff0000000181c */
[----:B------:R-:W-:Y:S01]  /*aec0*/  HMMA.16816.F32 R32, R200, R186, R32 ;  /* 0x000000bac820723c */ /* 0x000fe20000001820 */
[----:B------:R-:W3:Y:S07]  /*aed0*/  LDSM.16.M88.4 R184, [R37+0x2000] ;  /* 0x0020000025b8783b */ /* 0x000eee0000000200 */
[C---:B----4-:R-:W-:Y:S08]  /*aee0*/  HMMA.16816.F32 R4, R204.reuse, R188, R4 ;  /* 0x000000bccc04723c */ /* 0x050ff00000001804 */
[C---:B------:R-:W-:Y:S01]  /*aef0*/  HMMA.16816.F32 R8, R204.reuse, R190, R8 ;  /* 0x000000becc08723c */ /* 0x040fe20000001808 */
[----:B------:R-:W4:Y:S07]  /*af00*/  LDSM.16.M88.4 R188, [R37+0x2800] ;  /* 0x0028000025bc783b */ /* 0x000f2e0000000200 */
[C---:B--2---:R-:W-:Y:S08]  /*af10*/  HMMA.16816.F32 R12, R204.reuse, R180, R12 ;  /* 0x000000b4cc0c723c */ /* 0x044ff0000000180c */
[C---:B------:R-:W-:Y:S01]  /*af20*/  HMMA.16816.F32 R16, R204.reuse, R182, R16 ;  /* 0x000000b6cc10723c */ /* 0x040fe20000001810 */
[----:B------:R-:W-:Y:S07]  /*af30*/  LDSM.16.M88.4 R180, [R37+0x3800] ;  /* 0x0038000025b4783b */ /* 0x000fee0000000200 */
[C---:B-1----:R-:W-:Y:S08]  /*af40*/  HMMA.16816.F32 R20, R204.reuse, R176, R20 ;  /* 0x000000b0cc14723c */ /* 0x042ff00000001814 */
[C---:B------:R-:W-:Y:S01]  /*af50*/  HMMA.16816.F32 R24, R204.reuse, R178, R24 ;  /* 0x000000b2cc18723c */ /* 0x040fe20000001818 */
[----:B------:R-:W1:Y:S07]  /*af60*/  LDSM.16.M88.4 R176, [R37+0x3000] ;  /* 0x0030000025b0783b */ /* 0x000e6e0000000200 */
[C---:B------:R-:W-:Y:S08]  /*af70*/  HMMA.16816.F32 R28, R204.reuse, R248, R28 ;  /* 0x000000f8cc1c723c */ /* 0x040ff0000000181c */
[----:B------:R-:W-:Y:S01]  /*af80*/  HMMA.16816.F32 R32, R204, R250, R32 ;  /* 0x000000facc20723c */ /* 0x000fe20000001820 */
[----:B------:R-:W2:Y:S07]  /*af90*/  LDSM.16.M88.4 R248, [R2+-0x4000] ;  /* 0xffc0000002f8783b */ /* 0x000eae0000000200 */
[C---:B---3--:R-:W-:Y:S08]  /*afa0*/  HMMA.16816.F32 R4, R208.reuse, R184, R4 ;  /* 0x000000b8d004723c */ /* 0x048ff00000001804 */
[C---:B------:R-:W-:Y:S01]  /*afb0*/  HMMA.16816.F32 R8, R208.reuse, R186, R8 ;  /* 0x000000bad008723c */ /* 0x040fe20000001808 */
[----:B------:R-:W3:Y:S07]  /*afc0*/  LDSM.16.M88.4 R184, [R2+-0x3800] ;  /* 0xffc8000002b8783b */ /* 0x000eee0000000200 */
[C---:B----4-:R-:W-:Y:S08]  /*afd0*/  HMMA.16816.F32 R12, R208.reuse, R188, R12 ;  /* 0x000000bcd00c723c */ /* 0x050ff0000000180c */
[C---:B------:R-:W-:Y:S01]  /*afe0*/  HMMA.16816.F32 R16, R208.reuse, R190, R16 ;  /* 0x000000bed010723c */ /* 0x040fe20000001810 */
[----:B------:R-:W-:Y:S07]  /*aff0*/  LDSM.16.M88.4 R188, [R252+0x4000] ;  /* 0x00400000fcbc783b */ /* 0x000fee0000000200 */
[C---:B-1----:R-:W-:Y:S08]  /*b000*/  HMMA.16816.F32 R20, R208.reuse, R176, R20 ;  /* 0x000000b0d014723c */ /* 0x042ff00000001814 */
[C---:B------:R-:W-:Y:S01]  /*b010*/  HMMA.16816.F32 R24, R208.reuse, R178, R24 ;  /* 0x000000b2d018723c */ /* 0x040fe20000001818 */
[----:B------:R-:W1:Y:S07]  /*b020*/  LDSM.16.M88.4 R176, [R2+-0x3000] ;  /* 0xffd0000002b0783b */ /* 0x000e6e0000000200 */
[C---:B------:R-:W-:Y:S08]  /*b030*/  HMMA.16816.F32 R28, R208.reuse, R180, R28 ;  /* 0x000000b4d01c723c */ /* 0x040ff0000000181c */
[----:B------:R-:W-:Y:S01]  /*b040*/  HMMA.16816.F32 R32, R208, R182, R32 ;  /* 0x000000b6d020723c */ /* 0x000fe20000001820 */
[----:B------:R-:W4:Y:S07]  /*b050*/  LDSM.16.M88.4 R180, [R2+-0x2800] ;  /* 0xffd8000002b4783b */ /* 0x000f2e0000000200 */
[C---:B--2---:R-:W-:Y:S08]  /*b060*/  HMMA.16816.F32 R4, R212.reuse, R248, R4 ;  /* 0x000000f8d404723c */ /* 0x044ff00000001804 */
[C---:B------:R-:W-:Y:S01]  /*b070*/  HMMA.16816.F32 R8, R212.reuse, R250, R8 ;  /* 0x000000fad408723c */ /* 0x040fe20000001808 */
[----:B------:R-:W2:Y:S07]  /*b080*/  LDSM.16.M88.4 R248, [R252+0x4800] ;  /* 0x00480000fcf8783b */ /* 0x000eae0000000200 */
[C---:B---3--:R-:W-:Y:S08]  /*b090*/  HMMA.16816.F32 R12, R212.reuse, R184, R12 ;  /* 0x000000b8d40c723c */ /* 0x048ff0000000180c */
[C---:B------:R-:W-:Y:S01]  /*b0a0*/  HMMA.16816.F32 R16, R212.reuse, R186, R16 ;  /* 0x000000bad410723c */ /* 0x040fe20000001810 */
[----:B------:R-:W-:Y:S07]  /*b0b0*/  LDSM.16.M88.4 R184, [R41] ;  /* 0x0000000029b8783b */ /* 0x000fee0000000200 */
[C---:B-1----:R-:W-:Y:S08]  /*b0c0*/  HMMA.16816.F32 R20, R212.reuse, R176, R20 ;  /* 0x000000b0d414723c */ /* 0x042ff00000001814 */
[C---:B------:R-:W-:Y:S01]  /*b0d0*/  HMMA.16816.F32 R24, R212.reuse, R178, R24 ;  /* 0x000000b2d418723c */ /* 0x040fe20000001818 */
[----:B------:R-:W1:Y:S07]  /*b0e0*/  LDSM.16.M88.4 R176, [R252+0x5000] ;  /* 0x00500000fcb0783b */ /* 0x000e6e0000000200 */
[C---:B----4-:R-:W-:Y:S08]  /*b0f0*/  HMMA.16816.F32 R28, R212.reuse, R180, R28 ;  /* 0x000000b4d41c723c */ /* 0x050ff0000000181c */
[----:B------:R-:W-:Y:S01]  /*b100*/  HMMA.16816.F32 R32, R212, R182, R32 ;  /* 0x000000b6d420723c */ /* 0x000fe20000001820 */
[----:B------:R-:W3:Y:S07]  /*b110*/  LDSM.16.M88.4 R180, [R252+0x5800] ;  /* 0x00580000fcb4783b */ /* 0x000eee0000000200 */
[C---:B------:R-:W-:Y:S08]  /*b120*/  HMMA.16816.F32 R4, R216.reuse, R188, R4 ;  /* 0x000000bcd804723c */ /* 0x040ff00000001804 */
[C---:B------:R-:W-:Y:S01]  /*b130*/  HMMA.16816.F32 R8, R216.reuse, R190, R8 ;  /* 0x000000bed808723c */ /* 0x040fe20000001808 */
[----:B------:R-:W4:Y:S05]  /*b140*/  LDSM.16.M88.4 R188, [R40] ;  /* 0x0000000028bc783b */ /* 0x000f2a0000000200 */
[----:B------:R-:W-:Y:S02]  /*b150*/  LDSM.16.M88.4 R40, [R37+0x4800] ;  /* 0x004800002528783b */ /* 0x000fe40000000200 */
[C---:B--2---:R-:W-:Y:S08]  /*b160*/  HMMA.16816.F32 R12, R216.reuse, R248, R12 ;  /* 0x000000f8d80c723c */ /* 0x044ff0000000180c */
[C---:B------:R-:W-:Y:S01]  /*b170*/  HMMA.16816.F32 R16, R216.reuse, R250, R16 ;  /* 0x000000fad810723c */ /* 0x040fe20000001810 */
[----:B------:R2:W4:Y:S07]  /*b180*/  LDSM.16.M88.4 R248, [R36] ;  /* 0x0000000024f8783b */ /* 0x00052e0000000200 */
[C---:B-1----:R-:W-:Y:S08]  /*b190*/  HMMA.16816.F32 R20, R216.reuse, R176, R20 ;  /* 0x000000b0d814723c */ /* 0x042ff00000001814 */
[C---:B------:R-:W-:Y:S01]  /*b1a0*/  HMMA.16816.F32 R24, R216.reuse, R178, R24 ;  /* 0x000000b2d818723c */ /* 0x040fe20000001818 */
[----:B------:R1:W4:Y:S07]  /*b1b0*/  LDSM.16.M88.4 R176, [R3] ;  /* 0x0000000003b0783b */ /* 0x00032e0000000200 */
[C---:B---3--:R-:W-:Y:S01]  /*b1c0*/  HMMA.16816.F32 R28, R216.reuse, R180, R28 ;  /* 0x000000b4d81c723c */ /* 0x048fe2000000181c */
[----:B--2---:R-:W2:Y:S07]  /*b1d0*/  LDL.LU R36, [R1+0x14] ;  /* 0x0000140001247983 */ /* 0x004eae0000300800 */
[----:B------:R-:W-:Y:S01]  /*b1e0*/  HMMA.16816.F32 R32, R216, R182, R32 ;  /* 0x000000b6d820723c */ /* 0x000fe20000001820 */
[----:B------:R-:W3:Y:S07]  /*b1f0*/  LDSM.16.M88.4 R180, [R37+0x4000] ;  /* 0x0040000025b4783b */ /* 0x000eee0000000200 */
[C---:B------:R-:W-:Y:S01]  /*b200*/  HMMA.16816.F32 R4, R220.reuse, R184, R4 ;  /* 0x000000b8dc04723c */ /* 0x040fe20000001804 */
[----:B-1----:R-:W2:Y:S05]  /*b210*/  LDL.LU R3, [R1+0x18] ;  /* 0x0000180001037983 */ /* 0x002eaa0000300800 */
[----:B------:R-:W2:Y:S02]  /*b220*/  LDL.LU R0, [R1+0x1c] ;  /* 0x00001c0001007983 */ /* 0x000ea40000300800 */
[C---:B------:R-:W-:Y:S03]  /*b230*/  HMMA.16816.F32 R8, R220.reuse, R186, R8 ;  /* 0x000000badc08723c */ /* 0x040fe60000001808 */
[----:B------:R-:W1:Y:S05]  /*b240*/  LDSM.16.M88.4 R184, [R37+0x5000] ;  /* 0x0050000025b8783b */ /* 0x000e6a0000000200 */
[C---:B----4-:R-:W-:Y:S08]  /*b250*/  HMMA.16816.F32 R12, R220.reuse, R188, R12 ;  /* 0x000000bcdc0c723c */ /* 0x050ff0000000180c */
[C---:B------:R-:W-:Y:S01]  /*b260*/  HMMA.16816.F32 R16, R220.reuse, R190, R16 ;  /* 0x000000bedc10723c */ /* 0x040fe20000001810 */
[----:B------:R-:W4:Y:S07]  /*b270*/  LDSM.16.M88.4 R188, [R37+0x5800] ;  /* 0x0058000025bc783b */ /* 0x000f2e0000000200 */
[C---:B------:R-:W-:Y:S08]  /*b280*/  HMMA.16816.F32 R20, R220.reuse, R248, R20 ;  /* 0x000000f8dc14723c */ /* 0x040ff00000001814 */
[C---:B------:R-:W-:Y:S01]  /*b290*/  HMMA.16816.F32 R24, R220.reuse, R250, R24 ;  /* 0x000000fadc18723c */ /* 0x040fe20000001818 */
[----:B------:R-:W-:Y:S07]  /*b2a0*/  LDSM.16.M88.4 R248, [R2+-0x800] ;  /* 0xfff8000002f8783b */ /* 0x000fee0000000200 */
[C---:B------:R-:W-:Y:S08]  /*b2b0*/  HMMA.16816.F32 R28, R220.reuse, R176, R28 ;  /* 0x000000b0dc1c723c */ /* 0x040ff0000000181c */
[----:B------:R-:W-:Y:S01]  /*b2c0*/  HMMA.16816.F32 R32, R220, R178, R32 ;  /* 0x000000b2dc20723c */ /* 0x000fe20000001820 */
[----:B------:R-:W4:Y:S07]  /*b2d0*/  LDSM.16.M88.4 R176, [R2+-0x2000] ;  /* 0xffe0000002b0783b */ /* 0x000f2e0000000200 */
[C---:B---3--:R-:W-:Y:S08]  /*b2e0*/  HMMA.16816.F32 R4, R224.reuse, R180, R4 ;  /* 0x000000b4e004723c */ /* 0x048ff00000001804 */
[C---:B------:R-:W-:Y:S01]  /*b2f0*/  HMMA.16816.F32 R8, R224.reuse, R182, R8 ;  /* 0x000000b6e008723c */ /* 0x040fe20000001808 */
[----:B------:R-:W3:Y:S07]  /*b300*/  LDSM.16.M88.4 R180, [R2+-0x1800] ;  /* 0xffe8000002b4783b */ /* 0x000eee0000000200 */
[C---:B------:R-:W-:Y:S08]  /*b310*/  HMMA.16816.F32 R12, R224.reuse, R40, R12 ;  /* 0x00000028e00c723c */ /* 0x040ff0000000180c */
[C---:B------:R-:W-:Y:S01]  /*b320*/  HMMA.16816.F32 R16, R224.reuse, R42, R16 ;  /* 0x0000002ae010723c */ /* 0x040fe20000001810 */
[----:B------:R-:W-:Y:S07]  /*b330*/  LDSM.16.M88.4 R40, [R252+0x6000] ;  /* 0x00600000fc28783b */ /* 0x000fee0000000200 */
[C---:B-1----:R-:W-:Y:S08]  /*b340*/  HMMA.16816.F32 R20, R224.reuse, R184, R20 ;  /* 0x000000b8e014723c */ /* 0x042ff00000001814 */
[C---:B------:R-:W-:Y:S01]  /*b350*/  HMMA.16816.F32 R24, R224.reuse, R186, R24 ;  /* 0x000000bae018723c */ /* 0x040fe20000001818 */
[----:B------:R-:W1:Y:S07]  /*b360*/  LDSM.16.M88.4 R184, [R2+-0x1000] ;  /* 0xfff0000002b8783b */ /* 0x000e6e0000000200 */
[C---:B----4-:R-:W-:Y:S08]  /*b370*/  HMMA.16816.F32 R28, R224.reuse, R188, R28 ;  /* 0x000000bce01c723c */ /* 0x050ff0000000181c */
[----:B------:R-:W-:Y:S01]  /*b380*/  HMMA.16816.F32 R32, R224, R190, R32 ;  /* 0x000000bee020723c */ /* 0x000fe20000001820 */
[----:B------:R-:W-:Y:S07]  /*b390*/  LDSM.16.M88.4 R188, [R252+0x7000] ;  /* 0x00700000fcbc783b */ /* 0x000fee0000000200 */
[C---:B------:R-:W-:Y:S08]  /*b3a0*/  HMMA.16816.F32 R4, R228.reuse, R176, R4 ;  /* 0x000000b0e404723c */ /* 0x040ff00000001804 */
[C---:B------:R-:W-:Y:S01]  /*b3b0*/  HMMA.16816.F32 R8, R228.reuse, R178, R8 ;  /* 0x000000b2e408723c */ /* 0x040fe20000001808 */
[----:B------:R-:W4:Y:S07]  /*b3c0*/  LDSM.16.M88.4 R176, [R252+0x6800] ;  /* 0x00680000fcb0783b */ /* 0x000f2e0000000200 */
[C---:B---3--:R-:W-:Y:S08]  /*b3d0*/  HMMA.16816.F32 R12, R228.reuse, R180, R12 ;  /* 0x000000b4e40c723c */ /* 0x048ff0000000180c */
[C---:B------:R-:W-:Y:S01]  /*b3e0*/  HMMA.16816.F32 R16, R228.reuse, R182, R16 ;  /* 0x000000b6e410723c */ /* 0x040fe20000001810 */
[----:B------:R-:W-:Y:S07]  /*b3f0*/  LDSM.16.M88.4 R180, [R252+0x7800] ;  /* 0x00780000fcb4783b */ /* 0x000fee0000000200 */
[C---:B-1----:R-:W-:Y:S08]  /*b400*/  HMMA.16816.F32 R20, R228.reuse, R184, R20 ;  /* 0x000000b8e414723c */ /* 0x042ff00000001814 */
[C---:B------:R-:W-:Y:S01]  /*b410*/  HMMA.16816.F32 R24, R228.reuse, R186, R24 ;  /* 0x000000bae418723c */ /* 0x040fe20000001818 */
[----:B------:R-:W-:Y:S05]  /*b420*/  LDSM.16.M88.4 R184, [R44] ;  /* 0x000000002cb8783b */ /* 0x000fea0000000200 */
[----:B------:R-:W1:Y:S02]  /*b430*/  LDSM.16.M88.4 R44, [R37+0x6000] ;  /* 0x00600000252c783b */ /* 0x000e640000000200 */
[C---:B------:R-:W-:Y:S08]  /*b440*/  HMMA.16816.F32 R28, R228.reuse, R248, R28 ;  /* 0x000000f8e41c723c */ /* 0x040ff0000000181c */
[----:B------:R-:W-:Y:S08]  /*b450*/  HMMA.16816.F32 R32, R228, R250, R32 ;  /* 0x000000fae420723c */ /* 0x000ff00000001820 */
[C---:B------:R-:W-:Y:S08]  /*b460*/  HMMA.16816.F32 R4, R232.reuse, R40, R4 ;  /* 0x00000028e804723c */ /* 0x040ff00000001804 */
[C---:B------:R-:W-:Y:S08]  /*b470*/  HMMA.16816.F32 R8, R232.reuse, R42, R8 ;  /* 0x0000002ae808723c */ /* 0x040ff00000001808 */
[C---:B----4-:R-:W-:Y:S04]  /*b480*/  HMMA.16816.F32 R12, R232.reuse, R176, R12 ;  /* 0x000000b0e80c723c */ /* 0x050fe8000000180c */
[----:B-1----:R-:W-:Y:S04]  /*b490*/  IMAD.MOV.U32 R132, RZ, RZ, R45 ;  /* 0x000000ffff847224 */ /* 0x002fe800078e002d */
[C---:B------:R-:W-:Y:S08]  /*b4a0*/  HMMA.16816.F32 R16, R232.reuse, R178, R16 ;  /* 0x000000b2e810723c */ /* 0x040ff00000001810 */
[C---:B------:R-:W-:Y:S08]  /*b4b0*/  HMMA.16816.F32 R20, R232.reuse, R188, R20 ;  /* 0x000000bce814723c */ /* 0x040ff00000001814 */
[C---:B------:R-:W-:Y:S01]  /*b4c0*/  HMMA.16816.F32 R24, R232.reuse, R190, R24 ;  /* 0x000000bee818723c */ /* 0x040fe20000001818 */
[----:B------:R-:W-:Y:S07]  /*b4d0*/  LDSM.16.M88.4 R188, [R37+0x7800] ;  /* 0x0078000025bc783b */ /* 0x000fee0000000200 */
[C---:B------:R-:W-:Y:S08]  /*b4e0*/  HMMA.16816.F32 R28, R232.reuse, R180, R28 ;  /* 0x000000b4e81c723c */ /* 0x040ff0000000181c */
[----:B------:R-:W-:Y:S01]  /*b4f0*/  HMMA.16816.F32 R32, R232, R182, R32 ;  /* 0x000000b6e820723c */ /* 0x000fe20000001820 */
[----:B------:R-:W-:Y:S07]  /*b500*/  LDSM.16.M88.4 R180, [R37+0x6800] ;  /* 0x0068000025b4783b */ /* 0x000fee0000000200 */
[C---:B------:R-:W-:Y:S08]  /*b510*/  HMMA.16816.F32 R4, R236.reuse, R184, R4 ;  /* 0x000000b8ec04723c */ /* 0x040ff00000001804 */
[C---:B------:R-:W-:Y:S01]  /*b520*/  HMMA.16816.F32 R8, R236.reuse, R186, R8 ;  /* 0x000000baec08723c */ /* 0x040fe20000001808 */
[----:B------:R-:W-:Y:S05]  /*b530*/  LDSM.16.M88.4 R184, [R37+0x7000] ;  /* 0x0070000025b8783b */ /* 0x000fea0000000200 */
[----:B--2---:R1:W2:Y:S05]  /*b540*/  LDSM.16.M88.4 R248, [R36] ;  /* 0x0000000024f8783b */ /* 0x0042aa0000000200 */
[----:B------:R3:W4:Y:S05]  /*b550*/  LDSM.16.M88.4 R40, [R3] ;  /* 0x000000000328783b */ /* 0x00072a0000000200 */
[----:B------:R2:W4:Y:S01]  /*b560*/  LDSM.16.M88.4 R176, [R0] ;  /* 0x0000000000b0783b */ /* 0x0005220000000200 */
[----:B-1----:R-:W-:Y:S02]  /*b570*/  MOV R36, R44 ;  /* 0x0000002c00247202 */ /* 0x002fe40000000f00 */
[----:B---3--:R-:W-:Y:S01]  /*b580*/  MOV R3, R46 ;  /* 0x0000002e00037202 */ /* 0x008fe20000000f00 */
[C---:B--2---:R-:W-:Y:S03]  /*b590*/  HMMA.16816.F32 R12, R236.reuse, R248, R12 ;  /* 0x000000f8ec0c723c */ /* 0x044fe6000000180c */
[----:B------:R-:W-:Y:S02]  /*b5a0*/  IMAD.MOV.U32 R0, RZ, RZ, R47 ;  /* 0x000000ffff007224 */ /* 0x000fe400078e002f */
[----:B------:R1:W5:Y:S03]  /*b5b0*/  LDL.LU.64 R46, [R1+0x128] ;  /* 0x00012800012e7983 */ /* 0x0003660000300a00 */
[C---:B------:R-:W-:Y:S02]  /*b5c0*/  HMMA.16816.F32 R16, R236.reuse, R250, R16 ;  /* 0x000000faec10723c */ /* 0x040fe40000001810 */
[----:B------:R-:W2:Y:S06]  /*b5d0*/  LDSM.16.M88.4 R248, [R2] ;  /* 0x0000000002f8783b */ /* 0x000eac0000000200 */
[C---:B----4-:R-:W-:Y:S01]  /*b5e0*/  HMMA.16816.F32 R20, R236.reuse, R40, R20 ;  /* 0x00000028ec14723c */ /* 0x050fe20000001814 */
[----:B------:R1:W5:Y:S05]  /*b5f0*/  LDL.LU.64 R44, [R1+0x120] ;  /* 0x00012000012c7983 */ /* 0x00036a0000300a00 */
[----:B------:R1:W5:Y:S02]  /*b600*/  LDL.LU R37, [R1+0x118] ;  /* 0x0001180001257983 */ /* 0x0003640000300800 */
[C---:B------:R-:W-:Y:S03]  /*b610*/  HMMA.16816.F32 R24, R236.reuse, R42, R24 ;  /* 0x0000002aec18723c */ /* 0x040fe60000001818 */
[----:B------:R1:W5:Y:S05]  /*b620*/  LDL.LU.64 R42, [R1+0x110] ;  /* 0x00011000012a7983 */ /* 0x00036a0000300a00 */
[C---:B------:R-:W-:Y:S01]  /*b630*/  HMMA.16816.F32 R28, R236.reuse, R176, R28 ;  /* 0x000000b0ec1c723c */ /* 0x040fe2000000181c */
[----:B------:R1:W5:Y:S06]  /*b640*/  LDL.LU.64 R40, [R1+0x108] ;  /* 0x0001080001287983 */ /* 0x00036c0000300a00 */
[----:B------:R-:W-:Y:S01]  /*b650*/  MOV R176, R36 ;  /* 0x0000002400b07202 */ /* 0x000fe20000000f00 */
[----:B------:R-:W-:Y:S01]  /*b660*/  HMMA.16816.F32 R32, R236, R178, R32 ;  /* 0x000000b2ec20723c */ /* 0x000fe20000001820 */
[----:B------:R1:W5:Y:S03]  /*b670*/  LDL.LU R36, [R1+0x100] ;  /* 0x0001000001247983 */ /* 0x0003660000300800 */
[----:B------:R-:W-:Y:S03]  /*b680*/  IMAD.MOV.U32 R177, RZ, RZ, R132 ;  /* 0x000000ffffb17224 */ /* 0x000fe600078e0084 */
[----:B------:R-:W-:Y:S02]  /*b690*/  MOV R178, R3 ;  /* 0x0000000300b27202 */ /* 0x000fe40000000f00 */
[----:B------:R-:W-:Y:S02]  /*b6a0*/  MOV R179, R0 ;  /* 0x0000000000b37202 */ /* 0x000fe40000000f00 */
[C---:B------:R-:W-:Y:S08]  /*b6b0*/  HMMA.16816.F32 R4, R240.reuse, R176, R4 ;  /* 0x000000b0f004723c */ /* 0x040ff00000001804 */
[C---:B------:R-:W-:Y:S01]  /*b6c0*/  HMMA.16816.F32 R8, R240.reuse, R178, R8 ;  /* 0x000000b2f008723c */ /* 0x040fe20000001808 */
[----:B------:R-:W3:Y:S07]  /*b6d0*/  LDSM.16.M88.4 R176, [R2+0x800] ;  /* 0x0008000002b0783b */ /* 0x000eee0000000200 */
[C---:B------:R-:W-:Y:S08]  /*b6e0*/  HMMA.16816.F32 R12, R240.reuse, R180, R12 ;  /* 0x000000b4f00c723c */ /* 0x040ff0000000180c */
[C---:B------:R-:W-:Y:S08]  /*b6f0*/  HMMA.16816.F32 R16, R240.reuse, R182, R16 ;  /* 0x000000b6f010723c */ /* 0x040ff00000001810 */
[C---:B------:R-:W-:Y:S08]  /*b700*/  HMMA.16816.F32 R20, R240.reuse, R184, R20 ;  /* 0x000000b8f014723c */ /* 0x040ff00000001814 */
[C---:B------:R-:W-:Y:S08]  /*b710*/  HMMA.16816.F32 R24, R240.reuse, R186, R24 ;  /* 0x000000baf018723c */ /* 0x040ff00000001818 */
[C---:B------:R-:W-:Y:S08]  /*b720*/  HMMA.16816.F32 R28, R240.reuse, R188, R28 ;  /* 0x000000bcf01c723c */ /* 0x040ff0000000181c */
[----:B------:R-:W-:Y:S08]  /*b730*/  HMMA.16816.F32 R32, R240, R190, R32 ;  /* 0x000000bef020723c */ /* 0x000ff00000001820 */
[C---:B--2---:R-:W-:Y:S08]  /*b740*/  HMMA.16816.F32 R4, R244.reuse, R248, R4 ;  /* 0x000000f8f404723c */ /* 0x044ff00000001804 */
[C---:B------:R-:W-:Y:S08]  /*b750*/  HMMA.16816.F32 R8, R244.reuse, R250, R8 ;  /* 0x000000faf408723c */ /* 0x040ff00000001808 */
[C---:B---3--:R-:W-:Y:S08]  /*b760*/  HMMA.16816.F32 R12, R244.reuse, R176, R12 ;  /* 0x000000b0f40c723c */ /* 0x048ff0000000180c */
[----:B------:R-:W-:Y:S01]  /*b770*/  FMUL.FTZ R4, R4, c[0x0][0x320] ;  /* 0x0000c80004047a20 */ /* 0x000fe20000410000 */
[C---:B------:R-:W-:Y:S03]  /*b780*/  HMMA.16816.F32 R16, R244.reuse, R178, R16 ;  /* 0x000000b2f410723c */ /* 0x040fe60000001810 */
[----:B------:R-:W2:Y:S01]  /*b790*/  MUFU.TANH R188, R4 ;  /* 0x0000000400bc7308 */ /* 0x000ea20000002400 */
[----:B------:R-:W-:Y:S02]  /*b7a0*/  FMUL.FTZ R5, R5, c[0x0][0x320] ;  /* 0x0000c80005057a20 */ /* 0x000fe40000410000 */
[----:B------:R-:W-:Y:S02]  /*b7b0*/  FMUL.FTZ R6, R6, c[0x0][0x320] ;  /* 0x0000c80006067a20 */ /* 0x000fe40000410000 */
[----:B------:R-:W-:Y:S04]  /*b7c0*/  FMUL.FTZ R7, R7, c[0x0][0x320] ;  /* 0x0000c80007077a20 */ /* 0x000fe80000410000 */
[----:B------:R-:W-:Y:S01]  /*b7d0*/  FMUL.FTZ R8, R8, c[0x0][0x320] ;  /* 0x0000c80008087a20 */ /* 0x000fe20000410000 */
[----:B------:R-:W3:Y:S01]  /*b7e0*/  MUFU.TANH R250, R5 ;  /* 0x0000000500fa7308 */ /* 0x000ee20000002400 */
[----:B------:R-:W-:Y:S02]  /*b7f0*/  FMUL.FTZ R9, R9, c[0x0][0x320] ;  /* 0x0000c80009097a20 */ /* 0x000fe40000410000 */
[----:B------:R-:W-:Y:S02]  /*b800*/  FMUL.FTZ R10, R10, c[0x0][0x320] ;  /* 0x0000c8000a0a7a20 */ /* 0x000fe40000410000 */
[----:B------:R-:W-:Y:S02]  /*b810*/  FMUL.FTZ R11, R11, c[0x0][0x320] ;  /* 0x0000c8000b0b7a20 */ /* 0x000fe40000410000 */
[----:B------:R-:W-:Y:S02]  /*b820*/  FMUL.FTZ R13, R13, c[0x0][0x320] ;  /* 0x0000c8000d0d7a20 */ /* 0x000fe40000410000 */
[----:B------:R-:W-:Y:S01]  /*b830*/  FMUL.FTZ R14, R14, c[0x0][0x320] ;  /* 0x0000c8000e0e7a20 */ /* 0x000fe20000410000 */
[----:B------:R-:W4:Y:S01]  /*b840*/  MUFU.TANH R248, R6 ;  /* 0x0000000600f87308 */ /* 0x000f220000002400 */
[----:B------:R-:W-:Y:S02]  /*b850*/  FMUL.FTZ R15, R15, c[0x0][0x320] ;  /* 0x0000c8000f0f7a20 */ /* 0x000fe40000410000 */
[----:B------:R-:W-:Y:S02]  /*b860*/  FMUL.FTZ R16, R16, c[0x0][0x320] ;  /* 0x0000c80010107a20 */ /* 0x000fe40000410000 */
[----:B------:R-:W-:Y:S02]  /*b870*/  FMUL.FTZ R17, R17, c[0x0][0x320] ;  /* 0x0000c80011117a20 */ /* 0x000fe40000410000 */
[----:B------:R-:W-:Y:S02]  /*b880*/  FMUL.FTZ R18, R18, c[0x0][0x320] ;  /* 0x0000c80012127a20 */ /* 0x000fe40000410000 */
[----:B------:R-:W-:Y:S01]  /*b890*/  FMUL.FTZ R19, R19, c[0x0][0x320] ;  /* 0x0000c80013137a20 */ /* 0x000fe20000410000 */
[----:B------:R1:W1:Y:S01]  /*b8a0*/  MUFU.TANH R251, R7 ;  /* 0x0000000700fb7308 */ /* 0x0002620000002400 */
[----:B------:R-:W-:Y:S09]  /*b8b0*/  FMUL.FTZ R12, R12, c[0x0][0x320] ;  /* 0x0000c8000c0c7a20 */ /* 0x000ff20000410000 */
[----:B------:R-:W2:Y:S10]  /*b8c0*/  MUFU.TANH R190, R8 ;  /* 0x0000000800be7308 */ /* 0x000eb40000002400 */
[----:B------:R-:W2:Y:S01]  /*b8d0*/  MUFU.TANH R189, R9 ;  /* 0x0000000900bd7308 */ /* 0x000ea20000002400 */
[----:B-1----:R-:W1:Y:S09]  /*b8e0*/  LDSM.16.M88.4 R4, [R2+0x1000] ;  /* 0x001000000204783b */ /* 0x002e720000000200 */
[----:B------:R-:W1:Y:S10]  /*b8f0*/  MUFU.TANH R249, R10 ;  /* 0x0000000a00f97308 */ /* 0x000e740000002400 */
[----:B------:R1:W1:Y:S10]  /*b900*/  MUFU.TANH R191, R11 ;  /* 0x0000000b00bf7308 */ /* 0x0002740000002400 */
[----:B------:R-:W2:Y:S10]  /*b910*/  MUFU.TANH R184, R13 ;  /* 0x0000000d00b87308 */ /* 0x000eb40000002400 */
[----:B------:R-:W2:Y:S01]  /*b920*/  MUFU.TANH R187, R14 ;  /* 0x0000000e00bb7308 */ /* 0x000ea20000002400 */
[----:B-1----:R1:W2:Y:S01]  /*b930*/  LDSM.16.M88.4 R8, [R2+0x1800] ;  /* 0x001800000208783b */ /* 0x0022a20000000200 */
[----:B------:R-:W-:Y:S08]  /*b940*/  DEPBAR.LE SB0, 0x0 ;  /* 0x000080000000791a */ /* 0x000ff00000000000 */
[----:B------:R-:W2:Y:S01]  /*b950*/  MUFU.TANH R186, R15 ;  /* 0x0000000f00ba7308 */ /* 0x000ea20000002400 */
[----:B------:R-:W-:Y:S01]  /*b960*/  BAR.SYNC.DEFER_BLOCKING 0x0 ;  /* 0x0000000000007b1d */ /* 0x000fe20000010000 */
[C---:B------:R-:W-:Y:S08]  /*b970*/  HMMA.16816.F32 R20, R244.reuse, R4, R20 ;  /* 0x00000004f414723c */ /* 0x040ff00000001814 */
[----:B------:R-:W2:Y:S01]  /*b980*/  MUFU.TANH R183, R16 ;  /* 0x0000001000b77308 */ /* 0x000ea20000002400 */
[C---:B------:R-:W-:Y:S01]  /*b990*/  HMMA.16816.F32 R24, R244.reuse, R6, R24 ;  /* 0x00000006f418723c */ /* 0x040fe20000001818 */
[----:B-1----:R-:W3:Y:S08]  /*b9a0*/  LDL R2, [R1+0x60] ;  /* 0x0000600001027983 */ /* 0x002ef00000100800 */
[----:B------:R1:W1:Y:S06]  /*b9b0*/  MUFU.TANH R180, R17 ;  /* 0x0000001100b47308 */ /* 0x00026c0000002400 */
[----:B------:R-:W-:Y:S02]  /*b9c0*/  FMUL.FTZ R20, R20, c[0x0][0x320] ;  /* 0x0000c80014147a20 */ /* 0x000fe40000410000 */
[----:B------:R-:W-:Y:S02]  /*b9d0*/  FMUL.FTZ R21, R21, c[0x0][0x320] ;  /* 0x0000c80015157a20 */ /* 0x000fe40000410000 */
[----:B------:R1:W1:Y:S01]  /*b9e0*/  MUFU.TANH R182, R18 ;  /* 0x0000001200b67308 */ /* 0x0002620000002400 */
[----:B------:R-:W-:Y:S02]  /*b9f0*/  FMUL.FTZ R22, R22, c[0x0][0x320] ;  /* 0x0000c80016167a20 */ /* 0x000fe40000410000 */
[----:B------:R-:W-:Y:S01]  /*ba00*/  FMUL.FTZ R23, R23, c[0x0][0x320] ;  /* 0x0000c80017177a20 */ /* 0x000fe20000410000 */
[C---:B--2---:R-:W-:Y:S06]  /*ba10*/  HMMA.16816.F32 R28, R244.reuse, R8, R28 ;  /* 0x00000008f41c723c */ /* 0x044fec000000181c */
[----:B------:R2:W2:Y:S02]  /*ba20*/  MUFU.TANH R181, R19 ;  /* 0x0000001300b57308 */ /* 0x0004a40000002400 */
[----:B------:R-:W-:Y:S08]  /*ba30*/  HMMA.16816.F32 R32, R244, R10, R32 ;  /* 0x0000000af420723c */ /* 0x000ff00000001820 */
[----:B------:R4:W3:Y:S08]  /*ba40*/  MUFU.TANH R179, R20 ;  /* 0x0000001400b37308 */ /* 0x0008f00000002400 */
[----:B-1----:R-:W-:Y:S02]  /*ba50*/  FMUL.FTZ R17, R29, c[0x0][0x320] ;  /* 0x0000c8001d117a20 */ /* 0x002fe40000410000 */
[----:B------:R1:W1:Y:S01]  /*ba60*/  MUFU.TANH R176, R21 ;  /* 0x0000001500b07308 */ /* 0x0002620000002400 */
[----:B------:R-:W-:Y:S02]  /*ba70*/  FMUL.FTZ R18, R31, c[0x0][0x320] ;  /* 0x0000c8001f127a20 */ /* 0x000fe40000410000 */
[----:B--2---:R-:W-:Y:S03]  /*ba80*/  FMUL.FTZ R19, R30, c[0x0][0x320] ;  /* 0x0000c8001e137a20 */ /* 0x004fe60000410000 */
[----:B------:R-:W-:Y:S02]  /*ba90*/  FMUL.FTZ R14, R32, c[0x0][0x320] ;  /* 0x0000c800200e7a20 */ /* 0x000fe40000410000 */
[----:B------:R-:W-:Y:S02]  /*baa0*/  FMUL.FTZ R13, R33, c[0x0][0x320] ;  /* 0x0000c800210d7a20 */ /* 0x000fe40000410000 */
[----:B------:R2:W2:Y:S01]  /*bab0*/  MUFU.TANH R178, R22 ;  /* 0x0000001600b27308 */ /* 0x0004a20000002400 */
[----:B------:R-:W-:Y:S02]  /*bac0*/  FMUL.FTZ R16, R34, c[0x0][0x320] ;  /* 0x0000c80022107a20 */ /* 0x000fe40000410000 */
[----:B------:R-:W-:Y:S02]  /*bad0*/  FMUL.FTZ R15, R35, c[0x0][0x320] ;  /* 0x0000c800230f7a20 */ /* 0x000fe40000410000 */
[----:B----4-:R-:W-:Y:S05]  /*bae0*/  FMUL.FTZ R20, R28, c[0x0][0x320] ;  /* 0x0000c8001c147a20 */ /* 0x010fea0000410000 */
[----:B------:R4:W3:Y:S01]  /*baf0*/  MUFU.TANH R177, R23 ;  /* 0x0000001700b17308 */ /* 0x0008e20000002400 */
[----:B-1----:R-:W-:Y:S09]  /*bb00*/  FMUL.FTZ R21, R25, c[0x0][0x320] ;  /* 0x0000c80019157a20 */ /* 0x002ff20000410000 */
[----:B------:R1:W1:Y:S01]  /*bb10*/  MUFU.TANH R185, R12 ;  /* 0x0000000c00b97308 */ /* 0x0002620000002400 */
[----:B--2---:R-:W-:Y:S02]  /*bb20*/  FMUL.FTZ R22, R24, c[0x0][0x320] ;  /* 0x0000c80018167a20 */ /* 0x004fe40000410000 */
[----:B------:R-:W-:Y:S07]  /*bb30*/  FMUL.FTZ R24, R26, c[0x0][0x320] ;  /* 0x0000c8001a187a20 */ /* 0x000fee0000410000 */
[----:B------:R-:W2:Y:S01]  /*bb40*/  MUFU.TANH R22, R22 ;  /* 0x0000001600167308 */ /* 0x000ea20000002400 */
[----:B----4-:R-:W-:Y:S09]  /*bb50*/  FMUL.FTZ R23, R27, c[0x0][0x320] ;  /* 0x0000c8001b177a20 */ /* 0x010ff20000410000 */
[----:B------:R-:W4:Y:S10]  /*bb60*/  MUFU.TANH R21, R21 ;  /* 0x0000001500157308 */ /* 0x000f340000002400 */
        /* <DEDUP_REMOVED lines=10> */
[----:B---3--:R-:W-:Y:S11]  /*bc10*/  ISETP.GE.AND P0, PT, R2, 0x1, PT ;  /* 0x000000010200780c */ /* 0x008ff60003f06270 */
        /* <DEDUP_REMOVED lines=8> */
[----:B------:R-:W4:Y:S04]  /*bca0*/  LDL R4, [R1+0xa8] ;  /* 0x0000a80001047983 */ /* 0x000f280000100800 */
[----:B------:R-:W4:Y:S04]  /*bcb0*/  LDL.64 R28, [R1+0x90] ;  /* 0x00009000011c7983 */ /* 0x000f280000100a00 */
[----:B------:R-:W4:Y:S04]  /*bcc0*/  LDL R8, [R1+0x88] ;  /* 0x0000880001087983 */ /* 0x000f280000100800 */
[----:B------:R-:W4:Y:S04]  /*bcd0*/  LDL R11, [R1+0xe8] ;  /* 0x0000e800010b7983 */ /* 0x000f280000100800 */
[----:B------:R-:W4:Y:S04]  /*bce0*/  LDL R26, [R1+0x70] ;  /* 0x00007000011a7983 */ /* 0x000f280000100800 */
[----:B------:R-:W4:Y:S04]  /*bcf0*/  LDL R10, [R1+0xec] ;  /* 0x0000ec00010a7983 */ /* 0x000f280000100800 */
[----:B------:R-:W4:Y:S04]  /*bd00*/  LDL R25, [R1+0x68] ;  /* 0x0000680001197983 */ /* 0x000f280000100800 */
[----:B------:R-:W4:Y:S04]  /*bd10*/  LDL R7, [R1+0x6c] ;  /* 0x00006c0001077983 */ /* 0x000f280000100800 */
[----:B------:R-:W4:Y:S04]  /*bd20*/  LDL R132, [R1+0x54] ;  /* 0x0000540001847983 */ /* 0x000f280000100800 */
[----:B------:R-:W4:Y:S04]  /*bd30*/  LDL R9, [R1+0xf0] ;  /* 0x0000f00001097983 */ /* 0x000f280000100800 */
[----:B------:R-:W4:Y:S01]  /*bd40*/  LDL R6, [R1+0xf4] ;  /* 0x0000f40001067983 */ /* 0x000f220000100800 */
[----:B--2---:R-:W-:Y:S05]  /*bd50*/  IMAD R2, R2, 0x40, R3 ;  /* 0x0000004002027824 */ /* 0x004fea00078e0203 */
[----:B---3--:R-:W-:Y:S05]  /*bd60*/  IADD3 R2, R2, -0x40, R0 ;  /* 0xffffffc002027810 */ /* 0x008fea0007ffe000 */
[----:B------:R-:W-:Y:S04]  /*bd70*/  @P2 IMAD.HI.U32 R3, R2, c[0x0][0x2bc], RZ ;  /* 0x0000af0002032a27 */ /* 0x000fe800078e00ff */
[----:B------:R-:W-:Y:S01]  /*bd80*/  IMAD.MOV.U32 R0, RZ, RZ, R2 ;  /* 0x000000ffff007224 */ /* 0x000fe200078e0002 */
[----:B------:R-:W-:Y:S04]  /*bd90*/  @P2 SHF.R.U32.HI R0, RZ, c[0x0][0x2c0], R3 ;  /* 0x0000b000ff002a19 */ /* 0x000fe80000011603 */
[C---:B----4-:R-:W-:Y:S04]  /*bda0*/  @!P6 IADD3 R3, P0, R0.reuse, R30, RZ ;  /* 0x0000001e0003e210 */ /* 0x050fe80007f1e0ff */
[----:B------:R-:W-:Y:S01]  /*bdb0*/  @!P6 LEA.HI.X.SX32 R5, R0, R4, 0x1, P0 ;  /* 0x000000040005e211 */ /* 0x000fe200000f0eff */
[----:B------:R-:W-:Y:S01]  /*bdc0*/  IMAD.MOV R0, RZ, RZ, -R0 ;  /* 0x000000ffff007224 */ /* 0x000fe200078e0a00 */
[C---:B------:R-:W-:Y:S03]  /*bdd0*/  @!P6 LEA R4, P0, R3.reuse, c[0x0][0x2a0], 0x2 ;  /* 0x0000a8000304ea11 */ /* 0x040fe600078010ff */
[----:B------:R-:W-:Y:S01]  /*bde0*/  IMAD R27, R0, c[0x0][0x2b8], R2 ;  /* 0x0000ae00001b7a24 */ /* 0x000fe200078e0202 */
[----:B------:R-:W-:Y:S03]  /*bdf0*/  @!P6 LEA.HI.X R5, R3, c[0x0][0x2a4], R5, 0x2, P0 ;  /* 0x0000a9000305ea11 */ /* 0x000fe600000f1405 */
[C---:B------:R-:W-:Y:S01]  /*be00*/  IMAD.WIDE.U32 R2, R27.reuse, c[0x0][0x1e0], RZ ;  /* 0x000078001b027a25 */ /* 0x040fe200078e00ff */
[----:B------:R-:W-:Y:S01]  /*be10*/  SHF.R.S32.HI R0, RZ, 0x1f, R27 ;  /* 0x0000001fff007819 */ /* 0x000fe2000001141b */
[----:B------:R-:W2:Y:S04]  /*be20*/  @!P6 LDG.E R12, [R4.64] ;  /* 0x00000006040ce981 */ /* 0x000ea8000c1e1900 */
        /* <DEDUP_REMOVED lines=9> */
[----:B------:R-:W-:Y:S01]  /*bec0*/  IADD3 R0, P0, R28, R2, RZ ;  /* 0x000000021c007210 */ /* 0x000fe20007f1e0ff */
[----:B------:R-:W-:Y:S02]  /*bed0*/  IMAD.SHL.U32 R28, R26, 0x2, RZ ;  /* 0x000000021a1c7824 */ /* 0x000fe400078e00ff */
[----:B------:R-:W-:Y:S05]  /*bee0*/  IMAD R5, R12, c[0x0][0x1f4], R5 ;  /* 0x00007d000c057a24 */ /* 0x000fea00078e0205 */
[----:B------:R-:W-:Y:S02]  /*bef0*/  IADD3.X R5, R8, R3, R5, P0, !PT ;  /* 0x0000000308057210 */ /* 0x000fe400007fe405 */
[C---:B------:R-:W-:Y:S04]  /*bf00*/  LEA R8, P0, R0.reuse, c[0x0][0x1c8], 0x1 ;  /* 0x0000720000087a11 */ /* 0x040fe800078008ff */
[----:B------:R-:W-:Y:S02]  /*bf10*/  LEA.HI.X R5, R0, c[0x0][0x1cc], R5, 0x1, P0 ;  /* 0x0000730000057a11 */ /* 0x000fe400000f0c05 */
[----:B-1----:R-:W-:Y:S02]  /*bf20*/  SHF.L.U64.HI R12, R26, 0x1, R11 ;  /* 0x000000011a0c7819 */ /* 0x002fe4000001020b */
[----:B------:R-:W-:Y:S01]  /*bf30*/  SHF.L.U64.HI R11, R25, 0x1, R10 ;  /* 0x00000001190b7819 */ /* 0x000fe2000001020a */
[C---:B------:R-:W-:Y:S01]  /*bf40*/  IMAD.SHL.U32 R25, R132.reuse, 0x2, RZ ;  /* 0x0000000284197824 */ /* 0x040fe200078e00ff */
[C---:B------:R-:W-:Y:S02]  /*bf50*/  SHF.L.U64.HI R10, R7.reuse, 0x1, R9 ;  /* 0x00000001070a7819 */ /* 0x040fe40000010209 */
[----:B------:R-:W-:Y:S02]  /*bf60*/  SHF.L.U32 R26, R7, 0x1, RZ ;  /* 0x00000001071a7819 */ /* 0x000fe400000006ff */
[----:B------:R-:W-:Y:S01]  /*bf70*/  SHF.L.U64.HI R9, R132, 0x1, R6 ;  /* 0x0000000184097819 */ /* 0x000fe20000010206 */
[----:B------:R-:W-:-:S05]  /*bf80*/  BRA.DIV ~URZ, `(.L_x_539) ;  /* 0x00006a227f007947 */ /* 0x000fca000b800000 */
[----:B------:R1:W2:Y:S02]  /*bf90*/  SHFL.IDX PT, R4, R5, RZ, 0x181f ;  /* 0x00181fff05047589 */ /* 0x0002a400000e0000 */
.L_x_586:
[----:B------:R-:W-:-:S05]  /*bfa0*/  BRA.DIV ~URZ, `(.L_x_540) ;  /* 0x00006a727f007947 */ /* 0x000fca000b800000 */
[----:B------:R-:W3:Y:S04]  /*bfb0*/  LDL R6, [R1+0x50] ;  /* 0x0000500001067983 */ /* 0x000ee80000100800 */
[----:B------:R-:W4:Y:S04]  /*bfc0*/  LDL R29, [R1+0x4c] ;  /* 0x00004c00011d7983 */ /* 0x000f280000100800 */
[----:B------:R-:W1:Y:S01]  /*bfd0*/  SHFL.IDX PT, R0, R8, RZ, 0x181f ;  /* 0x00181fff08007589 */ /* 0x000e6200000e0000 */
[----:B---3--:R-:W-:Y:S04]  /*bfe0*/  IADD3 R2, -R6, 0x10, RZ ;  /* 0x0000001006027810 */ /* 0x008fe80007ffe1ff */
[----:B------:R-:W-:Y:S04]  /*bff0*/  LOP3.LUT R2, R2, 0xf, RZ, 0xc0, !PT ;  /* 0x0000000f02027812 */ /* 0x000fe800078ec0ff */
[----:B-1----:R-:W-:Y:S04]  /*c000*/  IADD3 R2, P1, P0, R2, R0, R25 ;  /* 0x0000000002027210 */ /* 0x002fe8000783e019 */
[----:B--2---:R-:W-:Y:S02]  /*c010*/  IADD3.X R3, RZ, R4, R9, P1, P0 ;  /* 0x00000004ff037210 */ /* 0x004fe40000fe0409 */
[----:B------:R-:W-:Y:S11]  /*c020*/  ISETP.NE.U32.AND P0, PT, R6, RZ, PT ;  /* 0x000000ff0600720c */ /* 0x000ff60003f05070 */
[----:B------:R-:W-:Y:S02]  /*c030*/  @!UPT UIADD3 URZ, URZ, URZ, URZ ;  /* 0x0000003f3f3ff290 */ /* 0x000fe4000fffe03f */
[----:B------:R-:W-:Y:S01]  /*c040*/  @!PT LDS RZ, [RZ] ;  /* 0x00000000fffff984 */ /* 0x000fe20000000800 */
[----:B------:R-:W-:Y:S01]  /*c050*/  @!PT LDS RZ, [RZ] ;  /* 0x00000000fffff984 */ /* 0x000fe20000000800 */
[----:B----4-:R1:W-:Y:S02]  /*c060*/  LDGSTS.E.BYPASS.LTC128B.128.ZFILL [R29+0x10100], [R2.64], P0 ;  /* 0x10100000021d7fae */ /* 0x0103e40008141d46 */
[----:B-1----:R-:W-:Y:S05]  /*c070*/  IADD3 R2, P0, R0, R26, RZ ;  /* 0x0000001a00027210 */ /* 0x002fea0007f1e0ff */
[----:B------:R-:W-:Y:S01]  /*c080*/  IMAD.X R3, R4, 0x1, R10, P0 ;  /* 0x0000000104037824 */ /* 0x000fe200000e060a */
[----:B------:R-:W-:Y:S04]  /*c090*/  IADD3 R6, P0, R0, R27, RZ ;  /* 0x0000001b00067210 */ /* 0x000fe80007f1e0ff */
[----:B------:R1:W-:Y:S01]  /*c0a0*/  LDGSTS.E.BYPASS.LTC128B.128 [R29+0x12100], [R2.64], !P5 ;  /* 0x12100000021d7fae */ /* 0x0003e2000e901d46 */
[----:B------:R-:W-:Y:S05]  /*c0b0*/  IMAD.X R7, R4, 0x1, R11, P0 ;  /* 0x0000000104077824 */ /* 0x000fea00000e060b */
[----:B------:R2:W-:Y:S01]  /*c0c0*/  LDGSTS.E.BYPASS.LTC128B.128 [R29+0x14100], [R6.64], !P4 ;  /* 0x14100000061d7fae */ /* 0x0005e2000e101d46 */
[----:B-1----:R-:W-:Y:S03]  /*c0d0*/  IADD3 R2, P0, R0, R28, RZ ;  /* 0x0000001c00027210 */ /* 0x002fe60007f1e0ff */
[----:B------:R2:W1:Y:S02]  /*c0e0*/  SHFL.IDX PT, R0, R8, 0x1, 0x181f ;  /* 0x00381f0008007f89 */ /* 0x00046400000e0000 */
[----:B------:R-:W-:Y:S02]  /*c0f0*/  IMAD.X R3, R4, 0x1, R12, P0 ;  /* 0x0000000104037824 */ /* 0x000fe400000e060c */
[----:B------:R2:W3:Y:S04]  /*c100*/  SHFL.IDX PT, R4, R5, 0x1, 0x181f ;  /* 0x00381f0005047f89 */ /* 0x0004e800000e0000 */
[----:B------:R2:W-:Y:S02]  /*c110*/  LDGSTS.E.BYPASS.LTC128B.128 [R29+0x16100], [R2.64], !P3 ;  /* 0x16100000021d7fae */ /* 0x0005e4000d901d46 */
.L_x_587:
[----:B--2---:R-:W2:Y:S04]  /*c120*/  LDL.LU R2, [R1+0x50] ;  /* 0x0000500001027983 */ /* 0x004ea80000300800 */
[----:B------:R-:W4:Y:S01]  /*c130*/  LDL R5, [R1+0x4c] ;  /* 0x00004c0001057983 */ /* 0x000f220000100800 */
[C---:B--2---:R-:W-:Y:S02]  /*c140*/  ISETP.NE.U32.AND P0, PT, R2.reuse, RZ, PT ;  /* 0x000000ff0200720c */ /* 0x044fe40003f05070 */
[----:B------:R-:W-:Y:S04]  /*c150*/  IADD3 R2, -R2, 0x10, RZ ;  /* 0x0000001002027810 */ /* 0x000fe80007ffe1ff */
[----:B------:R-:W-:Y:S04]  /*c160*/  LOP3.LUT R2, R2, 0xf, RZ, 0xc0, !PT ;  /* 0x0000000f02027812 */ /* 0x000fe800078ec0ff */
[----:B-1----:R-:W-:Y:S04]  /*c170*/  IADD3 R2, P2, P1, R2, R0, R25 ;  /* 0x0000000002027210 */ /* 0x002fe8000795e019 */
[----:B---3--:R-:W-:Y:S02]  /*c180*/  IADD3.X R3, RZ, R4, R9, P2, P1 ;  /* 0x00000004ff037210 */ /* 0x008fe400017e2409 */
[C---:B------:R-:W-:Y:S03]  /*c190*/  IADD3 R6, P1, R0.reuse, R27, RZ ;  /* 0x0000001b00067210 */ /* 0x040fe60007f3e0ff */
[----:B------:R-:W-:Y:S01]  /*c1a0*/  @!PT LDS RZ, [RZ] ;  /* 0x00000000fffff984 */ /* 0x000fe20000000800 */
[----:B------:R-:W-:Y:S01]  /*c1b0*/  @!PT LDS RZ, [RZ] ;  /* 0x00000000fffff984 */ /* 0x000fe20000000800 */
[----:B------:R-:W-:Y:S01]  /*c1c0*/  @!PT LDS RZ, [RZ] ;  /* 0x00000000fffff984 */ /* 0x000fe20000000800 */
[----:B----4-:R1:W-:Y:S01]  /*c1d0*/  LDGSTS.E.BYPASS.LTC128B.128.ZFILL [R5+0x11100], [R2.64], P0 ;  /* 0x1110000002057fae */ /* 0x0103e20008141d46 */
[----:B------:R-:W-:Y:S01]  /*c1e0*/  IADD3 R8, P0, R0, R26, RZ ;  /* 0x0000001a00087210 */ /* 0x000fe20007f1e0ff */
[C---:B------:R-:W-:Y:S04]  /*c1f0*/  IMAD.X R7, R4.reuse, 0x1, R11, P1 ;  /* 0x0000000104077824 */ /* 0x040fe800008e060b */
[----:B------:R-:W-:Y:S05]  /*c200*/  IMAD.X R9, R4, 0x1, R10, P0 ;  /* 0x0000000104097824 */ /* 0x000fea00000e060a */
[----:B------:R2:W-:Y:S04]  /*c210*/  LDGSTS.E.BYPASS.LTC128B.128 [R5+0x13100], [R8.64], !P5 ;  /* 0x1310000008057fae */ /* 0x0005e8000e901d46 */
[----:B------:R2:W-:Y:S01]  /*c220*/  LDGSTS.E.BYPASS.LTC128B.128 [R5+0x15100], [R6.64], !P4 ;  /* 0x1510000006057fae */ /* 0x0005e2000e101d46 */
[----:B-1----:R-:W-:Y:S05]  /*c230*/  IADD3 R2, P0, R0, R28, RZ ;  /* 0x0000001c00027210 */ /* 0x002fea0007f1e0ff */
[----:B------:R-:W-:Y:S05]  /*c240*/  IMAD.X R3, R4, 0x1, R12, P0 ;  /* 0x0000000104037824 */ /* 0x000fea00000e060c */
[----:B------:R2:W-:Y:S03]  /*c250*/  LDGSTS.E.BYPASS.LTC128B.128 [R5+0x17100], [R2.64], !P3 ;  /* 0x1710000002057fae */ /* 0x0005e6000d901d46 */
.L_x_538:
[----:B-12-4-:R-:W-:Y:S05]  /*c260*/  BSYNC B0 ;  /* 0x0000000000007941 */ /* 0x016fea0003800000 */
.L_x_537:
[----:B------:R-:W-:Y:S01]  /*c270*/  FMNMX.FTZ R2, R188, R133, !PT ;  /* 0x00000085bc027209 */ /* 0x000fe20007810000 */
[----:B------:R-:W0:Y:S01]  /*c280*/  LDGDEPBAR ;  /* 0x00000000000079af */ /* 0x000e220000000000 */
[----:B------:R-:W-:Y:S02]  /*c290*/  FMNMX.FTZ R0, R248, R134, !PT ;  /* 0x00000086f8007209 */ /* 0x000fe40007810000 */
        /* <DEDUP_REMOVED lines=29> */
[----:B------:R-:W-:Y:S01]  /*c470*/  FMNMX.FTZ R5, R15, R0, !PT ;  /* 0x000000000f057209 */ /* 0x000fe20007810000 */
[----:B------:R-:W-:-:S05]  /*c480*/  BRA.DIV ~URZ, `(.L_x_541) ;  /* 0x000068227f007947 */ /* 0x000fca000b800000 */
[----:B------:R-:W1:Y:S02]  /*c490*/  SHFL.BFLY PT, R0, R4, 0x2, 0x1f ;  /* 0x0c401f0004007f89 */ /* 0x000e6400000e0000 */
[----:B-1----:R-:W-:Y:S05]  /*c4a0*/  FMNMX.FTZ R4, R4, R0, !PT ;  /* 0x0000000004047209 */ /* 0x002fea0007810000 */
[----:B------:R-:W1:Y:S02]  /*c4b0*/  SHFL.BFLY PT, R132, R4, 0x1, 0x1f ;  /* 0x0c201f0004847f89 */ /* 0x000e6400000e0000 */
[----:B-1----:R-:W-:Y:S02]  /*c4c0*/  FMNMX.FTZ R132, R4, R132, !PT ;  /* 0x0000008404847209 */ /* 0x002fe40007810000 */
[----:B------:R-:W1:Y:S02]  /*c4d0*/  SHFL.BFLY PT, R4, R5, 0x2, 0x1f ;  /* 0x0c401f0005047f89 */ /* 0x000e6400000e0000 */
[----:B-1----:R-:W-:Y:S05]  /*c4e0*/  FMNMX.FTZ R4, R5, R4, !PT ;  /* 0x0000000405047209 */ /* 0x002fea0007810000 */
[----:B------:R1:W2:Y:S02]  /*c4f0*/  SHFL.BFLY PT, R0, R4, 0x1, 0x1f ;  /* 0x0c201f0004007f89 */ /* 0x0002a400000e0000 */
.L_x_588:
[----:B------:R-:W3:Y:S01]  /*c500*/  LDL.LU R10, [R1+0x78] ;  /* 0x00007800010a7983 */ /* 0x000ee20000300800 */
[----:B--2---:R-:W-:Y:S01]  /*c510*/  FMNMX.FTZ R3, R0, R4, !PT ;  /* 0x0000000400037209 */ /* 0x004fe20007810000 */
[C---:B------:R-:W-:Y:S01]  /*c520*/  FADD.FTZ R0, -R132.reuse, R133 ;  /* 0x0000008584007221 */ /* 0x040fe20000010100 */
[----:B------:R-:W-:Y:S01]  /*c530*/  WARPSYNC 0xffffffff ;  /* 0xffffffff00007948 */ /* 0x000fe20003800000 */
[----:B-1----:R-:W-:Y:S02]  /*c540*/  FMUL.FTZ R4, R132, c[0x0][0x2d0] ;  /* 0x0000b40084047a20 */ /* 0x002fe40000410000 */
[----:B------:R-:W-:Y:S02]  /*c550*/  FMUL.FTZ R0, R0, c[0x0][0x2d0] ;  /* 0x0000b40000007a20 */ /* 0x000fe40000410000 */
[--C-:B------:R-:W-:Y:S02]  /*c560*/  FFMA.FTZ R11, R179, c[0x0][0x2d0], -R4.reuse ;  /* 0x0000b400b30b7a23 */ /* 0x100fe40000010804 */
[----:B------:R-:W1:Y:S01]  /*c570*/  MUFU.EX2 R2, R0 ;  /* 0x0000000000027308 */ /* 0x000e620000000800 */
[----:B------:R-:W2:Y:S01]  /*c580*/  LDL.LU R179, [R1+0x74] ;  /* 0x0000740001b37983 */ /* 0x000ea20000300800 */
[--C-:B------:R-:W-:Y:S02]  /*c590*/  FFMA.FTZ R34, R17, c[0x0][0x2d0], -R4.reuse ;  /* 0x0000b40011227a23 */ /* 0x100fe40000010804 */
[--C-:B------:R-:W-:Y:S02]  /*c5a0*/  FFMA.FTZ R7, R188, c[0x0][0x2d0], -R4.reuse ;  /* 0x0000b400bc077a23 */ /* 0x100fe40000010804 */
[--C-:B------:R-:W-:Y:S02]  /*c5b0*/  FFMA.FTZ R26, R176, c[0x0][0x2d0], -R4.reuse ;  /* 0x0000b400b01a7a23 */ /* 0x100fe40000010804 */
[--C-:B------:R-:W-:Y:S02]  /*c5c0*/  FFMA.FTZ R6, R250, c[0x0][0x2d0], -R4.reuse ;  /* 0x0000b400fa067a23 */ /* 0x100fe40000010804 */
[----:B------:R-:W-:Y:S01]  /*c5d0*/  MUFU.EX2 R176, R7 ;  /* 0x0000000700b07308 */ /* 0x000fe20000000800 */
        /* <DEDUP_REMOVED lines=11> */
[----:B------:R4:W-:Y:S01]  /*c690*/  MUFU.EX2 R9, R5 ;  /* 0x0000000500097308 */ /* 0x0009e20000000800 */
[----:B------:R-:W-:Y:S02]  /*c6a0*/  FFMA.FTZ R8, R189, c[0x0][0x2d0], -R4 ;  /* 0x0000b400bd087a23 */ /* 0x000fe40000010804 */
[----:B------:R-:W-:Y:S04]  /*c6b0*/  FMUL.FTZ R4, R3, c[0x0][0x2d0] ;  /* 0x0000b40003047a20 */ /* 0x000fe80000410000 */
        /* <DEDUP_REMOVED lines=11> */
[--C-:B----4-:R-:W-:Y:S02]  /*c770*/  FFMA.FTZ R5, R248, c[0x0][0x2d0], -R4.reuse ;  /* 0x0000b400f8057a23 */ /* 0x110fe40000010804 */
[--C-:B------:R-:W-:Y:S02]  /*c780*/  FFMA.FTZ R248, R23, c[0x0][0x2d0], -R4.reuse ;  /* 0x0000b40017f87a23 */ /* 0x100fe40000010804 */
[--C-:B------:R-:W-:Y:S01]  /*c790*/  FFMA.FTZ R188, R177, c[0x0][0x2d0], -R4.reuse ;  /* 0x0000b400b1bc7a23 */ /* 0x100fe20000010804 */
[----:B------:R-:W-:Y:S01]  /*c7a0*/  MUFU.EX2 R191, R191 ;  /* 0x000000bf00bf7308 */ /* 0x000fe20000000800 */
[--C-:B------:R-:W-:Y:S02]  /*c7b0*/  FFMA.FTZ R190, R24, c[0x0][0x2d0], -R4.reuse ;  /* 0x0000b40018be7a23 */ /* 0x100fe40000010804 */
[----:B------:R-:W-:Y:S07]  /*c7c0*/  FFMA.FTZ R14, R15, c[0x0][0x2d0], -R4 ;  /* 0x0000b4000f0e7a23 */ /* 0x000fee0000010804 */
[----:B------:R-:W-:Y:S10]  /*c7d0*/  MUFU.EX2 R133, R133 ;  /* 0x0000008500857308 */ /* 0x000ff40000000800 */
[----:B------:R-:W-:Y:S10]  /*c7e0*/  MUFU.EX2 R189, R189 ;  /* 0x000000bd00bd7308 */ /* 0x000ff40000000800 */
[----:B------:R-:W-:Y:S10]  /*c7f0*/  MUFU.EX2 R188, R188 ;  /* 0x000000bc00bc7308 */ /* 0x000ff40000000800 */
[----:B------:R-:W-:Y:S10]  /*c800*/  MUFU.EX2 R190, R190 ;  /* 0x000000be00be7308 */ /* 0x000ff40000000800 */
[----:B------:R-:W-:Y:S10]  /*c810*/  MUFU.EX2 R248, R248 ;  /* 0x000000f800f87308 */ /* 0x000ff40000000800 */
[----:B------:R-:W-:Y:S10]  /*c820*/  MUFU.EX2 R187, R187 ;  /* 0x000000bb00bb7308 */ /* 0x000ff40000000800 */
[----:B------:R-:W-:Y:S01]  /*c830*/  MUFU.EX2 R186, R186 ;  /* 0x000000ba00ba7308 */ /* 0x000fe20000000800 */
[----:B-1----:R-:W-:Y:S01]  /*c840*/  FMUL.FTZ R17, R2, R153 ;  /* 0x0000009902117220 */ /* 0x002fe20000410000 */
[----:B------:R-:W-:Y:S01]  /*c850*/  F2FP.PACK_AB R178, R8, R9 ;  /* 0x0000000908b2723e */ /* 0x000fe200000000ff */
[----:B------:R-:W4:Y:S01]  /*c860*/  LDL R153, [R1+0x28] ;  /* 0x0000280001997983 */ /* 0x000f220000100800 */
[C---:B------:R-:W-:Y:S02]  /*c870*/  FMUL.FTZ R12, R2.reuse, R156 ;  /* 0x0000009c020c7220 */ /* 0x040fe40000410000 */
[C---:B------:R-:W-:Y:S01]  /*c880*/  FMUL.FTZ R28, R2.reuse, R140 ;  /* 0x0000008c021c7220 */ /* 0x040fe20000410000 */
[----:B------:R-:W4:Y:S01]  /*c890*/  LDL R156, [R1+0x30] ;  /* 0x00003000019c7983 */ /* 0x000f220000100800 */
[C---:B------:R-:W-:Y:S02]  /*c8a0*/  FMUL.FTZ R32, R2.reuse, R136 ;  /* 0x0000008802207220 */ /* 0x040fe40000410000 */
[C---:B------:R-:W-:Y:S01]  /*c8b0*/  FMUL.FTZ R33, R2.reuse, R137 ;  /* 0x0000008902217220 */ /* 0x040fe20000410000 */
[----:B------:R-:W4:Y:S01]  /*c8c0*/  LDL R140, [R1+0x38] ;  /* 0x00003800018c7983 */ /* 0x000f220000100800 */
[C---:B------:R-:W-:Y:S01]  /*c8d0*/  FMUL.FTZ R21, R2.reuse, R149 ;  /* 0x0000009502157220 */ /* 0x040fe20000410000 */
[----:B------:R-:W-:Y:S01]  /*c8e0*/  MOV R149, R34 ;  /* 0x0000002200957202 */ /* 0x000fe20000000f00 */
[C---:B------:R-:W-:Y:S02]  /*c8f0*/  FMUL.FTZ R16, R2.reuse, R152 ;  /* 0x0000009802107220 */ /* 0x040fe40000410000 */
        /* <DEDUP_REMOVED lines=8> */
[C---:B------:R-:W-:Y:S02]  /*c980*/  FMUL.FTZ R29, R2.reuse, R141 ;  /* 0x0000008d021d7220 */ /* 0x040fe40000410000 */
[C---:B-----5:R-:W-:Y:S02]  /*c990*/  FMUL.FTZ R36, R2.reuse, R36 ;  /* 0x0000002402247220 */ /* 0x060fe40000410000 */
        /* <DEDUP_REMOVED lines=49> */
[C---:B------:R-:W-:Y:S01]  /*ccb0*/  F2FP.PACK_AB R176, R6.reuse, R176 ;  /* 0x000000b006b0723e */ /* 0x040fe200000000ff */
[----:B------:R1:W-:Y:S02]  /*ccc0*/  MUFU.EX2 R10, R5 ;  /* 0x00000005000a7308 */ /* 0x0003e40000000800 */
[----:B------:R-:W-:Y:S02]  /*ccd0*/  FADD.FTZ R7, R6, R0 ;  /* 0x0000000006077221 */ /* 0x000fe40000010000 */
[----:B------:R-:W-:Y:S01]  /*cce0*/  FADD.FTZ R0, -R3, R134 ;  /* 0x0000008603007221 */ /* 0x000fe20000010100 */
[----:B------:R-:W-:Y:S01]  /*ccf0*/  MOV R134, R35 ;  /* 0x0000002300867202 */ /* 0x000fe20000000f00 */
[--C-:B------:R-:W-:Y:S02]  /*cd00*/  FFMA.FTZ R6, R251, c[0x0][0x2d0], -R4.reuse ;  /* 0x0000b400fb067a23 */ /* 0x100fe40000010804 */
[----:B------:R-:W-:Y:S02]  /*cd10*/  FMUL.FTZ R0, R0, c[0x0][0x2d0] ;  /* 0x0000b40000007a20 */ /* 0x000fe40000410000 */
[----:B------:R-:W-:Y:S01]  /*cd20*/  FFMA.FTZ R251, R19, c[0x0][0x2d0], -R4 ;  /* 0x0000b40013fb7a23 */ /* 0x000fe20000010804 */
[----:B------:R-:W-:Y:S01]  /*cd30*/  MUFU.EX2 R177, R6 ;  /* 0x0000000600b17308 */ /* 0x000fe20000000800 */
[----:B------:R-:W-:Y:S02]  /*cd40*/  FADD.FTZ R4, R9, R7 ;  /* 0x0000000709047221 */ /* 0x000fe40000010000 */
[----:B------:R-:W-:Y:S01]  /*cd50*/  FMUL.FTZ R9, R2, R161 ;  /* 0x000000a102097220 */ /* 0x000fe20000410000 */
[----:B------:R-:W-:Y:S01]  /*cd60*/  MOV R161, R30 ;  /* 0x0000001e00a17202 */ /* 0x000fe20000000f00 */
[----:B------:R-:W-:Y:S02]  /*cd70*/  FADD.FTZ R185, R8, R4 ;  /* 0x0000000408b97221 */ /* 0x000fe40000010000 */
[C---:B------:R-:W-:Y:S01]  /*cd80*/  FMUL.FTZ R4, R2.reuse, R164 ;  /* 0x000000a402047220 */ /* 0x040fe20000410000 */
[----:B------:R-:W-:Y:S01]  /*cd90*/  MOV R164, R14 ;  /* 0x0000000e00a47202 */ /* 0x000fe20000000f00 */
[C---:B------:R-:W-:Y:S01]  /*cda0*/  FMUL.FTZ R8, R2.reuse, R160 ;  /* 0x000000a002087220 */ /* 0x040fe20000410000 */
[----:B------:R-:W3:Y:S01]  /*cdb0*/  MUFU.EX2 R0, R0 ;  /* 0x0000000000007308 */ /* 0x000ee20000000800 */
[----:B------:R-:W-:Y:S01]  /*cdc0*/  MOV R160, R18 ;  /* 0x0000001200a07202 */ /* 0x000fe20000000f00 */
[----:B-1----:R-:W-:Y:S01]  /*cdd0*/  FMUL.FTZ R5, R2, R165 ;  /* 0x000000a502057220 */ /* 0x002fe20000410000 */
[----:B------:R-:W-:Y:S07]  /*cde0*/  MOV R165, R27 ;  /* 0x0000001b00a57202 */ /* 0x000fee0000000f00 */
[----:B------:R-:W1:Y:S01]  /*cdf0*/  MUFU.EX2 R2, R184 ;  /* 0x000000b800027308 */ /* 0x000e620000000800 */
[C---:B---3--:R-:W-:Y:S02]  /*ce00*/  FMUL.FTZ R7, R0.reuse, R167 ;  /* 0x000000a700077220 */ /* 0x048fe40000410000 */
[----:B------:R-:W3:Y:S01]  /*ce10*/  LDL R167, [R1+0x2c] ;  /* 0x00002c0001a77983 */ /* 0x000ee20000100800 */
[C---:B------:R-:W-:Y:S02]  /*ce20*/  FMUL.FTZ R34, R0.reuse, R138 ;  /* 0x0000008a00227220 */ /* 0x040fe40000410000 */
[C---:B------:R-:W-:Y:S02]  /*ce30*/  FMUL.FTZ R35, R0.reuse, R139 ;  /* 0x0000008b00237220 */ /* 0x040fe40000410000 */
[C---:B--2---:R-:W-:Y:S01]  /*ce40*/  FFMA.FTZ R6, R0.reuse, R179, R10 ;  /* 0x000000b300067223 */ /* 0x044fe2000001000a */
[----:B------:R-:W-:Y:S01]  /*ce50*/  F2FP.PACK_AB R179, R191, R249 ;  /* 0x000000f9bfb3723e */ /* 0x000fe200000000ff */
[C---:B------:R-:W-:Y:S02]  /*ce60*/  FMUL.FTZ R26, R0.reuse, R146 ;  /* 0x00000092001a7220 */ /* 0x040fe40000410000 */
[C---:B------:R-:W-:Y:S01]  /*ce70*/  FADD.FTZ R152, R177.reuse, R6 ;  /* 0x00000006b1987221 */ /* 0x040fe20000010000 */
[----:B------:R-:W-:Y:S01]  /*ce80*/  F2FP.PACK_AB R177, R177, R10 ;  /* 0x0000000ab1b1723e */ /* 0x000fe200000000ff */
[C---:B------:R-:W-:Y:S01]  /*ce90*/  FMUL.FTZ R6, R0.reuse, R166 ;  /* 0x000000a600067220 */ /* 0x040fe20000410000 */
[----:B------:R-:W2:Y:S01]  /*cea0*/  LDL R146, [R1+0x34] ;  /* 0x0000340001927983 */ /* 0x000ea20000100800 */
[C---:B------:R-:W-:Y:S01]  /*ceb0*/  FMUL.FTZ R10, R0.reuse, R162 ;  /* 0x000000a2000a7220 */ /* 0x040fe20000410000 */
[----:B------:R-:W-:Y:S01]  /*cec0*/  MOV R162, R144 ;  /* 0x0000009000a27202 */ /* 0x000fe20000000f00 */
[C---:B------:R-:W-:Y:S01]  /*ced0*/  FMUL.FTZ R11, R0.reuse, R163 ;  /* 0x000000a3000b7220 */ /* 0x040fe20000410000 */
[----:B------:R-:W1:Y:S01]  /*cee0*/  MUFU.EX2 R144, R183 ;  /* 0x000000b700907308 */ /* 0x000e620000000800 */
[C---:B------:R-:W-:Y:S01]  /*cef0*/  FMUL.FTZ R14, R0.reuse, R158 ;  /* 0x0000009e000e7220 */ /* 0x040fe20000410000 */
[----:B------:R-:W-:Y:S01]  /*cf00*/  MOV R163, R145 ;  /* 0x0000009100a37202 */ /* 0x000fe20000000f00 */
[C---:B------:R-:W-:Y:S01]  /*cf10*/  FMUL.FTZ R15, R0.reuse, R159 ;  /* 0x0000009f000f7220 */ /* 0x040fe20000410000 */
[----:B------:R-:W-:Y:S01]  /*cf20*/  MOV R166, R149 ;  /* 0x0000009500a67202 */ /* 0x000fe20000000f00 */
[C---:B------:R-:W-:Y:S01]  /*cf30*/  FMUL.FTZ R18, R0.reuse, R154 ;  /* 0x0000009a00127220 */ /* 0x040fe20000410000 */
[----:B------:R-:W-:Y:S01]  /*cf40*/  MOV R149, R134 ;  /* 0x0000008600957202 */ /* 0x000fe20000000f00 */
        /* <DEDUP_REMOVED lines=26> */
[----:B------:R1:W1:Y:S01]  /*d0f0*/  MUFU.EX2 R181, R251 ;  /* 0x000000fb00b57308 */ /* 0x0002620000000800 */
        /* <DEDUP_REMOVED lines=14> */
[----:B----4-:R-:W4:Y:S01]  /*d1e0*/  LDSM.16.MT88.4 R136, [R153] ;  /* 0x000000009988783b */ /* 0x010f220000004200 */
[C---:B------:R-:W-:Y:S02]  /*d1f0*/  FMUL.FTZ R98, R0.reuse, R98 ;  /* 0x0000006200627220 */ /* 0x040fe40000410000 */
[C---:B------:R-:W-:Y:S01]  /*d200*/  FMUL.FTZ R99, R0.reuse, R99 ;  /* 0x0000006300637220 */ /* 0x040fe20000410000 */
[----:B-1----:R-:W-:Y:S01]  /*d210*/  MOV R251, R156 ;  /* 0x0000009c00fb7202 */ /* 0x002fe20000000f00 */
        /* <DEDUP_REMOVED lines=16> */
[----:B------:R-:W-:Y:S01]  /*d320*/  FADD.FTZ R0, R133, R185 ;  /* 0x000000b985007221 */ /* 0x000fe20000010000 */
[C---:B----4-:R-:W-:Y:S05]  /*d330*/  HMMA.16816.F32 R4, R176.reuse, R136, R4 ;  /* 0x00000088b004723c */ /* 0x050fea0000001804 */
[----:B------:R-:W-:Y:S03]  /*d340*/  FADD.FTZ R0, R2, R0 ;  /* 0x0000000002007221 */ /* 0x000fe60000010000 */
[C---:B------:R-:W-:Y:S01]  /*d350*/  HMMA.16816.F32 R8, R176.reuse, R138, R8 ;  /* 0x0000008ab008723c */ /* 0x040fe20000001808 */
[----:B------:R-:W1:Y:S03]  /*d360*/  LDSM.16.MT88.4 R136, [R156] ;  /* 0x000000009c88783b */ /* 0x000e660000004200 */
[----:B------:R-:W-:Y:S04]  /*d370*/  FADD.FTZ R0, R144, R0 ;  /* 0x0000000090007221 */ /* 0x000fe80000010000 */
[----:B------:R-:W-:Y:S01]  /*d380*/  FADD.FTZ R0, R134, R0 ;  /* 0x0000000086007221 */ /* 0x000fe20000010000 */
[C---:B-1----:R-:W-:Y:S08]  /*d390*/  HMMA.16816.F32 R12, R176.reuse, R136, R12 ;  /* 0x00000088b00c723c */ /* 0x042ff0000000180c */
[C---:B------:R-:W-:Y:S01]  /*d3a0*/  HMMA.16816.F32 R16, R176.reuse, R138, R16 ;  /* 0x0000008ab010723c */ /* 0x040fe20000001810 */
[----:B---3--:R-:W1:Y:S03]  /*d3b0*/  LDSM.16.MT88.4 R136, [R167] ;  /* 0x00000000a788783b */ /* 0x008e660000004200 */
[----:B--2---:R-:W-:Y:S04]  /*d3c0*/  MOV R185, R146 ;  /* 0x0000009200b97202 */ /* 0x004fe80000000f00 */
[C---:B-1----:R-:W-:Y:S08]  /*d3d0*/  HMMA.16816.F32 R20, R176.reuse, R136, R20 ;  /* 0x00000088b014723c */ /* 0x042ff00000001814 */
[C---:B------:R-:W-:Y:S01]  /*d3e0*/  HMMA.16816.F32 R24, R176.reuse, R138, R24 ;  /* 0x0000008ab018723c */ /* 0x040fe20000001818 */
[----:B------:R-:W1:Y:S08]  /*d3f0*/  LDSM.16.MT88.4 R136, [R140] ;  /* 0x000000008c88783b */ /* 0x000e700000004200 */
[----:B------:R-:W-:Y:S01]  /*d400*/  LDSM.16.MT88.4 R140, [R153+0x800] ;  /* 0x00080000998c783b */ /* 0x000fe20000004200 */
        /* <DEDUP_REMOVED lines=39> */
[----:B------:R-:W1:Y:S03]  /*d680*/  MUFU.EX2 R133, R163 ;  /* 0x000000a300857308 */ /* 0x000e660000000800 */
[----:B------:R-:W-:Y:S03]  /*d690*/  F2FP.PACK_AB R137, R186, R187 ;  /* 0x000000bbba89723e */ /* 0x000fe600000000ff */
[----:B------:R-:W-:Y:S02]  /*d6a0*/  F2FP.PACK_AB R138, R134, R144 ;  /* 0x00000090868a723e */ /* 0x000fe400000000ff */
[----:B------:R-:W2:Y:S02]  /*d6b0*/  LDSM.16.MT88.4 R144, [R156+0x800] ;  /* 0x000800009c90783b */ /* 0x000ea40000004200 */
[----:B------:R-:W3:Y:S01]  /*d6c0*/  MUFU.EX2 R2, R162 ;  /* 0x000000a200027308 */ /* 0x000ee20000000800 */
[----:B------:R-:W-:Y:S02]  /*d6d0*/  F2FP.PACK_AB R139, R182, R183 ;  /* 0x000000b7b68b723e */ /* 0x000fe400000000ff */
[----:B------:R-:W-:Y:S05]  /*d6e0*/  F2FP.PACK_AB R177, R180, R181 ;  /* 0x000000b5b4b1723e */ /* 0x000fea00000000ff */
[C---:B------:R-:W-:Y:S02]  /*d6f0*/  HMMA.16816.F32 R4, R136.reuse, R140, R4 ;  /* 0x0000008c8804723c */ /* 0x040fe40000001804 */
[----:B------:R-:W-:Y:S03]  /*d700*/  MUFU.EX2 R178, R161 ;  /* 0x000000a100b27308 */ /* 0x000fe60000000800 */
[----:B-1----:R-:W-:Y:S03]  /*d710*/  FADD.FTZ R0, R133, R0 ;  /* 0x0000000085007221 */ /* 0x002fe60000010000 */
[C---:B------:R-:W-:Y:S01]  /*d720*/  HMMA.16816.F32 R8, R136.reuse, R142, R8 ;  /* 0x0000008e8808723c */ /* 0x040fe20000001808 */
[----:B------:R-:W1:Y:S03]  /*d730*/  LDSM.16.MT88.4 R140, [R167+0x800] ;  /* 0x00080000a78c783b */ /* 0x000e660000004200 */
[----:B------:R4:W4:Y:S01]  /*d740*/  MUFU.EX2 R134, R250 ;  /* 0x000000fa00867308 */ /* 0x0009220000000800 */
[----:B---3--:R-:W-:Y:S04]  /*d750*/  FADD.FTZ R0, R2, R0 ;  /* 0x0000000002007221 */ /* 0x008fe80000010000 */
[----:B------:R-:W-:Y:S05]  /*d760*/  FADD.FTZ R0, R148, R0 ;  /* 0x0000000094007221 */ /* 0x000fea0000010000 */
[----:B------:R-:W-:Y:S01]  /*d770*/  MUFU.EX2 R176, R166 ;  /* 0x000000a600b07308 */ /* 0x000fe20000000800 */
[C---:B--2---:R-:W-:Y:S03]  /*d780*/  HMMA.16816.F32 R12, R136.reuse, R144, R12 ;  /* 0x00000090880c723c */ /* 0x044fe6000000180c */
[----:B----4-:R-:W-:Y:S01]  /*d790*/  MOV R250, R167 ;  /* 0x000000a700fa7202 */ /* 0x010fe20000000f00 */
[C---:B------:R-:W-:Y:S04]  /*d7a0*/  FADD.FTZ R0, R134.reuse, R0 ;  /* 0x0000000086007221 */ /* 0x040fe80000010000 */
        /* <DEDUP_REMOVED lines=34> */
[----:B------:R1:W3:Y:S07]  /*d9d0*/  LDSM.16.MT88.4 R140, [R167+0x6800] ;  /* 0x00680000a78c783b */ /* 0x0002ee0000004200 */
[C---:B--2---:R-:W-:Y:S04]  /*d9e0*/  HMMA.16816.F32 R108, R136.reuse, R144, R108 ;  /* 0x00000090886c723c */ /* 0x044fe8000000186c */
[----:B-1----:R-:W-:Y:S04]  /*d9f0*/  MOV R167, R149 ;  /* 0x0000009500a77202 */ /* 0x002fe80000000f00 */
[C---:B------:R-:W-:Y:S01]  /*da00*/  HMMA.16816.F32 R112, R136.reuse, R146, R112 ;  /* 0x000000928870723c */ /* 0x040fe20000001870 */
[----:B------:R-:W1:Y:S07]  /*da10*/  LDSM.16.MT88.4 R144, [R185+0x6800] ;  /* 0x00680000b990783b */ /* 0x000e6e0000004200 */
[C---:B---3--:R-:W-:Y:S08]  /*da20*/  HMMA.16816.F32 R116, R136.reuse, R140, R116 ;  /* 0x0000008c8874723c */ /* 0x048ff00000001874 */
[C---:B------:R-:W-:Y:S01]  /*da30*/  HMMA.16816.F32 R120, R136.reuse, R142, R120 ;  /* 0x0000008e8878723c */ /* 0x040fe20000001878 */
[----:B------:R-:W2:Y:S07]  /*da40*/  LDSM.16.MT88.4 R140, [R153+0x1000] ;  /* 0x00100000998c783b */ /* 0x000eae0000004200 */
[C---:B-1----:R-:W-:Y:S08]  /*da50*/  HMMA.16816.F32 R124, R136.reuse, R144, R124 ;  /* 0x00000090887c723c */ /* 0x042ff0000000187c */
[----:B------:R-:W-:Y:S01]  /*da60*/  HMMA.16816.F32 R128, R136, R146, R128 ;  /* 0x000000928880723c */ /* 0x000fe20000001880 */
[----:B------:R-:W1:Y:S06]  /*da70*/  LDSM.16.MT88.4 R144, [R156+0x1000] ;  /* 0x001000009c90783b */ /* 0x000e6c0000004200 */
[----:B------:R-:W-:Y:S02]  /*da80*/  F2FP.PACK_AB R138, R134, R148 ;  /* 0x00000094868a723e */ /* 0x000fe400000000ff */
[----:B------:R-:W3:Y:S01]  /*da90*/  LDSM.16.MT88.4 R148, [R250+0x1000] ;  /* 0x00100000fa94783b */ /* 0x000ee20000004200 */
[----:B------:R-:W-:Y:S02]  /*daa0*/  MUFU.EX2 R134, R165 ;  /* 0x000000a500867308 */ /* 0x000fe40000000800 */
[----:B------:R-:W-:Y:S02]  /*dab0*/  F2FP.PACK_AB R136, R2, R133 ;  /* 0x000000850288723e */ /* 0x000fe400000000ff */
[----:B------:R-:W-:Y:S02]  /*dac0*/  F2FP.PACK_AB R137, R188, R189 ;  /* 0x000000bdbc89723e */ /* 0x000fe400000000ff */
[----:B------:R-:W-:Y:S04]  /*dad0*/  F2FP.PACK_AB R139, R248, R190 ;  /* 0x000000bef88b723e */ /* 0x000fe800000000ff */
[----:B------:R-:W4:Y:S03]  /*dae0*/  MUFU.EX2 R2, R167 ;  /* 0x000000a700027308 */ /* 0x000f260000000800 */
[C---:B--2---:R-:W-:Y:S07]  /*daf0*/  HMMA.16816.F32 R4, R136.reuse, R140, R4 ;  /* 0x0000008c8804723c */ /* 0x044fee0000001804 */
[----:B------:R-:W2:Y:S01]  /*db00*/  MUFU.EX2 R133, R157 ;  /* 0x0000009d00857308 */ /* 0x000ea20000000800 */
[C---:B------:R-:W-:Y:S01]  /*db10*/  HMMA.16816.F32 R8, R136.reuse, R142, R8 ;  /* 0x0000008e8808723c */ /* 0x040fe20000001808 */
[----:B------:R-:W3:Y:S07]  /*db20*/  LDSM.16.MT88.4 R140, [R185+0x1000] ;  /* 0x00100000b98c783b */ /* 0x000eee0000004200 */
[C---:B-1----:R-:W-:Y:S04]  /*db30*/  HMMA.16816.F32 R12, R136.reuse, R144, R12 ;  /* 0x00000090880c723c */ /* 0x042fe8000000180c */
[----:B----4-:R-:W-:Y:S04]  /*db40*/  FADD.FTZ R0, R2, R0 ;  /* 0x0000000002007221 */ /* 0x010fe80000010000 */
[C---:B------:R-:W-:Y:S01]  /*db50*/  FADD.FTZ R0, R176.reuse, R0 ;  /* 0x00000000b0007221 */ /* 0x040fe20000010000 */
[C---:B------:R-:W-:Y:S01]  /*db60*/  HMMA.16816.F32 R16, R136.reuse, R146, R16 ;  /* 0x000000928810723c */ /* 0x040fe20000001810 */
[----:B------:R-:W1:Y:S02]  /*db70*/  LDSM.16.MT88.4 R144, [R153+0x3000] ;  /* 0x003000009990783b */ /* 0x000e640000004200 */
[----:B------:R-:W-:Y:S01]  /*db80*/  F2FP.PACK_AB R176, R176, R2 ;  /* 0x00000002b0b0723e */ /* 0x000fe200000000ff */
[----:B------:R-:W-:Y:S01]  /*db90*/  FADD.FTZ R2, R249, R152 ;  /* 0x00000098f9027221 */ /* 0x000fe20000010000 */
[----:B------:R-:W-:Y:S01]  /*dba0*/  MOV R249, R153 ;  /* 0x0000009900f97202 */ /* 0x000fe20000000f00 */
[----:B--2---:R-:W-:Y:S02]  /*dbb0*/  FADD.FTZ R0, R133, R0 ;  /* 0x0000000085007221 */ /* 0x004fe40000010000 */
[C---:B---3--:R-:W-:Y:S02]  /*dbc0*/  HMMA.16816.F32 R20, R136.reuse, R148, R20 ;  /* 0x000000948814723c */ /* 0x048fe40000001814 */
[----:B------:R-:W-:Y:S02]  /*dbd0*/  LDSM.16.MT88.4 R160, [R249+0x1800] ;  /* 0x00180000f9a0783b */ /* 0x000fe40000004200 */
[C---:B------:R-:W-:Y:S01]  /*dbe0*/  FADD.FTZ R0, R178.reuse, R0 ;  /* 0x00000000b2007221 */ /* 0x040fe20000010000 */
[----:B------:R-:W-:Y:S02]  /*dbf0*/  F2FP.PACK_AB R178, R178, R133 ;  /* 0x00000085b2b2723e */ /* 0x000fe400000000ff */
[----:B------:R-:W2:Y:S01]  /*dc00*/  MUFU.EX2 R133, R164 ;  /* 0x000000a400857308 */ /* 0x000ea20000000800 */
[C---:B------:R-:W-:Y:S02]  /*dc10*/  HMMA.16816.F32 R24, R136.reuse, R150, R24 ;  /* 0x000000968818723c */ /* 0x040fe40000001818 */
[----:B------:R-:W4:Y:S06]  /*dc20*/  LDSM.16.MT88.4 R148, [R156+0x3000] ;  /* 0x003000009c94783b */ /* 0x000f2c0000004200 */
[C---:B------:R-:W-:Y:S02]  /*dc30*/  HMMA.16816.F32 R28, R136.reuse, R140, R28 ;  /* 0x0000008c881c723c */ /* 0x040fe4000000181c */
[----:B------:R4:W-:Y:S04]  /*dc40*/  STL [R1+0x78], R0 ;  /* 0x0000780001007387 */ /* 0x0009e80000100800 */
[----:B------:R-:W3:Y:S02]  /*dc50*/  LDL.LU R184, [R1+0x60] ;  /* 0x0000600001b87983 */ /* 0x000ee40000300800 */
[C---:B------:R-:W-:Y:S02]  /*dc60*/  HMMA.16816.F32 R32, R136.reuse, R142, R32 ;  /* 0x0000008e8820723c */ /* 0x040fe40000001820 */
[----:B------:R-:W4:Y:S02]  /*dc70*/  LDSM.16.MT88.4 R140, [R250+0x3000] ;  /* 0x00300000fa8c783b */ /* 0x000f240000004200 */
[----:B--2---:R-:W-:Y:S04]  /*dc80*/  F2FP.PACK_AB R179, R133, R134 ;  /* 0x0000008685b3723e */ /* 0x004fe800000000ff */
[C---:B-1----:R-:W-:Y:S08]  /*dc90*/  HMMA.16816.F32 R36, R136.reuse, R144, R36 ;  /* 0x000000908824723c */ /* 0x042ff00000001824 */
[C---:B------:R-:W-:Y:S01]  /*dca0*/  HMMA.16816.F32 R40, R136.reuse, R146, R40 ;  /* 0x000000928828723c */ /* 0x040fe20000001828 */
[----:B------:R-:W1:Y:S03]  /*dcb0*/  LDSM.16.MT88.4 R144, [R185+0x3000] ;  /* 0x00300000b990783b */ /* 0x000e660000004200 */
[----:B----4-:R-:W-:Y:S04]  /*dcc0*/  FADD.FTZ R0, R191, R2 ;  /* 0x00000002bf007221 */ /* 0x010fe80000010000 */
[----:B------:R-:W-:Y:S01]  /*dcd0*/  FADD.FTZ R0, R187, R0 ;  /* 0x00000000bb007221 */ /* 0x000fe20000010000 */
[C---:B------:R-:W-:Y:S03]  /*dce0*/  HMMA.16816.F32 R44, R136.reuse, R148, R44 ;  /* 0x00000094882c723c */ /* 0x040fe6000000182c */
[----:B------:R-:W-:Y:S04]  /*dcf0*/  FADD.FTZ R0, R186, R0 ;  /* 0x00000000ba007221 */ /* 0x000fe80000010000 */
[----:B------:R-:W-:Y:S01]  /*dd00*/  FADD.FTZ R0, R183, R0 ;  /* 0x00000000b7007221 */ /* 0x000fe20000010000 */
[C---:B------:R-:W-:Y:S01]  /*dd10*/  HMMA.16816.F32 R48, R136.reuse, R150, R48 ;  /* 0x000000968830723c */ /* 0x040fe20000001830 */
[----:B------:R-:W2:Y:S03]  /*dd20*/  LDSM.16.MT88.4 R148, [R153+0x5000] ;  /* 0x005000009994783b */ /* 0x000ea60000004200 */
[----:B------:R-:W-:Y:S04]  /*dd30*/  FADD.FTZ R0, R182, R0 ;  /* 0x00000000b6007221 */ /* 0x000fe80000010000 */
[C---:B------:R-:W-:Y:S04]  /*dd40*/  HMMA.16816.F32 R52, R136.reuse, R140, R52 ;  /* 0x0000008c8834723c */ /* 0x040fe80000001834 */
[----:B------:R-:W-:Y:S04]  /*dd50*/  FADD.FTZ R0, R189, R0 ;  /* 0x00000000bd007221 */ /* 0x000fe80000010000 */
[C---:B------:R-:W-:Y:S01]  /*dd60*/  HMMA.16816.F32 R56, R136.reuse, R142, R56 ;  /* 0x0000008e8838723c */ /* 0x040fe20000001838 */
[----:B------:R-:W4:Y:S03]  /*dd70*/  LDSM.16.MT88.4 R140, [R156+0x5000] ;  /* 0x005000009c8c783b */ /* 0x000f260000004200 */
[----:B------:R-:W-:Y:S04]  /*dd80*/  FADD.FTZ R0, R188, R0 ;  /* 0x00000000bc007221 */ /* 0x000fe80000010000 */
[C---:B-1----:R-:W-:Y:S04]  /*dd90*/  HMMA.16816.F32 R60, R136.reuse, R144, R60 ;  /* 0x00000090883c723c */ /* 0x042fe8000000183c */
[----:B------:R-:W-:Y:S04]  /*dda0*/  FADD.FTZ R0, R190, R0 ;  /* 0x00000000be007221 */ /* 0x000fe80000010000 */
[C---:B------:R-:W-:Y:S01]  /*ddb0*/  HMMA.16816.F32 R64, R136.reuse, R146, R64 ;  /* 0x000000928840723c */ /* 0x040fe20000001840 */
[----:B------:R-:W1:Y:S03]  /*ddc0*/  LDSM.16.MT88.4 R144, [R250+0x5000] ;  /* 0x00500000fa90783b */ /* 0x000e660000004200 */
[----:B------:R-:W-:Y:S04]  /*ddd0*/  FADD.FTZ R0, R248, R0 ;  /* 0x00000000f8007221 */ /* 0x000fe80000010000 */
[----:B------:R-:W-:Y:S01]  /*dde0*/  FADD.FTZ R0, R181, R0 ;  /* 0x00000000b5007221 */ /* 0x000fe20000010000 */
[C---:B--2---:R-:W-:Y:S03]  /*ddf0*/  HMMA.16816.F32 R68, R136.reuse, R148, R68 ;  /* 0x000000948844723c */ /* 0x044fe60000001844 */
[----:B------:R-:W-:Y:S04]  /*de00*/  FADD.FTZ R0, R180, R0 ;  /* 0x00000000b4007221 */ /* 0x000fe80000010000 */
[----:B------:R-:W-:Y:S01]  /*de10*/  FADD.FTZ R2, R134, R0 ;  /* 0x0000000086027221 */ /* 0x000fe20000010000 */
[C---:B------:R-:W-:Y:S01]  /*de20*/  HMMA.16816.F32 R72, R136.reuse, R150, R72 ;  /* 0x000000968848723c */ /* 0x040fe20000001848 */
[----:B------:R-:W2:Y:S03]  /*de30*/  LDSM.16.MT88.4 R148, [R185+0x5000] ;  /* 0x00500000b994783b */ /* 0x000ea60000004200 */
[----:B------:R-:W-:Y:S01]  /*de40*/  FADD.FTZ R2, R133, R2 ;  /* 0x0000000285027221 */ /* 0x000fe20000010000 */
[----:B------:R-:W-:Y:S02]  /*de50*/  MOV R133, R132 ;  /* 0x0000008400857202 */ /* 0x000fe40000000f00 */
[-C--:B------:R-:W-:Y:S01]  /*de60*/  MOV R134, R3.reuse ;  /* 0x0000000300867202 */ /* 0x080fe20000000f00 */
[C---:B----4-:R-:W-:Y:S08]  /*de70*/  HMMA.16816.F32 R76, R136.reuse, R140, R76 ;  /* 0x0000008c884c723c */ /* 0x050ff0000000184c */
[C---:B------:R-:W-:Y:S01]  /*de80*/  HMMA.16816.F32 R80, R136.reuse, R142, R80 ;  /* 0x0000008e8850723c */ /* 0x040fe20000001850 */
[----:B------:R-:W4:Y:S07]  /*de90*/  LDSM.16.MT88.4 R140, [R153+0x7000] ;  /* 0x00700000998c783b */ /* 0x000f2e0000004200 */
[C---:B-1----:R-:W-:Y:S01]  /*dea0*/  HMMA.16816.F32 R84, R136.reuse, R144, R84 ;  /* 0x000000908854723c */ /* 0x042fe20000001854 */
[----:B------:R-:W-:Y:S07]  /*deb0*/  LDSM.16.MT88.4 R152, [R251+0x1800] ;  /* 0x00180000fb98783b */ /* 0x000fee0000004200 */
[C---:B------:R-:W-:Y:S01]  /*dec0*/  HMMA.16816.F32 R88, R136.reuse, R146, R88 ;  /* 0x000000928858723c */ /* 0x040fe20000001858 */
[----:B------:R-:W1:Y:S07]  /*ded0*/  LDSM.16.MT88.4 R144, [R156+0x7000] ;  /* 0x007000009c90783b */ /* 0x000e6e0000004200 */
[C---:B--2---:R-:W-:Y:S08]  /*dee0*/  HMMA.16816.F32 R92, R136.reuse, R148, R92 ;  /* 0x00000094885c723c */ /* 0x044ff0000000185c */
[C---:B------:R-:W-:Y:S01]  /*def0*/  HMMA.16816.F32 R96, R136.reuse, R150, R96 ;  /* 0x000000968860723c */ /* 0x040fe20000001860 */
[----:B------:R-:W2:Y:S07]  /*df00*/  LDSM.16.MT88.4 R148, [R250+0x7000] ;  /* 0x00700000fa94783b */ /* 0x000eae0000004200 */
[C---:B----4-:R-:W-:Y:S08]  /*df10*/  HMMA.16816.F32 R100, R136.reuse, R140, R100 ;  /* 0x0000008c8864723c */ /* 0x050ff00000001864 */
[C---:B------:R-:W-:Y:S01]  /*df20*/  HMMA.16816.F32 R104, R136.reuse, R142, R104 ;  /* 0x0000008e8868723c */ /* 0x040fe20000001868 */
[----:B------:R-:W4:Y:S07]  /*df30*/  LDSM.16.MT88.4 R140, [R185+0x7000] ;  /* 0x00700000b98c783b */ /* 0x000f2e0000004200 */
[C---:B-1----:R-:W-:Y:S08]  /*df40*/  HMMA.16816.F32 R108, R136.reuse, R144, R108 ;  /* 0x00000090886c723c */ /* 0x042ff0000000186c */
[C---:B------:R-:W-:Y:S01]  /*df50*/  HMMA.16816.F32 R112, R136.reuse, R146, R112 ;  /* 0x000000928870723c */ /* 0x040fe20000001870 */
[----:B------:R-:W1:Y:S07]  /*df60*/  LDSM.16.MT88.4 R144, [R250+0x1800] ;  /* 0x00180000fa90783b */ /* 0x000e6e0000004200 */
[C---:B--2---:R-:W-:Y:S08]  /*df70*/  HMMA.16816.F32 R116, R136.reuse, R148, R116 ;  /* 0x000000948874723c */ /* 0x044ff00000001874 */
[C---:B------:R-:W-:Y:S08]  /*df80*/  HMMA.16816.F32 R120, R136.reuse, R150, R120 ;  /* 0x000000968878723c */ /* 0x040ff00000001878 */
[C---:B----4-:R-:W-:Y:S08]  /*df90*/  HMMA.16816.F32 R124, R136.reuse, R140, R124 ;  /* 0x0000008c887c723c */ /* 0x050ff0000000187c */
[----:B------:R-:W-:Y:S01]  /*dfa0*/  HMMA.16816.F32 R128, R136, R142, R128 ;  /* 0x0000008e8880723c */ /* 0x000fe20000001880 */
[----:B------:R-:W2:Y:S07]  /*dfb0*/  LDSM.16.MT88.4 R136, [R185+0x1800] ;  /* 0x00180000b988783b */ /* 0x000eae0000004200 */
[C---:B------:R-:W-:Y:S01]  /*dfc0*/  HMMA.16816.F32 R164, R176.reuse, R160, R4 ;  /* 0x000000a0b0a4723c */ /* 0x040fe20000001804 */
[----:B------:R-:W4:Y:S07]  /*dfd0*/  LDSM.16.MT88.4 R4, [R249+0x3800] ;  /* 0x00380000f904783b */ /* 0x000f2e0000004200 */
[C---:B------:R-:W-:Y:S01]  /*dfe0*/  HMMA.16816.F32 R160, R176.reuse, R162, R8 ;  /* 0x000000a2b0a0723c */ /* 0x040fe20000001808 */
[----:B------:R-:W4:Y:S07]  /*dff0*/  LDSM.16.MT88.4 R8, [R251+0x3800] ;  /* 0x00380000fb08783b */ /* 0x000f2e0000004200 */
[C---:B------:R-:W-:Y:S01]  /*e000*/  HMMA.16816.F32 R156, R176.reuse, R152, R12 ;  /* 0x00000098b09c723c */ /* 0x040fe2000000180c */
[----:B------:R-:W3:Y:S07]  /*e010*/  LDSM.16.MT88.4 R12, [R250+0x3800] ;  /* 0x00380000fa0c783b */ /* 0x000eee0000004200 */
[C---:B------:R-:W-:Y:S01]  /*e020*/  HMMA.16816.F32 R152, R176.reuse, R154, R16 ;  /* 0x0000009ab098723c */ /* 0x040fe20000001810 */
[----:B------:R-:W3:Y:S07]  /*e030*/  LDSM.16.MT88.4 R16, [R185+0x3800] ;  /* 0x00380000b910783b */ /* 0x000eee0000004200 */
[C---:B-1----:R-:W-:Y:S08]  /*e040*/  HMMA.16816.F32 R148, R176.reuse, R144, R20 ;  /* 0x00000090b094723c */ /* 0x042ff00000001814 */
[C---:B------:R-:W-:Y:S08]  /*e050*/  HMMA.16816.F32 R144, R176.reuse, R146, R24 ;  /* 0x00000092b090723c */ /* 0x040ff00000001818 */
[C---:B--2---:R-:W-:Y:S08]  /*e060*/  HMMA.16816.F32 R140, R176.reuse, R136, R28 ;  /* 0x00000088b08c723c */ /* 0x044ff0000000181c */
[C---:B------:R-:W-:Y:S08]  /*e070*/  HMMA.16816.F32 R136, R176.reuse, R138, R32 ;  /* 0x0000008ab088723c */ /* 0x040ff00000001820 */
[C---:B----4-:R-:W-:Y:S08]  /*e080*/  HMMA.16816.F32 R36, R176.reuse, R4, R36 ;  /* 0x00000004b024723c */ /* 0x050ff00000001824 */
[C---:B------:R-:W-:Y:S01]  /*e090*/  HMMA.16816.F32 R40, R176.reuse, R6, R40 ;  /* 0x00000006b028723c */ /* 0x040fe20000001828 */
[----:B------:R-:W1:Y:S07]  /*e0a0*/  LDSM.16.MT88.4 R4, [R249+0x5800] ;  /* 0x00580000f904783b */ /* 0x000e6e0000004200 */
[C---:B------:R-:W-:Y:S08]  /*e0b0*/  HMMA.16816.F32 R44, R176.reuse, R8, R44 ;  /* 0x00000008b02c723c */ /* 0x040ff0000000182c */
[C---:B------:R-:W-:Y:S01]  /*e0c0*/  HMMA.16816.F32 R48, R176.reuse, R10, R48 ;  /* 0x0000000ab030723c */ /* 0x040fe20000001830 */
[----:B------:R-:W2:Y:S03]  /*e0d0*/  LDSM.16.MT88.4 R8, [R251+0x5800] ;  /* 0x00580000fb08783b */ /* 0x000ea60000004200 */
[C---:B---3--:R-:W-:Y:S02]  /*e0e0*/  IADD3 R0, R184.reuse, -0x1, RZ ;  /* 0xffffffffb8007810 */ /* 0x048fe40007ffe0ff */
[----:B------:R-:W-:Y:S02]  /*e0f0*/  ISETP.GT.AND P0, PT, R184, RZ, PT ;  /* 0x000000ffb800720c */ /* 0x000fe40003f04270 */
[C---:B------:R-:W-:Y:S01]  /*e100*/  HMMA.16816.F32 R52, R176.reuse, R12, R52 ;  /* 0x0000000cb034723c */ /* 0x040fe20000001834 */
[----:B------:R-:W-:Y:S04]  /*e110*/  STL [R1+0x60], R0 ;  /* 0x0000600001007387 */ /* 0x000fe80000100800 */
[----:B------:R-:W-:Y:S03]  /*e120*/  STL [R1+0x74], R2 ;  /* 0x0000740201007387 */ /* 0x000fe60000100800 */
        /* <DEDUP_REMOVED lines=23> */
[C---:B----4-:R-:W-:Y:S07]  /*e2a0*/  HMMA.16816.F32 R124, R176.reuse, R16, R124 ;  /* 0x00000010b07c723c */ /* 0x050fee000000187c */
[----:B------:R-:W-:Y:S01]  /*e2b0*/  MOV R16, R3 ;  /* 0x0000000300107202 */ /* 0x000fe20000000f00 */
[----:B------:R-:W-:Y:S01]  /*e2c0*/  HMMA.16816.F32 R128, R176, R18, R128 ;  /* 0x00000012b080723c */ /* 0x000fe20000001880 */
[----:B------:R-:W-:Y:S07]  /*e2d0*/  @!UPT UIADD3 URZ, URZ, URZ, URZ ;  /* 0x0000003f3f3ff290 */ /* 0x000fee000fffe03f */
[----:B------:R-:W-:-:S11]  /*e2e0*/  @P0 BRA `(.L_x_542) ;  /* 0xffffc00000000947 */ /* 0x000fd6000383ffff */
.L_x_535:
[----:B------:R-:W-:Y:S05]  /*e2f0*/  BRA.DIV ~URZ, `(.L_x_543) ;  /* 0x00004ac27f007947 */ /* 0x000fea000b800000 */
[----:B------:R-:W2:Y:S04]  /*e300*/  LDL R0, [R1+0x78] ;  /* 0x0000780001007983 */ /* 0x000ea80000100800 */
[----:B--2---:R1:W2:Y:S02]  /*e310*/  SHFL.BFLY PT, R5, R0, 0x2, 0x1f ;  /* 0x0c401f0000057f89 */ /* 0x0042a400000e0000 */
.L_x_589:
[----:B-1----:R-:W3:Y:S02]  /*e320*/  LDL.LU R0, [R1+0x78] ;  /* 0x0000780001007983 */ /* 0x002ee40000300800 */
[----:B--23--:R-:W-:Y:S01]  /*e330*/  FADD.FTZ R5, R5, R0 ;  /* 0x0000000005057221 */ /* 0x00cfe20000010000 */
[----:B------:R-:W-:Y:S05]  /*e340*/  BRA.DIV ~URZ, `(.L_x_544) ;  /* 0x00004ad27f007947 */ /* 0x000fea000b800000 */
[----:B------:R-:W2:Y:S04]  /*e350*/  LDL.LU R2, [R1+0x74] ;  /* 0x0000740001027983 */ /* 0x000ea80000300800 */
[----:B------:R-:W1:Y:S02]  /*e360*/  SHFL.BFLY PT, R0, R5, 0x1, 0x1f ;  /* 0x0c201f0005007f89 */ /* 0x000e6400000e0000 */
[----:B-1----:R-:W-:-:S02]  /*e370*/  FADD.FTZ R5, R5, R0 ;  /* 0x0000000005057221 */ /* 0x002fc40000010000 */
[----:B--2---:R-:W1:Y:S02]  /*e380*/  SHFL.BFLY PT, R4, R2, 0x2, 0x1f ;  /* 0x0c401f0002047f89 */ /* 0x004e6400000e0000 */
[----:B-1----:R-:W-:-:S05]  /*e390*/  FADD.FTZ R4, R4, R2 ;  /* 0x0000000204047221 */ /* 0x002fca0000010000 */
[----:B------:R1:W2:Y:S02]  /*e3a0*/  SHFL.BFLY PT, R3, R4, 0x1, 0x1f ;  /* 0x0c201f0004037f89 */ /* 0x0002a400000e0000 */
.L_x_590:
[----:B------:R-:W-:Y:S01]  /*e3b0*/  FSETP.NE.FTZ.AND P1, PT, R5, RZ, PT ;  /* 0x000000ff0500720b */ /* 0x000fe20003f35000 */
[----:B--2---:R-:W-:Y:S01]  /*e3c0*/  FADD.FTZ R3, R3, R4 ;  /* 0x0000000403037221 */ /* 0x004fe20000010000 */
[----:B------:R-:W-:Y:S02]  /*e3d0*/  MOV R2, RZ ;  /* 0x000000ff00027202 */ /* 0x000fe40000000f00 */
[----:B------:R-:W-:Y:S02]  /*e3e0*/  MOV R0, RZ ;  /* 0x000000ff00007202 */ /* 0x000fe40000000f00 */
[----:B------:R-:W-:Y:S02]  /*e3f0*/  FSETP.NE.FTZ.AND P0, PT, R3, RZ, PT ;  /* 0x000000ff0300720b */ /* 0x000fe40003f15000 */
[----:B------:R-:W-:-:S05]  /*e400*/  MOV R173, 0xff800000 ;  /* 0xff80000000ad7802 */ /* 0x000fca0000000f00 */
[----:B------:R-:W2:Y:S01]  /*e410*/  @P1 MUFU.RCP R2, R5 ;  /* 0x0000000500021308 */ /* 0x000ea20000001000 */
[----:B-1----:R-:W-:-:S05]  /*e420*/  @P1 MOV R4, 0x3f317218 ;  /* 0x3f31721800041802 */ /* 0x002fca0000000f00 */
[----:B------:R-:W-:Y:S02]  /*e430*/  @P1 FMUL.FTZ R4, R4, c[0x0][0x2d0] ;  /* 0x0000b40004041a20 */ /* 0x000fe40000410000 */
[----:B------:R-:W1:Y:S01]  /*e440*/  @P1 MUFU.LG2 R5, R5 ;  /* 0x0000000500051308 */ /* 0x000e620000000c00 */
[----:B--2---:R-:W-:-:S07]  /*e450*/  FMUL.FTZ R133, R2, R36 ;  /* 0x0000002402857220 */ /* 0x004fce0000410000 */
[----:B------:R-:W2:Y:S01]  /*e460*/  @P0 MUFU.RCP R0, R3 ;  /* 0x0000000300000308 */ /* 0x000ea20000001000 */
        /* <DEDUP_REMOVED lines=30> */
[C---:B------:R-:W-:Y:S01]  /*e650*/  FMUL.FTZ R34, R2.reuse, R65 ;  /* 0x0000004102227220 */ /* 0x040fe20000410000 */
[----:B------:R-:W-:Y:S01]  /*e660*/  MOV R65, 0xff800000 ;  /* 0xff80000000417802 */ /* 0x000fe20000000f00 */
        /* <DEDUP_REMOVED lines=32> */
[----:B------:R3:W4:Y:S01]  /*e870*/  @P0 MUFU.LG2 R2, R3 ;  /* 0x0000000300020308 */ /* 0x0007220000000c00 */
[----:B-1----:R-:W-:Y:S02]  /*e880*/  @P1 FMUL.FTZ R5, R5, 0.69314718246459960938 ;  /* 0x3f31721805051820 */ /* 0x002fe40000410000 */
[----:B--2---:R-:W-:Y:S01]  /*e890*/  FMUL.FTZ R6, R0, R46 ;  /* 0x0000002e00067220 */ /* 0x004fe20000410000 */
[----:B------:R-:W-:Y:S01]  /*e8a0*/  MOV R46, 0x1 ;  /* 0x00000001002e7802 */ /* 0x000fe20000000f00 */
[----:B------:R-:W-:-:S02]  /*e8b0*/  @P1 FFMA.FTZ R173, R4, R132, R5 ;  /* 0x0000008404ad1223 */ /* 0x000fc40000010005 */
[C---:B------:R-:W-:Y:S02]  /*e8c0*/  FMUL.FTZ R45, R0.reuse, R43 ;  /* 0x0000002b002d7220 */ /* 0x040fe40000410000 */
[C---:B------:R-:W-:Y:S02]  /*e8d0*/  FMUL.FTZ R166, R0.reuse, R166 ;  /* 0x000000a600a67220 */ /* 0x040fe40000410000 */
[C---:B------:R-:W-:Y:S02]  /*e8e0*/  FMUL.FTZ R167, R0.reuse, R167 ;  /* 0x000000a700a77220 */ /* 0x040fe40000410000 */
[C---:B------:R-:W-:Y:S02]  /*e8f0*/  FMUL.FTZ R162, R0.reuse, R162 ;  /* 0x000000a200a27220 */ /* 0x040fe40000410000 */
[----:B------:R-:W-:Y:S01]  /*e900*/  FMUL.FTZ R61, R0, R163 ;  /* 0x000000a3003d7220 */ /* 0x000fe20000410000 */
[----:B---3--:R-:W-:Y:S01]  /*e910*/  @P0 MOV R3, 0x3f317218 ;  /* 0x3f31721800030802 */ /* 0x008fe20000000f00 */
[----:B----4-:R-:W-:-:S02]  /*e920*/  @P0 FMUL.FTZ R2, R2, 0.69314718246459960938 ;  /* 0x3f31721802020820 */ /* 0x010fc40000410000 */
[C---:B------:R-:W-:Y:S02]  /*e930*/  FMUL.FTZ R158, R0.reuse, R158 ;  /* 0x0000009e009e7220 */ /* 0x040fe40000410000 */
[----:B------:R-:W-:Y:S02]  /*e940*/  @P0 FMUL.FTZ R3, R3, c[0x0][0x2d0] ;  /* 0x0000b40003030a20 */ /* 0x000fe40000410000 */
        /* <DEDUP_REMOVED lines=56> */
[----:B------:R-:W-:Y:S01]  /*ecd0*/  FMUL.FTZ R131, R0, R131 ;  /* 0x0000008300837220 */ /* 0x000fe20000410000 */
[----:B------:R-:W-:Y:S01]  /*ece0*/  PRMT R0, R46, 0x7610, R0 ;  /* 0x000076102e007816 */ /* 0x000fe20000000000 */
[----:B------:R-:W-:-:S02]  /*ecf0*/  @P0 FFMA.FTZ R65, R3, R16, R2 ;  /* 0x0000001003410223 */ /* 0x000fc40000010002 */
.L_x_516:
[----:B------:R2:W5:Y:S01]  /*ed00*/  LDL R48, [R1+0xc4] ;  /* 0x0000c40001307983 */ /* 0x0005620000100800 */
[----:B------:R-:W-:Y:S03]  /*ed10*/  BSSY B0, `(.L_x_545) ;  /* 0x0000012000007945 */ /* 0x000fe60003800000 */
[----:B------:R-:W3:Y:S02]  /*ed20*/  S2R R69, SR_TID.X ;  /* 0x0000000000457919 */ /* 0x000ee40000002100 */
[----:B---3--:R-:W-:-:S13]  /*ed30*/  LOP3.LUT P0, RZ, R69, 0xff, RZ, 0xc0, !PT ;  /* 0x000000ff45ff7812 */ /* 0x008fda000780c0ff */
[----:B------:R-:W-:Y:S05]  /*ed40*/  @P0 BRA `(.L_x_546) ;  /* 0x000000e000000947 */ /* 0x000fea0003800000 */
[----:B-12---:R-:W1:Y:S01]  /*ed50*/  S2R R16, SR_LANEID ;  /* 0x0000000000107919 */ /* 0x006e620000000000 */
[----:B------:R-:W-:Y:S01]  /*ed60*/  VOTEU.ANY UR4, UPT, PT ;  /* 0x0000000000047886 */ /* 0x000fe200038e0100 */
[----:B------:R-:W-:Y:S01]  /*ed70*/  IMAD.MOV.U32 R46, RZ, RZ, c[0x0][0x580] ;  /* 0x00016000ff2e7624 */ /* 0x000fe200078e00ff */
[----:B------:R-:W1:Y:S01]  /*ed80*/  FLO.U32 R3, UR4 ;  /* 0x0000000400037d00 */ /* 0x000e6200080e0000 */
[----:B------:R-:W-:-:S07]  /*ed90*/  IMAD.MOV.U32 R47, RZ, RZ, c[0x0][0x584] ;  /* 0x00016100ff2f7624 */ /* 0x000fce00078e00ff */
[----:B------:R-:W2:Y:S01]  /*eda0*/  POPC R2, UR4 ;  /* 0x0000000400027d09 */ /* 0x000ea20008000000 */
[----:B-1----:R-:W-:-:S13]  /*edb0*/  ISETP.EQ.U32.AND P0, PT, R3, R16, PT ;  /* 0x000000100300720c */ /* 0x002fda0003f02070 */
[----:B--2---:R-:W2:Y:S04]  /*edc0*/  @P0 ATOMG.E.ADD.STRONG.GPU PT, R2, [R46.64], R2 ;  /* 0x000000022e0209a8 */ /* 0x004ea800081ee1c6 */
[----:B------:R-:W1:Y:S04]  /*edd0*/  S2R R16, SR_LTMASK ;  /* 0x0000000000107919 */ /* 0x000e680000003900 */
[----:B--2---:R1:W2:Y:S02]  /*ede0*/  SHFL.IDX PT, R3, R2, R3, 0x1f ;  /* 0x00001f0302037589 */ /* 0x0042a400000e0000 */
[----:B-1----:R-:W-:-:S06]  /*edf0*/  LOP3.LUT R2, R16, UR4, RZ, 0xc0, !PT ;  /* 0x0000000410027c12 */ /* 0x002fcc000f8ec0ff */
[----:B------:R-:W2:Y:S02]  /*ee00*/  POPC R2, R2 ;  /* 0x0000000200027309 */ /* 0x000ea40000000000 */
[----:B--2--5:R-:W-:-:S05]  /*ee10*/  IADD3 R48, R3, c[0x0][0xc], R2 ;  /* 0x0000030003307a10 */ /* 0x024fca0007ffe002 */
[----:B------:R1:W-:Y:S02]  /*ee20*/  STL [R1+0xc4], R48 ;  /* 0x0000c43001007387 */ /* 0x0003e40000100800 */
.L_x_546:
[----:B--2---:R-:W-:Y:S05]  /*ee30*/  BSYNC B0 ;  /* 0x0000000000007941 */ /* 0x004fea0003800000 */
.L_x_545:
[----:B------:R-:W-:Y:S01]  /*ee40*/  PRMT R0, R0, 0x9910, RZ ;  /* 0x0000991000007816 */ /* 0x000fe200000000ff */
[----:B------:R-:W-:Y:S01]  /*ee50*/  BSSY B1, `(.L_x_547) ;  /* 0x000022f000017945 */ /* 0x000fe20003800000 */
[----:B-----5:R-:W-:Y:S02]  /*ee60*/  IMAD.MOV.U32 R81, RZ, RZ, R48 ;  /* 0x000000ffff517224 */ /* 0x020fe400078e0030 */
[----:B------:R-:W-:-:S13]  /*ee70*/  ISETP.NE.AND P0, PT, R0, RZ, PT ;  /* 0x000000ff0000720c */ /* 0x000fda0003f05270 */
[----:B------:R-:W-:Y:S05]  /*ee80*/  @!P0 BRA `(.L_x_548) ;  /* 0x000015c000008947 */ /* 0x000fea0003800000 */
[----:B------:R-:W2:Y:S04]  /*ee90*/  LDL R87, [R1+0xc8] ;  /* 0x0000c80001577983 */ /* 0x000ea80000100800 */
[----:B------:R-:W3:Y:S04]  /*eea0*/  LDL R83, [R1+0xcc] ;  /* 0x0000cc0001537983 */ /* 0x000ee80000100800 */
[----:B------:R-:W4:Y:S04]  /*eeb0*/  LDL R79, [R1+0xd4] ;  /* 0x0000d400014f7983 */ /* 0x000f280000100800 */
[----:B------:R-:W5:Y:S04]  /*eec0*/  LDL R77, [R1+0xd0] ;  /* 0x0000d000014d7983 */ /* 0x000f680000100800 */
[----:B------:R-:W4:Y:S04]  /*eed0*/  LDL R75, [R1+0xe4] ;  /* 0x0000e400014b7983 */ /* 0x000f280000100800 */
[----:B------:R-:W5:Y:S04]  /*eee0*/  LDL R73, [R1+0xdc] ;  /* 0x0000dc0001497983 */ /* 0x000f680000100800 */
[----:B------:R-:W5:Y:S04]  /*eef0*/  LDL R71, [R1+0xe0] ;  /* 0x0000e00001477983 */ /* 0x000f680000100800 */
[----:B------:R-:W5:Y:S01]  /*ef00*/  LDL R67, [R1+0xd8] ;  /* 0x0000d80001437983 */ /* 0x000f620000100800 */
[----:B------:R-:W-:Y:S01]  /*ef10*/  WARPSYNC 0xffffffff ;  /* 0xffffffff00007948 */ /* 0x000fe20003800000 */
[----:B------:R-:W-:-:S02]  /*ef20*/  F2FP.PACK_AB R64, R165, R164 ;  /* 0x000000a4a540723e */ /* 0x000fc400000000ff */
[----:B------:R-:W-:Y:S01]  /*ef30*/  BAR.SYNC.DEFER_BLOCKING 0x1, 0x100 ;  /* 0x0044000000007b1d */ /* 0x000fe20000010000 */
[----:B------:R-:W-:Y:S02]  /*ef40*/  F2FP.PACK_AB R63, R167, R166 ;  /* 0x000000a6a73f723e */ /* 0x000fe400000000ff */
[----:B------:R-:W-:Y:S02]  /*ef50*/  F2FP.PACK_AB R62, R161, R160 ;  /* 0x000000a0a13e723e */ /* 0x000fe400000000ff */
[----:B------:R-:W-:Y:S02]  /*ef60*/  F2FP.PACK_AB R61, R61, R162 ;  /* 0x000000a23d3d723e */ /* 0x000fe400000000ff */
[----:B------:R-:W-:Y:S02]  /*ef70*/  F2FP.PACK_AB R60, R157, R156 ;  /* 0x0000009c9d3c723e */ /* 0x000fe400000000ff */
[----:B------:R-:W-:Y:S02]  /*ef80*/  F2FP.PACK_AB R59, R159, R158 ;  /* 0x0000009e9f3b723e */ /* 0x000fe400000000ff */
[----:B------:R-:W-:-:S02]  /*ef90*/  F2FP.PACK_AB R58, R153, R152 ;  /* 0x00000098993a723e */ /* 0x000fc400000000ff */
[----:B------:R-:W-:Y:S02]  /*efa0*/  F2FP.PACK_AB R57, R57, R154 ;  /* 0x0000009a3939723e */ /* 0x000fe400000000ff */
[----:B------:R-:W-:Y:S02]  /*efb0*/  F2FP.PACK_AB R56, R149, R148 ;  /* 0x000000949538723e */ /* 0x000fe400000000ff */
[----:B------:R-:W-:Y:S02]  /*efc0*/  F2FP.PACK_AB R55, R151, R150 ;  /* 0x000000969737723e */ /* 0x000fe400000000ff */
[----:B------:R-:W-:Y:S02]  /*efd0*/  F2FP.PACK_AB R54, R145, R144 ;  /* 0x000000909136723e */ /* 0x000fe400000000ff */
[----:B------:R-:W-:Y:S02]  /*efe0*/  F2FP.PACK_AB R53, R53, R146 ;  /* 0x000000923535723e */ /* 0x000fe400000000ff */
[----:B------:R-:W-:-:S02]  /*eff0*/  F2FP.PACK_AB R52, R141, R140 ;  /* 0x0000008c8d34723e */ /* 0x000fc400000000ff */
[----:B------:R-:W-:Y:S02]  /*f000*/  F2FP.PACK_AB R51, R143, R142 ;  /* 0x0000008e8f33723e */ /* 0x000fe400000000ff */
[----:B-1----:R-:W-:Y:S02]  /*f010*/  F2FP.PACK_AB R50, R137, R136 ;  /* 0x000000888932723e */ /* 0x002fe400000000ff */
        /* <DEDUP_REMOVED lines=48> */
[----:B------:R-:W-:Y:S01]  /*f320*/  F2FP.PACK_AB R0, R131, R130 ;  /* 0x000000828300723e */ /* 0x000fe200000000ff */
[----:B--2---:R1:W-:Y:S04]  /*f330*/  STS [R87], R64 ;  /* 0x0000004057007388 */ /* 0x0043e80000000800 */
[----:B------:R1:W-:Y:S04]  /*f340*/  STS [R87+0x400], R63 ;  /* 0x0004003f57007388 */ /* 0x0003e80000000800 */
[----:B---3--:R1:W-:Y:S04]  /*f350*/  STS [R83], R62 ;  /* 0x0000003e53007388 */ /* 0x0083e80000000800 */
[----:B------:R1:W-:Y:S04]  /*f360*/  STS [R83+0x400], R61 ;  /* 0x0004003d53007388 */ /* 0x0003e80000000800 */
[----:B----4-:R1:W-:Y:S04]  /*f370*/  STS [R79], R60 ;  /* 0x0000003c4f007388 */ /* 0x0103e80000000800 */
[----:B------:R1:W-:Y:S04]  /*f380*/  STS [R79+0x400], R59 ;  /* 0x0004003b4f007388 */ /* 0x0003e80000000800 */
[----:B-----5:R1:W-:Y:S04]  /*f390*/  STS [R77], R58 ;  /* 0x0000003a4d007388 */ /* 0x0203e80000000800 */
[----:B------:R1:W-:Y:S04]  /*f3a0*/  STS [R77+0x400], R57 ;  /* 0x000400394d007388 */ /* 0x0003e80000000800 */
[----:B------:R1:W-:Y:S04]  /*f3b0*/  STS [R75], R56 ;  /* 0x000000384b007388 */ /* 0x0003e80000000800 */
[----:B------:R1:W-:Y:S04]  /*f3c0*/  STS [R75+0x400], R55 ;  /* 0x000400374b007388 */ /* 0x0003e80000000800 */
[----:B------:R1:W-:Y:S04]  /*f3d0*/  STS [R73], R54 ;  /* 0x0000003649007388 */ /* 0x0003e80000000800 */
[----:B------:R1:W-:Y:S04]  /*f3e0*/  STS [R73+0x400], R53 ;  /* 0x0004003549007388 */ /* 0x0003e80000000800 */
[----:B------:R1:W-:Y:S04]  /*f3f0*/  STS [R71], R52 ;  /* 0x0000003447007388 */ /* 0x0003e80000000800 */
[----:B------:R1:W-:Y:S04]  /*f400*/  STS [R71+0x400], R51 ;  /* 0x0004003347007388 */ /* 0x0003e80000000800 */
[----:B------:R1:W-:Y:S04]  /*f410*/  STS [R67], R50 ;  /* 0x0000003243007388 */ /* 0x0003e80000000800 */
        /* <DEDUP_REMOVED lines=49> */
[----:B------:R-:W-:Y:S06]  /*f730*/  BAR.SYNC.DEFER_BLOCKING 0x1, 0x100 ;  /* 0x0044000000007b1d */ /* 0x000fec0000010000 */
[----:B------:R-:W-:Y:S05]  /*f740*/  BRA.CONV ~URZ, `(.L_x_549) ;  /* 0x000000837f007947 */ /* 0x000fea000b800000 */
[----:B------:R2:W-:Y:S01]  /*f750*/  STL [R1+0x64], RZ ;  /* 0x000064ff01007387 */ /* 0x0005e20000100800 */
[----:B-1----:R-:W-:Y:S01]  /*f760*/  SHF.R.S32.HI R67, RZ, 0x1f, R69 ;  /* 0x0000001fff437819 */ /* 0x002fe20000011445 */
[----:B------:R-:W-:Y:S01]  /*f770*/  IMAD.MOV.U32 R3, RZ, RZ, 0x1f ;  /* 0x0000001fff037424 */ /* 0x000fe200078e00ff */
[----:B------:R-:W-:-:S02]  /*f780*/  MOV R2, 0xf7d0 ;  /* 0x0000f7d000027802 */ /* 0x000fc40000000f00 */
[----:B------:R-:W-:-:S04]  /*f790*/  LEA.HI R67, R67, R69, RZ, 0x7 ;  /* 0x0000004543437211 */ /* 0x000fc800078f38ff */
[----:B------:R-:W-:-:S05]  /*f7a0*/  SHF.R.S32.HI R67, RZ, 0x7, R67 ;  /* 0x00000007ff437819 */ /* 0x000fca0000011443 */
[----:B------:R-:W-:Y:S02]  /*f7b0*/  IMAD.MOV.U32 R7, RZ, RZ, R67 ;  /* 0x000000ffff077224 */ /* 0x000fe400078e0043 */
[----:B--2---:R-:W-:Y:S05]  /*f7c0*/  CALL.REL.NOINC `($__internal_3_$__cuda_sm70_shflsync_idx_p) ;  /* 0x00003c0000007944 */ /* 0x004fea0003c00000 */
.L_x_549:
[----:B-1----:R-:W2:Y:S04]  /*f7d0*/  LDL R2, [R1+0xbc] ;  /* 0x0000bc0001027983 */ /* 0x002ea80000100800 */
[----:B------:R-:W3:Y:S04]  /*f7e0*/  LDL R14, [R1+0x7c] ;  /* 0x00007c00010e7983 */ /* 0x000ee80000100800 */
[----:B------:R-:W4:Y:S04]  /*f7f0*/  LDL.LU R10, [R1+0xb8] ;  /* 0x0000b800010a7983 */ /* 0x000f280000300800 */
[----:B------:R-:W2:Y:S04]  /*f800*/  LDL.LU R12, [R1+0xb4] ;  /* 0x0000b400010c7983 */ /* 0x000ea80000300800 */
[----:B------:R-:W2:Y:S01]  /*f810*/  LDL.LU R17, [R1+0xb0] ;  /* 0x0000b00001117983 */ /* 0x000ea20000300800 */
[----:B-----5:R-:W-:-:S03]  /*f820*/  IMAD.MOV.U32 R0, RZ, RZ, 0x1 ;  /* 0x00000001ff007424 */ /* 0x020fc600078e00ff */
[----:B------:R-:W3:Y:S02]  /*f830*/  LDL R13, [R1+0xfc] ;  /* 0x0000fc00010d7983 */ /* 0x000ee40000100800 */
[----:B------:R-:W-:Y:S02]  /*f840*/  ISETP.NE.AND P0, PT, R0, c[0x0][0x4e8], PT ;  /* 0x00013a0000007a0c */ /* 0x000fe40003f05270 */
[----:B------:R-:W3:Y:S04]  /*f850*/  LDL R16, [R1+0x4c] ;  /* 0x00004c0001107983 */ /* 0x000ee80000100800 */
[----:B------:R-:W1:Y:S04]  /*f860*/  S2R R15, SR_TID.X ;  /* 0x00000000000f7919 */ /* 0x000e680000002100 */
[----:B------:R1:W5:Y:S04]  /*f870*/  LDL R87, [R1+0xf4] ;  /* 0x0000f40001577983 */ /* 0x0003680000100800 */
[----:B------:R1:W5:Y:S04]  /*f880*/  LDL R86, [R1+0x54] ;  /* 0x0000540001567983 */ /* 0x0003680000100800 */
[----:B------:R1:W5:Y:S04]  /*f890*/  LDL R85, [R1+0xf0] ;  /* 0x0000f00001557983 */ /* 0x0003680000100800 */
[----:B------:R1:W5:Y:S04]  /*f8a0*/  LDL R84, [R1+0x6c] ;  /* 0x00006c0001547983 */ /* 0x0003680000100800 */
[----:B------:R1:W5:Y:S04]  /*f8b0*/  LDL R83, [R1+0xec] ;  /* 0x0000ec0001537983 */ /* 0x0003680000100800 */
[----:B------:R1:W5:Y:S04]  /*f8c0*/  LDL R82, [R1+0x68] ;  /* 0x0000680001527983 */ /* 0x0003680000100800 */
[----:B------:R1:W5:Y:S01]  /*f8d0*/  LDL R80, [R1+0xe8] ;  /* 0x0000e80001507983 */ /* 0x0003620000100800 */
[----:B----4-:R-:W-:-:S05]  /*f8e0*/  SHF.R.S32.HI R5, RZ, 0x1f, R10 ;  /* 0x0000001fff057819 */ /* 0x010fca000001140a */
[----:B------:R-:W-:Y:S01]  /*f8f0*/  IMAD R6, R5, c[0x0][0x490], RZ ;  /* 0x0001240005067a24 */ /* 0x000fe200078e02ff */
[----:B--2---:R-:W-:Y:S01]  /*f900*/  IADD3 R4, R2, R17, RZ ;  /* 0x0000001102047210 */ /* 0x004fe20007ffe0ff */
[----:B------:R-:W-:-:S04]  /*f910*/  IMAD.WIDE.U32 R2, R10, c[0x0][0x490], RZ ;  /* 0x000124000a027a25 */ /* 0x000fc800078e00ff */
[----:B------:R-:W-:-:S04]  /*f920*/  @P0 IMAD.HI.U32 R7, R4, c[0x0][0x4ec], RZ ;  /* 0x00013b0004070a27 */ /* 0x000fc800078e00ff */
[----:B------:R-:W-:Y:S01]  /*f930*/  IMAD R6, R10, c[0x0][0x494], R6 ;  /* 0x000125000a067a24 */ /* 0x000fe200078e0206 */
[----:B------:R-:W-:Y:S01]  /*f940*/  SHF.R.S32.HI R11, RZ, 0x1f, R12 ;  /* 0x0000001fff0b7819 */ /* 0x000fe2000001140c */
[----:B------:R-:W-:Y:S01]  /*f950*/  IMAD.MOV.U32 R0, RZ, RZ, R4 ;  /* 0x000000ffff007224 */ /* 0x000fe200078e0004 */
[----:B------:R-:W-:Y:S02]  /*f960*/  @P0 SHF.R.U32.HI R0, RZ, c[0x0][0x4f0], R7 ;  /* 0x00013c00ff000a19 */ /* 0x000fe40000011607 */
[----:B------:R-:W-:Y:S01]  /*f970*/  IADD3 R3, R3, R6, RZ ;  /* 0x0000000603037210 */ /* 0x000fe20007ffe0ff */
[----:B------:R-:W-:Y:S02]  /*f980*/  IMAD R9, R11, c[0x0][0x498], RZ ;  /* 0x000126000b097a24 */ /* 0x000fe400078e02ff */
[----:B------:R-:W-:Y:S02]  /*f990*/  IMAD.MOV R8, RZ, RZ, -R0 ;  /* 0x000000ffff087224 */ /* 0x000fe400078e0a00 */
[----:B------:R-:W-:-:S04]  /*f9a0*/  IMAD.WIDE.U32 R6, R12, c[0x0][0x498], R2 ;  /* 0x000126000c067a25 */ /* 0x000fc800078e0002 */
[----:B------:R-:W-:Y:S01]  /*f9b0*/  IMAD R2, R8, c[0x0][0x4e8], R4 ;  /* 0x00013a0008027a24 */ /* 0x000fe200078e0204 */
[----:B------:R-:W-:Y:S01]  /*f9c0*/  SHF.R.S32.HI R8, RZ, 0x1f, R0 ;  /* 0x0000001fff087819 */ /* 0x000fe20000011400 */
[----:B------:R-:W-:Y:S01]  /*f9d0*/  IMAD R3, R12, c[0x0][0x49c], R9 ;  /* 0x000127000c037a24 */ /* 0x000fe200078e0209 */
[----:B------:R-:W-:Y:S01]  /*f9e0*/  IADD3 R4, P1, R0, R6, RZ ;  /* 0x0000000600047210 */ /* 0x000fe20007f3e0ff */
[----:B------:R-:W-:-:S03]  /*f9f0*/  IMAD R0, R5, c[0x0][0x3e8], RZ ;  /* 0x0000fa0005007a24 */ /* 0x000fc600078e02ff */
[----:B------:R-:W-:Y:S02]  /*fa00*/  IADD3.X R5, R8, R7, R3, P1, !PT ;  /* 0x0000000708057210 */ /* 0x000fe40000ffe403 */
[----:B---3--:R-:W-:Y:S02]  /*fa10*/  IADD3 R8, R14, R17, RZ ;  /* 0x000000110e087210 */ /* 0x008fe40007ffe0ff */
[----:B-1----:R-:W-:-:S04]  /*fa20*/  SHF.R.S32.HI R14, RZ, 0x1f, R15 ;  /* 0x0000001fff0e7819 */ /* 0x002fc8000001140f */
[----:B------:R-:W-:-:S04]  /*fa30*/  LEA.HI R14, R14, R15, RZ, 0x5 ;  /* 0x0000000f0e0e7211 */ /* 0x000fc800078f28ff */
[----:B------:R-:W-:-:S04]  /*fa40*/  LOP3.LUT R14, R14, 0xffffffe0, RZ, 0xc0, !PT ;  /* 0xffffffe00e0e7812 */ /* 0x000fc800078ec0ff */
[----:B------:R-:W-:Y:S02]  /*fa50*/  IADD3 R14, -R14, R15, RZ ;  /* 0x0000000f0e0e7210 */ /* 0x000fe40007ffe1ff */
[----:B------:R1:W5:Y:S01]  /*fa60*/  LDL R15, [R1+0x70] ;  /* 0x00007000010f7983 */ /* 0x0003620000100800 */
[----:B------:R-:W-:Y:S01]  /*fa70*/  SHF.R.S32.HI R6, RZ, 0x1f, R2 ;  /* 0x0000001fff067819 */ /* 0x000fe20000011402 */
[----:B------:R-:W-:-:S04]  /*fa80*/  IMAD R9, R10, c[0x0][0x3ec], R0 ;  /* 0x0000fb000a097a24 */ /* 0x000fc800078e0200 */
[----:B------:R-:W-:Y:S02]  /*fa90*/  IMAD R3, R6, c[0x0][0x488], RZ ;  /* 0x0001220006037a24 */ /* 0x000fe400078e02ff */
[----:B------:R-:W-:-:S04]  /*faa0*/  IMAD.WIDE.U32 R6, R10, c[0x0][0x3e8], RZ ;  /* 0x0000fa000a067a25 */ /* 0x000fc800078e00ff */
[C---:B------:R-:W-:Y:S02]  /*fab0*/  IMAD R10, R2.reuse, c[0x0][0x48c], R3 ;  /* 0x00012300020a7a24 */ /* 0x040fe400078e0203 */
[----:B------:R-:W-:-:S04]  /*fac0*/  IMAD.WIDE.U32 R4, R2, c[0x0][0x488], R4 ;  /* 0x0001220002047a25 */ /* 0x000fc800078e0004 */
[----:B------:R-:W-:Y:S01]  /*fad0*/  @P0 IMAD.HI.U32 R2, R8, c[0x0][0x4ec], RZ ;  /* 0x00013b0008020a27 */ /* 0x000fe200078e00ff */
[----:B------:R-:W-:-:S03]  /*fae0*/  IADD3 R3, R7, R9, RZ ;  /* 0x0000000907037210 */ /* 0x000fc60007ffe0ff */
[----:B------:R-:W-:Y:S01]  /*faf0*/  IMAD.MOV.U32 R0, RZ, RZ, R8 ;  /* 0x000000ffff007224 */ /* 0x000fe200078e0008 */
[----:B------:R-:W-:Y:S01]  /*fb00*/  @P0 SHF.R.U32.HI R0, RZ, c[0x0][0x4f0], R2 ;  /* 0x00013c00ff000a19 */ /* 0x000fe20000011602 */
[----:B------:R-:W-:Y:S01]  /*fb10*/  IMAD.IADD R5, R5, 0x1, R10 ;  /* 0x0000000105057824 */ /* 0x000fe200078e020a */
[C---:B------:R-:W-:Y:S02]  /*fb20*/  LEA R9, P0, R4.reuse, c[0x0][0x450], 0x2 ;  /* 0x0001140004097a11 */ /* 0x040fe400078010ff */
[----:B------:R-:W-:Y:S01]  /*fb30*/  MOV R2, R6 ;  /* 0x0000000600027202 */ /* 0x000fe20000000f00 */
[----:B------:R-:W-:Y:S01]  /*fb40*/  IMAD R6, R11, c[0x0][0x3f0], RZ ;  /* 0x0000fc000b067a24 */ /* 0x000fe200078e02ff */
[----:B------:R-:W-:-:S03]  /*fb50*/  LEA.HI.X R5, R4, c[0x0][0x454], R5, 0x2, P0 ;  /* 0x0001150004057a11 */ /* 0x000fc600000f1405 */
[----:B------:R-:W-:Y:S01]  /*fb60*/  IMAD R10, R12, c[0x0][0x3f4], R6 ;  /* 0x0000fd000c0a7a24 */ /* 0x000fe200078e0206 */
[----:B------:R-:W-:Y:S01]  /*fb70*/  SHFL.IDX PT, R4, R9, 0x1, 0x1c1f ;  /* 0x003c1f0009047f89 */ /* 0x000fe200000e0000 */
[----:B------:R-:W-:-:S03]  /*fb80*/  ULDC UR5, c[0x0][0x4e8] ;  /* 0x00013a0000057ab9 */ /* 0x000fc60000000800 */
[----:B------:R2:W-:Y:S01]  /*fb90*/  SHFL.IDX PT, R6, R9, RZ, 0x1c1f ;  /* 0x001c1fff09067589 */ /* 0x0005e200000e0000 */
[----:B------:R-:W-:-:S03]  /*fba0*/  ULDC UR4, c[0x0][0x388] ;  /* 0x0000e20000047ab9 */ /* 0x000fc60000000800 */
[----:B------:R-:W3:Y:S01]  /*fbb0*/  SHFL.IDX PT, R7, R5, RZ, 0x1c1f ;  /* 0x001c1fff05077589 */ /* 0x000ee200000e0000 */
[----:B------:R-:W-:-:S03]  /*fbc0*/  IMAD.MOV R11, RZ, RZ, -R0 ;  /* 0x000000ffff0b7224 */ /* 0x000fc600078e0a00 */
[----:B------:R-:W4:Y:S01]  /*fbd0*/  SHFL.IDX PT, R5, R5, 0x1, 0x1c1f ;  /* 0x003c1f0005057f89 */ /* 0x000f2200000e0000 */
[----:B------:R-:W-:Y:S01]  /*fbe0*/  UIMAD UR4, UR5, UR4, URZ ;  /* 0x00000004050472a4 */ /* 0x000fe2000f8e023f */
[----:B------:R-:W-:Y:S02]  /*fbf0*/  LOP3.LUT P0, RZ, R14, 0x3, RZ, 0xc0, !PT ;  /* 0x000000030eff7812 */ /* 0x000fe4000780c0ff */
[----:B------:R-:W1:Y:S01]  /*fc00*/  S2R R18, SR_TID.X ;  /* 0x0000000000127919 */ /* 0x000e620000002100 */
[----:B------:R-:W-:Y:S01]  /*fc10*/  IMAD R8, R11, c[0x0][0x4e8], R8 ;  /* 0x00013a000b087a24 */ /* 0x000fe200078e0208 */
[----:B--2---:R-:W-:-:S04]  /*fc20*/  IADD3 R9, R13, R17, RZ ;  /* 0x000000110d097210 */ /* 0x004fc80007ffe0ff */
[C---:B------:R-:W-:Y:S02]  /*fc30*/  IADD3 R11, R9.reuse, 0x8, RZ ;  /* 0x00000008090b7810 */ /* 0x040fe40007ffe0ff */
[----:B------:R-:W-:Y:S02]  /*fc40*/  ISETP.GE.OR P1, PT, R9, UR4, P0 ;  /* 0x0000000409007c0c */ /* 0x000fe40008726670 */
[----:B------:R-:W-:Y:S01]  /*fc50*/  ISETP.GE.OR P0, PT, R11, UR4, P0 ;  /* 0x000000040b007c0c */ /* 0x000fe20008706670 */
[----:B------:R-:W-:Y:S01]  /*fc60*/  IMAD.WIDE.U32 R2, R12, c[0x0][0x3f0], R2 ;  /* 0x0000fc000c027a25 */ /* 0x000fe200078e0002 */
[----:B------:R-:W-:-:S03]  /*fc70*/  SHF.R.S32.HI R12, RZ, 0x1f, R0 ;  /* 0x0000001fff0c7819 */ /* 0x000fc60000011400 */
[----:B------:R-:W-:Y:S02]  /*fc80*/  IMAD.IADD R3, R3, 0x1, R10 ;  /* 0x0000000103037824 */ /* 0x000fe400078e020a */
[----:B------:R-:W-:-:S04]  /*fc90*/  IMAD R10, R12, c[0x0][0x3e0], RZ ;  /* 0x0000f8000c0a7a24 */ /* 0x000fc800078e02ff */
[----:B---3--:R2:W-:Y:S01]  /*fca0*/  @!P1 ST.E [R6.64], R173 ;  /* 0x000000ad06009985 */ /* 0x0085e2000c101906 */
[----:B------:R-:W-:-:S03]  /*fcb0*/  IMAD R9, R0, c[0x0][0x3e4], R10 ;  /* 0x0000f90000097a24 */ /* 0x000fc600078e020a */
[----:B----4-:R2:W-:Y:S01]  /*fcc0*/  @!P0 ST.E [R4.64], R65 ;  /* 0x0000004104008985 */ /* 0x0105e2000c101906 */
[----:B------:R-:W-:Y:S01]  /*fcd0*/  IMAD.WIDE.U32 R2, R0, c[0x0][0x3e0], R2 ;  /* 0x0000f80000027a25 */ /* 0x000fe200078e0002 */
[----:B------:R-:W-:Y:S02]  /*fce0*/  SHF.R.S32.HI R0, RZ, 0x1f, R8 ;  /* 0x0000001fff007819 */ /* 0x000fe40000011408 */
[----:B------:R2:W3:Y:S01]  /*fcf0*/  LDS.128 R44, [R16+0x1080] ;  /* 0x00108000102c7984 */ /* 0x0004e20000000c00 */
[----:B-1----:R-:W-:-:S03]  /*fd00*/  SHF.R.S32.HI R13, RZ, 0x1f, R18 ;  /* 0x0000001fff0d7819 */ /* 0x002fc60000011412 */
[----:B------:R2:W1:Y:S04]  /*fd10*/  LDS.128 R60, [R16+0x2080] ;  /* 0x00208000103c7984 */ /* 0x0004680000000c00 */
        /* <DEDUP_REMOVED lines=10> */
[----:B------:R-:W-:Y:S01]  /*fdc0*/  IMAD.IADD R3, R3, 0x1, R9 ;  /* 0x0000000103037824 */ /* 0x000fe200078e0209 */
[----:B------:R-:W-:Y:S01]  /*fdd0*/  LEA.HI R13, R13, R18, RZ, 0x3 ;  /* 0x000000120d0d7211 */ /* 0x000fe200078f18ff */
[----:B------:R-:W-:-:S02]  /*fde0*/  IMAD R0, R0, c[0x0][0x3d8], RZ ;  /* 0x0000f60000007a24 */ /* 0x000fc400078e02ff */
[----:B------:R-:W-:Y:S01]  /*fdf0*/  IMAD.WIDE.U32 R2, R8, c[0x0][0x3d8], R2 ;  /* 0x0000f60008027a25 */ /* 0x000fe200078e0002 */
[----:B------:R-:W-:-:S03]  /*fe00*/  SHF.R.S32.HI R13, RZ, 0x3, R13 ;  /* 0x00000003ff0d7819 */ /* 0x000fc6000001140d */
[----:B------:R-:W-:Y:S01]  /*fe10*/  IMAD R0, R8, c[0x0][0x3dc], R0 ;  /* 0x0000f70008007a24 */ /* 0x000fe200078e0200 */
[----:B------:R-:W-:Y:S01]  /*fe20*/  LEA R14, P0, R2, c[0x0][0x380], 0x1 ;  /* 0x0000e000020e7a11 */ /* 0x000fe200078008ff */
[----:B------:R-:W-:-:S03]  /*fe30*/  IMAD.IADD R13, R13, 0x1, R17 ;  /* 0x000000010d0d7824 */ /* 0x000fc600078e0211 */
[----:B------:R-:W-:-:S04]  /*fe40*/  IADD3 R0, R3, R0, RZ ;  /* 0x0000000003007210 */ /* 0x000fc80007ffe0ff */
[----:B------:R-:W-:Y:S02]  /*fe50*/  LEA.HI.X R12, R2, c[0x0][0x384], R0, 0x1, P0 ;  /* 0x0000e100020c7a11 */ /* 0x000fe400000f0c00 */
[----:B------:R-:W-:Y:S01]  /*fe60*/  ISETP.GE.AND P0, PT, R13, UR4, PT ;  /* 0x000000040d007c0c */ /* 0x000fe2000bf06270 */
[----:B------:R2:W1:Y:S01]  /*fe70*/  SHFL.IDX PT, R0, R14, RZ, 0x181f ;  /* 0x00181fff0e007589 */ /* 0x00046200000e0000 */
[----:B------:R-:W-:Y:S03]  /*fe80*/  BSSY B0, `(.L_x_550) ;  /* 0x0000017000007945 */ /* 0x000fe60003800000 */
[----:B------:R2:W1:Y:S08]  /*fe90*/  SHFL.IDX PT, R2, R12, RZ, 0x181f ;  /* 0x00181fff0c027589 */ /* 0x00047000000e0000 */
[----:B------:R-:W-:Y:S05]  /*fea0*/  @P0 BRA `(.L_x_551) ;  /* 0x0000014000000947 */ /* 0x000fea0003800000 */
[----:B---34-:R-:W3:Y:S01]  /*feb0*/  LDS.128 R28, [R16+0x80] ;  /* 0x00008000101c7984 */ /* 0x018ee20000000c00 */
[----:B-----5:R-:W-:-:S02]  /*fec0*/  ISETP.GE.AND P3, PT, R86, c[0x0][0x3c8], PT ;  /* 0x0000f20056007a0c */ /* 0x020fc40003f66270 */
[----:B------:R-:W-:Y:S01]  /*fed0*/  ISETP.GE.AND P2, PT, R84, c[0x0][0x3c8], PT ;  /* 0x0000f20054007a0c */ /* 0x000fe20003f46270 */
[----:B------:R-:W4:Y:S01]  /*fee0*/  LDS.128 R24, [R16+0x4080] ;  /* 0x0040800010187984 */ /* 0x000f220000000c00 */
[----:B------:R-:W-:Y:S02]  /*fef0*/  ISETP.GE.AND P1, PT, R82, c[0x0][0x3c8], PT ;  /* 0x0000f20052007a0c */ /* 0x000fe40003f26270 */
[----:B------:R-:W-:Y:S01]  /*ff00*/  ISETP.GE.AND P0, PT, R15, c[0x0][0x3c8], PT ;  /* 0x0000f2000f007a0c */ /* 0x000fe20003f06270 */
[----:B------:R-:W2:Y:S04]  /*ff10*/  LDS.128 R20, [R16+0x8080] ;  /* 0x0080800010147984 */ /* 0x000ea80000000c00 */
[----:B--2---:R-:W2:Y:S02]  /*ff20*/  LDS.128 R16, [R16+0xc080] ;  /* 0x00c0800010107984 */ /* 0x004ea40000000c00 */
[----:B-1----:R-:W-:-:S02]  /*ff30*/  @!P3 LEA R10, P4, R86, R0, 0x1 ;  /* 0x00000000560ab211 */ /* 0x002fc400078808ff */
[----:B------:R-:W-:Y:S02]  /*ff40*/  @!P2 LEA R8, P6, R84, R0, 0x1 ;  /* 0x000000005408a211 */ /* 0x000fe400078c08ff */
[----:B------:R-:W-:Y:S02]  /*ff50*/  @!P3 LEA.HI.X R11, R86, R2, R87, 0x1, P4 ;  /* 0x00000002560bb211 */ /* 0x000fe400020f0c57 */
[-C--:B------:R-:W-:Y:S02]  /*ff60*/  @!P1 LEA R6, P5, R82, R0.reuse, 0x1 ;  /* 0x0000000052069211 */ /* 0x080fe400078a08ff */
[----:B------:R-:W-:Y:S02]  /*ff70*/  @!P0 LEA R4, P4, R15, R0, 0x1 ;  /* 0x000000000f048211 */ /* 0x000fe400078808ff */
[-C--:B------:R-:W-:Y:S02]  /*ff80*/  @!P2 LEA.HI.X R9, R84, R2.reuse, R85, 0x1, P6 ;  /* 0x000000025409a211 */ /* 0x080fe400030f0c55 */
[----:B------:R-:W-:-:S02]  /*ff90*/  @!P1 LEA.HI.X R7, R82, R2, R83, 0x1, P5 ;  /* 0x0000000252079211 */ /* 0x000fc400028f0c53 */
[----:B------:R-:W-:Y:S01]  /*ffa0*/  @!P0 LEA.HI.X R5, R15, R2, R80, 0x1, P4 ;  /* 0x000000020f058211 */ /* 0x000fe200020f0c50 */
[----:B---3--:R1:W-:Y:S04]  /*ffb0*/  @!P3 ST.E.128 [R10.64], R28 ;  /* 0x0000001c0a00b985 */ /* 0x0083e8000c101d06 */
[----:B----4-:R1:W-:Y:S04]  /*ffc0*/  @!P2 ST.E.128 [R8.64], R24 ;  /* 0x000000180800a985 */ /* 0x0103e8000c101d06 */
[----:B------:R1:W-:Y:S04]  /*ffd0*/  @!P1 ST.E.128 [R6.64], R20 ;  /* 0x0000001406009985 */ /* 0x0003e8000c101d06 */
[----:B--2---:R1:W-:Y:S02]  /*ffe0*/  @!P0 ST.E.128 [R4.64], R16 ;  /* 0x0000001004008985 */ /* 0x0043e4000c101d06 */
.L_x_551:
[----:B---34-:R-:W-:Y:S05]  /*fff0*/  BSYNC B0 ;  /* 0x0000000000007941 */ /* 0x018fea0003800000 */
.L_x_550:
[----:B------:R-:W-:Y:S01]  /*10000*/  IADD3 R3, R13, 0x20, RZ ;  /* 0x000000200d037810 */ /* 0x000fe20007ffe0ff */
[----:B-1----:R1:W3:Y:S01]  /*10010*/  SHFL.IDX PT, R2, R12, 0x1, 0x181f ;  /* 0x00381f000c027f89 */ /* 0x0022e200000e0000 */
[----:B------:R-:W-:Y:S02]  /*10020*/  BSSY B0, `(.L_x_552) ;  /* 0x0000014000007945 */ /* 0x000fe40003800000 */
[----:B------:R-:W-:Y:S01]  /*10030*/  ISETP.GE.AND P0, PT, R3, UR4, PT ;  /* 0x0000000403007c0c */ /* 0x000fe2000bf06270 */
[----:B------:R1:W4:-:S12]  /*10040*/  SHFL.IDX PT, R0, R14, 0x1, 0x181f ;  /* 0x00381f000e007f89 */ /* 0x00031800000e0000 */
[----:B------:R-:W-:Y:S05]  /*10050*/  @P0 BRA `(.L_x_553) ;  /* 0x0000010000000947 */ /* 0x000fea0003800000 */
[----:B-----5:R-:W-:Y:S02]  /*10060*/  ISETP.GE.AND P3, PT, R86, c[0x0][0x3c8], PT ;  /* 0x0000f20056007a0c */ /* 0x020fe40003f66270 */
[----:B------:R-:W-:Y:S02]  /*10070*/  ISETP.GE.AND P2, PT, R84, c[0x0][0x3c8], PT ;  /* 0x0000f20054007a0c */ /* 0x000fe40003f46270 */
[----:B------:R-:W-:Y:S02]  /*10080*/  ISETP.GE.AND P1, PT, R82, c[0x0][0x3c8], PT ;  /* 0x0000f20052007a0c */ /* 0x000fe40003f26270 */
[----:B------:R-:W-:-:S07]  /*10090*/  ISETP.GE.AND P0, PT, R15, c[0x0][0x3c8], PT ;  /* 0x0000f2000f007a0c */ /* 0x000fce0003f06270 */
[-C--:B----4-:R-:W-:Y:S02]  /*100a0*/  @!P3 LEA R10, P4, R86, R0.reuse, 0x1 ;  /* 0x00000000560ab211 */ /* 0x090fe400078808ff */
[----:B------:R-:W-:Y:S02]  /*100b0*/  @!P2 LEA R8, P6, R84, R0, 0x1 ;  /* 0x000000005408a211 */ /* 0x000fe400078c08ff */
[----:B---3--:R-:W-:Y:S02]  /*100c0*/  @!P3 LEA.HI.X R11, R86, R2, R87, 0x1, P4 ;  /* 0x00000002560bb211 */ /* 0x008fe400020f0c57 */
[-C--:B--2---:R-:W-:Y:S02]  /*100d0*/  @!P1 LEA R6, P5, R82, R0.reuse, 0x1 ;  /* 0x0000000052069211 */ /* 0x084fe400078a08ff */
[----:B------:R-:W-:Y:S01]  /*100e0*/  @!P0 LEA R4, P4, R15, R0, 0x1 ;  /* 0x000000000f048211 */ /* 0x000fe200078808ff */
[----:B------:R2:W-:Y:S01]  /*100f0*/  @!P3 ST.E.128 [R10.64], R44 ;  /* 0x0000002c0a00b985 */ /* 0x0005e2000c101d06 */
[----:B------:R-:W-:-:S02]  /*10100*/  @!P2 LEA.HI.X R9, R84, R2, R85, 0x1, P6 ;  /* 0x000000025409a211 */ /* 0x000fc400030f0c55 */
[-C--:B------:R-:W-:Y:S02]  /*10110*/  @!P1 LEA.HI.X R7, R82, R2.reuse, R83, 0x1, P5 ;  /* 0x0000000252079211 */ /* 0x080fe400028f0c53 */
[----:B------:R-:W-:Y:S01]  /*10120*/  @!P0 LEA.HI.X R5, R15, R2, R80, 0x1, P4 ;  /* 0x000000020f058211 */ /* 0x000fe200020f0c50 */
[----:B------:R2:W-:Y:S04]  /*10130*/  @!P2 ST.E.128 [R8.64], R40 ;  /* 0x000000280800a985 */ /* 0x0005e8000c101d06 */
[----:B------:R2:W-:Y:S04]  /*10140*/  @!P1 ST.E.128 [R6.64], R36 ;  /* 0x0000002406009985 */ /* 0x0005e8000c101d06 */
[----:B------:R2:W-:Y:S02]  /*10150*/  @!P0 ST.E.128 [R4.64], R32 ;  /* 0x0000002004008985 */ /* 0x0005e4000c101d06 */
.L_x_553:
[----:B------:R-:W-:Y:S05]  /*10160*/  BSYNC B0 ;  /* 0x0000000000007941 */ /* 0x000fea0003800000 */
.L_x_552:
[----:B------:R-:W-:Y:S01]  /*10170*/  IADD3 R3, R13, 0x40, RZ ;  /* 0x000000400d037810 */ /* 0x000fe20007ffe0ff */
[----:B---3--:R3:W1:Y:S01]  /*10180*/  SHFL.IDX PT, R2, R12, 0x2, 0x181f ;  /* 0x00581f000c027f89 */ /* 0x00866200000e0000 */
[----:B------:R-:W-:Y:S02]  /*10190*/  BSSY B0, `(.L_x_554) ;  /* 0x0000014000007945 */ /* 0x000fe40003800000 */
[----:B------:R-:W-:Y:S01]  /*101a0*/  ISETP.GE.AND P0, PT, R3, UR4, PT ;  /* 0x0000000403007c0c */ /* 0x000fe2000bf06270 */
[----:B----4-:R3:W4:-:S12]  /*101b0*/  SHFL.IDX PT, R0, R14, 0x2, 0x181f ;  /* 0x00581f000e007f89 */ /* 0x01071800000e0000 */
[----:B------:R-:W-:Y:S05]  /*101c0*/  @P0 BRA `(.L_x_555) ;  /* 0x0000010000000947 */ /* 0x000fea0003800000 */
[----:B-----5:R-:W-:Y:S02]  /*101d0*/  ISETP.GE.AND P3, PT, R86, c[0x0][0x3c8], PT ;  /* 0x0000f20056007a0c */ /* 0x020fe40003f66270 */
[----:B------:R-:W-:Y:S02]  /*101e0*/  ISETP.GE.AND P2, PT, R84, c[0x0][0x3c8], PT ;  /* 0x0000f20054007a0c */ /* 0x000fe40003f46270 */
[----:B------:R-:W-:Y:S02]  /*101f0*/  ISETP.GE.AND P1, PT, R82, c[0x0][0x3c8], PT ;  /* 0x0000f20052007a0c */ /* 0x000fe40003f26270 */
[----:B------:R-:W-:-:S07]  /*10200*/  ISETP.GE.AND P0, PT, R15, c[0x0][0x3c8], PT ;  /* 0x0000f2000f007a0c */ /* 0x000fce0003f06270 */
[-C--:B--2-4-:R-:W-:Y:S02]  /*10210*/  @!P3 LEA R10, P4, R86, R0.reuse, 0x1 ;  /* 0x00000000560ab211 */ /* 0x094fe400078808ff */
[----:B------:R-:W-:Y:S02]  /*10220*/  @!P2 LEA R8, P6, R84, R0, 0x1 ;  /* 0x000000005408a211 */ /* 0x000fe400078c08ff */
[----:B-1----:R-:W-:Y:S02]  /*10230*/  @!P3 LEA.HI.X R11, R86, R2, R87, 0x1, P4 ;  /* 0x00000002560bb211 */ /* 0x002fe400020f0c57 */
[-C--:B------:R-:W-:Y:S02]  /*10240*/  @!P1 LEA R6, P5, R82, R0.reuse, 0x1 ;  /* 0x0000000052069211 */ /* 0x080fe400078a08ff */
        /* <DEDUP_REMOVED lines=8> */
.L_x_555:
[----:B------:R-:W-:Y:S05]  /*102d0*/  BSYNC B0 ;  /* 0x0000000000007941 */ /* 0x000fea0003800000 */
.L_x_554:
[----:B------:R-:W-:Y:S01]  /*102e0*/  IADD3 R3, R13, 0x60, RZ ;  /* 0x000000600d037810 */ /* 0x000fe20007ffe0ff */
[----:B-1----:R1:W2:Y:S03]  /*102f0*/  SHFL.IDX PT, R2, R12, 0x3, 0x181f ;  /* 0x00781f000c027f89 */ /* 0x0022a600000e0000 */
[----:B------:R-:W-:Y:S01]  /*10300*/  ISETP.GE.AND P0, PT, R3, UR4, PT ;  /* 0x0000000403007c0c */ /* 0x000fe2000bf06270 */
[----:B----4-:R1:W4:-:S12]  /*10310*/  SHFL.IDX PT, R0, R14, 0x3, 0x181f ;  /* 0x00781f000e007f89 */ /* 0x01031800000e0000 */
[----:B------:R-:W-:Y:S05]  /*10320*/  @P0 BRA `(.L_x_556) ;  /* 0x00000e1000000947 */ /* 0x000fea0003800000 */
[----:B-----5:R-:W-:Y:S02]  /*10330*/  ISETP.GE.AND P2, PT, R86, c[0x0][0x3c8], PT ;  /* 0x0000f20056007a0c */ /* 0x020fe40003f46270 */
[----:B------:R-:W-:Y:S02]  /*10340*/  ISETP.GE.AND P1, PT, R84, c[0x0][0x3c8], PT ;  /* 0x0000f20054007a0c */ /* 0x000fe40003f26270 */
[----:B------:R-:W-:-:S09]  /*10350*/  ISETP.GE.AND P0, PT, R82, c[0x0][0x3c8], PT ;  /* 0x0000f20052007a0c */ /* 0x000fd20003f06270 */
[-C--:B--2-4-:R-:W-:Y:S02]  /*10360*/  @!P2 LEA R8, P5, R86, R0.reuse, 0x1 ;  /* 0x000000005608a211 */ /* 0x094fe400078a08ff */
[-C--:B------:R-:W-:Y:S02]  /*10370*/  @!P1 LEA R6, P4, R84, R0.reuse, 0x1 ;  /* 0x0000000054069211 */ /* 0x080fe400078808ff */
[----:B------:R-:W-:Y:S02]  /*10380*/  @!P0 LEA R4, P3, R82, R0, 0x1 ;  /* 0x0000000052048211 */ /* 0x000fe400078608ff */
[-C--:B------:R-:W-:Y:S02]  /*10390*/  @!P2 LEA.HI.X R9, R86, R2.reuse, R87, 0x1, P5 ;  /* 0x000000025609a211 */ /* 0x080fe400028f0c57 */
[-C--:B------:R-:W-:Y:S02]  /*103a0*/  @!P1 LEA.HI.X R7, R84, R2.reuse, R85, 0x1, P4 ;  /* 0x0000000254079211 */ /* 0x080fe400020f0c55 */
[----:B------:R-:W-:Y:S01]  /*103b0*/  @!P0 LEA.HI.X R5, R82, R2, R83, 0x1, P3 ;  /* 0x0000000252058211 */ /* 0x000fe200018f0c53 */
[----:B------:R2:W-:Y:S04]  /*103c0*/  @!P2 ST.E.128 [R8.64], R72 ;  /* 0x000000480800a985 */ /* 0x0005e8000c101d06 */
[----:B------:R2:W-:Y:S04]  /*103d0*/  @!P1 ST.E.128 [R6.64], R68 ;  /* 0x0000004406009985 */ /* 0x0005e8000c101d06 */
[----:B------:R2:W-:Y:S01]  /*103e0*/  @!P0 ST.E.128 [R4.64], R64 ;  /* 0x0000004004008985 */ /* 0x0005e2000c101d06 */
[----:B------:R-:W-:-:S13]  /*103f0*/  ISETP.GE.AND P0, PT, R15, c[0x0][0x3c8], PT ;  /* 0x0000f2000f007a0c */ /* 0x000fda0003f06270 */
[----:B------:R-:W-:Y:S05]  /*10400*/  @P0 BRA `(.L_x_556) ;  /* 0x00000d3000000947 */ /* 0x000fea0003800000 */
[----:B--2---:R-:W-:-:S04]  /*10410*/  LEA R4, P0, R15, R0, 0x1 ;  /* 0x000000000f047211 */ /* 0x004fc800078008ff */
[----:B------:R-:W-:-:S05]  /*10420*/  LEA.HI.X R5, R15, R2, R80, 0x1, P0 ;  /* 0x000000020f057211 */ /* 0x000fca00000f0c50 */
[----:B------:R2:W-:Y:S01]  /*10430*/  ST.E.128 [R4.64], R76 ;  /* 0x0000004c04007985 */ /* 0x0005e2000c101d06 */
[----:B------:R-:W-:Y:S05]  /*10440*/  BRA `(.L_x_556) ;  /* 0x00000cf000007947 */ /* 0x000fea0003800000 */
.L_x_548:
[----:B------:R-:W2:Y:S04]  /*10450*/  LDL R2, [R1+0xb8] ;  /* 0x0000b80001027983 */ /* 0x000ea80000100800 */
[----:B------:R-:W3:Y:S04]  /*10460*/  LDL R0, [R1+0xb4] ;  /* 0x0000b40001007983 */ /* 0x000ee80000100800 */
[----:B------:R-:W4:Y:S04]  /*10470*/  LDL R4, [R1+0xb0] ;  /* 0x0000b00001047983 */ /* 0x000f280000100800 */
[----:B------:R-:W5:Y:S01]  /*10480*/  S2R R3, SR_TID.X ;  /* 0x0000000000037919 */ /* 0x000f620000002100 */
[----:B------:R-:W-:Y:S01]  /*10490*/  BSSY B0, `(.L_x_557) ;  /* 0x0000026000007945 */ /* 0x000fe20003800000 */
[----:B-----5:R-:W-:Y:S01]  /*104a0*/  ISETP.GE.AND P0, PT, R3, 0x80, PT ;  /* 0x000000800300780c */ /* 0x020fe20003f06270 */
[----:B--2---:R-:W-:-:S02]  /*104b0*/  IMAD.MOV.U32 R12, RZ, RZ, R2 ;  /* 0x000000ffff0c7224 */ /* 0x004fc400078e0002 */
[----:B---3--:R-:W-:-:S03]  /*104c0*/  IMAD.MOV.U32 R11, RZ, RZ, R0 ;  /* 0x000000ffff0b7224 */ /* 0x008fc600078e0000 */
[----:B------:R-:W-:Y:S01]  /*104d0*/  SHF.R.S32.HI R9, RZ, 0x1f, R12 ;  /* 0x0000001fff097819 */ /* 0x000fe2000001140c */
[----:B----4-:R-:W-:Y:S01]  /*104e0*/  IMAD.MOV.U32 R13, RZ, RZ, R4 ;  /* 0x000000ffff0d7224 */ /* 0x010fe200078e0004 */
[----:B------:R-:W-:-:S05]  /*104f0*/  SHF.R.S32.HI R10, RZ, 0x1f, R11 ;  /* 0x0000001fff0a7819 */ /* 0x000fca000001140b */
[----:B------:R-:W-:Y:S05]  /*10500*/  @P0 BRA `(.L_x_558) ;  /* 0x000001e000000947 */ /* 0x000fea0003800000 */
[----:B------:R-:W-:Y:S02]  /*10510*/  MOV R2, c[0x0][0x4e8] ;  /* 0x00013a0000027a02 */ /* 0x000fe40000000f00 */
[----:B------:R-:W-:-:S03]  /*10520*/  IADD3 R6, R13, R3, RZ ;  /* 0x000000030d067210 */ /* 0x000fc60007ffe0ff */
[----:B------:R-:W-:-:S05]  /*10530*/  IMAD R0, R2, c[0x0][0x388], RZ ;  /* 0x0000e20002007a24 */ /* 0x000fca00078e02ff */
[----:B------:R-:W-:-:S13]  /*10540*/  ISETP.GE.AND P0, PT, R6, R0, PT ;  /* 0x000000000600720c */ /* 0x000fda0003f06270 */
[----:B------:R-:W-:Y:S05]  /*10550*/  @P0 BRA `(.L_x_558) ;  /* 0x0000019000000947 */ /* 0x000fea0003800000 */
[----:B------:R-:W-:Y:S01]  /*10560*/  ISETP.NE.AND P0, PT, R2, 0x1, PT ;  /* 0x000000010200780c */ /* 0x000fe20003f05270 */
[----:B------:R-:W-:Y:S01]  /*10570*/  IMAD R4, R9, c[0x0][0x490], RZ ;  /* 0x0001240009047a24 */ /* 0x000fe200078e02ff */
[----:B------:R-:W-:Y:S01]  /*10580*/  MOV R0, R6 ;  /* 0x0000000600007202 */ /* 0x000fe20000000f00 */
[----:B------:R-:W-:-:S04]  /*10590*/  IMAD.WIDE.U32 R2, R12, c[0x0][0x490], RZ ;  /* 0x000124000c027a25 */ /* 0x000fc800078e00ff */
[----:B------:R-:W-:Y:S02]  /*105a0*/  IMAD R4, R12, c[0x0][0x494], R4 ;  /* 0x000125000c047a24 */ /* 0x000fe400078e0204 */
[----:B------:R-:W-:-:S03]  /*105b0*/  IMAD R8, R10, c[0x0][0x498], RZ ;  /* 0x000126000a087a24 */ /* 0x000fc600078e02ff */
[----:B------:R-:W-:Y:S01]  /*105c0*/  IADD3 R3, R3, R4, RZ ;  /* 0x0000000403037210 */ /* 0x000fe20007ffe0ff */
[----:B------:R-:W-:-:S05]  /*105d0*/  @P0 IMAD.HI.U32 R5, R6, c[0x0][0x4ec], RZ ;  /* 0x00013b0006050a27 */ /* 0x000fca00078e00ff */
[----:B------:R-:W-:Y:S01]  /*105e0*/  @P0 SHF.R.U32.HI R0, RZ, c[0x0][0x4f0], R5 ;  /* 0x00013c00ff000a19 */ /* 0x000fe20000011605 */
[----:B------:R-:W-:-:S03]  /*105f0*/  IMAD.WIDE.U32 R4, R11, c[0x0][0x498], R2 ;  /* 0x000126000b047a25 */ /* 0x000fc600078e0002 */
[C---:B------:R-:W-:Y:S01]  /*10600*/  IADD3 R7, -R0.reuse, RZ, RZ ;  /* 0x000000ff00077210 */ /* 0x040fe20007ffe1ff */
[----:B------:R-:W-:Y:S01]  /*10610*/  IMAD R3, R11, c[0x0][0x49c], R8 ;  /* 0x000127000b037a24 */ /* 0x000fe200078e0208 */
[----:B------:R-:W-:-:S03]  /*10620*/  IADD3 R4, P0, R0, R4, RZ ;  /* 0x0000000400047210 */ /* 0x000fc60007f1e0ff */
[----:B------:R-:W-:Y:S01]  /*10630*/  IMAD R2, R7, c[0x0][0x4e8], R6 ;  /* 0x00013a0007027a24 */ /* 0x000fe200078e0206 */
[----:B------:R-:W-:-:S04]  /*10640*/  SHF.R.S32.HI R6, RZ, 0x1f, R0 ;  /* 0x0000001fff067819 */ /* 0x000fc80000011400 */
[----:B------:R-:W-:Y:S02]  /*10650*/  SHF.R.S32.HI R0, RZ, 0x1f, R2 ;  /* 0x0000001fff007819 */ /* 0x000fe40000011402 */
[----:B------:R-:W-:-:S03]  /*10660*/  IADD3.X R5, R6, R5, R3, P0, !PT ;  /* 0x0000000506057210 */ /* 0x000fc600007fe403 */
[----:B------:R-:W-:-:S04]  /*10670*/  IMAD R0, R0, c[0x0][0x488], RZ ;  /* 0x0001220000007a24 */ /* 0x000fc800078e02ff */
[C---:B------:R-:W-:Y:S02]  /*10680*/  IMAD R0, R2.reuse, c[0x0][0x48c], R0 ;  /* 0x0001230002007a24 */ /* 0x040fe400078e0200 */
[----:B------:R-:W-:-:S05]  /*10690*/  IMAD.WIDE.U32 R2, R2, c[0x0][0x488], R4 ;  /* 0x0001220002027a25 */ /* 0x000fca00078e0004 */
[----:B------:R-:W-:Y:S02]  /*106a0*/  IADD3 R0, R3, R0, RZ ;  /* 0x0000000003007210 */ /* 0x000fe40007ffe0ff */
[----:B------:R-:W-:-:S04]  /*106b0*/  LEA R4, P0, R2, c[0x0][0x450], 0x2 ;  /* 0x0001140002047a11 */ /* 0x000fc800078010ff */
[----:B------:R-:W-:Y:S02]  /*106c0*/  LEA.HI.X R5, R2, c[0x0][0x454], R0, 0x2, P0 ;  /* 0x0001150002057a11 */ /* 0x000fe400000f1400 */
[----:B------:R-:W-:-:S05]  /*106d0*/  MOV R0, 0xff800000 ;  /* 0xff80000000007802 */ /* 0x000fca0000000f00 */
[----:B------:R2:W-:Y:S02]  /*106e0*/  STG.E [R4.64], R0 ;  /* 0x0000000004007986 */ /* 0x0005e4000c101906 */
.L_x_558:
[----:B------:R-:W-:Y:S05]  /*106f0*/  BSYNC B0 ;  /* 0x0000000000007941 */ /* 0x000fea0003800000 */
.L_x_557:
[----:B------:R-:W3:Y:S01]  /*10700*/  LDL R2, [R1+0x7c] ;  /* 0x00007c0001027983 */ /* 0x000ee20000100800 */
[----:B--2---:R-:W-:Y:S01]  /*10710*/  MOV R0, c[0x0][0x4e8] ;  /* 0x00013a0000007a02 */ /* 0x004fe20000000f00 */
[----:B------:R-:W-:-:S03]  /*10720*/  IMAD R6, R10, c[0x0][0x3f0], RZ ;  /* 0x0000fc000a067a24 */ /* 0x000fc600078e02ff */
[----:B------:R-:W-:Y:S01]  /*10730*/  ISETP.NE.AND P0, PT, R0, 0x1, PT ;  /* 0x000000010000780c */ /* 0x000fe20003f05270 */
[----:B------:R-:W-:Y:S02]  /*10740*/  IMAD R0, R9, c[0x0][0x3e8], RZ ;  /* 0x0000fa0009007a24 */ /* 0x000fe400078e02ff */
[----:B------:R-:W-:Y:S02]  /*10750*/  IMAD R8, R11, c[0x0][0x3f4], R6 ;  /* 0x0000fd000b087a24 */ /* 0x000fe400078e0206 */
[----:B------:R-:W-:Y:S01]  /*10760*/  IMAD R5, R12, c[0x0][0x3ec], R0 ;  /* 0x0000fb000c057a24 */ /* 0x000fe200078e0200 */
[----:B---3--:R-:W-:Y:S01]  /*10770*/  IADD3 R4, R2, R13, RZ ;  /* 0x0000000d02047210 */ /* 0x008fe20007ffe0ff */
[----:B------:R-:W-:-:S03]  /*10780*/  IMAD.WIDE.U32 R2, R12, c[0x0][0x3e8], RZ ;  /* 0x0000fa000c027a25 */ /* 0x000fc600078e00ff */
[----:B------:R-:W-:-:S03]  /*10790*/  MOV R0, R4 ;  /* 0x0000000400007202 */ /* 0x000fc60000000f00 */
[----:B------:R-:W-:Y:S01]  /*107a0*/  @P0 IMAD.HI.U32 R7, R4, c[0x0][0x4ec], RZ ;  /* 0x00013b0004070a27 */ /* 0x000fe200078e00ff */
[----:B------:R-:W-:-:S04]  /*107b0*/  IADD3 R3, R3, R5, RZ ;  /* 0x0000000503037210 */ /* 0x000fc80007ffe0ff */
[----:B------:R-:W-:Y:S01]  /*107c0*/  @P0 SHF.R.U32.HI R0, RZ, c[0x0][0x4f0], R7 ;  /* 0x00013c00ff000a19 */ /* 0x000fe20000011607 */
[----:B------:R-:W-:-:S03]  /*107d0*/  IMAD.WIDE.U32 R2, R11, c[0x0][0x3f0], R2 ;  /* 0x0000fc000b027a25 */ /* 0x000fc600078e0002 */
[----:B------:R-:W-:Y:S02]  /*107e0*/  SHF.R.S32.HI R6, RZ, 0x1f, R0 ;  /* 0x0000001fff067819 */ /* 0x000fe40000011400 */
[----:B------:R-:W-:Y:S02]  /*107f0*/  IADD3 R5, -R0, RZ, RZ ;  /* 0x000000ff00057210 */ /* 0x000fe40007ffe1ff */
[----:B------:R-:W-:Y:S01]  /*10800*/  IADD3 R3, R3, R8, RZ ;  /* 0x0000000803037210 */ /* 0x000fe20007ffe0ff */
[----:B------:R-:W-:Y:S02]  /*10810*/  IMAD R6, R6, c[0x0][0x3e0], RZ ;  /* 0x0000f80006067a24 */ /* 0x000fe400078e02ff */
[----:B------:R-:W-:Y:S02]  /*10820*/  IMAD R4, R5, c[0x0][0x4e8], R4 ;  /* 0x00013a0005047a24 */ /* 0x000fe400078e0204 */
[C---:B------:R-:W-:Y:S02]  /*10830*/  IMAD R5, R0.reuse, c[0x0][0x3e4], R6 ;  /* 0x0000f90000057a24 */ /* 0x040fe400078e0206 */
[----:B------:R-:W-:Y:S01]  /*10840*/  IMAD.WIDE.U32 R2, R0, c[0x0][0x3e0], R2 ;  /* 0x0000f80000027a25 */ /* 0x000fe200078e0002 */
[----:B------:R-:W-:-:S04]  /*10850*/  SHF.R.S32.HI R0, RZ, 0x1f, R4 ;  /* 0x0000001fff007819 */ /* 0x000fc80000011404 */
[----:B------:R-:W-:Y:S01]  /*10860*/  IADD3 R3, R3, R5, RZ ;  /* 0x0000000503037210 */ /* 0x000fe20007ffe0ff */
[----:B------:R-:W-:-:S04]  /*10870*/  IMAD R0, R0, c[0x0][0x3d8], RZ ;  /* 0x0000f60000007a24 */ /* 0x000fc800078e02ff */
[----:B------:R-:W-:-:S04]  /*10880*/  IMAD.WIDE.U32 R2, R4, c[0x0][0x3d8], R2 ;  /* 0x0000f60004027a25 */ /* 0x000fc800078e0002 */
[----:B------:R-:W-:Y:S01]  /*10890*/  IMAD R4, R4, c[0x0][0x3dc], R0 ;  /* 0x0000f70004047a24 */ /* 0x000fe200078e0200 */
[----:B------:R-:W-:-:S04]  /*108a0*/  LEA R13, P0, R2, c[0x0][0x380], 0x1 ;  /* 0x0000e000020d7a11 */ /* 0x000fc800078008ff */
[----:B------:R-:W-:-:S04]  /*108b0*/  IADD3 R4, R3, R4, RZ ;  /* 0x0000000403047210 */ /* 0x000fc80007ffe0ff */
[----:B------:R-:W-:Y:S01]  /*108c0*/  LEA.HI.X R5, R2, c[0x0][0x384], R4, 0x1, P0 ;  /* 0x0000e10002057a11 */ /* 0x000fe200000f0c04 */
[----:B------:R-:W-:Y:S05]  /*108d0*/  BRA.DIV ~URZ, `(.L_x_559) ;  /* 0x000026427f007947 */ /* 0x000fea000b800000 */
[----:B------:R2:W3:Y:S02]  /*108e0*/  SHFL.IDX PT, R4, R5, RZ, 0x181f ;  /* 0x00181fff05047589 */ /* 0x0004e400000e0000 */
.L_x_591:
[----:B------:R-:W-:Y:S05]  /*108f0*/  BRA.DIV ~URZ, `(.L_x_560) ;  /* 0x000026927f007947 */ /* 0x000fea000b800000 */
[----:B------:R4:W1:Y:S02]  /*10900*/  SHFL.IDX PT, R0, R13, RZ, 0x181f ;  /* 0x00181fff0d007589 */ /* 0x00086400000e0000 */
.L_x_592:
[----:B------:R-:W5:Y:S04]  /*10910*/  LDL.LU R3, [R1+0xb0] ;  /* 0x0000b00001037983 */ /* 0x000f680000300800 */
[----:B------:R-:W2:Y:S01]  /*10920*/  S2R R6, SR_TID.X ;  /* 0x0000000000067919 */ /* 0x000ea20000002100 */
[----:B------:R-:W-:-:S04]  /*10930*/  IMAD.MOV.U32 R14, RZ, RZ, c[0x0][0x4e8] ;  /* 0x00013a00ff0e7624 */ /* 0x000fc800078e00ff */
[----:B------:R-:W-:Y:S01]  /*10940*/  IMAD R14, R14, c[0x0][0x388], RZ ;  /* 0x0000e2000e0e7a24 */ /* 0x000fe200078e02ff */
[----:B--2---:R-:W-:-:S04]  /*10950*/  SHF.R.S32.HI R2, RZ, 0x1f, R6 ;  /* 0x0000001fff027819 */ /* 0x004fc80000011406 */
[----:B------:R-:W-:-:S04]  /*10960*/  LEA.HI R2, R2, R6, RZ, 0x3 ;  /* 0x0000000602027211 */ /* 0x000fc800078f18ff */
[----:B------:R-:W-:Y:S01]  /*10970*/  SHF.R.S32.HI R2, RZ, 0x3, R2 ;  /* 0x00000003ff027819 */ /* 0x000fe20000011402 */
[----:B------:R-:W-:Y:S04]  /*10980*/  BSSY B0, `(.L_x_561) ;  /* 0x000001c000007945 */ /* 0x000fe80003800000 */
[----:B-----5:R-:W-:-:S05]  /*10990*/  IMAD.IADD R12, R2, 0x1, R3 ;  /* 0x00000001020c7824 */ /* 0x020fca00078e0203 */
[----:B------:R-:W-:-:S13]  /*109a0*/  ISETP.GE.AND P0, PT, R12, R14, PT ;  /* 0x0000000e0c00720c */ /* 0x000fda0003f06270 */
[----:B------:R-:W-:Y:S05]  /*109b0*/  @P0 BRA `(.L_x_562) ;  /* 0x0000018000000947 */ /* 0x000fea0003800000 */
[----:B------:R-:W2:Y:S04]  /*109c0*/  LDL R6, [R1+0x54] ;  /* 0x0000540001067983 */ /* 0x000ea80000100800 */
[----:B------:R-:W5:Y:S04]  /*109d0*/  LDL R2, [R1+0x6c] ;  /* 0x00006c0001027983 */ /* 0x000f680000100800 */
[----:B----4-:R-:W4:Y:S04]  /*109e0*/  LDL R17, [R1+0x68] ;  /* 0x0000680001117983 */ /* 0x010f280000100800 */
[----:B---3--:R-:W3:Y:S04]  /*109f0*/  LDL R15, [R1+0x70] ;  /* 0x00007000010f7983 */ /* 0x008ee80000100800 */
[----:B------:R-:W3:Y:S04]  /*10a00*/  LDL R7, [R1+0xf4] ;  /* 0x0000f40001077983 */ /* 0x000ee80000100800 */
[----:B------:R-:W3:Y:S04]  /*10a10*/  LDL R3, [R1+0xf0] ;  /* 0x0000f00001037983 */ /* 0x000ee80000100800 */
[----:B------:R-:W3:Y:S04]  /*10a20*/  LDL R18, [R1+0xec] ;  /* 0x0000ec0001127983 */ /* 0x000ee80000100800 */
[----:B-1----:R-:W3:Y:S01]  /*10a30*/  LDL R16, [R1+0xe8] ;  /* 0x0000e80001107983 */ /* 0x002ee20000100800 */
[----:B--2---:R-:W-:-:S02]  /*10a40*/  ISETP.GE.AND P3, PT, R6, c[0x0][0x3c8], PT ;  /* 0x0000f20006007a0c */ /* 0x004fc40003f66270 */
[----:B-----5:R-:W-:Y:S02]  /*10a50*/  ISETP.GE.AND P2, PT, R2, c[0x0][0x3c8], PT ;  /* 0x0000f20002007a0c */ /* 0x020fe40003f46270 */
[----:B----4-:R-:W-:Y:S02]  /*10a60*/  ISETP.GE.AND P1, PT, R17, c[0x0][0x3c8], PT ;  /* 0x0000f20011007a0c */ /* 0x010fe40003f26270 */
[----:B---3--:R-:W-:-:S07]  /*10a70*/  ISETP.GE.AND P0, PT, R15, c[0x0][0x3c8], PT ;  /* 0x0000f2000f007a0c */ /* 0x008fce0003f06270 */
[-C--:B------:R-:W-:Y:S02]  /*10a80*/  @!P3 LEA R10, P4, R6, R0.reuse, 0x1 ;  /* 0x00000000060ab211 */ /* 0x080fe400078808ff */
[----:B------:R-:W-:Y:S02]  /*10a90*/  @!P2 LEA R8, P6, R2, R0, 0x1 ;  /* 0x000000000208a211 */ /* 0x000fe400078c08ff */
[----:B------:R-:W-:Y:S02]  /*10aa0*/  @!P3 LEA.HI.X R11, R6, R4, R7, 0x1, P4 ;  /* 0x00000004060bb211 */ /* 0x000fe400020f0c07 */
[----:B------:R-:W-:Y:S02]  /*10ab0*/  @!P1 LEA R6, P5, R17, R0, 0x1 ;  /* 0x0000000011069211 */ /* 0x000fe400078a08ff */
[----:B------:R-:W-:Y:S02]  /*10ac0*/  @!P2 LEA.HI.X R9, R2, R4, R3, 0x1, P6 ;  /* 0x000000040209a211 */ /* 0x000fe400030f0c03 */
[----:B------:R-:W-:-:S02]  /*10ad0*/  @!P0 LEA R2, P4, R15, R0, 0x1 ;  /* 0x000000000f028211 */ /* 0x000fc400078808ff */
[-C--:B------:R-:W-:Y:S02]  /*10ae0*/  @!P1 LEA.HI.X R7, R17, R4.reuse, R18, 0x1, P5 ;  /* 0x0000000411079211 */ /* 0x080fe400028f0c12 */
[----:B------:R-:W-:Y:S01]  /*10af0*/  @!P0 LEA.HI.X R3, R15, R4, R16, 0x1, P4 ;  /* 0x000000040f038211 */ /* 0x000fe200020f0c10 */
[----:B------:R1:W-:Y:S04]  /*10b00*/  @!P3 ST.E.128 [R10.64], RZ ;  /* 0x000000ff0a00b985 */ /* 0x0003e8000c101d06 */
[----:B------:R1:W-:Y:S04]  /*10b10*/  @!P2 ST.E.128 [R8.64], RZ ;  /* 0x000000ff0800a985 */ /* 0x0003e8000c101d06 */
[----:B------:R1:W-:Y:S04]  /*10b20*/  @!P1 ST.E.128 [R6.64], RZ ;  /* 0x000000ff06009985 */ /* 0x0003e8000c101d06 */
[----:B------:R1:W-:Y:S02]  /*10b30*/  @!P0 ST.E.128 [R2.64], RZ ;  /* 0x000000ff02008985 */ /* 0x0003e4000c101d06 */
.L_x_562:
[----:B------:R-:W-:Y:S05]  /*10b40*/  BSYNC B0 ;  /* 0x0000000000007941 */ /* 0x000fea0003800000 */
.L_x_561:
[----:B------:R-:W-:Y:S05]  /*10b50*/  BRA.DIV ~URZ, `(.L_x_563) ;  /* 0x000024a27f007947 */ /* 0x000fea000b800000 */
[----:B---3--:R2:W3:Y:S04]  /*10b60*/  SHFL.IDX PT, R4, R5, 0x1, 0x181f ;  /* 0x00381f0005047f89 */ /* 0x0084e800000e0000 */
[----:B-1----:R2:W1:Y:S02]  /*10b70*/  SHFL.IDX PT, R0, R13, 0x1, 0x181f ;  /* 0x00381f000d007f89 */ /* 0x00246400000e0000 */
.L_x_593:
[----:B------:R-:W-:Y:S01]  /*10b80*/  IADD3 R2, R12, 0x20, RZ ;  /* 0x000000200c027810 */ /* 0x000fe20007ffe0ff */
[----:B------:R-:W-:Y:S03]  /*10b90*/  BSSY B0, `(.L_x_564) ;  /* 0x000001b000007945 */ /* 0x000fe60003800000 */
[----:B------:R-:W-:-:S13]  /*10ba0*/  ISETP.GE.AND P0, PT, R2, R14, PT ;  /* 0x0000000e0200720c */ /* 0x000fda0003f06270 */
[----:B------:R-:W-:Y:S05]  /*10bb0*/  @P0 BRA `(.L_x_565) ;  /* 0x0000018000000947 */ /* 0x000fea0003800000 */
        /* <DEDUP_REMOVED lines=8> */
[----:B-----5:R-:W-:-:S02]  /*10c40*/  ISETP.GE.AND P3, PT, R6, c[0x0][0x3c8], PT ;  /* 0x0000f20006007a0c */ /* 0x020fc40003f66270 */
[----:B--2---:R-:W-:Y:S02]  /*10c50*/  ISETP.GE.AND P2, PT, R3, c[0x0][0x3c8], PT ;  /* 0x0000f20003007a0c */ /* 0x004fe40003f46270 */
[----:B----4-:R-:W-:Y:S02]  /*10c60*/  ISETP.GE.AND P1, PT, R17, c[0x0][0x3c8], PT ;  /* 0x0000f20011007a0c */ /* 0x010fe40003f26270 */
[----:B---3--:R-:W-:-:S07]  /*10c70*/  ISETP.GE.AND P0, PT, R15, c[0x0][0x3c8], PT ;  /* 0x0000f2000f007a0c */ /* 0x008fce0003f06270 */
[CC--:B-1----:R-:W-:Y:S02]  /*10c80*/  @!P3 LEA R10, P4, R6.reuse, R0.reuse, 0x1 ;  /* 0x00000000060ab211 */ /* 0x0c2fe400078808ff */
        /* <DEDUP_REMOVED lines=11> */
.L_x_565:
[----:B------:R-:W-:Y:S05]  /*10d40*/  BSYNC B0 ;  /* 0x0000000000007941 */ /* 0x000fea0003800000 */
.L_x_564:
[----:B------:R-:W-:Y:S05]  /*10d50*/  BRA.DIV ~URZ, `(.L_x_566) ;  /* 0x000023927f007947 */ /* 0x000fea000b800000 */
[----:B---3--:R3:W2:Y:S02]  /*10d60*/  SHFL.IDX PT, R4, R5, 0x2, 0x181f ;  /* 0x00581f0005047f89 */ /* 0x0086a400000e0000 */
.L_x_594:
[----:B------:R-:W-:Y:S05]  /*10d70*/  BRA.DIV ~URZ, `(.L_x_567) ;  /* 0x000023f27f007947 */ /* 0x000fea000b800000 */
[----:B-1----:R1:W3:Y:S02]  /*10d80*/  SHFL.IDX PT, R0, R13, 0x2, 0x181f ;  /* 0x00581f000d007f89 */ /* 0x0022e400000e0000 */
.L_x_595:
[----:B------:R-:W-:Y:S01]  /*10d90*/  IADD3 R2, R12, 0x40, RZ ;  /* 0x000000400c027810 */ /* 0x000fe20007ffe0ff */
[----:B------:R-:W-:Y:S03]  /*10da0*/  BSSY B0, `(.L_x_568) ;  /* 0x000001b000007945 */ /* 0x000fe60003800000 */
[----:B------:R-:W-:-:S13]  /*10db0*/  ISETP.GE.AND P0, PT, R2, R14, PT ;  /* 0x0000000e0200720c */ /* 0x000fda0003f06270 */
[----:B------:R-:W-:Y:S05]  /*10dc0*/  @P0 BRA `(.L_x_569) ;  /* 0x0000018000000947 */ /* 0x000fea0003800000 */
[----:B------:R-:W5:Y:S04]  /*10dd0*/  LDL R6, [R1+0x54] ;  /* 0x0000540001067983 */ /* 0x000f680000100800 */
[----:B----4-:R-:W4:Y:S04]  /*10de0*/  LDL R3, [R1+0x6c] ;  /* 0x00006c0001037983 */ /* 0x010f280000100800 */
[----:B---3--:R-:W3:Y:S04]  /*10df0*/  LDL R17, [R1+0x68] ;  /* 0x0000680001117983 */ /* 0x008ee80000100800 */
[----:B--2---:R-:W2:Y:S04]  /*10e00*/  LDL R15, [R1+0x70] ;  /* 0x00007000010f7983 */ /* 0x004ea80000100800 */
[----:B------:R-:W2:Y:S04]  /*10e10*/  LDL R7, [R1+0xf4] ;  /* 0x0000f40001077983 */ /* 0x000ea80000100800 */
[----:B------:R-:W2:Y:S04]  /*10e20*/  LDL R19, [R1+0xf0] ;  /* 0x0000f00001137983 */ /* 0x000ea80000100800 */
[----:B------:R-:W2:Y:S04]  /*10e30*/  LDL R18, [R1+0xec] ;  /* 0x0000ec0001127983 */ /* 0x000ea80000100800 */
[----:B------:R-:W2:Y:S01]  /*10e40*/  LDL R16, [R1+0xe8] ;  /* 0x0000e80001107983 */ /* 0x000ea20000100800 */
[----:B-----5:R-:W-:-:S02]  /*10e50*/  ISETP.GE.AND P3, PT, R6, c[0x0][0x3c8], PT ;  /* 0x0000f20006007a0c */ /* 0x020fc40003f66270 */
[----:B----4-:R-:W-:Y:S02]  /*10e60*/  ISETP.GE.AND P2, PT, R3, c[0x0][0x3c8], PT ;  /* 0x0000f20003007a0c */ /* 0x010fe40003f46270 */
[----:B---3--:R-:W-:Y:S02]  /*10e70*/  ISETP.GE.AND P1, PT, R17, c[0x0][0x3c8], PT ;  /* 0x0000f20011007a0c */ /* 0x008fe40003f26270 */
[----:B--2---:R-:W-:-:S07]  /*10e80*/  ISETP.GE.AND P0, PT, R15, c[0x0][0x3c8], PT ;  /* 0x0000f2000f007a0c */ /* 0x004fce0003f06270 */
[CC--:B------:R-:W-:Y:S02]  /*10e90*/  @!P3 LEA R10, P4, R6.reuse, R0.reuse, 0x1 ;  /* 0x00000000060ab211 */ /* 0x0c0fe400078808ff */
        /* <DEDUP_REMOVED lines=11> */
.L_x_569:
[----:B------:R-:W-:Y:S05]  /*10f50*/  BSYNC B0 ;  /* 0x0000000000007941 */ /* 0x000fea0003800000 */
.L_x_568:
[----:B------:R-:W-:Y:S05]  /*10f60*/  BRA.DIV ~URZ, `(.L_x_570) ;  /* 0x000022827f007947 */ /* 0x000fea000b800000 */
[----:B--2---:R2:W1:Y:S04]  /*10f70*/  SHFL.IDX PT, R4, R5, 0x3, 0x181f ;  /* 0x00781f0005047f89 */ /* 0x00446800000e0000 */
[----:B---3--:R2:W3:Y:S02]  /*10f80*/  SHFL.IDX PT, R0, R13, 0x3, 0x181f ;  /* 0x00781f000d007f89 */ /* 0x0084e400000e0000 */
.L_x_596:
[----:B------:R-:W-:-:S04]  /*10f90*/  IADD3 R2, R12, 0x60, RZ ;  /* 0x000000600c027810 */ /* 0x000fc80007ffe0ff */
        /* <DEDUP_REMOVED lines=9> */
[----:B-1----:R-:W3:Y:S01]  /*11030*/  LDL R13, [R1+0xe8] ;  /* 0x0000e800010d7983 */ /* 0x002ee20000100800 */
[----:B-----5:R-:W-:-:S02]  /*11040*/  ISETP.GE.AND P3, PT, R6, c[0x0][0x3c8], PT ;  /* 0x0000f20006007a0c */ /* 0x020fc40003f66270 */
[----:B--2---:R-:W-:Y:S02]  /*11050*/  ISETP.GE.AND P2, PT, R3, c[0x0][0x3c8], PT ;  /* 0x0000f20003007a0c */ /* 0x004fe40003f46270 */
[----:B----4-:R-:W-:Y:S02]  /*11060*/  ISETP.GE.AND P1, PT, R15, c[0x0][0x3c8], PT ;  /* 0x0000f2000f007a0c */ /* 0x010fe40003f26270 */
[----:B---3--:R-:W-:-:S07]  /*11070*/  ISETP.GE.AND P0, PT, R5, c[0x0][0x3c8], PT ;  /* 0x0000f20005007a0c */ /* 0x008fce0003f06270 */
        /* <DEDUP_REMOVED lines=12> */
.L_x_556:
[----:B------:R-:W-:Y:S05]  /*11140*/  BSYNC B1 ;  /* 0x0000000000017941 */ /* 0x000fea0003800000 */
.L_x_547:
[----:B---34-:R-:W3:Y:S02]  /*11150*/  LDL R0, [R1+0xf8] ;  /* 0x0000f80001007983 */ /* 0x018ee40000100800 */
[----:B---3--:R-:W-:-:S13]  /*11160*/  ISETP.NE.AND P0, PT, R0, RZ, PT ;  /* 0x000000ff0000720c */ /* 0x008fda0003f05270 */
[----:B------:R-:W-:Y:S01]  /*11170*/  @P0 WARPSYNC 0xffffffff ;  /* 0xffffffff00000948 */ /* 0x000fe20003800000 */
[----:B------:R-:W-:Y:S06]  /*11180*/  @P0 BAR.SYNC.DEFER_BLOCKING 0x5, 0x100 ;  /* 0x0144000000000b1d */ /* 0x000fec0000010000 */
[----:B------:R-:W3:Y:S04]  /*11190*/  @P0 LDS R0, [0x18100] ;  /* 0x01810000ff000984 */ /* 0x000ee80000000800 */
[----:B---3--:R3:W-:Y:S04]  /*111a0*/  @P0 STL [R1+0xc4], R0 ;  /* 0x0000c40001000387 */ /* 0x0087e80000100800 */
[----:B------:R-:W-:Y:S06]  /*111b0*/  @P0 BAR.ARV 0x4, 0x100 ;  /* 0x0104000000000b1d */ /* 0x000fec0000002000 */
[----:B------:R-:W-:Y:S05]  /*111c0*/  @P0 BRA `(.L_x_571) ;  /* 0x0000009000000947 */ /* 0x000fea0003800000 */
[----:B------:R-:W-:Y:S05]  /*111d0*/  BRA.DIV ~URZ, `(.L_x_572) ;  /* 0x000021027f007947 */ /* 0x000fea000b800000 */
[----:B---3--:R3:W4:Y:S02]  /*111e0*/  SHFL.IDX PT, R0, R81, RZ, 0x1f ;  /* 0x00001fff51007589 */ /* 0x00872400000e0000 */
.L_x_597:
[----:B-12---:R-:W1:Y:S01]  /*111f0*/  S2R R2, SR_TID.X ;  /* 0x0000000000027919 */ /* 0x006e620000002100 */
[----:B------:R-:W-:Y:S03]  /*11200*/  WARPSYNC 0xffffffff ;  /* 0xffffffff00007948 */ /* 0x000fe60003800000 */
[----:B------:R-:W-:Y:S06]  /*11210*/  BAR.SYNC.DEFER_BLOCKING 0x4, 0x100 ;  /* 0x0104000000007b1d */ /* 0x000fec0000010000 */
[----:B----4-:R2:W-:Y:S01]  /*11220*/  STL [R1+0xc4], R0 ;  /* 0x0000c40001007387 */ /* 0x0105e20000100800 */
[----:B-1----:R-:W-:-:S13]  /*11230*/  LOP3.LUT P0, RZ, R2, 0xff, RZ, 0xc0, !PT ;  /* 0x000000ff02ff7812 */ /* 0x002fda000780c0ff */
[----:B------:R2:W-:Y:S04]  /*11240*/  @!P0 STS [0x18100], R81 ;  /* 0x01810051ff008388 */ /* 0x0005e80000000800 */
[----:B------:R-:W-:Y:S06]  /*11250*/  BAR.ARV 0x5, 0x100 ;  /* 0x0144000000007b1d */ /* 0x000fec0000002000 */
.L_x_571:
[----:B--23--:R-:W2:Y:S02]  /*11260*/  LDL R0, [R1+0xc4] ;  /* 0x0000c40001007983 */ /* 0x00cea40000100800 */
[----:B--2---:R-:W-:-:S13]  /*11270*/  ISETP.GE.AND P0, PT, R0, c[0x0][0x538], PT ;  /* 0x00014e0000007a0c */ /* 0x004fda0003f06270 */
[----:B-1---5:R-:W-:Y:S01]  /*11280*/  @P0 CALL.REL.NOINC `(.L_x_573) ;  /* 0x0000001000000944 */ /* 0x022fe20003c00000 */
[----:B------:R-:W-:Y:S05]  /*11290*/  BRA `(.L_x_574) ;  /* 0xfffef75000007947 */ /* 0x000fea000383ffff */
.L_x_573:
[----:B------:R-:W-:Y:S05]  /*112a0*/  EXIT ;  /* 0x000000000000794d */ /* 0x000fea0003800000 */
.L_x_519:
[----:B------:R2:W-:Y:S01]  /*112b0*/  STL [R1+0x64], RZ ;  /* 0x000064ff01007387 */ /* 0x0005e20000100800 */
[----:B-1----:R-:W-:Y:S01]  /*112c0*/  IMAD.MOV.U32 R7, RZ, RZ, R5 ;  /* 0x000000ffff077224 */ /* 0x002fe200078e0005 */
[----:B------:R-:W-:Y:S02]  /*112d0*/  MOV R3, 0x181f ;  /* 0x0000181f00037802 */ /* 0x000fe40000000f00 */
[----:B------:R-:W-:Y:S02]  /*112e0*/  MOV R2, 0x11300 ;  /* 0x0001130000027802 */ /* 0x000fe40000000f00 */
[----:B--2---:R-:W-:Y:S05]  /*112f0*/  CALL.REL.NOINC `($__internal_3_$__cuda_sm70_shflsync_idx_p) ;  /* 0x000020d000007944 */ /* 0x004fea0003c00000 */
[----:B-----5:R-:W-:Y:S01]  /*11300*/  MOV R4, R7 ;  /* 0x0000000700047202 */ /* 0x020fe20000000f00 */
[----:B-1----:R-:W-:Y:S05]  /*11310*/  BRA `(.L_x_575) ;  /* 0xffff264000007947 */ /* 0x002fea000383ffff */
.L_x_520:
[----:B------:R4:W-:Y:S01]  /*11320*/  STL [R1+0x64], RZ ;  /* 0x000064ff01007387 */ /* 0x0009e20000100800 */
[----:B-1----:R-:W-:Y:S01]  /*11330*/  IMAD.MOV.U32 R7, RZ, RZ, R15 ;  /* 0x000000ffff077224 */ /* 0x002fe200078e000f */
[----:B------:R-:W-:Y:S02]  /*11340*/  MOV R3, 0x181f ;  /* 0x0000181f00037802 */ /* 0x000fe40000000f00 */
[----:B------:R-:W-:Y:S02]  /*11350*/  MOV R2, 0x11370 ;  /* 0x0001137000027802 */ /* 0x000fe40000000f00 */
[----:B--234-:R-:W-:Y:S05]  /*11360*/  CALL.REL.NOINC `($__internal_3_$__cuda_sm70_shflsync_idx_p) ;  /* 0x0000206000007944 */ /* 0x01cfea0003c00000 */
[----:B------:R-:W2:Y:S04]  /*11370*/  LDL R2, [R1+0x54] ;  /* 0x0000540001027983 */ /* 0x000ea80000100800 */
[----:B------:R-:W3:Y:S04]  /*11380*/  LDL R14, [R1+0x6c] ;  /* 0x00006c00010e7983 */ /* 0x000ee80000100800 */
[----:B------:R-:W4:Y:S04]  /*11390*/  LDL R13, [R1+0x68] ;  /* 0x00006800010d7983 */ /* 0x000f280000100800 */
[----:B------:R-:W4:Y:S04]  /*113a0*/  LDL R12, [R1+0x70] ;  /* 0x00007000010c7983 */ /* 0x000f280000100800 */
[----:B-----5:R-:W4:Y:S01]  /*113b0*/  LDL R0, [R1+0x4c] ;  /* 0x00004c0001007983 */ /* 0x020f220000100800 */
[----:B------:R-:W-:-:S02]  /*113c0*/  IADD3 R10, P1, R7, R93, RZ ;  /* 0x0000005d070a7210 */ /* 0x000fc40007f3e0ff */
[C---:B------:R-:W-:Y:S02]  /*113d0*/  IADD3 R8, P0, R7.reuse, R94, RZ ;  /* 0x0000005e07087210 */ /* 0x040fe40007f1e0ff */
[C---:B------:R-:W-:Y:S01]  /*113e0*/  IADD3 R6, P5, R7.reuse, R95, RZ ;  /* 0x0000005f07067210 */ /* 0x040fe20007fbe0ff */
[C---:B------:R-:W-:Y:S02]  /*113f0*/  IMAD.X R11, R4.reuse, 0x1, R88, P1 ;  /* 0x00000001040b7824 */ /* 0x040fe400008e0658 */
[----:B------:R-:W-:Y:S01]  /*11400*/  IMAD.X R9, R4, 0x1, R89, P0 ;  /* 0x0000000104097824 */ /* 0x000fe200000e0659 */
[----:B--2---:R-:W-:Y:S02]  /*11410*/  ISETP.GE.AND P3, PT, R2, c[0x0][0x1d4], PT ;  /* 0x0000750002007a0c */ /* 0x004fe40003f66270 */
[----:B------:R-:W-:Y:S01]  /*11420*/  IADD3 R2, P4, R7, R96, RZ ;  /* 0x0000006007027210 */ /* 0x000fe20007f9e0ff */
[----:B------:R-:W-:Y:S01]  /*11430*/  IMAD.X R7, R4, 0x1, R90, P5 ;  /* 0x0000000104077824 */ /* 0x000fe200028e065a */
[----:B---3--:R-:W-:-:S03]  /*11440*/  ISETP.GE.AND P2, PT, R14, c[0x0][0x1d4], PT ;  /* 0x000075000e007a0c */ /* 0x008fc60003f46270 */
[----:B------:R-:W-:Y:S01]  /*11450*/  IMAD.X R3, R4, 0x1, R91, P4 ;  /* 0x0000000104037824 */ /* 0x000fe200020e065b */
[----:B----4-:R-:W-:Y:S02]  /*11460*/  ISETP.GE.AND P1, PT, R13, c[0x0][0x1d4], PT ;  /* 0x000075000d007a0c */ /* 0x010fe40003f26270 */
[----:B------:R-:W-:Y:S02]  /*11470*/  SEL R14, RZ, 0x10, P2 ;  /* 0x00000010ff0e7807 */ /* 0x000fe40001000000 */
[----:B------:R-:W-:Y:S02]  /*11480*/  ISETP.GE.AND P0, PT, R12, c[0x0][0x1d4], PT ;  /* 0x000075000c007a0c */ /* 0x000fe40003f06270 */
[----:B------:R-:W-:Y:S01]  /*11490*/  SEL R13, RZ, 0x10, P1 ;  /* 0x00000010ff0d7807 */ /* 0x000fe20000800000 */
[----:B------:R-:W-:Y:S01]  /*114a0*/  @!PT LDS RZ, [RZ] ;  /* 0x00000000fffff984 */ /* 0x000fe20000000800 */
[----:B------:R-:W-:Y:S01]  /*114b0*/  @!PT LDS RZ, [RZ] ;  /* 0x00000000fffff984 */ /* 0x000fe20000000800 */
[----:B------:R-:W-:Y:S01]  /*114c0*/  @!PT LDS RZ, [RZ] ;  /* 0x00000000fffff984 */ /* 0x000fe20000000800 */
[----:B------:R2:W-:Y:S01]  /*114d0*/  LDGSTS.E.BYPASS.LTC128B.128 [R0+0x10100], [R10.64], !P3 ;  /* 0x101000000a007fae */ /* 0x0005e2000d901d46 */
[----:B------:R-:W-:-:S03]  /*114e0*/  SEL R12, RZ, 0x10, P0 ;  /* 0x00000010ff0c7807 */ /* 0x000fc60000000000 */
[----:B------:R2:W-:Y:S04]  /*114f0*/  LDGSTS.E.BYPASS.LTC128B.128 [R0+0x12100], [R8.64], !P2 ;  /* 0x1210000008007fae */ /* 0x0005e8000d101d46 */
[----:B------:R3:W-:Y:S04]  /*11500*/  LDGSTS.E.BYPASS.LTC128B.128 [R0+0x14100], [R6.64], !P1 ;  /* 0x1410000006007fae */ /* 0x0007e8000c901d46 */
[----:B------:R2:W-:Y:S01]  /*11510*/  LDGSTS.E.BYPASS.LTC128B.128 [R0+0x16100], [R2.64], !P0 ;  /* 0x1610000002007fae */ /* 0x0005e2000c101d46 */
[----:B---3--:R-:W-:Y:S01]  /*11520*/  IMAD.MOV.U32 R7, RZ, RZ, R5 ;  /* 0x000000ffff077224 */ /* 0x008fe200078e0005 */
[----:B------:R-:W-:Y:S01]  /*11530*/  SEL R5, RZ, 0x10, P3 ;  /* 0x00000010ff057807 */ /* 0x000fe20001800000 */
[----:B--2---:R-:W-:Y:S01]  /*11540*/  IMAD.MOV.U32 R0, RZ, RZ, 0x1 ;  /* 0x00000001ff007424 */ /* 0x004fe200078e00ff */
[----:B------:R-:W-:Y:S01]  /*11550*/  MOV R2, 0x11590 ;  /* 0x0001159000027802 */ /* 0x000fe20000000f00 */
[----:B------:R-:W-:-:S03]  /*11560*/  IMAD.MOV.U32 R3, RZ, RZ, 0x181f ;  /* 0x0000181fff037424 */ /* 0x000fc600078e00ff */
[----:B------:R2:W-:Y:S04]  /*11570*/  STL [R1+0x64], R0 ;  /* 0x0000640001007387 */ /* 0x0005e80000100800 */
[----:B-12---:R-:W-:Y:S05]  /*11580*/  CALL.REL.NOINC `($__internal_3_$__cuda_sm70_shflsync_idx_p) ;  /* 0x00001e4000007944 */ /* 0x006fea0003c00000 */
[----:B-----5:R-:W-:Y:S01]  /*11590*/  MOV R0, 0x1 ;  /* 0x0000000100007802 */ /* 0x020fe20000000f00 */
[----:B------:R-:W-:Y:S01]  /*115a0*/  IMAD.MOV.U32 R4, RZ, RZ, R7 ;  /* 0x000000ffff047224 */ /* 0x000fe200078e0007 */
[----:B------:R-:W-:Y:S01]  /*115b0*/  MOV R3, 0x181f ;  /* 0x0000181f00037802 */ /* 0x000fe20000000f00 */
[----:B------:R-:W-:Y:S01]  /*115c0*/  IMAD.MOV.U32 R7, RZ, RZ, R15 ;  /* 0x000000ffff077224 */ /* 0x000fe200078e000f */
[----:B------:R-:W-:Y:S01]  /*115d0*/  MOV R2, 0x11600 ;  /* 0x0001160000027802 */ /* 0x000fe20000000f00 */
[----:B------:R2:W-:Y:S04]  /*115e0*/  STL [R1+0x64], R0 ;  /* 0x0000640001007387 */ /* 0x0005e80000100800 */
[----:B-12---:R-:W-:Y:S05]  /*115f0*/  CALL.REL.NOINC `($__internal_3_$__cuda_sm70_shflsync_idx_p) ;  /* 0x00001dd000007944 */ /* 0x006fea0003c00000 */
[----:B-----5:R-:W-:Y:S01]  /*11600*/  MOV R0, R7 ;  /* 0x0000000700007202 */ /* 0x020fe20000000f00 */
[----:B-1----:R-:W-:Y:S05]  /*11610*/  BRA `(.L_x_576) ;  /* 0xffff253000007947 */ /* 0x002fea000383ffff */
.L_x_521:
[----:B------:R1:W-:Y:S01]  /*11620*/  STL [R1+0x64], RZ ;  /* 0x000064ff01007387 */ /* 0x0003e20000100800 */
[----:B------:R-:W-:Y:S01]  /*11630*/  IMAD.MOV.U32 R7, RZ, RZ, R4 ;  /* 0x000000ffff077224 */ /* 0x000fe200078e0004 */
[----:B------:R-:W-:Y:S02]  /*11640*/  MOV R3, 0x1c1f ;  /* 0x00001c1f00037802 */ /* 0x000fe40000000f00 */
[----:B------:R-:W-:-:S02]  /*11650*/  MOV R2, 0x11670 ;  /* 0x0001167000027802 */ /* 0x000fc40000000f00 */
[----:B-1----:R-:W-:Y:S05]  /*11660*/  CALL.REL.NOINC `($__internal_3_$__cuda_sm70_shflsync_idx_p) ;  /* 0x00001d6000007944 */ /* 0x002fea0003c00000 */
[----:B-1---5:R-:W-:Y:S05]  /*11670*/  BRA `(.L_x_577) ;  /* 0xffff27c000007947 */ /* 0x022fea000383ffff */
.L_x_522:
[----:B------:R-:W-:Y:S01]  /*11680*/  MOV R0, 0x1 ;  /* 0x0000000100007802 */ /* 0x000fe20000000f00 */
[----:B------:R-:W-:Y:S01]  /*11690*/  IMAD.MOV.U32 R7, RZ, RZ, R4 ;  /* 0x000000ffff077224 */ /* 0x000fe200078e0004 */
[----:B------:R-:W-:Y:S01]  /*116a0*/  MOV R2, 0x116e0 ;  /* 0x000116e000027802 */ /* 0x000fe20000000f00 */
[----:B------:R-:W-:-:S02]  /*116b0*/  IMAD.MOV.U32 R3, RZ, RZ, 0x1c1f ;  /* 0x00001c1fff037424 */ /* 0x000fc400078e00ff */
[----:B------:R2:W-:Y:S04]  /*116c0*/  STL [R1+0x64], R0 ;  /* 0x0000640001007387 */ /* 0x0005e80000100800 */
[----:B-12---:R-:W-:Y:S05]  /*116d0*/  CALL.REL.NOINC `($__internal_3_$__cuda_sm70_shflsync_idx_p) ;  /* 0x00001cf000007944 */ /* 0x006fea0003c00000 */
[----:B-----5:R-:W-:Y:S01]  /*116e0*/  IMAD.IADD R0, R5, 0x1, R7 ;  /* 0x0000000105007824 */ /* 0x020fe200078e0207 */
[----:B------:R-:W-:-:S04]  /*116f0*/  FMNMX.FTZ R2, R10, R14, !PT ;  /* 0x0000000e0a027209 */ /* 0x000fc80007810000 */
[----:B------:R-:W-:Y:S02]  /*11700*/  IMNMX R0, R6, R0, PT ;  /* 0x0000000006007217 */ /* 0x000fe40003800200 */
[----:B------:R-:W-:Y:S02]  /*11710*/  FMNMX.FTZ R2, R15, R2, !PT ;  /* 0x000000020f027209 */ /* 0x000fe40007810000 */
[C---:B------:R-:W-:Y:S02]  /*11720*/  ISETP.GT.AND P1, PT, R0.reuse, RZ, PT ;  /* 0x000000ff0000720c */ /* 0x040fe40003f24270 */
[C---:B------:R-:W-:Y:S02]  /*11730*/  ISETP.GT.AND P0, PT, R0.reuse, 0x1, PT ;  /* 0x000000010000780c */ /* 0x040fe40003f04270 */
[----:B------:R-:W-:Y:S02]  /*11740*/  ISETP.GT.AND P2, PT, R0, 0x8, PT ;  /* 0x000000080000780c */ /* 0x000fe40003f44270 */
[----:B------:R-:W-:-:S02]  /*11750*/  FSEL R5, R68, -INF , P1 ;  /* 0xff80000044057808 */ /* 0x000fc40000800000 */
[----:B------:R-:W-:Y:S02]  /*11760*/  FSEL R6, R61, -INF , P0 ;  /* 0xff8000003d067808 */ /* 0x000fe40000000000 */
[C---:B------:R-:W-:Y:S02]  /*11770*/  ISETP.GT.AND P0, PT, R0.reuse, 0x9, PT ;  /* 0x000000090000780c */ /* 0x040fe40003f04270 */
[----:B------:R-:W-:Y:S02]  /*11780*/  FSEL R13, R53, -INF , P2 ;  /* 0xff800000350d7808 */ /* 0x000fe40001000000 */
[----:B------:R-:W-:Y:S02]  /*11790*/  FMNMX.FTZ R3, R5, R6, !PT ;  /* 0x0000000605037209 */ /* 0x000fe40007810000 */
[----:B------:R-:W-:Y:S02]  /*117a0*/  FMNMX.FTZ R7, R17, R2, !PT ;  /* 0x0000000211077209 */ /* 0x000fe40007810000 */
[----:B------:R-:W-:-:S02]  /*117b0*/  ISETP.GT.AND P1, PT, R0, 0x10, PT ;  /* 0x000000100000780c */ /* 0x000fc40003f24270 */
[----:B------:R-:W-:Y:S02]  /*117c0*/  FSEL R12, R51, -INF , P0 ;  /* 0xff800000330c7808 */ /* 0x000fe40000000000 */
[----:B------:R-:W-:Y:S02]  /*117d0*/  FMNMX.FTZ R2, R13, R3, !PT ;  /* 0x000000030d027209 */ /* 0x000fe40007810000 */
[----:B------:R-:W-:Y:S02]  /*117e0*/  FMNMX.FTZ R132, R18, R7, !PT ;  /* 0x0000000712847209 */ /* 0x000fe40007810000 */
[----:B------:R-:W-:Y:S02]  /*117f0*/  ISETP.GT.AND P0, PT, R0, 0x11, PT ;  /* 0x000000110000780c */ /* 0x000fe40003f04270 */
[----:B------:R-:W-:Y:S02]  /*11800*/  FSEL R9, R45, -INF , P1 ;  /* 0xff8000002d097808 */ /* 0x000fe40000800000 */
[----:B------:R-:W-:-:S02]  /*11810*/  FMNMX.FTZ R2, R12, R2, !PT ;  /* 0x000000020c027209 */ /* 0x000fc40007810000 */
[----:B------:R-:W-:Y:S02]  /*11820*/  FMNMX.FTZ R132, R19, R132, !PT ;  /* 0x0000008413847209 */ /* 0x000fe40007810000 */
[----:B------:R-:W-:Y:S02]  /*11830*/  ISETP.GT.AND P1, PT, R0, 0x18, PT ;  /* 0x000000180000780c */ /* 0x000fe40003f24270 */
        /* <DEDUP_REMOVED lines=35> */
[----:B------:R-:W-:Y:S01]  /*11a70*/  ISETP.GT.AND P0, PT, R0, 0x39, PT ;  /* 0x000000390000780c */ /* 0x000fe20003f04270 */
[----:B------:R-:W-:Y:S01]  /*11a80*/  IMAD.MOV.U32 R0, RZ, RZ, 0x2 ;  /* 0x00000002ff007424 */ /* 0x000fe200078e00ff */
[----:B------:R-:W-:Y:S02]  /*11a90*/  FSEL R85, R28, -INF , P1 ;  /* 0xff8000001c557808 */ /* 0x000fe40000800000 */
[----:B------:R-:W-:Y:S02]  /*11aa0*/  FMNMX.FTZ R16, R86, R16, !PT ;  /* 0x0000001056107209 */ /* 0x000fe40007810000 */
[----:B------:R-:W-:Y:S02]  /*11ab0*/  FMNMX.FTZ R132, R92, R132, !PT ;  /* 0x000000845c847209 */ /* 0x000fe40007810000 */
[----:B------:R-:W-:-:S02]  /*11ac0*/  FSEL R84, R27, -INF , P0 ;  /* 0xff8000001b547808 */ /* 0x000fc40000000000 */
[----:B------:R-:W-:Y:S01]  /*11ad0*/  FMNMX.FTZ R16, R85, R16, !PT ;  /* 0x0000001055107209 */ /* 0x000fe20007810000 */
[----:B------:R-:W-:Y:S01]  /*11ae0*/  IMAD.MOV.U32 R4, RZ, RZ, R132 ;  /* 0x000000ffff047224 */ /* 0x000fe200078e0084 */
[----:B------:R-:W-:Y:S02]  /*11af0*/  MOV R2, 0x11b20 ;  /* 0x00011b2000027802 */ /* 0x000fe40000000f00 */
[----:B------:R-:W-:Y:S02]  /*11b00*/  FMNMX.FTZ R16, R84, R16, !PT ;  /* 0x0000001054107209 */ /* 0x000fe40007810000 */
[----:B-1----:R-:W-:Y:S05]  /*11b10*/  CALL.REL.NOINC `($__internal_2_$__cuda_sm70_shflsync_bfly_p) ;  /* 0x0000183000007944 */ /* 0x002fea0003c00000 */
[----:B------:R-:W-:Y:S01]  /*11b20*/  FMNMX.FTZ R132, R132, R0, !PT ;  /* 0x0000000084847209 */ /* 0x000fe20007810000 */
[----:B------:R-:W-:Y:S01]  /*11b30*/  IMAD.MOV.U32 R0, RZ, RZ, 0x1 ;  /* 0x00000001ff007424 */ /* 0x000fe200078e00ff */
[----:B------:R-:W-:-:S03]  /*11b40*/  MOV R2, 0x11b70 ;  /* 0x00011b7000027802 */ /* 0x000fc60000000f00 */
[----:B------:R-:W-:Y:S02]  /*11b50*/  IMAD.MOV.U32 R4, RZ, RZ, R132 ;  /* 0x000000ffff047224 */ /* 0x000fe400078e0084 */
[----:B-1---5:R-:W-:Y:S05]  /*11b60*/  CALL.REL.NOINC `($__internal_2_$__cuda_sm70_shflsync_bfly_p) ;  /* 0x000017e000007944 */ /* 0x022fea0003c00000 */
[----:B------:R-:W-:Y:S01]  /*11b70*/  FMNMX.FTZ R132, R132, R0, !PT ;  /* 0x0000000084847209 */ /* 0x000fe20007810000 */
[----:B------:R-:W-:Y:S01]  /*11b80*/  IMAD.MOV.U32 R4, RZ, RZ, R16 ;  /* 0x000000ffff047224 */ /* 0x000fe200078e0010 */
[----:B------:R-:W-:Y:S01]  /*11b90*/  MOV R2, 0x11bc0 ;  /* 0x00011bc000027802 */ /* 0x000fe20000000f00 */
[----:B------:R-:W-:Y:S02]  /*11ba0*/  IMAD.MOV.U32 R0, RZ, RZ, 0x2 ;  /* 0x00000002ff007424 */ /* 0x000fe400078e00ff */
[----:B-1---5:R-:W-:Y:S05]  /*11bb0*/  CALL.REL.NOINC `($__internal_2_$__cuda_sm70_shflsync_bfly_p) ;  /* 0x0000179000007944 */ /* 0x022fea0003c00000 */
[----:B------:R-:W-:Y:S01]  /*11bc0*/  FMNMX.FTZ R16, R16, R0, !PT ;  /* 0x0000000010107209 */ /* 0x000fe20007810000 */
[----:B------:R-:W-:Y:S01]  /*11bd0*/  IMAD.MOV.U32 R0, RZ, RZ, 0x1 ;  /* 0x00000001ff007424 */ /* 0x000fe200078e00ff */
[----:B------:R-:W-:-:S03]  /*11be0*/  MOV R2, 0x11c10 ;  /* 0x00011c1000027802 */ /* 0x000fc60000000f00 */
[----:B------:R-:W-:Y:S02]  /*11bf0*/  IMAD.MOV.U32 R4, RZ, RZ, R16 ;  /* 0x000000ffff047224 */ /* 0x000fe400078e0010 */
[----:B-1---5:R-:W-:Y:S05]  /*11c00*/  CALL.REL.NOINC `($__internal_2_$__cuda_sm70_shflsync_bfly_p) ;  /* 0x0000174000007944 */ /* 0x022fea0003c00000 */
[----:B------:R-:W-:Y:S01]  /*11c10*/  MOV R3, R0 ;  /* 0x0000000000037202 */ /* 0x000fe20000000f00 */
[----:B-1---5:R-:W-:Y:S05]  /*11c20*/  BRA `(.L_x_578) ;  /* 0xffff28c000007947 */ /* 0x022fea000383ffff */
.L_x_526:
[----:B------:R-:W-:Y:S01]  /*11c30*/  MOV R3, 0x181f ;  /* 0x0000181f00037802 */ /* 0x000fe20000000f00 */
[----:B------:R1:W-:Y:S01]  /*11c40*/  STL [R1+0x64], RZ ;  /* 0x000064ff01007387 */ /* 0x0003e20000100800 */
[----:B------:R-:W-:Y:S01]  /*11c50*/  MOV R2, 0x11c80 ;  /* 0x00011c8000027802 */ /* 0x000fe20000000f00 */
[----:B------:R-:W-:Y:S02]  /*11c60*/  IMAD.MOV.U32 R7, RZ, RZ, R5 ;  /* 0x000000ffff077224 */ /* 0x000fe400078e0005 */
[----:B-1----:R-:W-:Y:S05]  /*11c70*/  CALL.REL.NOINC `($__internal_3_$__cuda_sm70_shflsync_idx_p) ;  /* 0x0000175000007944 */ /* 0x002fea0003c00000 */
[----:B-----5:R-:W-:Y:S01]  /*11c80*/  MOV R4, R7 ;  /* 0x0000000700047202 */ /* 0x020fe20000000f00 */
[----:B-1----:R-:W-:-:S05]  /*11c90*/  BRA `(.L_x_579) ;  /* 0xffff441000007947 */ /* 0x002fca000383ffff */
.L_x_527:
[----:B------:R-:W-:Y:S01]  /*11ca0*/  MOV R3, 0x181f ;  /* 0x0000181f00037802 */ /* 0x000fe20000000f00 */
[----:B------:R3:W-:Y:S01]  /*11cb0*/  STL [R1+0x64], RZ ;  /* 0x000064ff01007387 */ /* 0x0007e20000100800 */
[----:B------:R-:W-:Y:S01]  /*11cc0*/  MOV R2, 0x11cf0 ;  /* 0x00011cf000027802 */ /* 0x000fe20000000f00 */
[----:B------:R-:W-:Y:S02]  /*11cd0*/  IMAD.MOV.U32 R7, RZ, RZ, R12 ;  /* 0x000000ffff077224 */ /* 0x000fe400078e000c */
[----:B-123--:R-:W-:Y:S05]  /*11ce0*/  CALL.REL.NOINC `($__internal_3_$__cuda_sm70_shflsync_idx_p) ;  /* 0x000016e000007944 */ /* 0x00efea0003c00000 */
[----:B------:R-:W2:Y:S01]  /*11cf0*/  LDL R3, [R1+0x54] ;  /* 0x0000540001037983 */ /* 0x000ea20000100800 */
[----:B------:R-:W-:Y:S03]  /*11d00*/  IADD3 R14, P0, R7, R23, RZ ;  /* 0x00000017070e7210 */ /* 0x000fe60007f1e0ff */
[----:B------:R-:W3:Y:S02]  /*11d10*/  LDL R2, [R1+0x6c] ;  /* 0x00006c0001027983 */ /* 0x000ee40000100800 */
[----:B-----5:R-:W-:Y:S02]  /*11d20*/  IMAD.X R15, R4, 0x1, R13, P0 ;  /* 0x00000001040f7824 */ /* 0x020fe400000e060d */
[----:B------:R-:W4:Y:S04]  /*11d30*/  LDL R0, [R1+0x4c] ;  /* 0x00004c0001007983 */ /* 0x000f280000100800 */
[----:B------:R-:W4:Y:S04]  /*11d40*/  LDL R31, [R1+0x68] ;  /* 0x00006800011f7983 */ /* 0x000f280000100800 */
[----:B------:R-:W4:Y:S01]  /*11d50*/  LDL R6, [R1+0x70] ;  /* 0x0000700001067983 */ /* 0x000f220000100800 */
[----:B--2---:R-:W-:Y:S02]  /*11d60*/  ISETP.GE.AND P3, PT, R3, c[0x0][0x1d4], PT ;  /* 0x0000750003007a0c */ /* 0x004fe40003f66270 */
[----:B---3--:R-:W-:Y:S02]  /*11d70*/  ISETP.GE.AND P2, PT, R2, c[0x0][0x1d4], PT ;  /* 0x0000750002007a0c */ /* 0x008fe40003f46270 */
[----:B------:R-:W-:Y:S05]  /*11d80*/  IADD3 R2, P0, R7, R28, RZ ;  /* 0x0000001c07027210 */ /* 0x000fea0007f1e0ff */
[C---:B------:R-:W-:Y:S01]  /*11d90*/  IMAD.X R3, R4.reuse, 0x1, R20, P0 ;  /* 0x0000000104037824 */ /* 0x040fe200000e0614 */
[----:B----4-:R-:W-:Y:S03]  /*11da0*/  ISETP.GE.AND P1, PT, R31, c[0x0][0x1d4], PT ;  /* 0x000075001f007a0c */ /* 0x010fe60003f26270 */
[----:B------:R-:W-:Y:S01]  /*11db0*/  @!PT LDS RZ, [RZ] ;  /* 0x00000000fffff984 */ /* 0x000fe20000000800 */
[----:B------:R-:W-:Y:S01]  /*11dc0*/  @!PT LDS RZ, [RZ] ;  /* 0x00000000fffff984 */ /* 0x000fe20000000800 */
[----:B------:R-:W-:Y:S01]  /*11dd0*/  @!PT LDS RZ, [RZ] ;  /* 0x00000000fffff984 */ /* 0x000fe20000000800 */
[----:B------:R2:W-:Y:S04]  /*11de0*/  LDGSTS.E.BYPASS.LTC128B.128 [R0+0x100], [R14.64], !P3 ;  /* 0x001000000e007fae */ /* 0x0005e8000d901d46 */
[----:B------:R3:W-:Y:S01]  /*11df0*/  LDGSTS.E.BYPASS.LTC128B.128 [R0+0x2100], [R2.64], !P2 ;  /* 0x0210000002007fae */ /* 0x0007e2000d101d46 */
[----:B--2---:R-:W-:Y:S02]  /*11e00*/  SEL R15, RZ, 0x10, P1 ;  /* 0x00000010ff0f7807 */ /* 0x004fe40000800000 */
[C---:B---3--:R-:W-:Y:S05]  /*11e10*/  IADD3 R2, P0, R7.reuse, R29, RZ ;  /* 0x0000001d07027210 */ /* 0x048fea0007f1e0ff */
[C---:B------:R-:W-:Y:S05]  /*11e20*/  IMAD.X R3, R4.reuse, 0x1, R21, P0 ;  /* 0x0000000104037824 */ /* 0x040fea00000e0615 */
[----:B------:R2:W-:Y:S02]  /*11e30*/  LDGSTS.E.BYPASS.LTC128B.128 [R0+0x4100], [R2.64], !P1 ;  /* 0x0410000002007fae */ /* 0x0005e4000c901d46 */
[----:B--2---:R-:W-:Y:S01]  /*11e40*/  IADD3 R2, P0, R7, R30, RZ ;  /* 0x0000001e07027210 */ /* 0x004fe20007f1e0ff */
[----:B------:R-:W-:Y:S01]  /*11e50*/  IMAD.MOV.U32 R7, RZ, RZ, R5 ;  /* 0x000000ffff077224 */ /* 0x000fe200078e0005 */
[----:B------:R-:W-:Y:S03]  /*11e60*/  SEL R5, RZ, 0x10, P3 ;  /* 0x00000010ff057807 */ /* 0x000fe60001800000 */
[----:B------:R-:W-:Y:S01]  /*11e70*/  IMAD.X R3, R4, 0x1, R22, P0 ;  /* 0x0000000104037824 */ /* 0x000fe200000e0616 */
[----:B------:R-:W-:Y:S02]  /*11e80*/  ISETP.GE.AND P0, PT, R6, c[0x0][0x1d4], PT ;  /* 0x0000750006007a0c */ /* 0x000fe40003f06270 */
[----:B------:R-:W-:Y:S02]  /*11e90*/  SEL R6, RZ, 0x10, P2 ;  /* 0x00000010ff067807 */ /* 0x000fe40001000000 */
[----:B------:R-:W-:Y:S09]  /*11ea0*/  SEL R14, RZ, 0x10, P0 ;  /* 0x00000010ff0e7807 */ /* 0x000ff20000000000 */
[----:B------:R2:W-:Y:S02]  /*11eb0*/  LDGSTS.E.BYPASS.LTC128B.128 [R0+0x6100], [R2.64], !P0 ;  /* 0x0610000002007fae */ /* 0x0005e4000c101d46 */
[----:B--2---:R-:W-:Y:S01]  /*11ec0*/  IMAD.MOV.U32 R0, RZ, RZ, 0x1 ;  /* 0x00000001ff007424 */ /* 0x004fe200078e00ff */
[----:B------:R-:W-:Y:S01]  /*11ed0*/  MOV R2, 0x11f10 ;  /* 0x00011f1000027802 */ /* 0x000fe20000000f00 */
[----:B------:R-:W-:Y:S03]  /*11ee0*/  IMAD.MOV.U32 R3, RZ, RZ, 0x181f ;  /* 0x0000181fff037424 */ /* 0x000fe600078e00ff */
        /* <DEDUP_REMOVED lines=10> */
[----:B-1----:R-:W-:-:S05]  /*11f90*/  BRA `(.L_x_580) ;  /* 0xffff430000007947 */ /* 0x002fca000383ffff */
.L_x_530:
[----:B------:R-:W-:Y:S01]  /*11fa0*/  MOV R3, 0x181f ;  /* 0x0000181f00037802 */ /* 0x000fe20000000f00 */
[----:B------:R1:W-:Y:S01]  /*11fb0*/  STL [R1+0x64], RZ ;  /* 0x000064ff01007387 */ /* 0x0003e20000100800 */
[----:B------:R-:W-:Y:S01]  /*11fc0*/  MOV R2, 0x11ff0 ;  /* 0x00011ff000027802 */ /* 0x000fe20000000f00 */
[----:B------:R-:W-:Y:S02]  /*11fd0*/  IMAD.MOV.U32 R7, RZ, RZ, R5 ;  /* 0x000000ffff077224 */ /* 0x000fe400078e0005 */
[----:B-1----:R-:W-:Y:S05]  /*11fe0*/  CALL.REL.NOINC `($__internal_3_$__cuda_sm70_shflsync_idx_p) ;  /* 0x000013e000007944 */ /* 0x002fea0003c00000 */
[----:B-----5:R-:W-:Y:S01]  /*11ff0*/  MOV R4, R7 ;  /* 0x0000000700047202 */ /* 0x020fe20000000f00 */
[----:B-1----:R-:W-:-:S05]  /*12000*/  BRA `(.L_x_581) ;  /* 0xffff584000007947 */ /* 0x002fca000383ffff */
.L_x_531:
        /* <DEDUP_REMOVED lines=48> */
.L_x_532:
[----:B------:R-:W-:Y:S01]  /*12310*/  MOV R3, 0x1c1f ;  /* 0x00001c1f00037802 */ /* 0x000fe20000000f00 */
[----:B------:R1:W-:Y:S01]  /*12320*/  STL [R1+0x64], RZ ;  /* 0x000064ff01007387 */ /* 0x0003e20000100800 */
[----:B------:R-:W-:Y:S01]  /*12330*/  MOV R2, 0x12360 ;  /* 0x0001236000027802 */ /* 0x000fe20000000f00 */
[----:B------:R-:W-:Y:S02]  /*12340*/  IMAD.MOV.U32 R7, RZ, RZ, R4 ;  /* 0x000000ffff077224 */ /* 0x000fe400078e0004 */
[----:B-1----:R-:W-:Y:S05]  /*12350*/  CALL.REL.NOINC `($__internal_3_$__cuda_sm70_shflsync_idx_p) ;  /* 0x0000107000007944 */ /* 0x002fea0003c00000 */
[----:B-----5:R-:W-:Y:S01]  /*12360*/  MOV R0, R7 ;  /* 0x0000000700007202 */ /* 0x020fe20000000f00 */
[----:B-1----:R-:W-:-:S05]  /*12370*/  BRA `(.L_x_583) ;  /* 0xffff59c000007947 */ /* 0x002fca000383ffff */
.L_x_533:
[----:B------:R-:W-:Y:S01]  /*12380*/  MOV R0, 0x1 ;  /* 0x0000000100007802 */ /* 0x000fe20000000f00 */
[----:B------:R-:W-:Y:S01]  /*12390*/  IMAD.MOV.U32 R7, RZ, RZ, R4 ;  /* 0x000000ffff077224 */ /* 0x000fe200078e0004 */
[----:B------:R-:W-:Y:S01]  /*123a0*/  MOV R2, 0x123e0 ;  /* 0x000123e000027802 */ /* 0x000fe20000000f00 */
[----:B------:R-:W-:Y:S02]  /*123b0*/  IMAD.MOV.U32 R3, RZ, RZ, 0x1c1f ;  /* 0x00001c1fff037424 */ /* 0x000fe400078e00ff */
[----:B------:R2:W-:Y:S04]  /*123c0*/  STL [R1+0x64], R0 ;  /* 0x0000640001007387 */ /* 0x0005e80000100800 */
[----:B-12---:R-:W-:Y:S05]  /*123d0*/  CALL.REL.NOINC `($__internal_3_$__cuda_sm70_shflsync_idx_p) ;  /* 0x00000ff000007944 */ /* 0x006fea0003c00000 */
[----:B-----5:R-:W2:Y:S01]  /*123e0*/  LDL.LU R4, [R1+0xc] ;  /* 0x00000c0001047983 */ /* 0x020ea20000300800 */
[----:B------:R-:W-:Y:S03]  /*123f0*/  IMAD.IADD R7, R5, 0x1, R7 ;  /* 0x0000000105077824 */ /* 0x000fe600078e0207 */
[----:B------:R-:W3:Y:S02]  /*12400*/  LDL.LU R3, [R1+0x8] ;  /* 0x0000080001037983 */ /* 0x000ee40000300800 */
[C---:B------:R-:W-:Y:S02]  /*12410*/  ISETP.GT.AND P0, PT, R7.reuse, RZ, PT ;  /* 0x000000ff0700720c */ /* 0x040fe40003f04270 */
[C---:B------:R-:W-:Y:S01]  /*12420*/  ISETP.GT.AND P2, PT, R7.reuse, 0x1, PT ;  /* 0x000000010700780c */ /* 0x040fe20003f44270 */
[----:B------:R-:W4:Y:S01]  /*12430*/  LDL.LU R2, [R1+0x4] ;  /* 0x0000040001027983 */ /* 0x000f220000300800 */
[C---:B------:R-:W-:Y:S02]  /*12440*/  ISETP.GT.AND P3, PT, R7.reuse, 0x8, PT ;  /* 0x000000080700780c */ /* 0x040fe40003f64270 */
[C---:B------:R-:W-:Y:S01]  /*12450*/  ISETP.GT.AND P4, PT, R7.reuse, 0x9, PT ;  /* 0x000000090700780c */ /* 0x040fe20003f84270 */
[----:B------:R-:W4:Y:S01]  /*12460*/  LDL.LU R0, [R1] ;  /* 0x0000000001007983 */ /* 0x000f220000300800 */
[----:B------:R-:W-:Y:S04]  /*12470*/  ISETP.GT.AND P1, PT, R7, 0x10, PT ;  /* 0x000000100700780c */ /* 0x000fe80003f24270 */
[----:B------:R-:W-:Y:S02]  /*12480*/  FSEL R33, R249, -INF , P1 ;  /* 0xff800000f9217808 */ /* 0x000fe40000800000 */
[C---:B------:R-:W-:Y:S04]  /*12490*/  ISETP.GT.AND P1, PT, R7.reuse, 0x21, PT ;  /* 0x000000210700780c */ /* 0x040fe80003f24270 */
[----:B------:R-:W-:Y:S02]  /*124a0*/  FSEL R28, R180, -INF , P1 ;  /* 0xff800000b41c7808 */ /* 0x000fe40000800000 */
[C---:B------:R-:W-:Y:S04]  /*124b0*/  ISETP.GT.AND P1, PT, R7.reuse, 0x38, PT ;  /* 0x000000380700780c */ /* 0x040fe80003f24270 */
[----:B------:R-:W-:Y:S02]  /*124c0*/  FSEL R8, R188, -INF , P1 ;  /* 0xff800000bc087808 */ /* 0x000fe40000800000 */
[----:B--2---:R-:W-:Y:S02]  /*124d0*/  FSEL R5, R4, -INF , P0 ;  /* 0xff80000004057808 */ /* 0x004fe40000000000 */
[----:B------:R-:W-:Y:S02]  /*124e0*/  ISETP.GT.AND P0, PT, R7, 0x11, PT ;  /* 0x000000110700780c */ /* 0x000fe40003f04270 */
[----:B---3--:R-:W-:Y:S02]  /*124f0*/  FSEL R177, R3, -INF , P2 ;  /* 0xff80000003b17808 */ /* 0x008fe40001000000 */
[----:B------:R-:W-:Y:S02]  /*12500*/  FSEL R32, R248, -INF , P0 ;  /* 0xff800000f8207808 */ /* 0x000fe40000000000 */
[----:B------:R-:W-:Y:S02]  /*12510*/  ISETP.GT.AND P2, PT, R7, 0x20, PT ;  /* 0x000000200700780c */ /* 0x000fe40003f44270 */
[----:B----4-:R-:W-:Y:S02]  /*12520*/  FSEL R35, R2, -INF , P3 ;  /* 0xff80000002237808 */ /* 0x010fe40001800000 */
[----:B------:R-:W-:Y:S02]  /*12530*/  FMNMX.FTZ R2, R5, R134, !PT ;  /* 0x0000008605027209 */ /* 0x000fe40007810000 */
[----:B------:R-:W-:Y:S02]  /*12540*/  FSEL R34, R0, -INF , P4 ;  /* 0xff80000000227808 */ /* 0x000fe40002000000 */
[----:B------:R-:W-:Y:S02]  /*12550*/  FMNMX.FTZ R0, R6, R133, !PT ;  /* 0x0000008506007209 */ /* 0x000fe40007810000 */
[----:B------:R-:W-:Y:S02]  /*12560*/  FMNMX.FTZ R2, R177, R2, !PT ;  /* 0x00000002b1027209 */ /* 0x000fe40007810000 */
[----:B------:R-:W-:Y:S02]  /*12570*/  FMNMX.FTZ R0, R25, R0, !PT ;  /* 0x0000000019007209 */ /* 0x000fe40007810000 */
[----:B------:R-:W-:Y:S02]  /*12580*/  FMNMX.FTZ R2, R35, R2, !PT ;  /* 0x0000000223027209 */ /* 0x000fe40007810000 */
[----:B------:R-:W-:Y:S02]  /*12590*/  FMNMX.FTZ R0, R24, R0, !PT ;  /* 0x0000000018007209 */ /* 0x000fe40007810000 */
[----:B------:R-:W-:Y:S02]  /*125a0*/  FMNMX.FTZ R2, R34, R2, !PT ;  /* 0x0000000222027209 */ /* 0x000fe40007810000 */
[----:B------:R-:W-:Y:S02]  /*125b0*/  FMNMX.FTZ R0, R23, R0, !PT ;  /* 0x0000000017007209 */ /* 0x000fe40007810000 */
[----:B------:R-:W-:Y:S02]  /*125c0*/  ISETP.GT.AND P3, PT, R7, 0x18, PT ;  /* 0x000000180700780c */ /* 0x000fe40003f64270 */
[----:B------:R-:W-:Y:S02]  /*125d0*/  FMNMX.FTZ R0, R22, R0, !PT ;  /* 0x0000000016007209 */ /* 0x000fe40007810000 */
[----:B------:R-:W-:Y:S02]  /*125e0*/  FMNMX.FTZ R2, R33, R2, !PT ;  /* 0x0000000221027209 */ /* 0x000fe40007810000 */
[----:B------:R-:W-:Y:S02]  /*125f0*/  ISETP.GT.AND P4, PT, R7, 0x19, PT ;  /* 0x000000190700780c */ /* 0x000fe40003f84270 */
[----:B------:R-:W-:Y:S02]  /*12600*/  FSEL R31, R185, -INF , P3 ;  /* 0xff800000b91f7808 */ /* 0x000fe40001800000 */
[----:B------:R-:W-:Y:S02]  /*12610*/  FMNMX.FTZ R0, R21, R0, !PT ;  /* 0x0000000015007209 */ /* 0x000fe40007810000 */
[----:B------:R-:W-:Y:S02]  /*12620*/  FMNMX.FTZ R2, R32, R2, !PT ;  /* 0x0000000220027209 */ /* 0x000fe40007810000 */
[----:B------:R-:W-:Y:S02]  /*12630*/  FSEL R30, R184, -INF , P4 ;  /* 0xff800000b81e7808 */ /* 0x000fe40002000000 */
[----:B------:R-:W-:Y:S02]  /*12640*/  FMNMX.FTZ R0, R20, R0, !PT ;  /* 0x0000000014007209 */ /* 0x000fe40007810000 */
[----:B------:R-:W-:Y:S02]  /*12650*/  FMNMX.FTZ R2, R31, R2, !PT ;  /* 0x000000021f027209 */ /* 0x000fe40007810000 */
[----:B------:R-:W-:Y:S02]  /*12660*/  FSEL R29, R181, -INF , P2 ;  /* 0xff800000b51d7808 */ /* 0x000fe40001000000 */
        /* <DEDUP_REMOVED lines=9> */
[----:B------:R-:W-:Y:S02]  /*12700*/  ISETP.GT.AND P3, PT, R7, 0x30, PT ;  /* 0x000000300700780c */ /* 0x000fe40003f64270 */
[----:B------:R-:W-:Y:S02]  /*12710*/  FSEL R26, R176, -INF , P4 ;  /* 0xff800000b01a7808 */ /* 0x000fe40002000000 */
[----:B------:R-:W-:Y:S02]  /*12720*/  FMNMX.FTZ R0, R16, R0, !PT ;  /* 0x0000000010007209 */ /* 0x000fe40007810000 */
[----:B------:R-:W-:Y:S02]  /*12730*/  FMNMX.FTZ R2, R27, R2, !PT ;  /* 0x000000021b027209 */ /* 0x000fe40007810000 */
[----:B------:R-:W-:Y:S02]  /*12740*/  ISETP.GT.AND P2, PT, R7, 0x31, PT ;  /* 0x000000310700780c */ /* 0x000fe40003f44270 */
[----:B------:R-:W-:Y:S02]  /*12750*/  FMNMX.FTZ R0, R15, R0, !PT ;  /* 0x000000000f007209 */ /* 0x000fe40007810000 */
[----:B------:R-:W-:Y:S02]  /*12760*/  FSEL R10, R189, -INF , P3 ;  /* 0xff800000bd0a7808 */ /* 0x000fe40001800000 */
[----:B------:R-:W-:Y:S02]  /*12770*/  FMNMX.FTZ R176, R26, R2, !PT ;  /* 0x000000021ab07209 */ /* 0x000fe40007810000 */
[----:B------:R-:W-:Y:S01]  /*12780*/  FMNMX.FTZ R4, R14, R0, !PT ;  /* 0x000000000e047209 */ /* 0x000fe20007810000 */
[----:B------:R-:W-:Y:S01]  /*12790*/  IMAD.MOV.U32 R0, RZ, RZ, 0x2 ;  /* 0x00000002ff007424 */ /* 0x000fe200078e00ff */
[----:B------:R-:W-:Y:S02]  /*127a0*/  FSEL R9, R191, -INF , P2 ;  /* 0xff800000bf097808 */ /* 0x000fe40001000000 */
[----:B------:R-:W-:Y:S02]  /*127b0*/  FMNMX.FTZ R176, R10, R176, !PT ;  /* 0x000000b00ab07209 */ /* 0x000fe40007810000 */
[----:B------:R-:W-:Y:S02]  /*127c0*/  ISETP.GT.AND P0, PT, R7, 0x39, PT ;  /* 0x000000390700780c */ /* 0x000fe40003f04270 */
[----:B------:R-:W-:Y:S02]  /*127d0*/  FMNMX.FTZ R4, R13, R4, !PT ;  /* 0x000000040d047209 */ /* 0x000fe40007810000 */
[----:B------:R-:W-:Y:S02]  /*127e0*/  FMNMX.FTZ R176, R9, R176, !PT ;  /* 0x000000b009b07209 */ /* 0x000fe40007810000 */
[----:B------:R-:W-:Y:S02]  /*127f0*/  FMNMX.FTZ R4, R12, R4, !PT ;  /* 0x000000040c047209 */ /* 0x000fe40007810000 */
[----:B------:R-:W-:Y:S02]  /*12800*/  FSEL R7, R190, -INF , P0 ;  /* 0xff800000be077808 */ /* 0x000fe40000000000 */
[----:B------:R-:W-:Y:S02]  /*12810*/  FMNMX.FTZ R176, R8, R176, !PT ;  /* 0x000000b008b07209 */ /* 0x000fe40007810000 */
[----:B------:R-:W-:Y:S02]  /*12820*/  FMNMX.FTZ R4, R11, R4, !PT ;  /* 0x000000040b047209 */ /* 0x000fe40007810000 */
[----:B------:R-:W-:Y:S02]  /*12830*/  FMNMX.FTZ R176, R7, R176, !PT ;  /* 0x000000b007b07209 */ /* 0x000fe40007810000 */
[----:B------:R-:W-:Y:S02]  /*12840*/  MOV R2, 0x12860 ;  /* 0x0001286000027802 */ /* 0x000fe40000000f00 */
[----:B-1----:R-:W-:Y:S05]  /*12850*/  CALL.REL.NOINC `($__internal_2_$__cuda_sm70_shflsync_bfly_p) ;  /* 0x00000af000007944 */ /* 0x002fea0003c00000 */
[----:B------:R-:W-:Y:S01]  /*12860*/  FMNMX.FTZ R4, R4, R0, !PT ;  /* 0x0000000004047209 */ /* 0x000fe20007810000 */
[----:B------:R-:W-:Y:S01]  /*12870*/  IMAD.MOV.U32 R0, RZ, RZ, 0x1 ;  /* 0x00000001ff007424 */ /* 0x000fe200078e00ff */
[----:B------:R-:W-:Y:S02]  /*12880*/  MOV R2, 0x128a0 ;  /* 0x000128a000027802 */ /* 0x000fe40000000f00 */
        /* <DEDUP_REMOVED lines=8> */
[----:B------:R-:W-:Y:S02]  /*12910*/  MOV R2, 0x12930 ;  /* 0x0001293000027802 */ /* 0x000fe40000000f00 */
[----:B-1---5:R-:W-:Y:S05]  /*12920*/  CALL.REL.NOINC `($__internal_2_$__cuda_sm70_shflsync_bfly_p) ;  /* 0x00000a2000007944 */ /* 0x022fea0003c00000 */
[----:B-1---5:R-:W-:-:S05]  /*12930*/  BRA `(.L_x_584) ;  /* 0xffff5af000007947 */ /* 0x022fca000383ffff */
.L_x_536:
[----:B------:R-:W-:Y:S01]  /*12940*/  MOV R3, 0x181f ;  /* 0x0000181f00037802 */ /* 0x000fe20000000f00 */
[----:B------:R1:W-:Y:S01]  /*12950*/  STL [R1+0x64], RZ ;  /* 0x000064ff01007387 */ /* 0x0003e20000100800 */
[----:B------:R-:W-:Y:S01]  /*12960*/  MOV R2, 0x12990 ;  /* 0x0001299000027802 */ /* 0x000fe20000000f00 */
[----:B------:R-:W-:Y:S02]  /*12970*/  IMAD.MOV.U32 R7, RZ, RZ, R4 ;  /* 0x000000ffff077224 */ /* 0x000fe400078e0004 */
[----:B-1----:R-:W-:Y:S05]  /*12980*/  CALL.REL.NOINC `($__internal_3_$__cuda_sm70_shflsync_idx_p) ;  /* 0x00000a4000007944 */ /* 0x002fea0003c00000 */
[----:B------:R-:W-:Y:S01]  /*12990*/  MOV R2, R7 ;  /* 0x0000000700027202 */ /* 0x000fe20000000f00 */
[----:B-1---5:R-:W-:-:S05]  /*129a0*/  BRA `(.L_x_585) ;  /* 0xffff7d6000007947 */ /* 0x022fca000383ffff */
.L_x_539:
[----:B------:R-:W-:Y:S01]  /*129b0*/  MOV R3, 0x181f ;  /* 0x0000181f00037802 */ /* 0x000fe20000000f00 */
[----:B------:R1:W-:Y:S01]  /*129c0*/  STL [R1+0x64], RZ ;  /* 0x000064ff01007387 */ /* 0x0003e20000100800 */
[----:B------:R-:W-:Y:S01]  /*129d0*/  MOV R2, 0x12a00 ;  /* 0x00012a0000027802 */ /* 0x000fe20000000f00 */
[----:B------:R-:W-:Y:S02]  /*129e0*/  IMAD.MOV.U32 R7, RZ, RZ, R5 ;  /* 0x000000ffff077224 */ /* 0x000fe400078e0005 */
[----:B-1---5:R-:W-:Y:S05]  /*129f0*/  CALL.REL.NOINC `($__internal_3_$__cuda_sm70_shflsync_idx_p) ;  /* 0x000009d000007944 */ /* 0x022fea0003c00000 */
[----:B-----5:R-:W-:Y:S01]  /*12a00*/  MOV R4, R7 ;  /* 0x0000000700047202 */ /* 0x020fe20000000f00 */
[----:B-1----:R-:W-:-:S05]  /*12a10*/  BRA `(.L_x_586) ;  /* 0xffff958000007947 */ /* 0x002fca000383ffff */
.L_x_540:
[----:B------:R-:W-:Y:S01]  /*12a20*/  MOV R3, 0x181f ;  /* 0x0000181f00037802 */ /* 0x000fe20000000f00 */
[----:B------:R3:W-:Y:S01]  /*12a30*/  STL [R1+0x64], RZ ;  /* 0x000064ff01007387 */ /* 0x0007e20000100800 */
[----:B------:R-:W-:Y:S01]  /*12a40*/  MOV R2, 0x12a70 ;  /* 0x00012a7000027802 */ /* 0x000fe20000000f00 */
[----:B------:R-:W-:Y:S02]  /*12a50*/  IMAD.MOV.U32 R7, RZ, RZ, R8 ;  /* 0x000000ffff077224 */ /* 0x000fe400078e0008 */
[----:B-123-5:R-:W-:Y:S05]  /*12a60*/  CALL.REL.NOINC `($__internal_3_$__cuda_sm70_shflsync_idx_p) ;  /* 0x0000096000007944 */ /* 0x02efea0003c00000 */
[----:B------:R-:W2:Y:S04]  /*12a70*/  LDL R6, [R1+0x50] ;  /* 0x0000500001067983 */ /* 0x000ea80000100800 */
[----:B-----5:R-:W3:Y:S01]  /*12a80*/  LDL R0, [R1+0x4c] ;  /* 0x00004c0001007983 */ /* 0x020ee20000100800 */
[----:B--2---:R-:W-:Y:S04]  /*12a90*/  IADD3 R2, -R6, 0x10, RZ ;  /* 0x0000001006027810 */ /* 0x004fe80007ffe1ff */
[----:B------:R-:W-:Y:S04]  /*12aa0*/  LOP3.LUT R2, R2, 0xf, RZ, 0xc0, !PT ;  /* 0x0000000f02027812 */ /* 0x000fe800078ec0ff */
[----:B------:R-:W-:Y:S04]  /*12ab0*/  IADD3 R2, P1, P0, R2, R7, R25 ;  /* 0x0000000702027210 */ /* 0x000fe8000783e019 */
[----:B------:R-:W-:Y:S02]  /*12ac0*/  IADD3.X R3, RZ, R4, R9, P1, P0 ;  /* 0x00000004ff037210 */ /* 0x000fe40000fe0409 */
[----:B------:R-:W-:Y:S11]  /*12ad0*/  ISETP.NE.U32.AND P0, PT, R6, RZ, PT ;  /* 0x000000ff0600720c */ /* 0x000ff60003f05070 */
[----:B------:R-:W-:Y:S02]  /*12ae0*/  @!UPT UIADD3 URZ, URZ, URZ, URZ ;  /* 0x0000003f3f3ff290 */ /* 0x000fe4000fffe03f */
[----:B------:R-:W-:Y:S01]  /*12af0*/  @!PT LDS RZ, [RZ] ;  /* 0x00000000fffff984 */ /* 0x000fe20000000800 */
[----:B------:R-:W-:Y:S01]  /*12b00*/  @!PT LDS RZ, [RZ] ;  /* 0x00000000fffff984 */ /* 0x000fe20000000800 */
[----:B------:R-:W-:Y:S01]  /*12b10*/  @!PT LDS RZ, [RZ] ;  /* 0x00000000fffff984 */ /* 0x000fe20000000800 */
[----:B---3--:R2:W-:Y:S02]  /*12b20*/  LDGSTS.E.BYPASS.LTC128B.128.ZFILL [R0+0x10100], [R2.64], P0 ;  /* 0x1010000002007fae */ /* 0x0085e40008141d46 */
[C---:B--2---:R-:W-:Y:S05]  /*12b30*/  IADD3 R2, P0, R7.reuse, R26, RZ ;  /* 0x0000001a07027210 */ /* 0x044fea0007f1e0ff */
[C---:B------:R-:W-:Y:S01]  /*12b40*/  IMAD.X R3, R4.reuse, 0x1, R10, P0 ;  /* 0x0000000104037824 */ /* 0x040fe200000e060a */
[C---:B------:R-:W-:Y:S04]  /*12b50*/  IADD3 R30, P0, R7.reuse, R27, RZ ;  /* 0x0000001b071e7210 */ /* 0x040fe80007f1e0ff */
[----:B------:R2:W-:Y:S01]  /*12b60*/  LDGSTS.E.BYPASS.LTC128B.128 [R0+0x12100], [R2.64], !P5 ;  /* 0x1210000002007fae */ /* 0x0005e2000e901d46 */
[C---:B------:R-:W-:Y:S05]  /*12b70*/  IMAD.X R31, R4.reuse, 0x1, R11, P0 ;  /* 0x00000001041f7824 */ /* 0x040fea00000e060b */
[----:B------:R3:W-:Y:S01]  /*12b80*/  LDGSTS.E.BYPASS.LTC128B.128 [R0+0x14100], [R30.64], !P4 ;  /* 0x141000001e007fae */ /* 0x0007e2000e101d46 */
[----:B--2---:R-:W-:Y:S01]  /*12b90*/  IADD3 R2, P0, R7, R28, RZ ;  /* 0x0000001c07027210 */ /* 0x004fe20007f1e0ff */
[----:B------:R-:W-:Y:S04]  /*12ba0*/  IMAD.MOV.U32 R7, RZ, RZ, R5 ;  /* 0x000000ffff077224 */ /* 0x000fe800078e0005 */
[----:B------:R-:W-:Y:S05]  /*12bb0*/  IMAD.X R3, R4, 0x1, R12, P0 ;  /* 0x0000000104037824 */ /* 0x000fea00000e060c */
[----:B------:R3:W-:Y:S02]  /*12bc0*/  LDGSTS.E.BYPASS.LTC128B.128 [R0+0x16100], [R2.64], !P3 ;  /* 0x1610000002007fae */ /* 0x0007e4000d901d46 */
[----:B---3--:R-:W-:Y:S01]  /*12bd0*/  IMAD.MOV.U32 R0, RZ, RZ, 0x1 ;  /* 0x00000001ff007424 */ /* 0x008fe200078e00ff */
        /* <DEDUP_REMOVED lines=13> */
.L_x_541:
[----:B------:R-:W-:Y:S02]  /*12cb0*/  MOV R0, 0x2 ;  /* 0x0000000200007802 */ /* 0x000fe40000000f00 */
[----:B------:R-:W-:Y:S02]  /*12cc0*/  MOV R2, 0x12ce0 ;  /* 0x00012ce000027802 */ /* 0x000fe40000000f00 */
[----:B-----5:R-:W-:Y:S05]  /*12cd0*/  CALL.REL.NOINC `($__internal_2_$__cuda_sm70_shflsync_bfly_p) ;  /* 0x0000067000007944 */ /* 0x020fea0003c00000 */
[----:B------:R-:W-:Y:S01]  /*12ce0*/  FMNMX.FTZ R4, R4, R0, !PT ;  /* 0x0000000004047209 */ /* 0x000fe20007810000 */
[----:B------:R-:W-:Y:S01]  /*12cf0*/  IMAD.MOV.U32 R0, RZ, RZ, 0x1 ;  /* 0x00000001ff007424 */ /* 0x000fe200078e00ff */
[----:B------:R-:W-:Y:S02]  /*12d00*/  MOV R2, 0x12d20 ;  /* 0x00012d2000027802 */ /* 0x000fe40000000f00 */
[----:B-1---5:R-:W-:Y:S05]  /*12d10*/  CALL.REL.NOINC `($__internal_2_$__cuda_sm70_shflsync_bfly_p) ;  /* 0x0000063000007944 */ /* 0x022fea0003c00000 */
[----:B------:R-:W-:Y:S01]  /*12d20*/  FMNMX.FTZ R132, R4, R0, !PT ;  /* 0x0000000004847209 */ /* 0x000fe20007810000 */
[----:B-----5:R-:W-:Y:S01]  /*12d30*/  IMAD.MOV.U32 R4, RZ, RZ, R5 ;  /* 0x000000ffff047224 */ /* 0x020fe200078e0005 */
[----:B------:R-:W-:Y:S01]  /*12d40*/  MOV R2, 0x12d70 ;  /* 0x00012d7000027802 */ /* 0x000fe20000000f00 */
[----:B------:R-:W-:Y:S02]  /*12d50*/  IMAD.MOV.U32 R0, RZ, RZ, 0x2 ;  /* 0x00000002ff007424 */ /* 0x000fe400078e00ff */
[----:B-1----:R-:W-:Y:S05]  /*12d60*/  CALL.REL.NOINC `($__internal_2_$__cuda_sm70_shflsync_bfly_p) ;  /* 0x000005e000007944 */ /* 0x002fea0003c00000 */
[----:B-----5:R-:W-:Y:S01]  /*12d70*/  FMNMX.FTZ R4, R5, R0, !PT ;  /* 0x0000000005047209 */ /* 0x020fe20007810000 */
[----:B------:R-:W-:Y:S01]  /*12d80*/  IMAD.MOV.U32 R0, RZ, RZ, 0x1 ;  /* 0x00000001ff007424 */ /* 0x000fe200078e00ff */
[----:B------:R-:W-:Y:S02]  /*12d90*/  MOV R2, 0x12db0 ;  /* 0x00012db000027802 */ /* 0x000fe40000000f00 */
[----:B-1----:R-:W-:Y:S05]  /*12da0*/  CALL.REL.NOINC `($__internal_2_$__cuda_sm70_shflsync_bfly_p) ;  /* 0x000005a000007944 */ /* 0x002fea0003c00000 */
[----:B-1---5:R-:W-:-:S05]  /*12db0*/  BRA `(.L_x_588) ;  /* 0xffff974000007947 */ /* 0x022fca000383ffff */
.L_x_543:
[----:B------:R1:W5:Y:S01]  /*12dc0*/  LDL R4, [R1+0x78] ;  /* 0x0000780001047983 */ /* 0x0003620000100800 */
[----:B------:R-:W-:-:S02]  /*12dd0*/  MOV R0, 0x2 ;  /* 0x0000000200007802 */ /* 0x000fc40000000f00 */
[----:B------:R-:W-:Y:S02]  /*12de0*/  MOV R2, 0x12e00 ;  /* 0x00012e0000027802 */ /* 0x000fe40000000f00 */
[----:B-1---5:R-:W-:Y:S05]  /*12df0*/  CALL.REL.NOINC `($__internal_2_$__cuda_sm70_shflsync_bfly_p) ;  /* 0x0000055000007944 */ /* 0x022fea0003c00000 */
[----:B-----5:R-:W-:Y:S01]  /*12e00*/  MOV R5, R0 ;  /* 0x0000000000057202 */ /* 0x020fe20000000f00 */
[----:B-1----:R-:W-:Y:S05]  /*12e10*/  BRA `(.L_x_589) ;  /* 0xffffb50000007947 */ /* 0x002fea000383ffff */
.L_x_544:
[----:B------:R-:W-:Y:S01]  /*12e20*/  IMAD.MOV.U32 R4, RZ, RZ, R5 ;  /* 0x000000ffff047224 */ /* 0x000fe200078e0005 */
[----:B------:R-:W-:Y:S02]  /*12e30*/  MOV R0, 0x1 ;  /* 0x0000000100007802 */ /* 0x000fe40000000f00 */
[----:B------:R-:W-:Y:S02]  /*12e40*/  MOV R2, 0x12e60 ;  /* 0x00012e6000027802 */ /* 0x000fe40000000f00 */
[----:B------:R-:W-:Y:S05]  /*12e50*/  CALL.REL.NOINC `($__internal_2_$__cuda_sm70_shflsync_bfly_p) ;  /* 0x000004f000007944 */ /* 0x000fea0003c00000 */
[----:B------:R2:W5:Y:S02]  /*12e60*/  LDL R4, [R1+0x74] ;  /* 0x0000740001047983 */ /* 0x0005640000100800 */
[----:B-----5:R-:W-:Y:S01]  /*12e70*/  FADD.FTZ R5, R5, R0 ;  /* 0x0000000005057221 */ /* 0x020fe20000010000 */
[----:B------:R-:W-:Y:S02]  /*12e80*/  MOV R0, 0x2 ;  /* 0x0000000200007802 */ /* 0x000fe40000000f00 */
[----:B------:R-:W-:Y:S02]  /*12e90*/  MOV R2, 0x12eb0 ;  /* 0x00012eb000027802 */ /* 0x000fe40000000f00 */
[----:B-12---:R-:W-:Y:S05]  /*12ea0*/  CALL.REL.NOINC `($__internal_2_$__cuda_sm70_shflsync_bfly_p) ;  /* 0x000004a000007944 */ /* 0x006fea0003c00000 */
[----:B------:R-:W2:Y:S02]  /*12eb0*/  LDL.LU R2, [R1+0x74] ;  /* 0x0000740001027983 */ /* 0x000ea40000300800 */
[----:B--2---:R-:W-:Y:S01]  /*12ec0*/  FADD.FTZ R4, R2, R0 ;  /* 0x0000000002047221 */ /* 0x004fe20000010000 */
[----:B------:R-:W-:-:S02]  /*12ed0*/  MOV R0, 0x1 ;  /* 0x0000000100007802 */ /* 0x000fc40000000f00 */
[----:B------:R-:W-:Y:S02]  /*12ee0*/  MOV R2, 0x12f00 ;  /* 0x00012f0000027802 */ /* 0x000fe40000000f00 */
[----:B-1---5:R-:W-:Y:S05]  /*12ef0*/  CALL.REL.NOINC `($__internal_2_$__cuda_sm70_shflsync_bfly_p) ;  /* 0x0000045000007944 */ /* 0x022fea0003c00000 */
[----:B------:R-:W-:Y:S01]  /*12f00*/  MOV R3, R0 ;  /* 0x0000000000037202 */ /* 0x000fe20000000f00 */
[----:B-1---5:R-:W-:Y:S05]  /*12f10*/  BRA `(.L_x_590) ;  /* 0xffffb49000007947 */ /* 0x022fea000383ffff */
.L_x_559:
[----:B------:R2:W-:Y:S01]  /*12f20*/  STL [R1+0x64], RZ ;  /* 0x000064ff01007387 */ /* 0x0005e20000100800 */
[----:B------:R-:W-:Y:S01]  /*12f30*/  IMAD.MOV.U32 R7, RZ, RZ, R5 ;  /* 0x000000ffff077224 */ /* 0x000fe200078e0005 */
[----:B------:R-:W-:Y:S02]  /*12f40*/  MOV R3, 0x181f ;  /* 0x0000181f00037802 */ /* 0x000fe40000000f00 */
[----:B------:R-:W-:Y:S02]  /*12f50*/  MOV R2, 0x12f70 ;  /* 0x00012f7000027802 */ /* 0x000fe40000000f00 */
[----:B-12---:R-:W-:Y:S05]  /*12f60*/  CALL.REL.NOINC `($__internal_3_$__cuda_sm70_shflsync_idx_p) ;  /* 0x0000046000007944 */ /* 0x006fea0003c00000 */
[----:B-----5:R-:W-:Y:S01]  /*12f70*/  MOV R4, R7 ;  /* 0x0000000700047202 */ /* 0x020fe20000000f00 */
[----:B-1----:R-:W-:Y:S05]  /*12f80*/  BRA `(.L_x_591) ;  /* 0xffffd96000007947 */ /* 0x002fea000383ffff */
.L_x_560:
[----:B------:R4:W-:Y:S01]  /*12f90*/  STL [R1+0x64], RZ ;  /* 0x000064ff01007387 */ /* 0x0009e20000100800 */
[----:B------:R-:W-:Y:S01]  /*12fa0*/  IMAD.MOV.U32 R7, RZ, RZ, R13 ;  /* 0x000000ffff077224 */ /* 0x000fe200078e000d */
[----:B------:R-:W-:Y:S02]  /*12fb0*/  MOV R3, 0x181f ;  /* 0x0000181f00037802 */ /* 0x000fe40000000f00 */
[----:B------:R-:W-:-:S02]  /*12fc0*/  MOV R2, 0x12fe0 ;  /* 0x00012fe000027802 */ /* 0x000fc40000000f00 */
[----:B-1234-:R-:W-:Y:S05]  /*12fd0*/  CALL.REL.NOINC `($__internal_3_$__cuda_sm70_shflsync_idx_p) ;  /* 0x000003f000007944 */ /* 0x01efea0003c00000 */
[----:B-----5:R-:W-:Y:S01]  /*12fe0*/  MOV R0, R7 ;  /* 0x0000000700007202 */ /* 0x020fe20000000f00 */
[----:B-1----:R-:W-:Y:S05]  /*12ff0*/  BRA `(.L_x_592) ;  /* 0xffffd91000007947 */ /* 0x002fea000383ffff */
.L_x_563:
[----:B-1----:R-:W-:Y:S01]  /*13000*/  MOV R0, 0x1 ;  /* 0x0000000100007802 */ /* 0x002fe20000000f00 */
[----:B------:R-:W-:Y:S01]  /*13010*/  IMAD.MOV.U32 R7, RZ, RZ, R5 ;  /* 0x000000ffff077224 */ /* 0x000fe200078e0005 */
[----:B------:R-:W-:Y:S01]  /*13020*/  MOV R2, 0x13060 ;  /* 0x0001306000027802 */ /* 0x000fe20000000f00 */
[----:B------:R-:W-:-:S02]  /*13030*/  IMAD.MOV.U32 R3, RZ, RZ, 0x181f ;  /* 0x0000181fff037424 */ /* 0x000fc400078e00ff */
[----:B------:R1:W-:Y:S04]  /*13040*/  STL [R1+0x64], R0 ;  /* 0x0000640001007387 */ /* 0x0003e80000100800 */
[----:B-1-34-:R-:W-:Y:S05]  /*13050*/  CALL.REL.NOINC `($__internal_3_$__cuda_sm70_shflsync_idx_p) ;  /* 0x0000037000007944 */ /* 0x01afea0003c00000 */
        /* <DEDUP_REMOVED lines=9> */
.L_x_566:
[----:B-1----:R-:W-:Y:S01]  /*130f0*/  MOV R0, 0x2 ;  /* 0x0000000200007802 */ /* 0x002fe20000000f00 */
[----:B------:R-:W-:Y:S01]  /*13100*/  IMAD.MOV.U32 R7, RZ, RZ, R5 ;  /* 0x000000ffff077224 */ /* 0x000fe200078e0005 */
[----:B------:R-:W-:Y:S01]  /*13110*/  MOV R2, 0x13150 ;  /* 0x0001315000027802 */ /* 0x000fe20000000f00 */
[----:B------:R-:W-:Y:S02]  /*13120*/  IMAD.MOV.U32 R3, RZ, RZ, 0x181f ;  /* 0x0000181fff037424 */ /* 0x000fe400078e00ff */
[----:B------:R1:W-:Y:S04]  /*13130*/  STL [R1+0x64], R0 ;  /* 0x0000640001007387 */ /* 0x0003e80000100800 */
[----:B-1234-:R-:W-:Y:S05]  /*13140*/  CALL.REL.NOINC `($__internal_3_$__cuda_sm70_shflsync_idx_p) ;  /* 0x0000028000007944 */ /* 0x01efea0003c00000 */
[----:B-----5:R-:W-:Y:S01]  /*13150*/  MOV R4, R7 ;  /* 0x0000000700047202 */ /* 0x020fe20000000f00 */
[----:B-1----:R-:W-:Y:S05]  /*13160*/  BRA `(.L_x_594) ;  /* 0xffffdc0000007947 */ /* 0x002fea000383ffff */
.L_x_567:
[----:B-1----:R-:W-:Y:S01]  /*13170*/  MOV R0, 0x2 ;  /* 0x0000000200007802 */ /* 0x002fe20000000f00 */
[----:B------:R-:W-:Y:S01]  /*13180*/  IMAD.MOV.U32 R7, RZ, RZ, R13 ;  /* 0x000000ffff077224 */ /* 0x000fe200078e000d */
[----:B------:R-:W-:Y:S01]  /*13190*/  MOV R2, 0x131d0 ;  /* 0x000131d000027802 */ /* 0x000fe20000000f00 */
[----:B------:R-:W-:-:S02]  /*131a0*/  IMAD.MOV.U32 R3, RZ, RZ, 0x181f ;  /* 0x0000181fff037424 */ /* 0x000fc400078e00ff */
[----:B------:R1:W-:Y:S04]  /*131b0*/  STL [R1+0x64], R0 ;  /* 0x0000640001007387 */ /* 0x0003e80000100800 */
[----:B-1234-:R-:W-:Y:S05]  /*131c0*/  CALL.REL.NOINC `($__internal_3_$__cuda_sm70_shflsync_idx_p) ;  /* 0x0000020000007944 */ /* 0x01efea0003c00000 */
[----:B-----5:R-:W-:Y:S01]  /*131d0*/  MOV R0, R7 ;  /* 0x0000000700007202 */ /* 0x020fe20000000f00 */
[----:B-1----:R-:W-:Y:S05]  /*131e0*/  BRA `(.L_x_595) ;  /* 0xffffdba000007947 */ /* 0x002fea000383ffff */
.L_x_570:
[----:B---3--:R-:W-:Y:S01]  /*131f0*/  MOV R0, 0x3 ;  /* 0x0000000300007802 */ /* 0x008fe20000000f00 */
[----:B--2---:R-:W-:Y:S01]  /*13200*/  IMAD.MOV.U32 R7, RZ, RZ, R5 ;  /* 0x000000ffff077224 */ /* 0x004fe200078e0005 */
[----:B------:R-:W-:Y:S01]  /*13210*/  MOV R2, 0x13250 ;  /* 0x0001325000027802 */ /* 0x000fe20000000f00 */
[----:B------:R-:W-:Y:S02]  /*13220*/  IMAD.MOV.U32 R3, RZ, RZ, 0x181f ;  /* 0x0000181fff037424 */ /* 0x000fe400078e00ff */
        /* <DEDUP_REMOVED lines=11> */
.L_x_572:
[----:B------:R4:W-:Y:S01]  /*132e0*/  STL [R1+0x64], RZ ;  /* 0x000064ff01007387 */ /* 0x0009e20000100800 */
[----:B-12---:R-:W-:Y:S01]  /*132f0*/  IMAD.MOV.U32 R7, RZ, RZ, R81 ;  /* 0x000000ffff077224 */ /* 0x006fe200078e0051 */
[----:B------:R-:W-:-:S02]  /*13300*/  MOV R3, 0x1f ;  /* 0x0000001f00037802 */ /* 0x000fc40000000f00 */
[----:B------:R-:W-:Y:S02]  /*13310*/  MOV R2, 0x13330 ;  /* 0x0001333000027802 */ /* 0x000fe40000000f00 */
[----:B---345:R-:W-:Y:S05]  /*13320*/  CALL.REL.NOINC `($__internal_3_$__cuda_sm70_shflsync_idx_p) ;  /* 0x000000a000007944 */ /* 0x038fea0003c00000 */
[----:B-----5:R-:W-:Y:S01]  /*13330*/  MOV R0, R7 ;  /* 0x0000000700007202 */ /* 0x020fe20000000f00 */
[----:B-1----:R-:W-:Y:S05]  /*13340*/  BRA `(.L_x_597) ;  /* 0xffffdea000007947 */ /* 0x002fea000383ffff */
        .weak           $__internal_2_$__cuda_sm70_shflsync_bfly_p
        .type           $__internal_2_$__cuda_sm70_shflsync_bfly_p,@function
        .size           $__internal_2_$__cuda_sm70_shflsync_bfly_p,($__internal_3_$__cuda_sm70_shflsync_idx_p - $__internal_2_$__cuda_sm70_shflsync_bfly_p)
$__internal_2_$__cuda_sm70_shflsync_bfly_p:
[----:B------:R1:W-:Y:S01]  /*13350*/  STL [R1+0x100], R5 ;  /* 0x0001000501007387 */ /* 0x0003e20000100800 */
[----:B------:R-:W-:Y:S02]  /*13360*/  MOV R3, 0x1f ;  /* 0x0000001f00037802 */ /* 0x000fe40000000f00 */
[----:B-1----:R-:W-:-:S04]  /*13370*/  MOV R5, 0xffffffff ;  /* 0xffffffff00057802 */ /* 0x002fc80000000f00 */
[----:B------:R-:W-:Y:S04]  /*13380*/  WARPSYNC R5 ;  /* 0x0000000500007348 */ /* 0x000fe80003800000 */
[----:B------:R1:W2:Y:S04]  /*13390*/  SHFL.BFLY PT, R0, R4, R0, R3 ;  /* 0x0c00000004007389 */ /* 0x0002a800000e0003 */
[----:B-1----:R1:W5:Y:S01]  /*133a0*/  LDL.LU R5, [R1+0x100] ;  /* 0x0001000001057983 */ /* 0x0023620000300800 */
[----:B------:R-:W-:-:S04]  /*133b0*/  MOV R3, 0x0 ;  /* 0x0000000000037802 */ /* 0x000fc80000000f00 */
[----:B--2---:R-:W-:Y:S05]  /*133c0*/  RET.REL.NODEC R2 `(_ZN7cutlass13device_kernelIN5flash19enable_sm80_to_sm89INS1_16FlashAttnFwdSm80INS1_25CollectiveMainloopFwdSm80ILi8ELi1ELb1EN4cute5tupleIJNS5_1CILi128EEENS7_ILi64EEENS7_ILi256EEEEEELi256ENS_6half_tEfNS_4arch4Sm80ELb1ELb0ELb1ELb0ELb1ELb0ELb1ELb0EEENS1_21CollectiveEpilogueFwdINS6_IJS8_SA_S9_EEENS6_IJNS7_ILi1EEESI_SI_EEESC_SE_Li256ELb0ELb1ELb0ELb0EEENS1_30DynamicPersistentTileSchedulerILi256ELi256ELb0ELb1ELb0EEEEEEEEEvNT_6ParamsE) ;  /* 0xfffecc3002007950 */ /* 0x004fea0003c3ffff */
        .weak           $__internal_3_$__cuda_sm70_shflsync_idx_p
        .type           $__internal_3_$__cuda_sm70_shflsync_idx_p,@function
        .size           $__internal_3_$__cuda_sm70_shflsync_idx_p,(.L_x_1774 - $__internal_3_$__cuda_sm70_shflsync_idx_p)
$__internal_3_$__cuda_sm70_shflsync_idx_p:
[----:B------:R1:W-:Y:S04]  /*133d0*/  STL [R1+0x108], R4 ;  /* 0x0001080401007387 */ /* 0x0003e80000100800 */
[----:B------:R2:W-:Y:S01]  /*133e0*/  STL [R1+0x100], R0 ;  /* 0x0001000001007387 */ /* 0x0005e20000100800 */
[----:B-1----:R-:W-:-:S03]  /*133f0*/  MOV R4, 0xffffffff ;  /* 0xffffffff00047802 */ /* 0x002fc60000000f00 */
[----:B--2---:R-:W2:Y:S01]  /*13400*/  LDL.LU R0, [R1+0x64] ;  /* 0x0000640001007983 */ /* 0x004ea20000300800 */
[----:B------:R-:W-:Y:S04]  /*13410*/  WARPSYNC R4 ;  /* 0x0000000400007348 */ /* 0x000fe80003800000 */
[----:B--2---:R1:W2:Y:S04]  /*13420*/  SHFL.IDX PT, R7, R7, R0, R3 ;  /* 0x0000000007077389 */ /* 0x0042a800000e0003 */
[----:B-1----:R1:W5:Y:S04]  /*13430*/  LDL.LU R4, [R1+0x108] ;  /* 0x0001080001047983 */ /* 0x0023680000300800 */
[----:B------:R1:W5:Y:S01]  /*13440*/  LDL.LU R0, [R1+0x100] ;  /* 0x0001000001007983 */ /* 0x0003620000300800 */
[----:B------:R-:W-:-:S04]  /*13450*/  MOV R3, 0x0 ;  /* 0x0000000000037802 */ /* 0x000fc80000000f00 */
[----:B--2---:R-:W-:Y:S05]  /*13460*/  RET.REL.NODEC R2 `(_ZN7cutlass13device_kernelIN5flash19enable_sm80_to_sm89INS1_16FlashAttnFwdSm80INS1_25CollectiveMainloopFwdSm80ILi8ELi1ELb1EN4cute5tupleIJNS5_1CILi128EEENS7_ILi64EEENS7_ILi256EEEEEELi256ENS_6half_tEfNS_4arch4Sm80ELb1ELb0ELb1ELb0ELb1ELb0ELb1ELb0EEENS1_21CollectiveEpilogueFwdINS6_IJS8_SA_S9_EEENS6_IJNS7_ILi1EEESI_SI_EEESC_SE_Li256ELb0ELb1ELb0ELb0EEENS1_30DynamicPersistentTileSchedulerILi256ELi256ELb0ELb1ELb0EEEEEEEEEvNT_6ParamsE) ;  /* 0xfffecb9002007950 */ /* 0x004fea0003c3ffff */
.L_x_598:
        /* <DEDUP_REMOVED lines=9> */
.L_x_1774:


//--------------------- .text._ZN7cutlass13device_kernelIN5flash19enable_sm80_to_sm89INS1_16FlashAttnFwdSm80INS1_25CollectiveMainloopFwdSm80ILi8ELi1ELb1EN4cute5tupleIJNS5_1CILi128EEENS7_ILi64EEENS7_ILi256EEEEEELi256ENS_6half_tEfNS_4arch4Sm80ELb1ELb0ELb1ELb1ELb1ELb0ELb1ELb0EEENS1_21CollectiveEpilogueFwdINS6_IJS8_SA_S9_EEENS6_IJNS7_ILi1EEESI_SI_EEESC_SE_Li256ELb1ELb1ELb0ELb0EEENS1_19SingleTileSchedulerILb1ELb0ELb1ELi128EEEEEEEEEvNT_6ParamsE --------------------------
	.section	.text._ZN7cutlass13device_kernelIN5flash19enable_sm80_to_sm89INS1_16FlashAttnFwdSm80INS1_25CollectiveMainloopFwdSm80ILi8ELi1ELb1EN4cute5tupleIJNS5_1CILi128EEENS7_ILi64EEENS7_ILi256EEEEEELi256ENS_6half_tEfNS_4arch4Sm80ELb1ELb0ELb1ELb1ELb1ELb0ELb1ELb0EEENS1_21CollectiveEpilogueFwdINS6_IJS8_SA_S9_EEENS6_IJNS7_ILi1EEESI_SI_EEESC_SE_Li256ELb1ELb1ELb0ELb0EEENS1_19SingleTileSchedulerILb1ELb0ELb1ELi128EEEEEEEEEvNT_6ParamsE,"ax",@progbits
	.sectioninfo	@"SHI_REGISTERS=255"
	.align	128
.text._ZN7cutlass13device_kernelIN5flash19enable_sm80_to_sm89INS1_16FlashAttnFwdSm80INS1_25CollectiveMainloopFwdSm80ILi8ELi1ELb1EN4cute5tupleIJNS5_1CILi128EEENS7_ILi64EEENS7_ILi256EEEEEELi256ENS_6half_tEfNS_4arch4Sm80ELb1ELb0ELb1ELb1ELb1ELb0ELb1ELb0EEENS1_21CollectiveEpilogueFwdINS6_IJS8_SA_S9_EEENS6_IJNS7_ILi1EEESI_SI_EEESC_SE_Li256ELb1ELb1ELb0ELb0EEENS1_19SingleTileSchedulerILb1ELb0ELb1ELi128EEEEEEEEEvNT_6ParamsE:
        .type           _ZN7cutlass13device_kernelIN5flash19enable_sm80_to_sm89INS1_16FlashAttnFwdSm80INS1_25CollectiveMainloopFwdSm80ILi8ELi1ELb1EN4cute5tupleIJNS5_1CILi128EEENS7_ILi64EEENS7_ILi256EEEEEELi256ENS_6half_tEfNS_4arch4Sm80ELb1ELb0ELb1ELb1ELb1ELb0ELb1ELb0EEENS1_21CollectiveEpilogueFwdINS6_IJS8_SA_S9_EEENS6_IJNS7_ILi1EEESI_SI_EEESC_SE_Li256ELb1ELb1ELb0ELb0EEENS1_19SingleTileSchedulerILb1ELb0ELb1ELi128EEEEEEEEEvNT_6ParamsE,@function
        .size           _ZN7cutlass13device_kernelIN5flash19enable_sm80_to_sm89INS1_16FlashAttnFwdSm80INS1_25CollectiveMainloopFwdSm80ILi8ELi1ELb1EN4cute5tupleIJNS5_1CILi128EEENS7_ILi64EEENS7_ILi256EEEEEELi256ENS_6half_tEfNS_4arch4Sm80ELb1ELb0ELb1ELb1ELb1ELb0ELb1ELb0EEENS1_21CollectiveEpilogueFwdINS6_IJS8_SA_S9_EEENS6_IJNS7_ILi1EEESI_SI_EEESC_SE_Li256ELb1ELb1ELb0ELb0EEENS1_19SingleTileSchedulerILb1ELb0ELb1ELi128EEEEEEEEEvNT_6ParamsE,(.L_x_1777 - _ZN7cutlass13device_kernelIN5flash19enable_sm80_to_sm89INS1_16FlashAttnFwdSm80INS1_25CollectiveMainloopFwdSm80ILi8ELi1ELb1EN4cute5tupleIJNS5_1CILi128EEENS7_ILi64EEENS7_ILi256EEEEEELi256ENS_6half_tEfNS_4arch4Sm80ELb1ELb0ELb1ELb1ELb1ELb0ELb1ELb0EEENS1_21CollectiveEpilogueFwdINS6_IJS8_SA_S9_EEENS6_IJNS7_ILi1EEESI_SI_EEESC_SE_Li256ELb1ELb1ELb0ELb0EEENS1_19SingleTileSchedulerILb1ELb0ELb1ELi128EEEEEEEEEvNT_6ParamsE)
        .other          _ZN7cutlass13device_kernelIN5flash19enable_sm80_to_sm89INS1_16FlashAttnFwdSm80INS1_25CollectiveMainloopFwdSm80ILi8ELi1ELb1EN4cute5tupleIJNS5_1CILi128EEENS7_ILi64EEENS7_ILi256EEEEEELi256ENS_6half_tEfNS_4arch4Sm80ELb1ELb0ELb1ELb1ELb1ELb0ELb1ELb0EEENS1_21CollectiveEpilogueFwdINS6_IJS8_SA_S9_EEENS6_IJNS7_ILi1EEESI_SI_EEESC_SE_Li256ELb1ELb1ELb0ELb0EEENS1_19SingleTileSchedulerILb1ELb0ELb1ELi128EEEEEEEEEvNT_6ParamsE,@"STO_CUDA_ENTRY STV_DEFAULT"
_ZN7cutlass13device_kernelIN5flash19enable_sm80_to_sm89INS1_16FlashAttnFwdSm80INS1_25CollectiveMainloopFwdSm80ILi8ELi1ELb1EN4cute5tupleIJNS5_1CILi128EEENS7_ILi64EEENS7_ILi256EEEEEELi256ENS_6half_tEfNS_4arch4Sm80ELb1ELb0ELb1ELb1ELb1ELb0ELb1ELb0EEENS1_21CollectiveEpilogueFwdINS6_IJS8_SA_S9_EEENS6_IJNS7_ILi1EEESI_SI_EEESC_SE_Li256ELb1ELb1ELb0ELb0EEENS1_19SingleTileSchedulerILb1ELb0ELb1ELi128EEEEEEEEEvNT_6ParamsE:
        /* <DEDUP_REMOVED lines=21> */
.L_x_600:
        /* <DEDUP_REMOVED lines=13> */
.L_x_602:
[----:B------:R-:W-:Y:S02]  /*0220*/  ULDC UR5, c[0x0][0x54c] ;  /* 0x0001530000057ab9 */ /* 0x000fe40000000800 */
.L_x_601:
[----:B------:R-:W-:Y:S02]  /*0230*/  ULDC UR4, c[0x0][0x548] ;  /* 0x0001520000047ab9 */ /* 0x000fe40000000800 */
[----:B------:R-:W-:-:S02]  /*0240*/  USHF.L.U32 UR11, UR10, 0x7, URZ ;  /* 0x000000070a0b7899 */ /* 0x000fc4000800063f */
[----:B------:R-:W-:-:S04]  /*0250*/  UIMAD UR4, UR5, UR4, URZ ;  /* 0x00000004050472a4 */ /* 0x000fc8000f8e023f */
[----:B------:R-:W-:-:S04]  /*0260*/  UISETP.GE.AND UP0, UPT, UR11, UR4, UPT ;  /* 0x000000040b00728c */ /* 0x000fc8000bf06270 */
[----:B------:R-:W-:Y:S01]  /*0270*/  USEL UR14, UR14, 0xffffffff, !UP0 ;  /* 0xffffffff0e0e7887 */ /* 0x000fe2000c000000 */
[----:B------:R-:W-:Y:S05]  /*0280*/  BRA `(.L_x_603) ;  /* 0x000001b000007947 */ /* 0x000fea0003800000 */
.L_x_599:
        /* <DEDUP_REMOVED lines=8> */
.L_x_604:
        /* <DEDUP_REMOVED lines=13> */
.L_x_606:
[----:B------:R-:W-:Y:S02]  /*03e0*/  ULDC UR5, c[0x0][0x54c] ;  /* 0x0001530000057ab9 */ /* 0x000fe40000000800 */
.L_x_605:
[----:B------:R-:W-:Y:S02]  /*03f0*/  ULDC UR4, c[0x0][0x548] ;  /* 0x0001520000047ab9 */ /* 0x000fe40000000800 */
[----:B------:R-:W-:-:S02]  /*0400*/  USHF.L.U32 UR11, UR10, 0x7, URZ ;  /* 0x000000070a0b7899 */ /* 0x000fc4000800063f */
[----:B------:R-:W-:-:S04]  /*0410*/  UIMAD UR4, UR5, UR4, URZ ;  /* 0x00000004050472a4 */ /* 0x000fc8000f8e023f */
[----:B------:R-:W-:-:S04]  /*0420*/  UISETP.GE.AND UP0, UPT, UR11, UR4, UPT ;  /* 0x000000040b00728c */ /* 0x000fc8000bf06270 */
[----:B------:R-:W-:-:S06]  /*0430*/  USEL UR14, UR14, 0xffffffff, !UP0 ;  /* 0xffffffff0e0e7887 */ /* 0x000fcc000c000000 */
.L_x_603:
        /* <DEDUP_REMOVED lines=40> */
[----:B-1234-:R-:W-:Y:S05]  /*06c0*/  @P0 BRA `(.L_x_607) ;  /* 0x0000006000000947 */ /* 0x01efea0003800000 */
[----:B------:R-:W-:Y:S05]  /*06d0*/  @!P1 BRA `(.L_x_607) ;  /* 0x0000005000009947 */ /* 0x000fea0003800000 */
[----:B------:R-:W2:Y:S04]  /*06e0*/  LDG.E R2, [R6.64] ;  /* 0x0000001006027981 */ /* 0x000ea8000c1e1900 */
[----:B------:R-:W3:Y:S01]  /*06f0*/  LDG.E R0, [R6.64+0x4] ;  /* 0x0000041006007981 */ /* 0x000ee2000c1e1900 */
[----:B--2---:R-:W1:Y:S08]  /*0700*/  R2UR UR13, R2 ;  /* 0x00000000020d73c2 */ /* 0x004e7000000e0000 */
[----:B---3--:R-:W1:Y:S02]  /*0710*/  R2UR UR4, R0 ;  /* 0x00000000000473c2 */ /* 0x008e6400000e0000 */
[----:B-1----:R-:W-:-:S06]  /*0720*/  UIADD3 UR13, -UR13, UR4, URZ ;  /* 0x000000040d0d7290 */ /* 0x002fcc000fffe13f */
.L_x_607:
        /* <DEDUP_REMOVED lines=10> */
.L_x_608:
        /* <DEDUP_REMOVED lines=12> */
.L_x_609:
[----:B------:R-:W-:Y:S01]  /*0890*/  ULDC UR4, c[0x0][0x2c4] ;  /* 0x0000b10000047ab9 */ /* 0x000fe20000000800 */
[----:B------:R-:W-:Y:S01]  /*08a0*/  PLOP3.LUT P2, PT, PT, PT, PT, 0x80, 0x0 ;  /* 0x000000000000781c */ /* 0x000fe20003f4f070 */
[----:B------:R-:W-:Y:S01]  /*08b0*/  UISETP.NE.AND UP1, UPT, UR4, 0x1, UPT ;  /* 0x000000010400788c */ /* 0x000fe2000bf25270 */
[----:B------:R-:W-:Y:S01]  /*08c0*/  CS2R R10, SRZ ;  /* 0x00000000000a7805 */ /* 0x000fe2000001ff00 */
[----:B------:R-:W-:Y:S01]  /*08d0*/  UIADD3 UR7, -UR12, UR7, URZ ;  /* 0x000000070c077290 */ /* 0x000fe2000fffe13f */
[----:B------:R-:W-:Y:S01]  /*08e0*/  IMAD.MOV.U32 R130, RZ, RZ, RZ ;  /* 0x000000ffff827224 */ /* 0x000fe200078e00ff */
[----:B------:R-:W-:Y:S01]  /*08f0*/  ULDC.64 UR4, c[0x0][0x2c8] ;  /* 0x0000b20000047ab9 */ /* 0x000fe20000000a00 */
[----:B------:R-:W-:Y:S01]  /*0900*/  CS2R R128, SRZ ;  /* 0x0000000000807805 */ /* 0x000fe2000001ff00 */
[----:B------:R-:W-:Y:S01]  /*0910*/  UIADD3 UR6, UR7, 0x40, -UR13 ;  /* 0x0000004007067890 */ /* 0x000fe2000fffe80d */
[----:B------:R-:W-:Y:S01]  /*0920*/  CS2R R14, SRZ ;  /* 0x00000000000e7805 */ /* 0x000fe2000001ff00 */
[----:B------:R-:W-:Y:S01]  /*0930*/  IMAD.MOV.U32 R126, RZ, RZ, RZ ;  /* 0x000000ffff7e7224 */ /* 0x000fe200078e00ff */
[----:B------:R-:W-:Y:S01]  /*0940*/  CS2R R124, SRZ ;  /* 0x00000000007c7805 */ /* 0x000fe2000001ff00 */
[----:B------:R-:W-:Y:S01]  /*0950*/  MOV R122, RZ ;  /* 0x000000ff007a7202 */ /* 0x000fe20000000f00 */
[----:B------:R-:W-:Y:S01]  /*0960*/  @UP1 UIADD3 UR18, UR11, 0x7f, URZ ;  /* 0x0000007f0b121890 */ /* 0x000fe2000fffe03f */
[----:B------:R-:W-:Y:S01]  /*0970*/  CS2R R120, SRZ ;  /* 0x0000000000787805 */ /* 0x000fe2000001ff00 */
[----:B------:R-:W-:Y:S01]  /*0980*/  CS2R R12, SRZ ;  /* 0x00000000000c7805 */ /* 0x000fe2000001ff00 */
[----:B------:R-:W-:Y:S01]  /*0990*/  IMAD.MOV.U32 R118, RZ, RZ, RZ ;  /* 0x000000ffff767224 */ /* 0x000fe200078e00ff */
[----:B------:R-:W-:Y:S01]  /*09a0*/  UIMAD.WIDE.U32 UR18, UR18, UR4, URZ ;  /* 0x00000004121272a5 */ /* 0x000fe2000f8e003f */
[----:B------:R-:W-:Y:S01]  /*09b0*/  CS2R R116, SRZ ;  /* 0x0000000000747805 */ /* 0x000fe2000001ff00 */
[----:B------:R-:W-:Y:S01]  /*09c0*/  UIADD3 UR4, UR11, 0x7f, URZ ;  /* 0x0000007f0b047890 */ /* 0x000fe2000fffe03f */
[----:B------:R-:W-:Y:S01]  /*09d0*/  CS2R R16, SRZ ;  /* 0x0000000000107805 */ /* 0x000fe2000001ff00 */
[----:B------:R-:W-:Y:S01]  /*09e0*/  @UP1 USHF.R.U32.HI UR4, URZ, UR5, UR19 ;  /* 0x000000053f041299 */ /* 0x000fe20008011613 */
[----:B------:R-:W-:Y:S01]  /*09f0*/  MOV R114, RZ ;  /* 0x000000ff00727202 */ /* 0x000fe20000000f00 */
[----:B------:R-:W-:Y:S01]  /*0a00*/  UIADD3 UR5, UR7, 0x3f, URZ ;  /* 0x0000003f07057890 */ /* 0x000fe2000fffe03f */
[----:B------:R-:W-:Y:S01]  /*0a10*/  CS2R R112, SRZ ;  /* 0x0000000000707805 */ /* 0x000fe2000001ff00 */
[----:B------:R-:W-:Y:S01]  /*0a20*/  UIADD3 UR6, UR6, UR4, URZ ;  /* 0x0000000406067290 */ /* 0x000fe2000fffe03f */
[----:B------:R-:W-:Y:S01]  /*0a30*/  CS2R R18, SRZ ;  /* 0x0000000000127805 */ /* 0x000fe2000001ff00 */
[----:B------:R-:W-:Y:S01]  /*0a40*/  USHF.R.S32.HI UR18, URZ, 0x1f, UR5 ;  /* 0x0000001f3f127899 */ /* 0x000fe20008011405 */
[----:B------:R-:W-:Y:S01]  /*0a50*/  IMAD.MOV.U32 R110, RZ, RZ, RZ ;  /* 0x000000ffff6e7224 */ /* 0x000fe200078e00ff */
[----:B------:R-:W-:Y:S01]  /*0a60*/  USHF.R.S32.HI UR4, URZ, 0x1f, UR6 ;  /* 0x0000001f3f047899 */ /* 0x000fe20008011406 */
[----:B------:R-:W-:Y:S01]  /*0a70*/  CS2R R108, SRZ ;  /* 0x00000000006c7805 */ /* 0x000fe2000001ff00 */
[----:B------:R-:W-:Y:S01]  /*0a80*/  ULEA.HI UR18, UR18, UR5, URZ, 0x6 ;  /* 0x0000000512127291 */ /* 0x000fe2000f8f303f */
[----:B------:R-:W-:Y:S01]  /*0a90*/  CS2R R106, SRZ ;  /* 0x00000000006a7805 */ /* 0x000fe2000001ff00 */
[----:B------:R-:W-:Y:S01]  /*0aa0*/  ULEA.HI UR4, UR4, UR6, URZ, 0x6 ;  /* 0x0000000604047291 */ /* 0x000fe2000f8f303f */
[----:B------:R-:W-:Y:S01]  /*0ab0*/  CS2R R20, SRZ ;  /* 0x0000000000147805 */ /* 0x000fe2000001ff00 */
[----:B------:R-:W-:Y:S01]  /*0ac0*/  USHF.R.S32.HI UR18, URZ, 0x6, UR18 ;  /* 0x000000063f127899 */ /* 0x000fe20008011412 */
[----:B------:R-:W-:Y:S01]  /*0ad0*/  MOV R104, RZ ;  /* 0x000000ff00687202 */ /* 0x000fe20000000f00 */
[----:B------:R-:W-:Y:S01]  /*0ae0*/  USHF.R.S32.HI UR4, URZ, 0x6, UR4 ;  /* 0x000000063f047899 */ /* 0x000fe20008011404 */
[----:B------:R-:W-:Y:S01]  /*0af0*/  CS2R R102, SRZ ;  /* 0x0000000000667805 */ /* 0x000fe2000001ff00 */
[----:B------:R-:W-:Y:S01]  /*0b00*/  IMAD.MOV.U32 R23, RZ, RZ, RZ ;  /* 0x000000ffff177224 */ /* 0x000fe200078e00ff */
[----:B------:R-:W-:Y:S01]  /*0b10*/  MOV R100, RZ ;  /* 0x000000ff00647202 */ /* 0x000fe20000000f00 */
[----:B------:R-:W-:Y:S01]  /*0b20*/  UISETP.LT.AND UP0, UPT, UR18, UR4, UPT ;  /* 0x000000041200728c */ /* 0x000fe2000bf01270 */
[----:B------:R-:W-:Y:S01]  /*0b30*/  CS2R R98, SRZ ;  /* 0x0000000000627805 */ /* 0x000fe2000001ff00 */
[----:B------:R-:W-:Y:S01]  /*0b40*/  CS2R R24, SRZ ;  /* 0x0000000000187805 */ /* 0x000fe2000001ff00 */
[----:B------:R-:W-:Y:S01]  /*0b50*/  IMAD.MOV.U32 R96, RZ, RZ, RZ ;  /* 0x000000ffff607224 */ /* 0x000fe200078e00ff */
[----:B------:R-:W-:Y:S01]  /*0b60*/  USEL UR6, UR18, UR4, UP0 ;  /* 0x0000000412067287 */ /* 0x000fe20008000000 */
[----:B------:R-:W-:Y:S01]  /*0b70*/  CS2R R94, SRZ ;  /* 0x00000000005e7805 */ /* 0x000fe2000001ff00 */
[----:B------:R-:W-:Y:S01]  /*0b80*/  MOV R92, RZ ;  /* 0x000000ff005c7202 */ /* 0x000fe20000000f00 */
[----:B------:R-:W-:Y:S01]  /*0b90*/  CS2R R90, SRZ ;  /* 0x00000000005a7805 */ /* 0x000fe2000001ff00 */
[----:B------:R-:W-:Y:S01]  /*0ba0*/  UISETP.GE.AND UP0, UPT, UR6, 0x1, UPT ;  /* 0x000000010600788c */ /* 0x000fe2000bf06270 */
[----:B------:R-:W-:Y:S01]  /*0bb0*/  CS2R R26, SRZ ;  /* 0x00000000001a7805 */ /* 0x000fe2000001ff00 */
[----:B------:R-:W-:Y:S01]  /*0bc0*/  IMAD.MOV.U32 R88, RZ, RZ, RZ ;  /* 0x000000ffff587224 */ /* 0x000fe200078e00ff */
[----:B------:R-:W-:Y:S01]  /*0bd0*/  CS2R R86, SRZ ;  /* 0x0000000000567805 */ /* 0x000fe2000001ff00 */
[----:B------:R-:W-:Y:S01]  /*0be0*/  MOV R84, RZ ;  /* 0x000000ff00547202 */ /* 0x000fe20000000f00 */
[----:B------:R-:W-:Y:S01]  /*0bf0*/  CS2R R82, SRZ ;  /* 0x0000000000527805 */ /* 0x000fe2000001ff00 */
[----:B------:R-:W-:Y:S01]  /*0c00*/  PLOP3.LUT P0, PT, PT, PT, UP0, 0x80, 0x0 ;  /* 0x000000000000781c */ /* 0x000fe20003f0f008 */
[----:B------:R-:W-:Y:S01]  /*0c10*/  CS2R R28, SRZ ;  /* 0x00000000001c7805 */ /* 0x000fe2000001ff00 */
[----:B------:R-:W-:Y:S01]  /*0c20*/  IMAD.MOV.U32 R80, RZ, RZ, RZ ;  /* 0x000000ffff507224 */ /* 0x000fe200078e00ff */
[----:B------:R-:W-:Y:S01]  /*0c30*/  CS2R R78, SRZ ;  /* 0x00000000004e7805 */ /* 0x000fe2000001ff00 */
[----:B------:R-:W-:Y:S01]  /*0c40*/  MOV R76, RZ ;  /* 0x000000ff004c7202 */ /* 0x000fe20000000f00 */
[----:B------:R-:W-:Y:S01]  /*0c50*/  CS2R R74, SRZ ;  /* 0x00000000004a7805 */ /* 0x000fe2000001ff00 */
        /* <DEDUP_REMOVED lines=47> */
[----:B------:R-:W-:-:S03]  /*0f50*/  ULDC.64 UR4, c[0x0][0x2b0] ;  /* 0x0000ac0000047ab9 */ /* 0x000fc60000000a00 */
[----:B------:R-:W-:Y:S01]  /*0f60*/  LEA.HI R22, R102, R105, RZ, 0x3 ;  /* 0x0000006966167211 */ /* 0x000fe200078f18ff */
[----:B------:R1:W2:Y:S01]  /*0f70*/  @P0 LDG.E R0, [R2.64] ;  /* 0x0000001002000981 */ /* 0x0002a2000c1e1900 */
[----:B------:R-:W-:Y:S02]  /*0f80*/  IMAD.MOV.U32 R17, RZ, RZ, RZ ;  /* 0x000000ffff117224 */ /* 0x000fe400078e00ff */
[----:B------:R-:W-:Y:S01]  /*0f90*/  SHF.R.S32.HI R20, RZ, 0x3, R22 ;  /* 0x00000003ff147819 */ /* 0x000fe20000011416 */
[----:B-1----:R-:W-:Y:S01]  /*0fa0*/  IMAD.MOV.U32 R2, RZ, RZ, c[0x0][0x2b8] ;  /* 0x0000ae00ff027624 */ /* 0x002fe200078e00ff */
[----:B------:R-:W-:Y:S04]  /*0fb0*/  BAR.SYNC.DEFER_BLOCKING 0x0 ;  /* 0x0000000000007b1d */ /* 0x000fe80000010000 */
[----:B------:R-:W-:-:S02]  /*0fc0*/  ISETP.NE.AND P2, PT, R2, 0x1, PT ;  /* 0x000000010200780c */ /* 0x000fc40003f45270 */
[----:B--2---:R1:W2:Y:S02]  /*0fd0*/  @P0 R2UR UR21, R0 ;  /* 0x00000000001503c2 */ /* 0x0042a400000e0000 */
[----:B--2---:R-:W-:Y:S02]  /*0fe0*/  @!UP0 UMOV UR21, UR14 ;  /* 0x0000000e00158c82 */ /* 0x004fe40008000000 */
[----:B------:R-:W-:Y:S02]  /*0ff0*/  USHF.R.S32.HI UR15, URZ, 0x1f, UR21 ;  /* 0x0000001f3f0f7899 */ /* 0x000fe40008011415 */
[----:B------:R-:W-:Y:S02]  /*1000*/  UIMAD.WIDE.U32 UR18, UR21, UR4, URZ ;  /* 0x00000004151272a5 */ /* 0x000fe4000f8e003f */
[----:B------:R-:W-:-:S04]  /*1010*/  UIMAD UR15, UR15, UR4, URZ ;  /* 0x000000040f0f72a4 */ /* 0x000fc8000f8e023f */
[----:B------:R-:W-:Y:S01]  /*1020*/  UIMAD UR15, UR21, UR5, UR15 ;  /* 0x00000005150f72a4 */ /* 0x000fe2000f8e020f */
[----:B-1----:R-:W-:-:S03]  /*1030*/  LOP3.LUT R0, R22, 0xfffffff8, RZ, 0xc0, !PT ;  /* 0xfffffff816007812 */ /* 0x002fc600078ec0ff */
[----:B------:R-:W-:Y:S02]  /*1040*/  UIADD3 UR15, UR19, UR15, URZ ;  /* 0x0000000f130f7290 */ /* 0x000fe4000fffe03f */
[----:B------:R-:W-:Y:S01]  /*1050*/  USHF.R.S32.HI UR21, URZ, 0x1f, UR20 ;  /* 0x0000001f3f157899 */ /* 0x000fe20008011414 */
[----:B------:R-:W-:Y:S01]  /*1060*/  IMAD.IADD R19, R105, 0x1, -R0 ;  /* 0x0000000169137824 */ /* 0x000fe200078e0a00 */
[----:B------:R-:W-:Y:S01]  /*1070*/  ULDC.64 UR4, c[0x0][0x178] ;  /* 0x00005e0000047ab9 */ /* 0x000fe20000000a00 */
[----:B------:R-:W-:Y:S02]  /*1080*/  IMAD.U32 R0, RZ, RZ, UR6 ;  /* 0x00000006ff007e24 */ /* 0x000fe4000f8e00ff */
[----:B------:R-:W-:-:S04]  /*1090*/  IMAD R114, R19, 0x20, R20 ;  /* 0x0000002013727824 */ /* 0x000fc800078e0214 */
[----:B------:R-:W-:Y:S01]  /*10a0*/  IMAD R0, R0, 0x40, R114 ;  /* 0x0000004000007824 */ /* 0x000fe200078e0272 */
[----:B------:R-:W-:Y:S01]  /*10b0*/  UIMAD UR21, UR21, UR4, URZ ;  /* 0x00000004151572a4 */ /* 0x000fe2000f8e023f */
[----:B------:R-:W-:Y:S01]  /*10c0*/  IMAD.SHL.U32 R112, R19, 0x8, RZ ;  /* 0x0000000813707824 */ /* 0x000fe200078e00ff */
[----:B------:R-:W-:Y:S01]  /*10d0*/  UIMAD.WIDE.U32 UR22, UR20, UR4, URZ ;  /* 0x00000004141672a5 */ /* 0x000fe2000f8e003f */
[----:B------:R-:W-:Y:S01]  /*10e0*/  IADD3 R15, R20, UR11, RZ ;  /* 0x0000000b140f7c10 */ /* 0x000fe2000fffe0ff */
[----:B------:R-:W-:Y:S01]  /*10f0*/  STL [R1+0xa0], R114 ;  /* 0x0000a07201007387 */ /* 0x000fe20000100800 */
[----:B------:R-:W-:-:S04]  /*1100*/  IADD3 R0, R0, -0x40, RZ ;  /* 0xffffffc000007810 */ /* 0x000fc80007ffe0ff */
[C---:B------:R-:W-:Y:S02]  /*1110*/  ISETP.GE.AND P3, PT, R0.reuse, UR7, PT ;  /* 0x0000000700007c0c */ /* 0x040fe4000bf66270 */
        /* <DEDUP_REMOVED lines=13> */
[----:B------:R-:W-:Y:S01]  /*11f0*/  UISETP.GE.AND UP0, UPT, UR6, 0x2, UPT ;  /* 0x000000020600788c */ /* 0x000fe2000bf06270 */
[C---:B------:R-:W-:Y:S01]  /*1200*/  IADD3 R21, R112.reuse, 0x40, RZ ;  /* 0x0000004070157810 */ /* 0x040fe20007ffe0ff */
[----:B------:R-:W-:Y:S01]  /*1210*/  ULDC.64 UR4, c[0x0][0x1b8] ;  /* 0x00006e0000047ab9 */ /* 0x000fe20000000a00 */
[C---:B------:R-:W-:Y:S01]  /*1220*/  IADD3 R35, R112.reuse, 0x80, RZ ;  /* 0x0000008070237810 */ /* 0x040fe20007ffe0ff */
[----:B------:R-:W-:Y:S01]  /*1230*/  UIADD3 UR23, UR23, UR21, URZ ;  /* 0x0000001517177290 */ /* 0x000fe2000fffe03f */
[C---:B------:R-:W-:Y:S01]  /*1240*/  IADD3 R34, R112.reuse, 0xc0, RZ ;  /* 0x000000c070227810 */ /* 0x040fe20007ffe0ff */
[----:B------:R-:W-:Y:S01]  /*1250*/  USHF.R.S32.HI UR21, URZ, 0x1f, UR14 ;  /* 0x0000001f3f157899 */ /* 0x000fe2000801140e */
[----:B------:R-:W-:Y:S01]  /*1260*/  ISETP.GE.AND P6, PT, R112, c[0x0][0x198], PT ;  /* 0x0000660070007a0c */ /* 0x000fe20003fc6270 */
[----:B------:R-:W-:Y:S01]  /*1270*/  UIMAD UR20, UR8, UR4, URZ ;  /* 0x00000004081472a4 */ /* 0x000fe2000f8e023f */
[----:B------:R-:W-:Y:S01]  /*1280*/  ISETP.GE.AND P5, PT, R21, c[0x0][0x198], PT ;  /* 0x0000660015007a0c */ /* 0x000fe20003fa6270 */
[----:B------:R-:W-:Y:S01]  /*1290*/  USEL UR21, UR21, URZ, !UP2 ;  /* 0x0000003f15157287 */ /* 0x000fe2000d000000 */
[----:B------:R-:W-:Y:S01]  /*12a0*/  ISETP.GE.AND P4, PT, R35, c[0x0][0x198], PT ;  /* 0x0000660023007a0c */ /* 0x000fe20003f86270 */
[----:B------:R-:W-:Y:S01]  /*12b0*/  UIMAD UR20, UR9, UR5, UR20 ;  /* 0x00000005091472a4 */ /* 0x000fe2000f8e0214 */
[----:B------:R-:W-:Y:S01]  /*12c0*/  ISETP.GE.AND P3, PT, R34, c[0x0][0x198], PT ;  /* 0x0000660022007a0c */ /* 0x000fe20003f66270 */
[----:B------:R-:W-:Y:S01]  /*12d0*/  UIMAD.WIDE.U32 UR24, UR9, UR4, UR22 ;  /* 0x00000004091872a5 */ /* 0x000fe2000f8e0016 */
[----:B------:R-:W-:Y:S01]  /*12e0*/  LEA.HI R101, R102, R105, RZ, 0x5 ;  /* 0x0000006966657211 */ /* 0x000fe200078f28ff */
[----:B------:R-:W-:Y:S01]  /*12f0*/  USEL UR22, UR14, URZ, !UP2 ;  /* 0x0000003f0e167287 */ /* 0x000fe2000d000000 */
[----:B------:R-:W-:Y:S01]  /*1300*/  SHF.R.S32.HI R113, RZ, 0x1f, R112 ;  /* 0x0000001fff717819 */ /* 0x000fe20000011470 */
[----:B------:R-:W-:Y:S01]  /*1310*/  ULDC.64 UR4, c[0x0][0x1c0] ;  /* 0x0000700000047ab9 */ /* 0x000fe20000000a00 */
[----:B------:R-:W-:Y:S01]  /*1320*/  SHF.R.S32.HI R100, RZ, 0x5, R101 ;  /* 0x00000005ff647819 */ /* 0x000fe20000011465 */
[----:B------:R-:W-:Y:S01]  /*1330*/  UIMAD UR21, UR21, UR4, URZ ;  /* 0x00000004151572a4 */ /* 0x000fe2000f8e023f */
[----:B-1----:R-:W-:Y:S01]  /*1340*/  IADD3 R3, R114, UR11, RZ ;  /* 0x0000000b72037c10 */ /* 0x002fe2000fffe0ff */
[----:B------:R-:W-:-:S02]  /*1350*/  UIADD3 UR25, UR25, UR20, URZ ;  /* 0x0000001419197290 */ /* 0x000fc4000fffe03f */
[----:B------:R-:W-:Y:S02]  /*1360*/  UIMAD UR5, UR22, UR5, UR21 ;  /* 0x00000005160572a4 */ /* 0x000fe4000f8e0215 */
[----:B------:R-:W-:Y:S01]  /*1370*/  @P1 IMAD.HI.U32 R0, R3, c[0x0][0x2c8], RZ ;  /* 0x0000b20003001a27 */ /* 0x000fe200078e00ff */
[----:B------:R-:W-:Y:S02]  /*1380*/  UIMAD.WIDE.U32 UR22, UR22, UR4, UR24 ;  /* 0x00000004161672a5 */ /* 0x000fe4000f8e0018 */
[----:B------:R-:W-:Y:S01]  /*1390*/  ULDC UR21, c[0x0][0x2c4] ;  /* 0x0000b10000157ab9 */ /* 0x000fe20000000800 */
[----:B------:R-:W-:Y:S01]  /*13a0*/  IMAD.MOV.U32 R2, RZ, RZ, R3 ;  /* 0x000000ffff027224 */ /* 0x000fe200078e0003 */
[----:B------:R-:W-:Y:S01]  /*13b0*/  @P0 SHF.R.U32.HI R2, RZ, c[0x0][0x2cc], R0 ;  /* 0x0000b300ff020a19 */ /* 0x000fe20000011600 */
[----:B------:R-:W-:Y:S01]  /*13c0*/  UIADD3 UR5, UR23, UR5, URZ ;  /* 0x0000000517057290 */ /* 0x000fe2000fffe03f */
[----:B------:R-:W-:Y:S01]  /*13d0*/  IMAD.U32 R5, RZ, RZ, UR23 ;  /* 0x00000017ff057e24 */ /* 0x000fe2000f8e00ff */
[----:B------:R-:W-:Y:S01]  /*13e0*/  UIMAD UR21, UR13, UR21, URZ ;  /* 0x000000150d1572a4 */ /* 0x000fe2000f8e023f */
[--C-:B------:R-:W-:Y:S01]  /*13f0*/  SHF.R.S32.HI R0, RZ, 0x1f, R2.reuse ;  /* 0x0000001fff007819 */ /* 0x100fe20000011402 */
[----:B------:R-:W-:Y:S01]  /*1400*/  IMAD.MOV R6, RZ, RZ, -R2 ;  /* 0x000000ffff067224 */ /* 0x000fe200078e0a02 */
[----:B------:R-:W-:Y:S01]  /*1410*/  ULEA UR24, UR6, 0xffffffc0, 0x6 ;  /* 0xffffffc006187891 */ /* 0x000fe2000f8e303f */
[----:B------:R-:W-:-:S02]  /*1420*/  IMAD.U32 R4, RZ, RZ, UR22 ;  /* 0x00000016ff047e24 */ /* 0x000fc4000f8e00ff */
[----:B------:R-:W-:Y:S01]  /*1430*/  IMAD R0, R0, c[0x0][0x1b0], RZ ;  /* 0x00006c0000007a24 */ /* 0x000fe200078e02ff */
[----:B------:R-:W-:Y:S01]  /*1440*/  UIADD3 UR24, UR7, -UR24, URZ ;  /* 0x8000001807187290 */ /* 0x000fe2000fffe03f */
[----:B------:R-:W-:Y:S02]  /*1450*/  IMAD R6, R6, c[0x0][0x2c4], R3 ;  /* 0x0000b10006067a24 */ /* 0x000fe400078e0203 */
[----:B------:R-:W-:Y:S01]  /*1460*/  IMAD.U32 R5, RZ, RZ, UR5 ;  /* 0x00000005ff057e24 */ /* 0x000fe2000f8e00ff */
[----:B------:R-:W-:Y:S01]  /*1470*/  ULDC.64 UR4, c[0x0][0x1e8] ;  /* 0x00007a0000047ab9 */ /* 0x000fe20000000a00 */
[C---:B------:R-:W-:Y:S01]  /*1480*/  IMAD R7, R2.reuse, c[0x0][0x1b4], R0 ;  /* 0x00006d0002077a24 */ /* 0x040fe200078e0200 */
[----:B------:R-:W-:Y:S01]  /*1490*/  SHF.R.S32.HI R0, RZ, 0x1f, R6 ;  /* 0x0000001fff007819 */ /* 0x000fe20000011406 */
[----:B------:R-:W-:Y:S01]  /*14a0*/  IMAD.WIDE.U32 R2, R2, c[0x0][0x1b0], R4 ;  /* 0x00006c0002027a25 */ /* 0x000fe200078e0004 */
[----:B------:R-:W-:Y:S02]  /*14b0*/  UIMAD UR20, UR8, UR4, URZ ;  /* 0x00000004081472a4 */ /* 0x000fe4000f8e023f */
[----:B------:R-:W-:Y:S01]  /*14c0*/  UIMAD.WIDE.U32 UR22, UR9, UR4, URZ ;  /* 0x00000004091672a5 */ /* 0x000fe2000f8e003f */
[C---:B------:R-:W-:Y:S01]  /*14d0*/  IMAD.SHL.U32 R5, R20.reuse, 0x40, RZ ;  /* 0x0000004014057824 */ /* 0x040fe200078e00ff */
[----:B------:R-:W-:Y:S01]  /*14e0*/  UIMAD UR20, UR9, UR5, UR20 ;  /* 0x00000005091472a4 */ /* 0x000fe2000f8e0214 */
[----:B------:R-:W-:Y:S01]  /*14f0*/  IMAD.IADD R3, R3, 0x1, R7 ;  /* 0x0000000103037824 */ /* 0x000fe200078e0207 */
[----:B------:R-:W-:Y:S01]  /*1500*/  IADD3 R20, -R20, UR24, RZ ;  /* 0x0000001814147c10 */ /* 0x000fe2000fffe1ff */
[----:B------:R-:W-:Y:S01]  /*1510*/  IMAD R4, R0, c[0x0][0x1a8], RZ ;  /* 0x00006a0000047a24 */ /* 0x000fe200078e02ff */
[----:B------:R-:W-:Y:S01]  /*1520*/  LOP3.LUT R0, R5, 0x1c0, RZ, 0xc0, !PT ;  /* 0x000001c005007812 */ /* 0x000fe200078ec0ff */
[----:B------:R-:W-:Y:S01]  /*1530*/  IMAD.WIDE.U32 R2, R6, c[0x0][0x1a8], R2 ;  /* 0x00006a0006027a25 */ /* 0x000fe200078e0002 */
[----:B------:R-:W-:-:S02]  /*1540*/  UIADD3 UR20, UR23, UR20, URZ ;  /* 0x0000001417147290 */ /* 0x000fc4000fffe03f */
[----:B------:R-:W-:Y:S01]  /*1550*/  SHF.R.U32.HI R5, RZ, 0x3, R0 ;  /* 0x00000003ff057819 */ /* 0x000fe20000011600 */
[----:B------:R-:W-:Y:S01]  /*1560*/  IMAD R7, R6, c[0x0][0x1ac], R4 ;  /* 0x00006b0006077a24 */ /* 0x000fe200078e0204 */
[----:B------:R-:W-:Y:S01]  /*1570*/  LOP3.LUT R4, R0, 0x38, R112, 0xf8, !PT ;  /* 0x0000003800047812 */ /* 0x000fe200078ef870 */
[----:B------:R-:W-:Y:S01]  /*1580*/  ULDC.64 UR4, c[0x0][0x210] ;  /* 0x0000840000047ab9 */ /* 0x000fe20000000a00 */
[----:B------:R-:W-:Y:S01]  /*1590*/  LEA R14, P0, R2, c[0x0][0x160], 0x1 ;  /* 0x00005800020e7a11 */ /* 0x000fe200078008ff */
[----:B------:R-:W-:Y:S01]  /*15a0*/  IMAD.IADD R0, R3, 0x1, R7 ;  /* 0x0000000103007824 */ /* 0x000fe200078e0207 */
[----:B------:R-:W-:Y:S01]  /*15b0*/  LOP3.LUT R6, R4, R5, RZ, 0x3c, !PT ;  /* 0x0000000504067212 */ /* 0x000fe200078e3cff */
[----:B------:R-:W-:Y:S01]  /*15c0*/  UIMAD UR8, UR8, UR4, URZ ;  /* 0x00000004080872a4 */ /* 0x000fe2000f8e023f */
[----:B------:R-:W-:Y:S01]  /*15d0*/  LEA.HI R3, R102, R105, RZ, 0x6 ;  /* 0x0000006966037211 */ /* 0x000fe200078f30ff */
[----:B------:R-:W-:Y:S01]  /*15e0*/  SHFL.IDX PT, R4, R14, RZ, 0x181f ;  /* 0x00181fff0e047589 */ /* 0x000fe200000e0000 */
[----:B------:R-:W-:Y:S01]  /*15f0*/  LEA.HI.X R13, R2, c[0x0][0x164], R0, 0x1, P0 ;  /* 0x00005900020d7a11 */ /* 0x000fe200000f0c00 */
[----:B------:R-:W-:Y:S01]  /*1600*/  UIMAD.WIDE.U32 UR26, UR9, UR4, URZ ;  /* 0x00000004091a72a5 */ /* 0x000fe2000f8e003f */
[----:B------:R-:W-:Y:S01]  /*1610*/  ISETP.GE.AND P0, PT, R15, UR21, PT ;  /* 0x000000150f007c0c */ /* 0x000fe2000bf06270 */
[----:B------:R-:W-:Y:S01]  /*1620*/  IMAD.SHL.U32 R0, R3, 0x8, RZ ;  /* 0x0000000803007824 */ /* 0x000fe200078e00ff */
[----:B------:R-:W-:Y:S01]  /*1630*/  SHF.R.S32.HI R3, RZ, 0x1f, R21 ;  /* 0x0000001fff037819 */ /* 0x000fe20000011415 */
[----:B------:R-:W1:Y:S01]  /*1640*/  SHFL.IDX PT, R5, R13, RZ, 0x181f ;  /* 0x00181fff0d057589 */ /* 0x000e6200000e0000 */
[----:B------:R-:W-:Y:S01]  /*1650*/  SHF.R.S32.HI R2, RZ, 0x1f, R35 ;  /* 0x0000001fff027819 */ /* 0x000fe20000011423 */
[----:B------:R-:W-:Y:S01]  /*1660*/  UIMAD UR8, UR9, UR5, UR8 ;  /* 0x00000005090872a4 */ /* 0x000fe2000f8e0208 */
[----:B------:R-:W-:-:S02]  /*1670*/  LOP3.LUT R6, R6, 0xfffffe00, R0, 0xf8, !PT ;  /* 0xfffffe0006067812 */ /* 0x000fc400078ef800 */
[----:B------:R-:W-:Y:S01]  /*1680*/  SHF.R.S32.HI R0, RZ, 0x1f, R34 ;  /* 0x0000001fff007819 */ /* 0x000fe20000011422 */
[----:B------:R-:W-:Y:S01]  /*1690*/  UIADD3 UR8, UR27, UR8, URZ ;  /* 0x000000081b087290 */ /* 0x000fe2000fffe03f */
[----:B------:R-:W-:Y:S01]  /*16a0*/  LEA.HI R3, R3, R21, RZ, 0x3 ;  /* 0x0000001503037211 */ /* 0x000fe200078f18ff */
[----:B------:R-:W-:Y:S01]  /*16b0*/  IMAD.SHL.U32 R103, R6, 0x2, RZ ;  /* 0x0000000206677824 */ /* 0x000fe200078e00ff */
[----:B------:R-:W-:Y:S02]  /*16c0*/  LEA.HI R2, R2, R35, RZ, 0x3 ;  /* 0x0000002302027211 */ /* 0x000fe400078f18ff */
[----:B------:R-:W-:Y:S02]  /*16d0*/  LEA.HI R0, R0, R34, RZ, 0x3 ;  /* 0x0000002200007211 */ /* 0x000fe400078f18ff */
[----:B------:R-:W-:Y:S02]  /*16e0*/  LOP3.LUT R110, R3, 0xfffffff8, RZ, 0xc0, !PT ;  /* 0xfffffff8036e7812 */ /* 0x000fe400078ec0ff */
[----:B------:R-:W-:Y:S01]  /*16f0*/  LOP3.LUT R108, R2, 0xfffffff8, RZ, 0xc0, !PT ;  /* 0xfffffff8026c7812 */ /* 0x000fe200078ec0ff */
[----:B------:R-:W-:Y:S01]  /*1700*/  SHFL.IDX PT, R3, R13, 0x1, 0x181f ;  /* 0x00381f000d037f89 */ /* 0x000fe200000e0000 */
[----:B------:R-:W-:-:S02]  /*1710*/  LOP3.LUT R106, R0, 0xfffffff8, RZ, 0xc0, !PT ;  /* 0xfffffff8006a7812 */ /* 0x000fc400078ec0ff */
[----:B------:R-:W-:Y:S01]  /*1720*/  IADD3 R0, R15, 0x20, RZ ;  /* 0x000000200f007810 */ /* 0x000fe20007ffe0ff */
[----:B------:R-:W3:Y:S01]  /*1730*/  SHFL.IDX PT, R2, R14, 0x1, 0x181f ;  /* 0x00381f000e027f89 */ /* 0x000ee200000e0000 */
[----:B------:R-:W-:Y:S02]  /*1740*/  SHF.R.S32.HI R111, RZ, 0x1f, R110 ;  /* 0x0000001fff6f7819 */ /* 0x000fe4000001146e */
[----:B------:R-:W-:Y:S01]  /*1750*/  SHF.R.S32.HI R109, RZ, 0x1f, R108 ;  /* 0x0000001fff6d7819 */ /* 0x000fe2000001146c */
[----:B-1----:R-:W-:Y:S01]  /*1760*/  @!P0 IMAD.WIDE R10, R112, 0x2, R4 ;  /* 0x00000002700a8825 */ /* 0x002fe200078e0204 */
[----:B------:R-:W-:-:S03]  /*1770*/  SHF.R.S32.HI R107, RZ, 0x1f, R106 ;  /* 0x0000001fff6b7819 */ /* 0x000fc6000001146a */
[--C-:B------:R-:W-:Y:S01]  /*1780*/  @!P0 IMAD.WIDE R8, R110, 0x2, R4.reuse ;  /* 0x000000026e088825 */ /* 0x100fe200078e0204 */
[----:B------:R1:W-:Y:S03]  /*1790*/  @!P0 LDGSTS.E.BYPASS.LTC128B.128 [R103+0x100], [R10.64], !P6 ;  /* 0x001000000a678fae */ /* 0x0003e6000f101d50 */
[--C-:B------:R-:W-:Y:S01]  /*17a0*/  @!P0 IMAD.WIDE R6, R108, 0x2, R4.reuse ;  /* 0x000000026c068825 */ /* 0x100fe200078e0204 */
[----:B------:R3:W-:Y:S03]  /*17b0*/  @!P0 LDGSTS.E.BYPASS.LTC128B.128 [R103+0x4100], [R8.64], !P5 ;  /* 0x0410000008678fae */ /* 0x0007e6000e901d50 */
[----:B------:R-:W-:Y:S01]  /*17c0*/  @!P0 IMAD.WIDE R4, R106, 0x2, R4 ;  /* 0x000000026a048825 */ /* 0x000fe200078e0204 */
[----:B------:R4:W-:Y:S04]  /*17d0*/  @!P0 LDGSTS.E.BYPASS.LTC128B.128 [R103+0x8100], [R6.64], !P4 ;  /* 0x0810000006678fae */ /* 0x0009e8000e101d50 */
[----:B------:R5:W-:Y:S01]  /*17e0*/  @!P0 LDGSTS.E.BYPASS.LTC128B.128 [R103+0xc100], [R4.64], !P3 ;  /* 0x0c10000004678fae */ /* 0x000be2000d901d50 */
[----:B------:R-:W-:Y:S01]  /*17f0*/  ISETP.GE.AND P0, PT, R0, UR21, PT ;  /* 0x0000001500007c0c */ /* 0x000fe2000bf06270 */
[----:B------:R-:W-:-:S04]  /*1800*/  IMAD.MOV R0, RZ, RZ, -R12 ;  /* 0x000000ffff007224 */ /* 0x000fc800078e0a0c */
[----:B------:R-:W-:Y:S01]  /*1810*/  IMAD R18, R0, c[0x0][0x2b8], R16 ;  /* 0x0000ae0000127a24 */ /* 0x000fe200078e0210 */
[----:B------:R-:W-:-:S04]  /*1820*/  IADD3 R0, R15, 0x40, RZ ;  /* 0x000000400f007810 */ /* 0x000fc80007ffe0ff */
[----:B------:R-:W-:-:S03]  /*1830*/  SHF.R.S32.HI R12, RZ, 0x1f, R18 ;  /* 0x0000001fff0c7819 */ /* 0x000fc60000011412 */
[----:B---3--:R-:W-:-:S04]  /*1840*/  @!P0 IMAD.WIDE R8, R110, 0x2, R2 ;  /* 0x000000026e088825 */ /* 0x008fc800078e0202 */
[--C-:B----4-:R-:W-:Y:S01]  /*1850*/  @!P0 IMAD.WIDE R6, R112, 0x2, R2.reuse ;  /* 0x0000000270068825 */ /* 0x110fe200078e0202 */
[----:B-----5:R-:W-:Y:S04]  /*1860*/  SHFL.IDX PT, R4, R14, 0x2, 0x181f ;  /* 0x00581f000e047f89 */ /* 0x020fe800000e0000 */
[----:B------:R-:W1:Y:S04]  /*1870*/  SHFL.IDX PT, R5, R13, 0x2, 0x181f ;  /* 0x00581f000d057f89 */ /* 0x000e6800000e0000 */
[----:B------:R3:W-:Y:S04]  /*1880*/  @!P0 LDGSTS.E.BYPASS.LTC128B.128 [R103+0x1100], [R6.64], !P6 ;  /* 0x0110000006678fae */ /* 0x0007e8000f101d50 */
[----:B------:R4:W-:Y:S01]  /*1890*/  @!P0 LDGSTS.E.BYPASS.LTC128B.128 [R103+0x5100], [R8.64], !P5 ;  /* 0x0510000008678fae */ /* 0x0009e2000e901d50 */
[----:B---3--:R-:W-:-:S04]  /*18a0*/  @!P0 IMAD.WIDE R6, R108, 0x2, R2 ;  /* 0x000000026c068825 */ /* 0x008fc800078e0202 */
[----:B------:R-:W-:Y:S01]  /*18b0*/  @!P0 IMAD.WIDE R2, R106, 0x2, R2 ;  /* 0x000000026a028825 */ /* 0x000fe200078e0202 */
[----:B------:R3:W-:Y:S04]  /*18c0*/  @!P0 LDGSTS.E.BYPASS.LTC128B.128 [R103+0x9100], [R6.64], !P4 ;  /* 0x0910000006678fae */ /* 0x0007e8000e101d50 */
[----:B------:R5:W-:Y:S01]  /*18d0*/  @!P0 LDGSTS.E.BYPASS.LTC128B.128 [R103+0xd100], [R2.64], !P3 ;  /* 0x0d10000002678fae */ /* 0x000be2000d901d50 */
[----:B------:R-:W-:Y:S01]  /*18e0*/  ISETP.GE.AND P0, PT, R0, UR21, PT ;  /* 0x0000001500007c0c */ /* 0x000fe2000bf06270 */
[----:B------:R-:W-:-:S04]  /*18f0*/  IMAD R0, R12, c[0x0][0x1e0], RZ ;  /* 0x000078000c007a24 */ /* 0x000fc800078e02ff */
[----:B------:R-:W-:-:S08]  /*1900*/  IMAD R0, R18, c[0x0][0x1e4], R0 ;  /* 0x0000790012007a24 */ /* 0x000fd000078e0200 */
[----:B-1----:R-:W-:-:S04]  /*1910*/  @!P0 IMAD.WIDE R10, R112, 0x2, R4 ;  /* 0x00000002700a8825 */ /* 0x002fc800078e0204 */
[--C-:B----4-:R-:W-:Y:S01]  /*1920*/  @!P0 IMAD.WIDE R8, R110, 0x2, R4.reuse ;  /* 0x000000026e088825 */ /* 0x110fe200078e0204 */
[----:B------:R2:W-:Y:S03]  /*1930*/  @!P0 LDGSTS.E.BYPASS.LTC128B.128 [R103+0x2100], [R10.64], !P6 ;  /* 0x021000000a678fae */ /* 0x0005e6000f101d50 */
[----:B---3--:R-:W-:Y:S01]  /*1940*/  @!P0 IMAD.WIDE R6, R108, 0x2, R4 ;  /* 0x000000026c068825 */ /* 0x008fe200078e0204 */
[----:B------:R1:W-:Y:S03]  /*1950*/  @!P0 LDGSTS.E.BYPASS.LTC128B.128 [R103+0x6100], [R8.64], !P5 ;  /* 0x0610000008678fae */ /* 0x0003e6000e901d50 */
[----:B-----5:R-:W-:Y:S01]  /*1960*/  IMAD.WIDE.U32 R2, R18, c[0x0][0x1e0], RZ ;  /* 0x0000780012027a25 */ /* 0x020fe200078e00ff */
[----:B------:R3:W-:Y:S03]  /*1970*/  @!P0 LDGSTS.E.BYPASS.LTC128B.128 [R103+0xa100], [R6.64], !P4 ;  /* 0x0a10000006678fae */ /* 0x0007e6000e101d50 */
[----:B------:R-:W-:-:S02]  /*1980*/  IMAD.IADD R3, R3, 0x1, R0 ;  /* 0x0000000103037824 */ /* 0x000fc400078e0200 */
[----:B------:R-:W-:-:S05]  /*1990*/  @!P0 IMAD.WIDE R4, R106, 0x2, R4 ;  /* 0x000000026a048825 */ /* 0x000fca00078e0204 */
[----:B------:R4:W-:Y:S04]  /*19a0*/  @!P0 LDGSTS.E.BYPASS.LTC128B.128 [R103+0xe100], [R4.64], !P3 ;  /* 0x0e10000004678fae */ /* 0x0009e8000d901d50 */
[----:B---3--:R-:W-:Y:S04]  /*19b0*/  SHFL.IDX PT, R6, R14, 0x3, 0x181f ;  /* 0x00781f000e067f89 */ /* 0x008fe800000e0000 */
[----:B------:R3:W5:Y:S01]  /*19c0*/  SHFL.IDX PT, R7, R13, 0x3, 0x181f ;  /* 0x00781f000d077f89 */ /* 0x00076200000e0000 */
[----:B----4-:R-:W-:Y:S01]  /*19d0*/  IADD3 R5, R15, 0x60, RZ ;  /* 0x000000600f057810 */ /* 0x010fe20007ffe0ff */
[----:B------:R-:W-:-:S03]  /*19e0*/  IMAD R4, R12, c[0x0][0x208], RZ ;  /* 0x000082000c047a24 */ /* 0x000fc600078e02ff */
[----:B------:R-:W-:Y:S01]  /*19f0*/  ISETP.GE.AND P1, PT, R5, UR21, PT ;  /* 0x0000001505007c0c */ /* 0x000fe2000bf26270 */
[C---:B------:R-:W-:Y:S01]  /*1a00*/  IMAD R4, R18.reuse, c[0x0][0x20c], R4 ;  /* 0x0000830012047a24 */ /* 0x040fe200078e0204 */
[----:B--2---:R-:W-:Y:S01]  /*1a10*/  SHF.R.S32.HI R11, RZ, 0x1f, R17 ;  /* 0x0000001fff0b7819 */ /* 0x004fe20000011411 */
[----:B-1----:R-:W-:Y:S01]  /*1a20*/  IMAD.WIDE.U32 R8, R17, c[0x0][0x1f0], R2 ;  /* 0x00007c0011087a25 */ /* 0x002fe200078e0002 */
[----:B------:R-:W-:Y:S03]  /*1a30*/  STL [R1+0x58], R17 ;  /* 0x0000581101007387 */ /* 0x000fe60000100800 */
[----:B------:R-:W-:Y:S01]  /*1a40*/  IMAD R0, R11, c[0x0][0x1f0], RZ ;  /* 0x00007c000b007a24 */ /* 0x000fe200078e02ff */
[----:B------:R-:W-:Y:S01]  /*1a50*/  STL [R1+0x98], R112 ;  /* 0x0000987001007387 */ /* 0x000fe20000100800 */
[----:B------:R-:W-:-:S03]  /*1a60*/  IMAD.WIDE.U32 R2, R18, c[0x0][0x208], RZ ;  /* 0x0000820012027a25 */ /* 0x000fc600078e00ff */
[----:B------:R-:W-:Y:S01]  /*1a70*/  STL [R1+0x54], R103 ;  /* 0x0000546701007387 */ /* 0x000fe20000100800 */
[----:B------:R-:W-:Y:S01]  /*1a80*/  IMAD R10, R17, c[0x0][0x1f4], R0 ;  /* 0x00007d00110a7a24 */ /* 0x000fe200078e0200 */
[----:B------:R-:W-:Y:S01]  /*1a90*/  IADD3 R0, P0, R8, UR22, RZ ;  /* 0x0000001608007c10 */ /* 0x000fe2000ff1e0ff */
[----:B------:R-:W-:Y:S01]  /*1aa0*/  IMAD.IADD R5, R3, 0x1, R4 ;  /* 0x0000000103057824 */ /* 0x000fe200078e0204 */
[----:B------:R-:W-:Y:S01]  /*1ab0*/  STL [R1+0xd0], R110 ;  /* 0x0000d06e01007387 */ /* 0x000fe20000100800 */
[----:B------:R-:W-:Y:S01]  /*1ac0*/  IMAD.MOV.U32 R4, RZ, RZ, R2 ;  /* 0x000000ffff047224 */ /* 0x000fe200078e0002 */
[----:B------:R-:W-:Y:S02]  /*1ad0*/  IADD3.X R8, R9, UR20, R10, P0, !PT ;  /* 0x0000001409087c10 */ /* 0x000fe400087fe40a */
[C---:B---3--:R-:W-:Y:S01]  /*1ae0*/  LEA R13, P0, R0.reuse, c[0x0][0x1c8], 0x1 ;  /* 0x00007200000d7a11 */ /* 0x048fe200078008ff */
[----:B------:R-:W-:Y:S01]  /*1af0*/  IMAD.WIDE.U32 R4, R17, c[0x0][0x218], R4 ;  /* 0x0000860011047a25 */ /* 0x000fe200078e0004 */
[----:B------:R-:W-:Y:S02]  /*1b00*/  STL [R1+0xd4], R108 ;  /* 0x0000d46c01007387 */ /* 0x000fe40000100800 */
[----:B------:R-:W-:Y:S01]  /*1b10*/  LEA.HI.X R12, R0, c[0x0][0x1cc], R8, 0x1, P0 ;  /* 0x00007300000c7a11 */ /* 0x000fe200000f0c08 */
[----:B------:R-:W-:Y:S01]  /*1b20*/  IMAD R0, R11, c[0x0][0x218], RZ ;  /* 0x000086000b007a24 */ /* 0x000fe200078e02ff */
[----:B------:R-:W-:Y:S01]  /*1b30*/  SHFL.IDX PT, R2, R13, RZ, 0x181f ;  /* 0x00181fff0d027589 */ /* 0x000fe200000e0000 */
[----:B-----5:R-:W-:-:S03]  /*1b40*/  @!P1 IMAD.WIDE R10, R112, 0x2, R6 ;  /* 0x00000002700a9825 */ /* 0x020fc600078e0206 */
[----:B------:R-:W1:Y:S01]  /*1b50*/  SHFL.IDX PT, R3, R12, RZ, 0x181f ;  /* 0x00181fff0c037589 */ /* 0x000e6200000e0000 */
[----:B------:R-:W-:-:S03]  /*1b60*/  @!P1 IMAD.WIDE R8, R110, 0x2, R6 ;  /* 0x000000026e089825 */ /* 0x000fc600078e0206 */
[----:B------:R2:W-:Y:S01]  /*1b70*/  @!P1 LDGSTS.E.BYPASS.LTC128B.128 [R103+0x3100], [R10.64], !P6 ;  /* 0x031000000a679fae */ /* 0x0005e2000f101d50 */
[----:B------:R-:W-:Y:S01]  /*1b80*/  IMAD R0, R17, c[0x0][0x21c], R0 ;  /* 0x0000870011007a24 */ /* 0x000fe200078e0200 */
[----:B------:R-:W-:Y:S02]  /*1b90*/  ISETP.GE.AND P6, PT, R112, c[0x0][0x1d4], PT ;  /* 0x0000750070007a0c */ /* 0x000fe40003fc6270 */
[----:B------:R3:W-:Y:S04]  /*1ba0*/  @!P1 LDGSTS.E.BYPASS.LTC128B.128 [R103+0x7100], [R8.64], !P5 ;  /* 0x0710000008679fae */ /* 0x0007e8000e901d50 */
[----:B------:R-:W-:Y:S04]  /*1bb0*/  STL [R1+0x64], R106 ;  /* 0x0000646a01007387 */ /* 0x000fe80000100800 */
[----:B------:R-:W-:Y:S01]  /*1bc0*/  STL [R1+0x5c], R18 ;  /* 0x00005c1201007387 */ /* 0x000fe20000100800 */
[----:B--2---:R-:W-:-:S02]  /*1bd0*/  IADD3 R10, P0, R4, UR26, RZ ;  /* 0x0000001a040a7c10 */ /* 0x004fc4000ff1e0ff */
[----:B------:R-:W-:Y:S02]  /*1be0*/  LEA.HI R11, R102, R105, RZ, 0x4 ;  /* 0x00000069660b7211 */ /* 0x000fe400078f20ff */
[----:B------:R-:W-:Y:S01]  /*1bf0*/  IADD3.X R4, R5, UR8, R0, P0, !PT ;  /* 0x0000000805047c10 */ /* 0x000fe200087fe400 */
[--C-:B---3--:R-:W-:Y:S01]  /*1c00*/  @!P1 IMAD.WIDE R8, R108, 0x2, R6.reuse ;  /* 0x000000026c089825 */ /* 0x108fe200078e0206 */
[----:B------:R-:W-:Y:S02]  /*1c10*/  LEA R0, P5, R10, c[0x0][0x1f8], 0x1 ;  /* 0x00007e000a007a11 */ /* 0x000fe400078a08ff */
[----:B------:R-:W-:Y:S01]  /*1c20*/  ISETP.GE.AND P0, PT, R20, 0x1, PT ;  /* 0x000000011400780c */ /* 0x000fe20003f06270 */
[----:B------:R-:W-:Y:S01]  /*1c30*/  @!P1 IMAD.WIDE R6, R106, 0x2, R6 ;  /* 0x000000026a069825 */ /* 0x000fe200078e0206 */
[----:B------:R-:W-:Y:S01]  /*1c40*/  LEA.HI.X R10, R10, c[0x0][0x1fc], R4, 0x1, P5 ;  /* 0x00007f000a0a7a11 */ /* 0x000fe200028f0c04 */
[----:B------:R-:W2:Y:S01]  /*1c50*/  SHFL.IDX PT, R14, R0, RZ, 0x181f ;  /* 0x00181fff000e7589 */ /* 0x000ea200000e0000 */
[----:B------:R-:W-:-:S03]  /*1c60*/  ISETP.GE.AND P5, PT, R21, c[0x0][0x1d4], PT ;  /* 0x0000750015007a0c */ /* 0x000fc60003fa6270 */
[----:B------:R3:W-:Y:S01]  /*1c70*/  @!P1 LDGSTS.E.BYPASS.LTC128B.128 [R103+0xb100], [R8.64], !P4 ;  /* 0x0b10000008679fae */ /* 0x0007e2000e101d50 */
[----:B------:R-:W-:-:S03]  /*1c80*/  ISETP.GE.AND P4, PT, R35, c[0x0][0x1d4], PT ;  /* 0x0000750023007a0c */ /* 0x000fc60003f86270 */
[----:B------:R-:W4:Y:S02]  /*1c90*/  SHFL.IDX PT, R17, R10, RZ, 0x181f ;  /* 0x00181fff0a117589 */ /* 0x000f2400000e0000 */
[----:B-1----:R-:W-:Y:S02]  /*1ca0*/  @P0 IMAD.WIDE R4, R108, 0x2, R2 ;  /* 0x000000026c040825 */ /* 0x002fe400078e0202 */
[----:B------:R-:W1:Y:S04]  /*1cb0*/  SHFL.IDX PT, R15, R0, 0x1, 0x181f ;  /* 0x00381f00000f7f89 */ /* 0x000e6800000e0000 */
[----:B------:R5:W-:Y:S01]  /*1cc0*/  @!P1 LDGSTS.E.BYPASS.LTC128B.128 [R103+0xf100], [R6.64], !P3 ;  /* 0x0f10000006679fae */ /* 0x000be2000d901d50 */
[----:B------:R-:W-:Y:S02]  /*1cd0*/  ISETP.GE.AND P3, PT, R34, c[0x0][0x1d4], PT ;  /* 0x0000750022007a0c */ /* 0x000fe40003f66270 */
[----:B------:R-:W-:Y:S01]  /*1ce0*/  ISETP.GT.AND P1, PT, R20, 0x20, PT ;  /* 0x000000201400780c */ /* 0x000fe20003f24270 */
[----:B------:R1:W1:Y:S01]  /*1cf0*/  SHFL.IDX PT, R16, R10, 0x1, 0x181f ;  /* 0x00381f000a107f89 */ /* 0x00026200000e0000 */
[----:B------:R-:W-:-:S03]  /*1d00*/  SEL R104, RZ, 0x10, P3 ;  /* 0x00000010ff687807 */ /* 0x000fc60001800000 */
[----:B------:R-:W0:Y:S01]  /*1d10*/  LDGDEPBAR ;  /* 0x00000000000079af */ /* 0x000e220000000000 */
[----:B---3--:R-:W-:-:S05]  /*1d20*/  @P0 IMAD.WIDE R8, R112, 0x2, R2 ;  /* 0x0000000270080825 */ /* 0x008fca00078e0202 */
[----:B------:R3:W-:Y:S01]  /*1d30*/  @P0 LDGSTS.E.BYPASS.LTC128B.128 [R103+0x10100], [R8.64], !P6 ;  /* 0x1010000008670fae */ /* 0x0007e2000f101d50 */
[----:B-----5:R-:W-:Y:S01]  /*1d40*/  @P0 IMAD.WIDE R6, R110, 0x2, R2 ;  /* 0x000000026e060825 */ /* 0x020fe200078e0202 */
[----:B-1----:R-:W-:-:S04]  /*1d50*/  LOP3.LUT R10, R11, 0xfffffff0, RZ, 0xc0, !PT ;  /* 0xfffffff00b0a7812 */ /* 0x002fc800078ec0ff */
[----:B------:R1:W-:Y:S01]  /*1d60*/  @P0 LDGSTS.E.BYPASS.LTC128B.128 [R103+0x12100], [R6.64], !P5 ;  /* 0x1210000006670fae */ /* 0x0003e2000e901d50 */
[----:B------:R-:W-:-:S03]  /*1d70*/  IMAD.IADD R10, R105, 0x1, -R10 ;  /* 0x00000001690a7824 */ /* 0x000fc600078e0a0a */
[----:B------:R5:W-:Y:S02]  /*1d80*/  @P0 LDGSTS.E.BYPASS.LTC128B.128 [R103+0x14100], [R4.64], !P4 ;  /* 0x1410000004670fae */ /* 0x000be4000e101d50 */
[----:B------:R-:W-:-:S04]  /*1d90*/  SHF.R.S32.HI R18, RZ, 0x1f, R10 ;  /* 0x0000001fff127819 */ /* 0x000fc8000001140a */
[----:B------:R-:W-:Y:S01]  /*1da0*/  LEA.HI R18, R18, R10, RZ, 0x3 ;  /* 0x0000000a12127211 */ /* 0x000fe200078f18ff */
[----:B---3--:R-:W-:Y:S01]  /*1db0*/  IMAD.WIDE R8, R112, 0x2, RZ ;  /* 0x0000000270087825 */ /* 0x008fe200078e02ff */
[----:B-1----:R-:W-:-:S03]  /*1dc0*/  SHF.R.S32.HI R6, RZ, 0x4, R11 ;  /* 0x00000004ff067819 */ /* 0x002fc6000001140b */
[----:B------:R-:W-:Y:S02]  /*1dd0*/  IMAD.SHL.U32 R7, R19, 0x40, RZ ;  /* 0x0000004013077824 */ /* 0x000fe400078e00ff */
[----:B-----5:R-:W-:Y:S01]  /*1de0*/  @P0 IMAD.WIDE R4, R106, 0x2, R2 ;  /* 0x000000026a040825 */ /* 0x020fe200078e0202 */
[----:B------:R-:W-:Y:S01]  /*1df0*/  LEA.HI R0, R11, R6, RZ, 0x1 ;  /* 0x000000060b007211 */ /* 0x000fe200078f08ff */
[----:B------:R1:W-:Y:S01]  /*1e00*/  SHFL.IDX PT, R2, R13, 0x1, 0x181f ;  /* 0x00381f000d027f89 */ /* 0x0003e200000e0000 */
[----:B------:R-:W-:Y:S02]  /*1e10*/  LOP3.LUT R11, R18, 0xfffffff8, RZ, 0xc0, !PT ;  /* 0xfffffff8120b7812 */ /* 0x000fe400078ec0ff */
[----:B------:R-:W-:Y:S01]  /*1e20*/  LOP3.LUT R0, R0, 0xfffffffe, RZ, 0xc0, !PT ;  /* 0xfffffffe00007812 */ /* 0x000fe200078ec0ff */
[----:B------:R-:W3:Y:S02]  /*1e30*/  SHFL.IDX PT, R3, R12, 0x1, 0x181f ;  /* 0x00381f000c037f89 */ /* 0x000ee400000e0000 */
[----:B------:R-:W-:-:S02]  /*1e40*/  IMAD.IADD R11, R10, 0x1, -R11 ;  /* 0x000000010a0b7824 */ /* 0x000fc400078e0a0b */
[----:B------:R5:W-:Y:S01]  /*1e50*/  @P0 LDGSTS.E.BYPASS.LTC128B.128 [R103+0x16100], [R4.64], !P3 ;  /* 0x1610000004670fae */ /* 0x000be2000d901d50 */
[----:B--2---:R-:W-:-:S05]  /*1e60*/  IADD3 R32, P0, R14, R8, RZ ;  /* 0x000000080e207210 */ /* 0x004fca0007f1e0ff */
[----:B----4-:R-:W-:Y:S01]  /*1e70*/  IMAD.X R33, R17, 0x1, R9, P0 ;  /* 0x0000000111217824 */ /* 0x010fe200000e0609 */
[----:B------:R-:W-:-:S05]  /*1e80*/  IADD3 R30, P0, R8, R15, RZ ;  /* 0x0000000f081e7210 */ /* 0x000fca0007f1e0ff */
[----:B------:R-:W-:Y:S02]  /*1e90*/  IMAD.X R31, R9, 0x1, R16, P0 ;  /* 0x00000001091f7824 */ /* 0x000fe400000e0610 */
[----:B-1----:R-:W-:Y:S01]  /*1ea0*/  IMAD.IADD R13, R6, 0x1, -R0 ;  /* 0x00000001060d7824 */ /* 0x002fe200078e0a00 */
[----:B------:R-:W-:Y:S01]  /*1eb0*/  LOP3.LUT R0, R7, 0x1c0, RZ, 0xc0, !PT ;  /* 0x000001c007007812 */ /* 0x000fe200078ec0ff */
[----:B---3--:R-:W-:-:S03]  /*1ec0*/  @P1 IMAD.WIDE R8, R112, 0x2, R2 ;  /* 0x0000000270081825 */ /* 0x008fc600078e0202 */
[----:B------:R-:W-:Y:S02]  /*1ed0*/  LOP3.LUT R12, R0, 0x8, R22, 0xf8, !PT ;  /* 0x00000008000c7812 */ /* 0x000fe400078ef816 */
[----:B------:R-:W-:Y:S01]  /*1ee0*/  SHF.R.U32.HI R0, RZ, 0x3, R0 ;  /* 0x00000003ff007819 */ /* 0x000fe20000011600 */
[----:B------:R-:W-:Y:S01]  /*1ef0*/  @P1 IMAD.WIDE R6, R110, 0x2, R2 ;  /* 0x000000026e061825 */ /* 0x000fe200078e0202 */
[----:B------:R1:W-:Y:S02]  /*1f00*/  @P1 LDGSTS.E.BYPASS.LTC128B.128 [R103+0x11100], [R8.64], !P6 ;  /* 0x1110000008671fae */ /* 0x0003e4000f101d50 */
[----:B------:R-:W-:Y:S01]  /*1f10*/  LOP3.LUT R0, R12, R0, RZ, 0x3c, !PT ;  /* 0x000000000c007212 */ /* 0x000fe200078e3cff */
[----:B-----5:R-:W-:Y:S01]  /*1f20*/  IMAD.WIDE R4, R110, 0x2, RZ ;  /* 0x000000026e047825 */ /* 0x020fe200078e02ff */
[----:B------:R2:W-:Y:S03]  /*1f30*/  @P1 LDGSTS.E.BYPASS.LTC128B.128 [R103+0x13100], [R6.64], !P5 ;  /* 0x1310000006671fae */ /* 0x0005e6000e901d50 */
[----:B------:R-:W-:Y:S01]  /*1f40*/  IMAD R0, R13, 0x200, R0 ;  /* 0x000002000d007824 */ /* 0x000fe200078e0200 */
[----:B------:R-:W-:-:S03]  /*1f50*/  IADD3 R28, P0, R14, R4, RZ ;  /* 0x000000040e1c7210 */ /* 0x000fc60007f1e0ff */
[----:B------:R-:W-:Y:S02]  /*1f60*/  IMAD.SHL.U32 R134, R0, 0x2, RZ ;  /* 0x0000000200867824 */ /* 0x000fe400078e00ff */
[----:B------:R-:W-:Y:S01]  /*1f70*/  IMAD.X R29, R17, 0x1, R5, P0 ;  /* 0x00000001111d7824 */ /* 0x000fe200000e0605 */
[----:B------:R-:W-:Y:S02]  /*1f80*/  IADD3 R26, P0, R4, R15, RZ ;  /* 0x0000000f041a7210 */ /* 0x000fe40007f1e0ff */
[C---:B------:R-:W-:Y:S02]  /*1f90*/  IADD3 R0, R134.reuse, 0x10100, RZ ;  /* 0x0001010086007810 */ /* 0x040fe40007ffe0ff */
[----:B------:R-:W-:Y:S01]  /*1fa0*/  IADD3 R115, R134, 0x10120, RZ ;  /* 0x0001012086737810 */ /* 0x000fe20007ffe0ff */
[----:B------:R-:W-:Y:S02]  /*1fb0*/  IMAD.X R27, R5, 0x1, R16, P0 ;  /* 0x00000001051b7824 */ /* 0x000fe400000e0610 */
[----:B------:R-:W-:-:S04]  /*1fc0*/  @P1 IMAD.WIDE R4, R106, 0x2, R2 ;  /* 0x000000026a041825 */ /* 0x000fc800078e0202 */
[----:B-1----:R-:W-:-:S04]  /*1fd0*/  @P1 IMAD.WIDE R8, R108, 0x2, R2 ;  /* 0x000000026c081825 */ /* 0x002fc800078e0202 */
[----:B------:R-:W-:Y:S01]  /*1fe0*/  IMAD.WIDE R2, R108, 0x2, RZ ;  /* 0x000000026c027825 */ /* 0x000fe200078e02ff */
[----:B------:R1:W-:Y:S03]  /*1ff0*/  @P1 LDGSTS.E.BYPASS.LTC128B.128 [R103+0x15100], [R8.64], !P4 ;  /* 0x1510000008671fae */ /* 0x0003e6000e101d50 */
[----:B--2---:R-:W-:Y:S01]  /*2000*/  IMAD.SHL.U32 R6, R11, 0x40, RZ ;  /* 0x000000400b067824 */ /* 0x004fe200078e00ff */
[----:B------:R2:W-:Y:S01]  /*2010*/  @P1 LDGSTS.E.BYPASS.LTC128B.128 [R103+0x17100], [R4.64], !P3 ;  /* 0x1710000004671fae */ /* 0x0005e2000d901d50 */
[----:B------:R-:W-:Y:S01]  /*2020*/  IMAD.SHL.U32 R7, R13, 0x8, RZ ;  /* 0x000000080d077824 */ /* 0x000fe200078e00ff */
[----:B------:R-:W-:Y:S02]  /*2030*/  IADD3 R24, P1, R14, R2, RZ ;  /* 0x000000020e187210 */ /* 0x000fe40007f3e0ff */
[----:B------:R-:W0:Y:S01]  /*2040*/  LDGDEPBAR ;  /* 0x00000000000079af */ /* 0x000e220000000000 */
[----:B------:R-:W-:-:S02]  /*2050*/  LOP3.LUT R6, R6, 0x1c0, RZ, 0xc0, !PT ;  /* 0x000001c006067812 */ /* 0x000fc400078ec0ff */
[----:B------:R-:W-:Y:S01]  /*2060*/  IADD3 R22, P0, R2, R15, RZ ;  /* 0x0000000f02167210 */ /* 0x000fe20007f1e0ff */
[----:B------:R-:W-:Y:S01]  /*2070*/  IMAD.X R25, R17, 0x1, R3, P1 ;  /* 0x0000000111197824 */ /* 0x000fe200008e0603 */
[----:B------:R-:W-:Y:S01]  /*2080*/  LOP3.LUT R7, R6, 0x8, R7, 0xf8, !PT ;  /* 0x0000000806077812 */ /* 0x000fe200078ef807 */
[----:B------:R-:W-:Y:S01]  /*2090*/  IMAD.SHL.U32 R2, R18, 0x40, RZ ;  /* 0x0000004012027824 */ /* 0x000fe200078e00ff */
[----:B------:R-:W-:Y:S01]  /*20a0*/  SHF.R.U32.HI R6, RZ, 0x3, R6 ;  /* 0x00000003ff067819 */ /* 0x000fe20000011606 */
[----:B------:R-:W-:Y:S01]  /*20b0*/  IMAD.X R23, R3, 0x1, R16, P0 ;  /* 0x0000000103177824 */ /* 0x000fe200000e0610 */
[----:B------:R-:W-:Y:S02]  /*20c0*/  LOP3.LUT P1, RZ, R19, 0x2, RZ, 0xc0, !PT ;  /* 0x0000000213ff7812 */ /* 0x000fe4000782c0ff */
[----:B------:R-:W-:Y:S02]  /*20d0*/  LOP3.LUT R6, R7, R6, RZ, 0x3c, !PT ;  /* 0x0000000607067212 */ /* 0x000fe400078e3cff */
[----:B------:R-:W-:-:S09]  /*20e0*/  IADD3 R3, R103, 0x2100, RZ ;  /* 0x0000210067037810 */ /* 0x000fd20007ffe0ff */
[----:B------:R-:W-:Y:S01]  /*20f0*/  @P1 IADD3 R115, R0, -0x20, RZ ;  /* 0xffffffe000731810 */ /* 0x000fe20007ffe0ff */
[----:B--2---:R-:W-:Y:S01]  /*2100*/  IMAD.WIDE R4, R106, 0x2, RZ ;  /* 0x000000026a047825 */ /* 0x004fe200078e02ff */
[----:B------:R-:W-:-:S04]  /*2110*/  DEPBAR.LE SB0, 0x1 ;  /* 0x000080400000791a */ /* 0x000fc80000000000 */
[----:B------:R-:W-:Y:S01]  /*2120*/  BAR.SYNC.DEFER_BLOCKING 0x0 ;  /* 0x0000000000007b1d */ /* 0x000fe20000010000 */
[----:B------:R-:W-:Y:S02]  /*2130*/  IADD3 R12, P0, R14, R4, RZ ;  /* 0x000000040e0c7210 */ /* 0x000fe40007f1e0ff */
[----:B------:R-:W-:Y:S02]  /*2140*/  LOP3.LUT P1, RZ, R11, 0x2, RZ, 0xc0, !PT ;  /* 0x000000020bff7812 */ /* 0x000fe4000782c0ff */
[----:B------:R-:W-:Y:S01]  /*2150*/  IADD3 R7, R115, 0x2000, RZ ;  /* 0x0000200073077810 */ /* 0x000fe20007ffe0ff */
[----:B------:R-:W-:Y:S01]  /*2160*/  IMAD.X R13, R17, 0x1, R5, P0 ;  /* 0x00000001110d7824 */ /* 0x000fe200000e0605 */
[----:B-1----:R-:W-:Y:S01]  /*2170*/  IADD3 R8, P0, R4, R15, RZ ;  /* 0x0000000f04087210 */ /* 0x002fe20007f1e0ff */
[----:B------:R-:W-:Y:S01]  /*2180*/  STL [R1], R115 ;  /* 0x0000007301007387 */ /* 0x000fe20000100800 */
[----:B------:R-:W-:Y:S01]  /*2190*/  LOP3.LUT R4, R6, 0xfffffe00, R2, 0xf8, !PT ;  /* 0xfffffe0006047812 */ /* 0x000fe200078ef802 */
[----:B------:R-:W-:Y:S01]  /*21a0*/  IMAD.MOV.U32 R2, RZ, RZ, 0x20 ;  /* 0x00000020ff027424 */ /* 0x000fe200078e00ff */
[----:B------:R-:W-:Y:S01]  /*21b0*/  IADD3 R6, R103, 0x100, RZ ;  /* 0x0000010067067810 */ /* 0x000fe20007ffe0ff */
[----:B------:R-:W-:Y:S01]  /*21c0*/  IMAD.X R9, R5, 0x1, R16, P0 ;  /* 0x0000000105097824 */ /* 0x000fe200000e0610 */
[----:B------:R-:W-:Y:S01]  /*21d0*/  LOP3.LUT P0, RZ, R11, 0x4, RZ, 0xc0, !PT ;  /* 0x000000040bff7812 */ /* 0x000fe2000780c0ff */
[----:B------:R-:W-:Y:S01]  /*21e0*/  IMAD.MOV.U32 R5, RZ, RZ, 0x10 ;  /* 0x00000010ff057424 */ /* 0x000fe200078e00ff */
[----:B------:R-:W-:Y:S01]  /*21f0*/  STL [R1+0xe4], R113 ;  /* 0x0000e47101007387 */ /* 0x000fe20000100800 */
[----:B------:R-:W-:Y:S01]  /*2200*/  IMAD R232, R100, 0x400, R4 ;  /* 0x0000040064e87824 */ /* 0x000fe200078e0204 */
[----:B------:R-:W-:-:S02]  /*2210*/  SEL R0, R2, 0xffffffe0, !P0 ;  /* 0xffffffe002007807 */ /* 0x000fc40004000000 */
[----:B------:R-:W-:Y:S01]  /*2220*/  SEL R5, R5, 0xfffffff0, !P1 ;  /* 0xfffffff005057807 */ /* 0x000fe20004800000 */
[----:B------:R-:W-:Y:S01]  /*2230*/  STL [R1+0xb4], R104 ;  /* 0x0000b46801007387 */ /* 0x000fe20000100800 */
[C---:B------:R-:W-:Y:S01]  /*2240*/  LEA R240, R232.reuse, 0x100, 0x1 ;  /* 0x00000100e8f07811 */ /* 0x040fe200078e08ff */
[----:B------:R-:W-:Y:S01]  /*2250*/  IMAD.SHL.U32 R232, R232, 0x2, RZ ;  /* 0x00000002e8e87824 */ /* 0x000fe200078e00ff */
[----:B------:R-:W-:Y:S01]  /*2260*/  ISETP.GE.AND P1, PT, R112, c[0x0][0x1d4], PT ;  /* 0x0000750070007a0c */ /* 0x000fe20003f26270 */
[----:B------:R-:W-:Y:S02]  /*2270*/  STL [R1+0xdc], R111 ;  /* 0x0000dc6f01007387 */ /* 0x000fe40000100800 */
[--C-:B------:R-:W-:Y:S01]  /*2280*/  IMAD R236, R5, 0x2, R240.reuse ;  /* 0x0000000205ec7824 */ /* 0x100fe200078e02f0 */
[----:B------:R-:W-:Y:S01]  /*2290*/  ISETP.LT.OR P0, PT, R20, 0x1, P1 ;  /* 0x000000011400780c */ /* 0x000fe20000f01670 */
[C---:B------:R-:W-:Y:S01]  /*22a0*/  IMAD R240, R0.reuse, 0x2, R240 ;  /* 0x0000000200f07824 */ /* 0x040fe200078e02f0 */
[----:B------:R-:W-:Y:S01]  /*22b0*/  LDSM.16.M88.4 R168, [R232+0x100] ;  /* 0x00010000e8a8783b */ /* 0x000fe20000000200 */
[----:B------:R-:W-:Y:S01]  /*22c0*/  IMAD R244, R0, 0x2, R236 ;  /* 0x0000000200f47824 */ /* 0x000fe200078e02ec */
[----:B------:R-:W-:-:S02]  /*22d0*/  ISETP.GE.AND P1, PT, R21, c[0x0][0x1d4], PT ;  /* 0x0000750015007a0c */ /* 0x000fc40003f26270 */
        /* <DEDUP_REMOVED lines=16> */
[----:B------:R-:W-:Y:S04]  /*23e0*/  STL [R1+0xe0], R109 ;  /* 0x0000e06d01007387 */ /* 0x000fe80000100800 */
[----:B------:R-:W-:Y:S04]  /*23f0*/  STL [R1+0xb0], R107 ;  /* 0x0000b06b01007387 */ /* 0x000fe80000100800 */
[----:B------:R1:W-:Y:S04]  /*2400*/  STL [R1+0x60], R6 ;  /* 0x0000600601007387 */ /* 0x0003e80000100800 */
[----:B------:R2:W-:Y:S01]  /*2410*/  STL [R1+0xc8], R3 ;  /* 0x0000c80301007387 */ /* 0x0005e20000100800 */
[----:B------:R-:W-:-:S04]  /*2420*/  DEPBAR.LE SB0, 0x0 ;  /* 0x000080000000791a */ /* 0x000fc80000000000 */
[----:B------:R-:W-:Y:S01]  /*2430*/  BAR.SYNC.DEFER_BLOCKING 0x0 ;  /* 0x0000000000007b1d */ /* 0x000fe20000010000 */
[C---:B-1----:R-:W-:Y:S02]  /*2440*/  IADD3 R6, R103.reuse, 0x4100, RZ ;  /* 0x0000410067067810 */ /* 0x042fe40007ffe0ff */
[----:B--2---:R-:W-:-:S03]  /*2450*/  IADD3 R3, R103, 0x6100, RZ ;  /* 0x0000610067037810 */ /* 0x004fc60007ffe0ff */
[----:B------:R1:W-:Y:S04]  /*2460*/  STL [R1+0xc4], R6 ;  /* 0x0000c40601007387 */ /* 0x0003e80000100800 */
[----:B------:R2:W-:Y:S04]  /*2470*/  STL [R1+0xc0], R3 ;  /* 0x0000c00301007387 */ /* 0x0005e80000100800 */
[----:B------:R-:W-:Y:S04]  /*2480*/  LDSM.16.M88.4 R36, [R134+0x10100] ;  /* 0x010100008624783b */ /* 0x000fe80000000200 */
[----:B------:R-:W3:Y:S04]  /*2490*/  LDSM.16.M88.4 R40, [R134+0x10900] ;  /* 0x010900008628783b */ /* 0x000ee80000000200 */
[----:B------:R-:W-:Y:S04]  /*24a0*/  LDSM.16.M88.4 R48, [R134+0x11100] ;  /* 0x011100008630783b */ /* 0x000fe80000000200 */
[----:B------:R-:W4:Y:S04]  /*24b0*/  LDSM.16.M88.4 R56, [R134+0x11900] ;  /* 0x011900008638783b */ /* 0x000f280000000200 */
[----:B------:R-:W-:Y:S01]  /*24c0*/  LDSM.16.M88.4 R44, [R115] ;  /* 0x00000000732c783b */ /* 0x000fe20000000200 */
[----:B-1----:R-:W-:-:S03]  /*24d0*/  IADD3 R6, R115, 0x1000, RZ ;  /* 0x0000100073067810 */ /* 0x002fc60007ffe0ff */
[----:B------:R-:W1:Y:S01]  /*24e0*/  LDSM.16.M88.4 R52, [R115+0x800] ;  /* 0x000800007334783b */ /* 0x000e620000000200 */
[----:B--2---:R-:W-:-:S03]  /*24f0*/  IADD3 R3, R115, 0x1800, RZ ;  /* 0x0000180073037810 */ /* 0x004fc60007ffe0ff */
[----:B------:R-:W2:Y:S04]  /*2500*/  LDSM.16.M88.4 R72, [R115+0x1000] ;  /* 0x001000007348783b */ /* 0x000ea80000000200 */
[----:B------:R-:W5:Y:S04]  /*2510*/  LDSM.16.M88.4 R80, [R115+0x1800] ;  /* 0x001800007350783b */ /* 0x000f680000000200 */
[----:B------:R-:W-:Y:S01]  /*2520*/  @!PT LDS RZ, [RZ] ;  /* 0x00000000fffff984 */ /* 0x000fe20000000800 */
[----:B------:R-:W-:Y:S01]  /*2530*/  @!PT LDS RZ, [RZ] ;  /* 0x00000000fffff984 */ /* 0x000fe20000000800 */
[----:B------:R-:W-:Y:S01]  /*2540*/  @!PT LDS RZ, [RZ] ;  /* 0x00000000fffff984 */ /* 0x000fe20000000800 */
[----:B------:R1:W-:Y:S01]  /*2550*/  LDGSTS.E.BYPASS.LTC128B.128 [R103+0x100], [R32.64], !P0 ;  /* 0x0010000020677fae */ /* 0x0003e2000c101d50 */
[----:B------:R-:W-:Y:S02]  /*2560*/  ISETP.LT.OR P0, PT, R20, 0x1, P1 ;  /* 0x000000011400780c */ /* 0x000fe40000f01670 */
[----:B------:R-:W-:-:S11]  /*2570*/  ISETP.GE.AND P1, PT, R35, c[0x0][0x1d4], PT ;  /* 0x0000750023007a0c */ /* 0x000fd60003f26270 */
[----:B------:R4:W-:Y:S01]  /*2580*/  LDGSTS.E.BYPASS.LTC128B.128 [R103+0x2100], [R28.64], !P0 ;  /* 0x021000001c677fae */ /* 0x0009e2000c101d50 */
[----:B------:R-:W-:Y:S02]  /*2590*/  ISETP.LT.OR P0, PT, R20, 0x1, P1 ;  /* 0x000000011400780c */ /* 0x000fe40000f01670 */
[----:B------:R-:W-:-:S11]  /*25a0*/  ISETP.GE.AND P1, PT, R34, c[0x0][0x1d4], PT ;  /* 0x0000750022007a0c */ /* 0x000fd60003f26270 */
[----:B------:R1:W-:Y:S01]  /*25b0*/  LDGSTS.E.BYPASS.LTC128B.128 [R103+0x4100], [R24.64], !P0 ;  /* 0x0410000018677fae */ /* 0x0003e2000c101d50 */
[C---:B------:R-:W-:Y:S02]  /*25c0*/  ISETP.LT.OR P0, PT, R20.reuse, 0x1, P1 ;  /* 0x000000011400780c */ /* 0x040fe40000f01670 */
[----:B------:R-:W-:-:S11]  /*25d0*/  ISETP.LT.OR P1, PT, R20, 0x21, P1 ;  /* 0x000000211400780c */ /* 0x000fd60000f21670 */
[----:B------:R3:W-:Y:S01]  /*25e0*/  LDGSTS.E.BYPASS.LTC128B.128 [R103+0x6100], [R12.64], !P0 ;  /* 0x061000000c677fae */ /* 0x0007e2000c101d50 */
[----:B------:R-:W-:-:S04]  /*25f0*/  ISETP.GE.AND P0, PT, R112, c[0x0][0x1d4], PT ;  /* 0x0000750070007a0c */ /* 0x000fc80003f06270 */
[----:B------:R-:W-:-:S13]  /*2600*/  ISETP.LT.OR P0, PT, R20, 0x21, P0 ;  /* 0x000000211400780c */ /* 0x000fda0000701670 */
[----:B------:R4:W-:Y:S01]  /*2610*/  LDGSTS.E.BYPASS.LTC128B.128 [R103+0x1100], [R30.64], !P0 ;  /* 0x011000001e677fae */ /* 0x0009e2000c101d50 */
[----:B------:R-:W-:-:S04]  /*2620*/  ISETP.GE.AND P0, PT, R21, c[0x0][0x1d4], PT ;  /* 0x0000750015007a0c */ /* 0x000fc80003f06270 */
[----:B------:R-:W-:Y:S01]  /*2630*/  ISETP.LT.OR P0, PT, R20, 0x21, P0 ;  /* 0x000000211400780c */ /* 0x000fe20000701670 */
[C---:B---3--:R-:W-:Y:S11]  /*2640*/  HMMA.16816.F32 R12, R168.reuse, R40, RZ ;  /* 0x00000028a80c723c */ /* 0x048ff600000018ff */
[----:B------:R-:W-:Y:S01]  /*2650*/  @!UPT UIADD3 URZ, URZ, URZ, URZ ;  /* 0x0000003f3f3ff290 */ /* 0x000fe2000fffe03f */
[----:B------:R3:W-:Y:S01]  /*2660*/  LDGSTS.E.BYPASS.LTC128B.128 [R103+0x3100], [R26.64], !P0 ;  /* 0x031000001a677fae */ /* 0x0007e2000c101d50 */
[----:B------:R-:W-:Y:S02]  /*2670*/  LOP3.LUT P0, RZ, R19, 0x4, RZ, 0xc0, !PT ;  /* 0x0000000413ff7812 */ /* 0x000fe4000780c0ff */
[----:B------:R-:W-:Y:S02]  /*2680*/  HMMA.16816.F32 R16, R168, R38, RZ ;  /* 0x00000026a810723c */ /* 0x000fe400000018ff */
[----:B------:R-:W-:Y:S02]  /*2690*/  SEL R2, R2, 0xffffffe0, !P0 ;  /* 0xffffffe002027807 */ /* 0x000fe40004000000 */
[----:B------:R-:W-:-:S03]  /*26a0*/  ISETP.GE.AND P0, PT, R35, c[0x0][0x1d4], PT ;  /* 0x0000750023007a0c */ /* 0x000fc60003f06270 */
[----:B------:R-:W-:Y:S01]  /*26b0*/  IMAD R252, R2, 0x2, R134 ;  /* 0x0000000202fc7824 */ /* 0x000fe200078e0286 */
[----:B------:R-:W-:Y:S01]  /*26c0*/  ISETP.LT.OR P0, PT, R20, 0x21, P0 ;  /* 0x000000211400780c */ /* 0x000fe20000701670 */
[----:B----4-:R-:W-:Y:S01]  /*26d0*/  HMMA.16816.F32 R28, R168, R56, RZ ;  /* 0x00000038a81c723c */ /* 0x010fe200000018ff */
[----:B------:R-:W-:-:S07]  /*26e0*/  IMAD R249, R2, 0x2, R115 ;  /* 0x0000000202f97824 */ /* 0x000fce00078e0273 */
[----:B-1----:R-:W-:Y:S04]  /*26f0*/  HMMA.16816.F32 R60, R172, R52, R12 ;  /* 0x00000034ac3c723c */ /* 0x002fe8000000180c */
[----:B------:R1:W-:Y:S01]  /*2700*/  LDGSTS.E.BYPASS.LTC128B.128 [R103+0x5100], [R22.64], !P0 ;  /* 0x0510000016677fae */ /* 0x0003e2000c101d50 */
[----:B------:R-:W-:-:S03]  /*2710*/  PLOP3.LUT P0, PT, PT, PT, UP0, 0x40, 0x0 ;  /* 0x000000000000781c */ /* 0x000fc60003f0e808 */
[----:B---3--:R-:W-:Y:S01]  /*2720*/  HMMA.16816.F32 R24, R168, R36, RZ ;  /* 0x00000024a818723c */ /* 0x008fe200000018ff */
[----:B------:R3:W-:Y:S01]  /*2730*/  LDGSTS.E.BYPASS.LTC128B.128 [R103+0x7100], [R8.64], !P1 ;  /* 0x0710000008677fae */ /* 0x0007e2000c901d50 */
[----:B------:R-:W-:-:S03]  /*2740*/  ISETP.GT.AND P1, PT, R114, 0x3f, PT ;  /* 0x0000003f7200780c */ /* 0x000fc60003f24270 */
[----:B------:R-:W4:Y:S03]  /*2750*/  LDSM.16.M88.4 R36, [R252+0x10100] ;  /* 0x01010000fc24783b */ /* 0x000f260000000200 */
[----:B------:R-:W-:Y:S01]  /*2760*/  HMMA.16816.F32 R12, R168, R42, RZ ;  /* 0x0000002aa80c723c */ /* 0x000fe200000018ff */
[----:B------:R-:W1:Y:S04]  /*2770*/  LDSM.16.M88.4 R40, [R252+0x10900] ;  /* 0x01090000fc28783b */ /* 0x000e680000000200 */
[----:B------:R-:W-:Y:S03]  /*2780*/  LDSM.16.M88.4 R76, [R252+0x11900] ;  /* 0x01190000fc4c783b */ /* 0x000fe60000000200 */
[C---:B------:R-:W-:Y:S01]  /*2790*/  HMMA.16816.F32 R64, R172.reuse, R46, R16 ;  /* 0x0000002eac40723c */ /* 0x040fe20000001810 */
[----:B------:R-:W-:Y:S04]  /*27a0*/  LDSM.16.M88.4 R84, [R249+0x1800] ;  /* 0x00180000f954783b */ /* 0x000fe80000000200 */
[----:B------:R-:W-:Y:S03]  /*27b0*/  LDSM.16.M88.4 R96, [R115+0x7800] ;  /* 0x007800007360783b */ /* 0x000fe60000000200 */
[----:B------:R-:W-:Y:S01]  /*27c0*/  HMMA.16816.F32 R68, R172, R44, R24 ;  /* 0x0000002cac44723c */ /* 0x000fe20000001818 */
[----:B------:R-:W1:Y:S04]  /*27d0*/  LDSM.16.M88.4 R44, [R252+0x11100] ;  /* 0x01110000fc2c783b */ /* 0x000e680000000200 */
[----:B------:R-:W-:Y:S03]  /*27e0*/  LDSM.16.M88.4 R92, [R252+0x17900] ;  /* 0x01790000fc5c783b */ /* 0x000fe60000000200 */
[C---:B------:R-:W-:Y:S01]  /*27f0*/  HMMA.16816.F32 R16, R168.reuse, R48, RZ ;  /* 0x00000030a810723c */ /* 0x040fe200000018ff */
[----:B------:R-:W-:Y:S04]  /*2800*/  LDSM.16.M88.4 R88, [R252+0x17100] ;  /* 0x01710000fc58783b */ /* 0x000fe80000000200 */
[----:B------:R-:W0:Y:S03]  /*2810*/  LDGDEPBAR ;  /* 0x00000000000079af */ /* 0x000e260000000000 */
[C---:B------:R-:W-:Y:S01]  /*2820*/  HMMA.16816.F32 R24, R168.reuse, R50, RZ ;  /* 0x00000032a818723c */ /* 0x040fe200000018ff */
[----:B------:R-:W-:Y:S07]  /*2830*/  LDSM.16.M88.4 R48, [R249+0x800] ;  /* 0x00080000f930783b */ /* 0x000fee0000000200 */
[----:B------:R-:W-:Y:S01]  /*2840*/  HMMA.16816.F32 R32, R168, R58, RZ ;  /* 0x0000003aa820723c */ /* 0x000fe200000018ff */
[----:B------:R-:W-:Y:S07]  /*2850*/  LDSM.16.M88.4 R56, [R249+0x1000] ;  /* 0x00100000f938783b */ /* 0x000fee0000000200 */
[C---:B---3--:R-:W-:Y:S01]  /*2860*/  HMMA.16816.F32 R8, R172.reuse, R54, R12 ;  /* 0x00000036ac08723c */ /* 0x048fe2000000180c */
[----:B------:R-:W3:Y:S04]  /*2870*/  LDSM.16.M88.4 R12, [R249] ;  /* 0x00000000f90c783b */ /* 0x000ee80000000200 */
[----:B------:R-:W-:Y:S03]  /*2880*/  LDSM.16.M88.4 R52, [R134+0x13100] ;  /* 0x013100008634783b */ /* 0x000fe60000000200 */
[C---:B--2---:R-:W-:Y:S08]  /*2890*/  HMMA.16816.F32 R16, R172.reuse, R72, R16 ;  /* 0x00000048ac10723c */ /* 0x044ff00000001810 */
[C---:B-1----:R-:W-:Y:S01]  /*28a0*/  HMMA.16816.F32 R20, R172.reuse, R74, R24 ;  /* 0x0000004aac14723c */ /* 0x042fe20000001818 */
[----:B------:R-:W-:Y:S07]  /*28b0*/  LDSM.16.M88.4 R72, [R134+0x13900] ;  /* 0x013900008648783b */ /* 0x000fee0000000200 */
[C---:B-----5:R-:W-:Y:S08]  /*28c0*/  HMMA.16816.F32 R24, R172.reuse, R80, R28 ;  /* 0x00000050ac18723c */ /* 0x060ff0000000181c */
[----:B------:R-:W-:Y:S01]  /*28d0*/  HMMA.16816.F32 R28, R172, R82, R32 ;  /* 0x00000052ac1c723c */ /* 0x000fe20000001820 */
[----:B------:R-:W-:Y:S07]  /*28e0*/  LDSM.16.M88.4 R80, [R249+0x5800] ;  /* 0x00580000f950783b */ /* 0x000fee0000000200 */
[C---:B----4-:R-:W-:Y:S01]  /*28f0*/  HMMA.16816.F32 R32, R192.reuse, R36, R68 ;  /* 0x00000024c020723c */ /* 0x050fe20000001844 */
[----:B------:R-:W-:Y:S07]  /*2900*/  LDSM.16.M88.4 R68, [R115+0x3800] ;  /* 0x003800007344783b */ /* 0x000fee0000000200 */
[C---:B------:R-:W-:Y:S01]  /*2910*/  HMMA.16816.F32 R36, R192.reuse, R38, R64 ;  /* 0x00000026c024723c */ /* 0x040fe20000001840 */
[----:B------:R-:W-:Y:S07]  /*2920*/  LDSM.16.M88.4 R64, [R115+0x3000] ;  /* 0x003000007340783b */ /* 0x000fee0000000200 */
[C---:B------:R-:W-:Y:S08]  /*2930*/  HMMA.16816.F32 R60, R192.reuse, R40, R60 ;  /* 0x00000028c03c723c */ /* 0x040ff0000000183c */
[C---:B------:R-:W-:Y:S01]  /*2940*/  HMMA.16816.F32 R8, R192.reuse, R42, R8 ;  /* 0x0000002ac008723c */ /* 0x040fe20000001808 */
[----:B------:R-:W1:Y:S07]  /*2950*/  LDSM.16.M88.4 R40, [R134+0x12100] ;  /* 0x012100008628783b */ /* 0x000e6e0000000200 */
[C---:B------:R-:W-:Y:S08]  /*2960*/  HMMA.16816.F32 R16, R192.reuse, R44, R16 ;  /* 0x0000002cc010723c */ /* 0x040ff00000001810 */
[C---:B------:R-:W-:Y:S01]  /*2970*/  HMMA.16816.F32 R20, R192.reuse, R46, R20 ;  /* 0x0000002ec014723c */ /* 0x040fe20000001814 */
[----:B------:R-:W2:Y:S07]  /*2980*/  LDSM.16.M88.4 R44, [R134+0x12900] ;  /* 0x01290000862c783b */ /* 0x000eae0000000200 */
[C---:B------:R-:W-:Y:S08]  /*2990*/  HMMA.16816.F32 R24, R192.reuse, R76, R24 ;  /* 0x0000004cc018723c */ /* 0x040ff00000001818 */
[----:B------:R-:W-:Y:S01]  /*29a0*/  HMMA.16816.F32 R28, R192, R78, R28 ;  /* 0x0000004ec01c723c */ /* 0x000fe2000000181c */
[----:B------:R-:W-:Y:S07]  /*29b0*/  LDSM.16.M88.4 R76, [R252+0x13900] ;  /* 0x01390000fc4c783b */ /* 0x000fee0000000200 */
[C---:B---3--:R-:W-:Y:S08]  /*29c0*/  HMMA.16816.F32 R32, R196.reuse, R12, R32 ;  /* 0x0000000cc420723c */ /* 0x048ff00000001820 */
[C---:B------:R-:W-:Y:S01]  /*29d0*/  HMMA.16816.F32 R36, R196.reuse, R14, R36 ;  /* 0x0000000ec424723c */ /* 0x040fe20000001824 */
[----:B------:R-:W3:Y:S07]  /*29e0*/  LDSM.16.M88.4 R12, [R115+0x2000] ;  /* 0x00200000730c783b */ /* 0x000eee0000000200 */
[C---:B------:R-:W-:Y:S08]  /*29f0*/  HMMA.16816.F32 R60, R196.reuse, R48, R60 ;  /* 0x00000030c43c723c */ /* 0x040ff0000000183c */
[C---:B------:R-:W-:Y:S01]  /*2a00*/  HMMA.16816.F32 R8, R196.reuse, R50, R8 ;  /* 0x00000032c408723c */ /* 0x040fe20000001808 */
[----:B------:R-:W4:Y:S07]  /*2a10*/  LDSM.16.M88.4 R48, [R115+0x2800] ;  /* 0x002800007330783b */ /* 0x000f2e0000000200 */
[C---:B------:R-:W-:Y:S08]  /*2a20*/  HMMA.16816.F32 R16, R196.reuse, R56, R16 ;  /* 0x00000038c410723c */ /* 0x040ff00000001810 */
[C---:B------:R-:W-:Y:S01]  /*2a30*/  HMMA.16816.F32 R20, R196.reuse, R58, R20 ;  /* 0x0000003ac414723c */ /* 0x040fe20000001814 */
[----:B------:R-:W-:Y:S07]  /*2a40*/  LDSM.16.M88.4 R56, [R252+0x13100] ;  /* 0x01310000fc38783b */ /* 0x000fee0000000200 */
[C---:B------:R-:W-:Y:S08]  /*2a50*/  HMMA.16816.F32 R24, R196.reuse, R84, R24 ;  /* 0x00000054c418723c */ /* 0x040ff00000001818 */
[----:B------:R-:W-:Y:S01]  /*2a60*/  HMMA.16816.F32 R28, R196, R86, R28 ;  /* 0x00000056c41c723c */ /* 0x000fe2000000181c */
[----:B------:R-:W-:Y:S07]  /*2a70*/  LDSM.16.M88.4 R84, [R115+0x5800] ;  /* 0x005800007354783b */ /* 0x000fee0000000200 */
[C---:B-1----:R-:W-:Y:S08]  /*2a80*/  HMMA.16816.F32 R32, R200.reuse, R40, R32 ;  /* 0x00000028c820723c */ /* 0x042ff00000001820 */
[C---:B------:R-:W-:Y:S01]  /*2a90*/  HMMA.16816.F32 R36, R200.reuse, R42, R36 ;  /* 0x0000002ac824723c */ /* 0x040fe20000001824 */
[----:B------:R-:W1:Y:S07]  /*2aa0*/  LDSM.16.M88.4 R40, [R252+0x12100] ;  /* 0x01210000fc28783b */ /* 0x000e6e0000000200 */
[C---:B--2---:R-:W-:Y:S08]  /*2ab0*/  HMMA.16816.F32 R60, R200.reuse, R44, R60 ;  /* 0x0000002cc83c723c */ /* 0x044ff0000000183c */
[C---:B------:R-:W-:Y:S01]  /*2ac0*/  HMMA.16816.F32 R8, R200.reuse, R46, R8 ;  /* 0x0000002ec808723c */ /* 0x040fe20000001808 */
[----:B------:R-:W2:Y:S07]  /*2ad0*/  LDSM.16.M88.4 R44, [R252+0x12900] ;  /* 0x01290000fc2c783b */ /* 0x000eae0000000200 */
[C---:B------:R-:W-:Y:S08]  /*2ae0*/  HMMA.16816.F32 R16, R200.reuse, R52, R16 ;  /* 0x00000034c810723c */ /* 0x040ff00000001810 */
[C---:B------:R-:W-:Y:S01]  /*2af0*/  HMMA.16816.F32 R20, R200.reuse, R54, R20 ;  /* 0x00000036c814723c */ /* 0x040fe20000001814 */
[----:B------:R-:W-:Y:S07]  /*2b00*/  LDSM.16.M88.4 R52, [R249+0x2800] ;  /* 0x00280000f934783b */ /* 0x000fee0000000200 */
[C---:B------:R-:W-:Y:S08]  /*2b10*/  HMMA.16816.F32 R24, R200.reuse, R72, R24 ;  /* 0x00000048c818723c */ /* 0x040ff00000001818 */
[----:B------:R-:W-:Y:S01]  /*2b20*/  HMMA.16816.F32 R28, R200, R74, R28 ;  /* 0x0000004ac81c723c */ /* 0x000fe2000000181c */
[----:B------:R-:W-:Y:S07]  /*2b30*/  LDSM.16.M88.4 R72, [R249+0x3800] ;  /* 0x00380000f948783b */ /* 0x000fee0000000200 */
[C---:B---3--:R-:W-:Y:S08]  /*2b40*/  HMMA.16816.F32 R32, R204.reuse, R12, R32 ;  /* 0x0000000ccc20723c */ /* 0x048ff00000001820 */
        /* <DEDUP_REMOVED lines=11> */
[C---:B-1----:R-:W-:Y:S08]  /*2c00*/  HMMA.16816.F32 R32, R208.reuse, R40, R32 ;  /* 0x00000028d020723c */ /* 0x042ff00000001820 */
[C---:B------:R-:W-:Y:S01]  /*2c10*/  HMMA.16816.F32 R36, R208.reuse, R42, R36 ;  /* 0x0000002ad024723c */ /* 0x040fe20000001824 */
[----:B------:R-:W-:Y:S07]  /*2c20*/  LDSM.16.M88.4 R40, [R115+0x4000] ;  /* 0x004000007328783b */ /* 0x000fee0000000200 */
[C---:B--2---:R-:W-:Y:S08]  /*2c30*/  HMMA.16816.F32 R60, R208.reuse, R44, R60 ;  /* 0x0000002cd03c723c */ /* 0x044ff0000000183c */
        /* <DEDUP_REMOVED lines=9> */
[C---:B------:R-:W-:Y:S08]  /*2cd0*/  HMMA.16816.F32 R36, R212.reuse, R14, R36 ;  /* 0x0000000ed424723c */ /* 0x040ff00000001824 */
[C---:B------:R-:W-:Y:S08]  /*2ce0*/  HMMA.16816.F32 R12, R212.reuse, R54, R8 ;  /* 0x00000036d40c723c */ /* 0x040ff00000001808 */
[C---:B----4-:R-:W-:Y:S08]  /*2cf0*/  HMMA.16816.F32 R8, R212.reuse, R64, R16 ;  /* 0x00000040d408723c */ /* 0x050ff00000001810 */
[C---:B------:R-:W-:Y:S01]  /*2d00*/  HMMA.16816.F32 R20, R212.reuse, R66, R20 ;  /* 0x00000042d414723c */ /* 0x040fe20000001814 */
[----:B------:R-:W-:Y:S07]  /*2d10*/  LDSM.16.M88.4 R64, [R115+0x5000] ;  /* 0x005000007340783b */ /* 0x000fee0000000200 */
[C---:B------:R-:W-:Y:S08]  /*2d20*/  HMMA.16816.F32 R24, R212.reuse, R72, R24 ;  /* 0x00000048d418723c */ /* 0x040ff00000001818 */
[----:B------:R-:W-:Y:S01]  /*2d30*/  HMMA.16816.F32 R28, R212, R74, R28 ;  /* 0x0000004ad41c723c */ /* 0x000fe2000000181c */
[----:B------:R-:W-:Y:S07]  /*2d40*/  LDSM.16.M88.4 R72, [R134+0x17900] ;  /* 0x017900008648783b */ /* 0x000fee0000000200 */
[----:B-1----:R-:W-:Y:S08]  /*2d50*/  HMMA.16816.F32 R32, R216, R44, R32 ;  /* 0x0000002cd820723c */ /* 0x002ff00000001820 */
[----:B------:R-:W-:Y:S01]  /*2d60*/  HMMA.16816.F32 R60, R212, R52, R60 ;  /* 0x00000034d43c723c */ /* 0x000fe2000000183c */
[----:B------:R-:W1:Y:S07]  /*2d70*/  LDSM.16.M88.4 R52, [R115+0x4800] ;  /* 0x004800007334783b */ /* 0x000e6e0000000200 */
[C---:B------:R-:W-:Y:S01]  /*2d80*/  HMMA.16816.F32 R36, R216.reuse, R46, R36 ;  /* 0x0000002ed824723c */ /* 0x040fe20000001824 */
[----:B------:R-:W3:Y:S07]  /*2d90*/  LDSM.16.M88.4 R44, [R252+0x14100] ;  /* 0x01410000fc2c783b */ /* 0x000eee0000000200 */
[C---:B------:R-:W-:Y:S08]  /*2da0*/  HMMA.16816.F32 R16, R216.reuse, R50, R12 ;  /* 0x00000032d810723c */ /* 0x040ff0000000180c */
[C---:B--2---:R-:W-:Y:S08]  /*2db0*/  HMMA.16816.F32 R12, R216.reuse, R56, R8 ;  /* 0x00000038d80c723c */ /* 0x044ff00000001808 */
[C---:B------:R-:W-:Y:S01]  /*2dc0*/  HMMA.16816.F32 R8, R216.reuse, R58, R20 ;  /* 0x0000003ad808723c */ /* 0x040fe20000001814 */
[----:B------:R-:W-:Y:S07]  /*2dd0*/  LDSM.16.M88.4 R56, [R252+0x15100] ;  /* 0x01510000fc38783b */ /* 0x000fee0000000200 */
[C---:B------:R-:W-:Y:S08]  /*2de0*/  HMMA.16816.F32 R24, R216.reuse, R68, R24 ;  /* 0x00000044d818723c */ /* 0x040ff00000001818 */
[----:B------:R-:W-:Y:S01]  /*2df0*/  HMMA.16816.F32 R28, R216, R70, R28 ;  /* 0x00000046d81c723c */ /* 0x000fe2000000181c */
[----:B------:R-:W-:Y:S07]  /*2e00*/  LDSM.16.M88.4 R68, [R134+0x17100] ;  /* 0x017100008644783b */ /* 0x000fee0000000200 */
[----:B------:R-:W-:Y:S08]  /*2e10*/  HMMA.16816.F32 R32, R220, R40, R32 ;  /* 0x00000028dc20723c */ /* 0x000ff00000001820 */
[----:B------:R-:W-:Y:S01]  /*2e20*/  HMMA.16816.F32 R60, R216, R48, R60 ;  /* 0x00000030d83c723c */ /* 0x000fe2000000183c */
[----:B------:R-:W2:Y:S07]  /*2e30*/  LDSM.16.M88.4 R48, [R252+0x14900] ;  /* 0x01490000fc30783b */ /* 0x000eae0000000200 */
[C---:B------:R-:W-:Y:S01]  /*2e40*/  HMMA.16816.F32 R36, R220.reuse, R42, R36 ;  /* 0x0000002adc24723c */ /* 0x040fe20000001824 */
[----:B------:R-:W4:Y:S07]  /*2e50*/  LDSM.16.M88.4 R40, [R249+0x4000] ;  /* 0x00400000f928783b */ /* 0x000f2e0000000200 */
[C---:B-1----:R-:W-:Y:S08]  /*2e60*/  HMMA.16816.F32 R20, R220.reuse, R54, R16 ;  /* 0x00000036dc14723c */ /* 0x042ff00000001810 */
[C---:B------:R-:W-:Y:S08]  /*2e70*/  HMMA.16816.F32 R16, R220.reuse, R64, R12 ;  /* 0x00000040dc10723c */ /* 0x040ff0000000180c */
[C---:B------:R-:W-:Y:S01]  /*2e80*/  HMMA.16816.F32 R12, R220.reuse, R66, R8 ;  /* 0x00000042dc0c723c */ /* 0x040fe20000001808 */
[----:B------:R-:W-:Y:S07]  /*2e90*/  LDSM.16.M88.4 R64, [R249+0x5000] ;  /* 0x00500000f940783b */ /* 0x000fee0000000200 */
[C---:B------:R-:W-:Y:S08]  /*2ea0*/  HMMA.16816.F32 R8, R220.reuse, R84, R24 ;  /* 0x00000054dc08723c */ /* 0x040ff00000001818 */
[----:B------:R-:W-:Y:S01]  /*2eb0*/  HMMA.16816.F32 R28, R220, R86, R28 ;  /* 0x00000056dc1c723c */ /* 0x000fe2000000181c */
[----:B------:R-:W-:Y:S07]  /*2ec0*/  LDSM.16.M88.4 R84, [R252+0x16900] ;  /* 0x01690000fc54783b */ /* 0x000fee0000000200 */
[----:B---3--:R-:W-:Y:S08]  /*2ed0*/  HMMA.16816.F32 R32, R224, R44, R32 ;  /* 0x0000002ce020723c */ /* 0x008ff00000001820 */
[----:B------:R-:W-:Y:S01]  /*2ee0*/  HMMA.16816.F32 R60, R220, R52, R60 ;  /* 0x00000034dc3c723c */ /* 0x000fe2000000183c */
[----:B------:R-:W1:Y:S07]  /*2ef0*/  LDSM.16.M88.4 R52, [R249+0x4800] ;  /* 0x00480000f934783b */ /* 0x000e6e0000000200 */
[C---:B------:R-:W-:Y:S01]  /*2f00*/  HMMA.16816.F32 R36, R224.reuse, R46, R36 ;  /* 0x0000002ee024723c */ /* 0x040fe20000001824 */
[----:B------:R-:W3:Y:S07]  /*2f10*/  LDSM.16.M88.4 R44, [R134+0x16100] ;  /* 0x01610000862c783b */ /* 0x000eee0000000200 */
[C---:B--2---:R-:W-:Y:S08]  /*2f20*/  HMMA.16816.F32 R24, R224.reuse, R50, R20 ;  /* 0x00000032e018723c */ /* 0x044ff00000001814 */
[C---:B------:R-:W-:Y:S08]  /*2f30*/  HMMA.16816.F32 R20, R224.reuse, R56, R16 ;  /* 0x00000038e014723c */ /* 0x040ff00000001810 */
[C---:B------:R-:W-:Y:S01]  /*2f40*/  HMMA.16816.F32 R16, R224.reuse, R58, R12 ;  /* 0x0000003ae010723c */ /* 0x040fe2000000180c */
[----:B------:R-:W-:Y:S07]  /*2f50*/  LDSM.16.M88.4 R56, [R115+0x6800] ;  /* 0x006800007338783b */ /* 0x000fee0000000200 */
[C---:B------:R-:W-:Y:S08]  /*2f60*/  HMMA.16816.F32 R12, R224.reuse, R76, R8 ;  /* 0x0000004ce00c723c */ /* 0x040ff00000001808 */
[----:B------:R-:W-:Y:S01]  /*2f70*/  HMMA.16816.F32 R8, R224, R78, R28 ;  /* 0x0000004ee008723c */ /* 0x000fe2000000181c */
[----:B------:R-:W-:Y:S07]  /*2f80*/  LDSM.16.M88.4 R76, [R249+0x6800] ;  /* 0x00680000f94c783b */ /* 0x000fee0000000200 */
[----:B----4-:R-:W-:Y:S08]  /*2f90*/  HMMA.16816.F32 R32, R228, R40, R32 ;  /* 0x00000028e420723c */ /* 0x010ff00000001820 */
        /* <DEDUP_REMOVED lines=10> */
[----:B------:R-:W1:Y:S07]  /*3040*/  LDSM.16.M88.4 R80, [R252+0x16100] ;  /* 0x01610000fc50783b */ /* 0x000e6e0000000200 */
[----:B---3--:R-:W-:Y:S08]  /*3050*/  HMMA.16816.F32 R8, R232, R44, R32 ;  /* 0x0000002ce808723c */ /* 0x008ff00000001820 */
[----:B------:R-:W-:Y:S08]  /*3060*/  HMMA.16816.F32 R60, R228, R52, R60 ;  /* 0x00000034e43c723c */ /* 0x000ff0000000183c */
[C---:B--2---:R-:W-:Y:S08]  /*3070*/  HMMA.16816.F32 R32, R232.reuse, R50, R28 ;  /* 0x00000032e820723c */ /* 0x044ff0000000181c */
[C---:B------:R-:W-:Y:S08]  /*3080*/  HMMA.16816.F32 R28, R232.reuse, R68, R24 ;  /* 0x00000044e81c723c */ /* 0x040ff00000001818 */
[C---:B------:R-:W-:Y:S01]  /*3090*/  HMMA.16816.F32 R24, R232.reuse, R70, R20 ;  /* 0x00000046e818723c */ /* 0x040fe20000001814 */
[----:B------:R-:W2:Y:S07]  /*30a0*/  LDSM.16.M88.4 R68, [R249+0x6000] ;  /* 0x00600000f944783b */ /* 0x000eae0000000200 */
[C---:B------:R-:W-:Y:S08]  /*30b0*/  HMMA.16816.F32 R20, R232.reuse, R72, R16 ;  /* 0x00000048e814723c */ /* 0x040ff00000001810 */
[C---:B------:R-:W-:Y:S08]  /*30c0*/  HMMA.16816.F32 R36, R232.reuse, R46, R36 ;  /* 0x0000002ee824723c */ /* 0x040ff00000001824 */
[----:B------:R-:W-:Y:S01]  /*30d0*/  HMMA.16816.F32 R16, R232, R74, R12 ;  /* 0x0000004ae810723c */ /* 0x000fe2000000180c */
[----:B------:R-:W3:Y:S07]  /*30e0*/  LDSM.16.M88.4 R72, [R249+0x7000] ;  /* 0x00700000f948783b */ /* 0x000eee0000000200 */
[----:B----4-:R-:W-:Y:S08]  /*30f0*/  HMMA.16816.F32 R12, R236, R40, R8 ;  /* 0x00000028ec0c723c */ /* 0x010ff00000001808 */
[----:B------:R-:W-:Y:S08]  /*3100*/  HMMA.16816.F32 R60, R232, R48, R60 ;  /* 0x00000030e83c723c */ /* 0x000ff0000000183c */
[----:B------:R-:W-:Y:S08]  /*3110*/  HMMA.16816.F32 R8, R236, R42, R36 ;  /* 0x0000002aec08723c */ /* 0x000ff00000001824 */
[----:B-1----:R-:W-:Y:S08]  /*3120*/  HMMA.16816.F32 R36, R240, R80, R12 ;  /* 0x00000050f024723c */ /* 0x002ff0000000180c */
[C---:B------:R-:W-:Y:S08]  /*3130*/  HMMA.16816.F32 R60, R236.reuse, R56, R60 ;  /* 0x00000038ec3c723c */ /* 0x040ff0000000183c */
[----:B------:R-:W-:Y:S08]  /*3140*/  HMMA.16816.F32 R52, R236, R64, R28 ;  /* 0x00000040ec34723c */ /* 0x000ff0000000181c */
[----:B--2---:R-:W-:Y:S08]  /*3150*/  HMMA.16816.F32 R36, R244, R68, R36 ;  /* 0x00000044f424723c */ /* 0x004ff00000001824 */
[----:B------:R-:W-:Y:S08]  /*3160*/  HMMA.16816.F32 R44, R236, R96, R20 ;  /* 0x00000060ec2c723c */ /* 0x000ff00000001814 */
[----:B------:R-:W-:Y:S08]  /*3170*/  HMMA.16816.F32 R28, R240, R84, R60 ;  /* 0x00000054f01c723c */ /* 0x000ff0000000183c */
[----:B------:R-:W-:Y:S01]  /*3180*/  FMUL.FTZ R2, R36, c[0x0][0x320] ;  /* 0x0000c80024027a20 */ /* 0x000fe20000410000 */
[----:B------:R-:W-:Y:S08]  /*3190*/  HMMA.16816.F32 R56, R236, R58, R32 ;  /* 0x0000003aec38723c */ /* 0x000ff00000001820 */
[----:B------:R-:W-:Y:S08]  /*31a0*/  HMMA.16816.F32 R12, R240, R92, R44 ;  /* 0x0000005cf00c723c */ /* 0x000ff0000000182c */
[----:B------:R-:W-:Y:S01]  /*31b0*/  HMMA.16816.F32 R44, R244, R76, R28 ;  /* 0x0000004cf42c723c */ /* 0x000fe2000000181c */
[----:B------:R1:W2:Y:S07]  /*31c0*/  MUFU.TANH R29, R2 ;  /* 0x00000002001d7308 */ /* 0x0002ae0000002400 */
[----:B------:R-:W-:Y:S01]  /*31d0*/  HMMA.16816.F32 R48, R236, R66, R24 ;  /* 0x00000042ec30723c */ /* 0x000fe20000001818 */
[----:B------:R-:W4:Y:S01]  /*31e0*/  LDSM.16.M88.4 R64, [R249+0x7800] ;  /* 0x00780000f940783b */ /* 0x000f220000000200 */
[----:B------:R-:W-:-:S06]  /*31f0*/  DEPBAR.LE SB0, 0x0 ;  /* 0x000080000000791a */ /* 0x000fcc0000000000 */
[----:B------:R-:W-:Y:S01]  /*3200*/  HMMA.16816.F32 R40, R236, R98, R16 ;  /* 0x00000062ec28723c */ /* 0x000fe20000001810 */
[----:B-1----:R-:W-:-:S04]  /*3210*/  FMUL.FTZ R2, R37, c[0x0][0x320] ;  /* 0x0000c80025027a20 */ /* 0x002fc80000410000 */
[----:B------:R1:W1:Y:S03]  /*3220*/  MUFU.TANH R28, R2 ;  /* 0x00000002001c7308 */ /* 0x0002660000002400 */
[C---:B------:R-:W-:Y:S08]  /*3230*/  HMMA.16816.F32 R32, R240.reuse, R82, R8 ;  /* 0x00000052f020723c */ /* 0x040ff00000001808 */
[----:B------:R-:W-:Y:S01]  /*3240*/  HMMA.16816.F32 R20, R240, R88, R52 ;  /* 0x00000058f014723c */ /* 0x000fe20000001834 */
[----:B-1----:R-:W-:-:S07]  /*3250*/  IADD3 R2, R115, 0x800, RZ ;  /* 0x0000080073027810 */ /* 0x002fce0007ffe0ff */
[C---:B------:R-:W-:Y:S01]  /*3260*/  HMMA.16816.F32 R24, R240.reuse, R86, R56 ;  /* 0x00000056f018723c */ /* 0x040fe20000001838 */
[----:B------:R1:W-:Y:S04]  /*3270*/  STL [R1+0x3c], R2 ;  /* 0x00003c0201007387 */ /* 0x0003e80000100800 */
[----:B------:R5:W-:Y:S03]  /*3280*/  STL [R1+0x38], R6 ;  /* 0x0000380601007387 */ /* 0x000be60000100800 */
[C---:B------:R-:W-:Y:S01]  /*3290*/  HMMA.16816.F32 R16, R240.reuse, R90, R48 ;  /* 0x0000005af010723c */ /* 0x040fe20000001830 */
[----:B------:R2:W-:Y:S04]  /*32a0*/  STL [R1+0x34], R3 ;  /* 0x0000340301007387 */ /* 0x0005e80000100800 */
[----:B------:R-:W-:Y:S03]  /*32b0*/  STL [R1+0x30], R7 ;  /* 0x0000300701007387 */ /* 0x000fe60000100800 */
[----:B------:R-:W-:Y:S08]  /*32c0*/  HMMA.16816.F32 R8, R240, R94, R40 ;  /* 0x0000005ef008723c */ /* 0x000ff00000001828 */
[----:B------:R-:W-:Y:S01]  /*32d0*/  HMMA.16816.F32 R68, R244, R70, R32 ;  /* 0x00000046f444723c */ /* 0x000fe20000001820 */
[----:B-1----:R-:W-:Y:S01]  /*32e0*/  FMUL.FTZ R2, R38, c[0x0][0x320] ;  /* 0x0000c80026027a20 */ /* 0x002fe20000410000 */
[----:B-----5:R-:W-:-:S03]  /*32f0*/  IADD3 R6, R115, 0x2800, RZ ;  /* 0x0000280073067810 */ /* 0x020fc60007ffe0ff */
[----:B------:R1:W1:Y:S03]  /*3300*/  MUFU.TANH R30, R2 ;  /* 0x00000002001e7308 */ /* 0x0002660000002400 */
[C---:B---3--:R-:W-:Y:S01]  /*3310*/  HMMA.16816.F32 R32, R244.reuse, R72, R20 ;  /* 0x00000048f420723c */ /* 0x048fe20000001814 */
[C---:B--2---:R-:W-:Y:S01]  /*3320*/  IADD3 R3, R115.reuse, 0x3000, RZ ;  /* 0x0000300073037810 */ /* 0x044fe20007ffe0ff */
[----:B------:R2:W-:Y:S04]  /*3330*/  STL [R1+0x2c], R6 ;  /* 0x00002c0601007387 */ /* 0x0005e80000100800 */
[----:B------:R3:W-:Y:S02]  /*3340*/  STL [R1+0x28], R3 ;  /* 0x0000280301007387 */ /* 0x0007e40000100800 */
[----:B----4-:R-:W-:Y:S01]  /*3350*/  HMMA.16816.F32 R40, R244, R64, R12 ;  /* 0x00000040f428723c */ /* 0x010fe2000000180c */
[----:B-1----:R-:W-:-:S07]  /*3360*/  IADD3 R2, R115, 0x4800, RZ ;  /* 0x0000480073027810 */ /* 0x002fce0007ffe0ff */
[C---:B------:R-:W-:Y:S08]  /*3370*/  HMMA.16816.F32 R76, R244.reuse, R78, R24 ;  /* 0x0000004ef44c723c */ /* 0x040ff00000001818 */
[----:B------:R-:W-:Y:S01]  /*3380*/  HMMA.16816.F32 R72, R244, R74, R16 ;  /* 0x0000004af448723c */ /* 0x000fe20000001810 */
[C---:B--2---:R-:W-:Y:S02]  /*3390*/  IADD3 R6, R115.reuse, 0x3800, RZ ;  /* 0x0000380073067810 */ /* 0x044fe40007ffe0ff */
[----:B---3--:R-:W-:-:S03]  /*33a0*/  IADD3 R3, R115, 0x4000, RZ ;  /* 0x0000400073037810 */ /* 0x008fc60007ffe0ff */
[----:B------:R1:W-:Y:S02]  /*33b0*/  STL [R1+0x24], R6 ;  /* 0x0000240601007387 */ /* 0x0003e40000100800 */
[----:B------:R-:W-:Y:S02]  /*33c0*/  HMMA.16816.F32 R64, R244, R66, R8 ;  /* 0x00000042f440723c */ /* 0x000fe40000001808 */
[----:B------:R2:W-:Y:S04]  /*33d0*/  STL [R1+0x20], R3 ;  /* 0x0000200301007387 */ /* 0x0005e80000100800 */
[----:B------:R3:W-:Y:S01]  /*33e0*/  STL [R1+0x1c], R2 ;  /* 0x00001c0201007387 */ /* 0x0007e20000100800 */
[C---:B-1----:R-:W-:Y:S02]  /*33f0*/  IADD3 R6, R115.reuse, 0x5000, RZ ;  /* 0x0000500073067810 */ /* 0x042fe40007ffe0ff */
[----:B--2---:R-:W-:-:S03]  /*3400*/  IADD3 R3, R115, 0x5800, RZ ;  /* 0x0000580073037810 */ /* 0x004fc60007ffe0ff */
[----:B------:R1:W-:Y:S01]  /*3410*/  STL [R1+0x18], R6 ;  /* 0x0000180601007387 */ /* 0x0003e20000100800 */
[----:B---3--:R-:W-:-:S03]  /*3420*/  IADD3 R2, R115, 0x6000, RZ ;  /* 0x0000600073027810 */ /* 0x008fc60007ffe0ff */
[----:B------:R2:W-:Y:S04]  /*3430*/  STL [R1+0x14], R3 ;  /* 0x0000140301007387 */ /* 0x0005e80000100800 */
[----:B------:R3:W-:Y:S01]  /*3440*/  STL [R1+0x10], R2 ;  /* 0x0000100201007387 */ /* 0x0007e20000100800 */
[C---:B-1----:R-:W-:Y:S02]  /*3450*/  IADD3 R6, R115.reuse, 0x6800, RZ ;  /* 0x0000680073067810 */ /* 0x042fe40007ffe0ff */
[----:B--2---:R-:W-:-:S03]  /*3460*/  IADD3 R3, R115, 0x7000, RZ ;  /* 0x0000700073037810 */ /* 0x004fc60007ffe0ff */
[----:B------:R1:W-:Y:S01]  /*3470*/  STL [R1+0xc], R6 ;  /* 0x00000c0601007387 */ /* 0x0003e20000100800 */
[----:B---3--:R-:W-:-:S05]  /*3480*/  IADD3 R2, R115, 0x7800, RZ ;  /* 0x0000780073027810 */ /* 0x008fca0007ffe0ff */
[----:B------:R1:W-:Y:S04]  /*3490*/  STL [R1+0x4], R2 ;  /* 0x0000040201007387 */ /* 0x0003e80000100800 */
[----:B------:R1:W-:Y:S04]  /*34a0*/  STL [R1+0x8], R3 ;  /* 0x0000080301007387 */ /* 0x0003e80000100800 */
[----:B------:R-:W-:Y:S06]  /*34b0*/  BAR.SYNC.DEFER_BLOCKING 0x0 ;  /* 0x0000000000007b1d */ /* 0x000fec0000010000 */
[----:B------:R-:W-:Y:S05]  /*34c0*/  @P0 BRA `(.L_x_611) ;  /* 0x0000052000000947 */ /* 0x000fea0003800000 */
[----:B------:R-:W-:Y:S01]  /*34d0*/  ULEA UR4, UR6, UR12, 0x6 ;  /* 0x0000000c06047291 */ /* 0x000fe2000f8e303f */
[----:B------:R-:W-:Y:S01]  /*34e0*/  IMAD.MOV.U32 R9, RZ, RZ, RZ ;  /* 0x000000ffff097224 */ /* 0x000fe200078e00ff */
[----:B------:R-:W-:-:S04]  /*34f0*/  P2R R11, PR, RZ, 0x8 ;  /* 0x00000008ff0b7803 */ /* 0x000fc80000000000 */
[----:B-1----:R-:W-:-:S05]  /*3500*/  IMAD.U32 R3, RZ, RZ, UR4 ;  /* 0x00000004ff037e24 */ /* 0x002fca000f8e00ff */
        /* <DEDUP_REMOVED lines=16> */
[----:B------:R-:W-:Y:S01]  /*3610*/  SEL R25, RZ, 0x10, P4 ;  /* 0x00000010ff197807 */ /* 0x000fe20002000000 */
[----:B------:R-:W-:Y:S01]  /*3620*/  IMAD.SHL.U32 R22, R106, 0x2, RZ ;  /* 0x000000026a167824 */ /* 0x000fe200078e00ff */
[----:B------:R-:W-:Y:S01]  /*3630*/  SHF.R.S32.HI R2, RZ, 0x1f, R10 ;  /* 0x0000001fff027819 */ /* 0x000fe2000001140a */
[----:B------:R3:W-:Y:S01]  /*3640*/  STL [R1+0x5c], R10 ;  /* 0x00005c0a01007387 */ /* 0x0007e20000100800 */
[----:B------:R-:W-:-:S02]  /*3650*/  LOP3.LUT R8, R8, 0xf, RZ, 0xc0, !PT ;  /* 0x0000000f08087812 */ /* 0x000fc400078ec0ff */
[----:B------:R-:W-:Y:S02]  /*3660*/  SHF.L.U64.HI R21, R110, 0x1, R111 ;  /* 0x000000016e157819 */ /* 0x000fe4000001026f */
[----:B------:R-:W-:Y:S02]  /*3670*/  SHF.L.U64.HI R23, R108, 0x1, R109 ;  /* 0x000000016c177819 */ /* 0x000fe4000001026d */
[----:B------:R-:W-:Y:S01]  /*3680*/  SHF.L.U64.HI R24, R106, 0x1, R107 ;  /* 0x000000016a187819 */ /* 0x000fe2000001026b */
[----:B-1----:R-:W-:Y:S02]  /*3690*/  IMAD R6, R2, c[0x0][0x1e0], RZ ;  /* 0x0000780002067a24 */ /* 0x002fe400078e02ff */
[----:B------:R-:W-:-:S04]  /*36a0*/  IMAD.WIDE.U32 R2, R10, c[0x0][0x1e0], RZ ;  /* 0x000078000a027a25 */ /* 0x000fc800078e00ff */
[----:B------:R-:W-:-:S04]  /*36b0*/  IMAD R6, R10, c[0x0][0x1e4], R6 ;  /* 0x000079000a067a24 */ /* 0x000fc800078e0206 */
[----:B------:R-:W-:Y:S01]  /*36c0*/  IMAD.IADD R3, R3, 0x1, R6 ;  /* 0x0000000103037824 */ /* 0x000fe200078e0206 */
[----:B---3--:R-:W-:-:S04]  /*36d0*/  IADD3 R10, -R26, 0x10, RZ ;  /* 0x000000101a0a7810 */ /* 0x008fc80007ffe1ff */
[----:B------:R-:W-:Y:S02]  /*36e0*/  LOP3.LUT R10, R10, 0xf, RZ, 0xc0, !PT ;  /* 0x0000000f0a0a7812 */ /* 0x000fe400078ec0ff */
[----:B--2---:R-:W-:Y:S01]  /*36f0*/  SHF.R.S32.HI R6, RZ, 0x1f, R9 ;  /* 0x0000001fff067819 */ /* 0x004fe20000011409 */
[----:B------:R-:W-:Y:S01]  /*3700*/  IMAD.WIDE.U32 R2, R9, c[0x0][0x1f0], R2 ;  /* 0x00007c0009027a25 */ /* 0x000fe200078e0002 */
[----:B------:R1:W-:Y:S03]  /*3710*/  STL [R1+0x58], R9 ;  /* 0x0000580901007387 */ /* 0x0003e60000100800 */
[----:B------:R-:W-:Y:S01]  /*3720*/  IMAD R6, R6, c[0x0][0x1f0], RZ ;  /* 0x00007c0006067a24 */ /* 0x000fe200078e02ff */
[----:B------:R-:W-:-:S03]  /*3730*/  IADD3 R2, P0, R2, UR22, RZ ;  /* 0x0000001602027c10 */ /* 0x000fc6000ff1e0ff */
[----:B------:R-:W-:-:S05]  /*3740*/  IMAD R6, R9, c[0x0][0x1f4], R6 ;  /* 0x00007d0009067a24 */ /* 0x000fca00078e0206 */
[----:B------:R-:W-:Y:S02]  /*3750*/  IADD3.X R3, R3, UR20, R6, P0, !PT ;  /* 0x0000001403037c10 */ /* 0x000fe400087fe406 */
[----:B------:R-:W-:-:S04]  /*3760*/  LEA R7, P0, R2, c[0x0][0x1c8], 0x1 ;  /* 0x0000720002077a11 */ /* 0x000fc800078008ff */
[----:B------:R-:W-:Y:S02]  /*3770*/  LEA.HI.X R6, R2, c[0x0][0x1cc], R3, 0x1, P0 ;  /* 0x0000730002067a11 */ /* 0x000fe400000f0c03 */
[----:B------:R-:W2:Y:S04]  /*3780*/  SHFL.IDX PT, R2, R7, 0x1, 0x181f ;  /* 0x00381f0007027f89 */ /* 0x000ea800000e0000 */
[----:B------:R-:W3:Y:S01]  /*3790*/  SHFL.IDX PT, R3, R6, 0x1, 0x181f ;  /* 0x00381f0006037f89 */ /* 0x000ee200000e0000 */
[----:B-1----:R-:W-:Y:S02]  /*37a0*/  SHF.L.U64.HI R9, R112, 0x1, R113 ;  /* 0x0000000170097819 */ /* 0x002fe40000010271 */
[----:B--2---:R-:W-:Y:S01]  /*37b0*/  IADD3 R18, P3, P0, R8, R2, R31 ;  /* 0x0000000208127210 */ /* 0x004fe2000787e01f */
[----:B------:R-:W-:-:S03]  /*37c0*/  IMAD.SHL.U32 R8, R110, 0x2, RZ ;  /* 0x000000026e087824 */ /* 0x000fc600078e00ff */
[-C--:B---3--:R-:W-:Y:S02]  /*37d0*/  IADD3.X R19, RZ, R3.reuse, R9, P3, P0 ;  /* 0x00000003ff137210 */ /* 0x088fe40001fe0409 */
[----:B------:R-:W-:Y:S02]  /*37e0*/  IADD3 R16, P3, P0, R10, R2, R8 ;  /* 0x000000020a107210 */ /* 0x000fe4000787e008 */
[----:B------:R-:W-:Y:S02]  /*37f0*/  IADD3 R10, -R25, 0x10, RZ ;  /* 0x00000010190a7810 */ /* 0x000fe40007ffe1ff */
[----:B------:R-:W-:Y:S02]  /*3800*/  IADD3.X R17, RZ, R3, R21, P3, P0 ;  /* 0x00000003ff117210 */ /* 0x000fe40001fe0415 */
[----:B------:R-:W-:-:S04]  /*3810*/  LOP3.LUT R10, R10, 0xf, RZ, 0xc0, !PT ;  /* 0x0000000f0a0a7812 */ /* 0x000fc800078ec0ff */
[----:B------:R-:W-:Y:S02]  /*3820*/  IADD3 R14, P3, P0, R10, R2, R20 ;  /* 0x000000020a0e7210 */ /* 0x000fe4000787e014 */
[----:B------:R-:W-:Y:S02]  /*3830*/  IADD3 R10, -R104, 0x10, RZ ;  /* 0x00000010680a7810 */ /* 0x000fe40007ffe1ff */
[----:B------:R-:W-:Y:S02]  /*3840*/  IADD3.X R15, RZ, R3, R23, P3, P0 ;  /* 0x00000003ff0f7210 */ /* 0x000fe40001fe0417 */
[----:B------:R-:W-:-:S04]  /*3850*/  LOP3.LUT R10, R10, 0xf, RZ, 0xc0, !PT ;  /* 0x0000000f0a0a7812 */ /* 0x000fc800078ec0ff */
[----:B------:R-:W-:Y:S02]  /*3860*/  IADD3 R12, P3, P0, R10, R2, R22 ;  /* 0x000000020a0c7210 */ /* 0x000fe4000787e016 */
[----:B------:R-:W1:Y:S02]  /*3870*/  SHFL.IDX PT, R2, R7, RZ, 0x181f ;  /* 0x00181fff07027589 */ /* 0x000e6400000e0000 */
[----:B------:R-:W-:Y:S02]  /*3880*/  IADD3.X R13, RZ, R3, R24, P3, P0 ;  /* 0x00000003ff0d7210 */ /* 0x000fe40001fe0418 */
[----:B------:R-:W2:Y:S01]  /*3890*/  SHFL.IDX PT, R3, R6, RZ, 0x181f ;  /* 0x00181fff06037589 */ /* 0x000ea200000e0000 */
[----:B------:R-:W-:Y:S02]  /*38a0*/  ISETP.NE.AND P3, PT, R11, RZ, PT ;  /* 0x000000ff0b00720c */ /* 0x000fe40003f65270 */
        /* <DEDUP_REMOVED lines=20> */
.L_x_611:
[----:B-1----:R-:W-:Y:S01]  /*39f0*/  FMUL.FTZ R2, R68, c[0x0][0x320] ;  /* 0x0000c80044027a20 */ /* 0x002fe20000410000 */
[----:B------:R-:W-:Y:S01]  /*3a00*/  LOP3.LUT R3, R101, 0xffffffe0, RZ, 0xc0, !PT ;  /* 0xffffffe065037812 */ /* 0x000fe200078ec0ff */
[----:B------:R-:W-:Y:S01]  /*3a10*/  UMOV UR4, 0xffffffc0 ;  /* 0xffffffc000047882 */ /* 0x000fe20000000000 */
[----:B------:R-:W-:Y:S01]  /*3a20*/  LEA.HI R6, R102, R105, RZ, 0x2 ;  /* 0x0000006966067211 */ /* 0x000fe200078f10ff */
[----:B------:R1:W2:Y:S01]  /*3a30*/  MUFU.TANH R14, R2 ;  /* 0x00000002000e7308 */ /* 0x0002a20000002400 */
[----:B------:R-:W-:Y:S01]  /*3a40*/  SHF.R.S32.HI R7, RZ, 0x1f, R100 ;  /* 0x0000001fff077819 */ /* 0x000fe20000011464 */
[----:B------:R-:W-:Y:S01]  /*3a50*/  UIMAD UR4, UR6, UR4, 0x41 ;  /* 0x00000041060474a4 */ /* 0x000fe2000f8e0204 */
[----:B------:R-:W-:Y:S01]  /*3a60*/  LOP3.LUT R6, R6, 0xfffffffc, RZ, 0xc0, !PT ;  /* 0xfffffffc06067812 */ /* 0x000fe200078ec0ff */
[----:B------:R-:W-:Y:S01]  /*3a70*/  IMAD.SHL.U32 R135, R4, 0x2, RZ ;  /* 0x0000000204877824 */ /* 0x000fe200078e00ff */
[----:B------:R-:W-:Y:S01]  /*3a80*/  LEA.HI R7, R7, R100, RZ, 0x3 ;  /* 0x0000006407077211 */ /* 0x000fe200078f18ff */
[----:B------:R-:W-:Y:S01]  /*3a90*/  @UP1 USHF.L.U32 UR10, UR10, 0x7, URZ ;  /* 0x000000070a0a1899 */ /* 0x000fe2000800063f */
[----:B------:R-:W-:Y:S01]  /*3aa0*/  PLOP3.LUT P0, PT, PT, PT, UP1, 0x80, 0x0 ;  /* 0x000000000000781c */ /* 0x000fe20003f0f018 */
[----:B------:R-:W-:Y:S01]  /*3ab0*/  IMAD R248, R5, 0x2, R135 ;  /* 0x0000000205f87824 */ /* 0x000fe200078e0287 */
[----:B------:R-:W-:Y:S01]  /*3ac0*/  LOP3.LUT R7, R7, 0xffffff8, RZ, 0xc0, !PT ;  /* 0x0ffffff807077812 */ /* 0x000fe200078ec0ff */
[----:B------:R-:W0:Y:S01]  /*3ad0*/  LDGDEPBAR ;  /* 0x00000000000079af */ /* 0x000e220000000000 */
[C---:B------:R-:W-:Y:S01]  /*3ae0*/  LEA R251, R0.reuse, R135, 0x1 ;  /* 0x0000008700fb7211 */ /* 0x040fe200078e08ff */
[----:B------:R-:W-:-:S02]  /*3af0*/  IMAD R250, R0, 0x2, R248 ;  /* 0x0000000200fa7824 */ /* 0x000fc400078e02f8 */
[----:B------:R-:W-:Y:S02]  /*3b00*/  IMAD.IADD R10, R100, 0x1, -R7 ;  /* 0x00000001640a7824 */ /* 0x000fe400078e0a07 */
[----:B-1----:R-:W-:Y:S01]  /*3b10*/  FMUL.FTZ R2, R69, c[0x0][0x320] ;  /* 0x0000c80045027a20 */ /* 0x002fe20000410000 */
[----:B------:R-:W-:Y:S03]  /*3b20*/  LDSM.16.MT88.4 R48, [R251+0x100] ;  /* 0x00010000fb30783b */ /* 0x000fe60000004200 */
[----:B------:R1:W3:Y:S01]  /*3b30*/  MUFU.TANH R13, R2 ;  /* 0x00000002000d7308 */ /* 0x0002e20000002400 */
[----:B------:R-:W-:Y:S01]  /*3b40*/  LDSM.16.MT88.4 R56, [R250+0x100] ;  /* 0x00010000fa38783b */ /* 0x000fe20000004200 */
[----:B-1----:R-:W-:-:S06]  /*3b50*/  FMUL.FTZ R2, R44, c[0x0][0x320] ;  /* 0x0000c8002c027a20 */ /* 0x002fcc0000410000 */
[----:B------:R1:W4:Y:S02]  /*3b60*/  MUFU.TANH R21, R2 ;  /* 0x0000000200157308 */ /* 0x0003240000002400 */
[----:B-1----:R-:W-:Y:S02]  /*3b70*/  IMAD.IADD R2, R105, 0x1, -R3 ;  /* 0x0000000169027824 */ /* 0x002fe400078e0a03 */
[----:B------:R-:W-:-:S03]  /*3b80*/  FMUL.FTZ R3, R45, c[0x0][0x320] ;  /* 0x0000c8002d037a20 */ /* 0x000fc60000410000 */
[----:B------:R-:W-:Y:S01]  /*3b90*/  SHF.R.S32.HI R8, RZ, 0x1f, R2 ;  /* 0x0000001fff087819 */ /* 0x000fe20000011402 */
[----:B------:R1:W5:Y:S02]  /*3ba0*/  MUFU.TANH R22, R3 ;  /* 0x0000000300167308 */ /* 0x0003640000002400 */
[----:B-1----:R-:W-:Y:S01]  /*3bb0*/  IMAD.IADD R3, R105, 0x1, -R6 ;  /* 0x0000000169037824 */ /* 0x002fe200078e0a06 */
[----:B------:R-:W-:Y:S01]  /*3bc0*/  LEA.HI R6, R8, R2, RZ, 0x2 ;  /* 0x0000000208067211 */ /* 0x000fe200078f10ff */
[----:B------:R-:W-:-:S03]  /*3bd0*/  FMUL.FTZ R8, R76, c[0x0][0x320] ;  /* 0x0000c8004c087a20 */ /* 0x000fc60000410000 */
[----:B------:R-:W-:Y:S01]  /*3be0*/  LEA.HI R9, R3, R3, RZ, 0x1 ;  /* 0x0000000303097211 */ /* 0x000fe200078f08ff */
[----:B------:R1:W1:Y:S01]  /*3bf0*/  MUFU.TANH R23, R8 ;  /* 0x0000000800177308 */ /* 0x0002620000002400 */
[C---:B------:R-:W-:Y:S02]  /*3c00*/  LEA.HI.SX32 R7, R6.reuse, UR11, 0x1e ;  /* 0x0000000b06077c11 */ /* 0x040fe4000f8ff2ff */
[----:B------:R-:W-:Y:S02]  /*3c10*/  LOP3.LUT R9, R9, 0x1ffffffe, RZ, 0xc0, !PT ;  /* 0x1ffffffe09097812 */ /* 0x000fe400078ec0ff */
[----:B------:R-:W-:Y:S02]  /*3c20*/  LOP3.LUT R6, R6, 0x7ffffffc, RZ, 0xc0, !PT ;  /* 0x7ffffffc06067812 */ /* 0x000fe400078ec0ff */
[----:B------:R-:W-:-:S03]  /*3c30*/  IADD3 R3, R3, -R9, RZ ;  /* 0x8000000903037210 */ /* 0x000fc60007ffe0ff */
[----:B------:R-:W-:Y:S02]  /*3c40*/  IMAD.IADD R6, R2, 0x1, -R6 ;  /* 0x0000000102067824 */ /* 0x000fe400078e0a06 */
[----:B------:R-:W-:-:S03]  /*3c50*/  FMUL.FTZ R2, R64, c[0x0][0x320] ;  /* 0x0000c80040027a20 */ /* 0x000fc60000410000 */
[----:B------:R-:W-:Y:S01]  /*3c60*/  SHF.L.U32 R11, R6, 0x1, RZ ;  /* 0x00000001060b7819 */ /* 0x000fe200000006ff */
[----:B-1----:R-:W-:Y:S01]  /*3c70*/  IMAD R8, R10, 0x10, R7 ;  /* 0x000000100a087824 */ /* 0x002fe200078e0207 */
[----:B------:R1:W-:Y:S01]  /*3c80*/  MUFU.TANH R17, R2 ;  /* 0x0000000200117308 */ /* 0x0003e20000002400 */
[----:B------:R-:W-:Y:S02]  /*3c90*/  FMUL.FTZ R7, R77, c[0x0][0x320] ;  /* 0x0000c8004d077a20 */ /* 0x000fe40000410000 */
[----:B------:R-:W-:Y:S02]  /*3ca0*/  IMAD R133, R3, 0x8, R8 ;  /* 0x0000000803857824 */ /* 0x000fe400078e0208 */
[----:B------:R-:W-:Y:S02]  /*3cb0*/  FMUL.FTZ R3, R32, c[0x0][0x320] ;  /* 0x0000c80020037a20 */ /* 0x000fe40000410000 */
[----:B------:R-:W-:Y:S01]  /*3cc0*/  @P0 IMAD.HI.U32 R8, R133, c[0x0][0x2c8], RZ ;  /* 0x0000b20085080a27 */ /* 0x000fe200078e00ff */
[----:B------:R-:W-:Y:S01]  /*3cd0*/  PLOP3.LUT P0, PT, PT, PT, UP1, 0x80, 0x0 ;  /* 0x000000000000781c */ /* 0x000fe20003f0f018 */
[----:B------:R2:W-:Y:S01]  /*3ce0*/  MUFU.TANH R12, R3 ;  /* 0x00000003000c7308 */ /* 0x0005e20000002400 */
[----:B------:R-:W-:Y:S04]  /*3cf0*/  STL [R1+0xbc], R133 ;  /* 0x0000bc8501007387 */ /* 0x000fe80000100800 */
[----:B------:R-:W-:Y:S01]  /*3d00*/  STL [R1+0xcc], R11 ;  /* 0x0000cc0b01007387 */ /* 0x000fe20000100800 */
[----:B-1----:R-:W-:-:S02]  /*3d10*/  FMUL.FTZ R2, R65, c[0x0][0x320] ;  /* 0x0000c80041027a20 */ /* 0x002fc40000410000 */
[----:B------:R1:W1:Y:S01]  /*3d20*/  MUFU.TANH R25, R7 ;  /* 0x0000000700197308 */ /* 0x0002620000002400 */
[----:B--2---:R-:W-:-:S07]  /*3d30*/  FMUL.FTZ R3, R72, c[0x0][0x320] ;  /* 0x0000c80048037a20 */ /* 0x004fce0000410000 */
[----:B------:R-:W-:Y:S01]  /*3d40*/  MUFU.TANH R16, R2 ;  /* 0x0000000200107308 */ /* 0x000fe20000002400 */
[----:B-1----:R-:W-:-:S07]  /*3d50*/  FMUL.FTZ R7, R73, c[0x0][0x320] ;  /* 0x0000c80049077a20 */ /* 0x002fce0000410000 */
[----:B------:R1:W-:Y:S08]  /*3d60*/  MUFU.TANH R24, R3 ;  /* 0x0000000300187308 */ /* 0x0003f00000002400 */
[----:B------:R2:W-:Y:S01]  /*3d70*/  MUFU.TANH R20, R7 ;  /* 0x0000000700147308 */ /* 0x0005e20000002400 */
[----:B-1----:R-:W-:Y:S01]  /*3d80*/  IMAD.MOV.U32 R3, RZ, RZ, R133 ;  /* 0x000000ffff037224 */ /* 0x002fe200078e0085 */
[----:B------:R-:W-:-:S05]  /*3d90*/  @P0 SHF.R.U32.HI R3, RZ, c[0x0][0x2cc], R8 ;  /* 0x0000b300ff030a19 */ /* 0x000fca0000011608 */
[----:B------:R-:W1:Y:S01]  /*3da0*/  SHFL.IDX PT, R8, R3, RZ, 0x1c1f ;  /* 0x001c1fff03087589 */ /* 0x000e6200000e0000 */
[----:B--2---:R-:W-:-:S04]  /*3db0*/  FMUL.FTZ R7, R40, c[0x0][0x320] ;  /* 0x0000c80028077a20 */ /* 0x004fc80000410000 */
[----:B------:R2:W-:Y:S02]  /*3dc0*/  MUFU.TANH R19, R7 ;  /* 0x0000000700137308 */ /* 0x0005e40000002400 */
[----:B--2---:R-:W-:-:S06]  /*3dd0*/  FMUL.FTZ R7, R41, c[0x0][0x320] ;  /* 0x0000c80029077a20 */ /* 0x004fcc0000410000 */
[----:B------:R2:W-:Y:S02]  /*3de0*/  MUFU.TANH R18, R7 ;  /* 0x0000000700127308 */ /* 0x0005e40000002400 */
[----:B--2---:R-:W-:Y:S01]  /*3df0*/  IMAD.U32 R7, RZ, RZ, UR4 ;  /* 0x00000004ff077e24 */ /* 0x004fe2000f8e00ff */
[----:B------:R-:W-:-:S04]  /*3e00*/  ULDC.64 UR4, c[0x0][0x2c8] ;  /* 0x0000b20000047ab9 */ /* 0x000fc80000000a00 */
[C---:B------:R-:W-:Y:S02]  /*3e10*/  IADD3 R6, -R11.reuse, UR7, R7 ;  /* 0x000000070b067c10 */ /* 0x040fe4000fffe107 */
[----:B------:R-:W-:Y:S01]  /*3e20*/  IADD3 R7, -R11, UR24, RZ ;  /* 0x000000180b077c10 */ /* 0x000fe2000fffe1ff */
[----:B------:R-:W-:Y:S01]  /*3e30*/  UIMAD.WIDE.U32 UR24, UR10, UR4, URZ ;  /* 0x000000040a1872a5 */ /* 0x000fe2000f8e003f */
[----:B------:R-:W-:Y:S01]  /*3e40*/  IADD3 R6, R6, -UR13, RZ ;  /* 0x8000000d06067c10 */ /* 0x000fe2000fffe0ff */
[----:B------:R-:W-:-:S04]  /*3e50*/  UIADD3 UR10, UR6, -0x2, URZ ;  /* 0xfffffffe060a7890 */ /* 0x000fc8000fffe03f */
[----:B-1----:R-:W-:Y:S01]  /*3e60*/  IMAD.IADD R2, R6, 0x1, R8 ;  /* 0x0000000106027824 */ /* 0x002fe200078e0208 */
[----:B------:R-:W-:Y:S01]  /*3e70*/  @UP1 UMOV UR21, UR25 ;  /* 0x0000001900151c82 */ /* 0x000fe20008000000 */
[----:B------:R-:W-:Y:S01]  /*3e80*/  FMUL.FTZ R8, R33, c[0x0][0x320] ;  /* 0x0000c80021087a20 */ /* 0x000fe20000410000 */
[----:B------:R-:W-:Y:S02]  /*3e90*/  @UP1 USHF.R.U32.HI UR11, URZ, UR5, UR21 ;  /* 0x000000053f0b1299 */ /* 0x000fe40008011615 */
[----:B------:R-:W-:Y:S01]  /*3ea0*/  IMNMX R2, R7, R2, PT ;  /* 0x0000000207027217 */ /* 0x000fe20003800200 */
[----:B------:R1:W2:Y:S01]  /*3eb0*/  MUFU.TANH R9, R8 ;  /* 0x0000000800097308 */ /* 0x0002a20000002400 */
[----:B------:R-:W-:Y:S02]  /*3ec0*/  UIADD3 UR11, UR11, UR7, -UR13 ;  /* 0x000000070b0b7290 */ /* 0x000fe4000fffe80d */
[----:B------:R-:W-:Y:S02]  /*3ed0*/  ISETP.GT.AND P0, PT, R2, RZ, PT ;  /* 0x000000ff0200720c */ /* 0x000fe40003f04270 */
[----:B------:R-:W-:-:S02]  /*3ee0*/  USHF.R.S32.HI UR4, URZ, 0x1f, UR11 ;  /* 0x0000001f3f047899 */ /* 0x000fc4000801140b */
[----:B------:R-:W-:Y:S02]  /*3ef0*/  FSEL R11, R29, -INF , P0 ;  /* 0xff8000001d0b7808 */ /* 0x000fe40000000000 */
[----:B------:R-:W-:Y:S01]  /*3f00*/  ISETP.GT.AND P0, PT, R2, 0x1, PT ;  /* 0x000000010200780c */ /* 0x000fe20003f04270 */
[----:B------:R-:W-:-:S03]  /*3f10*/  ULEA.HI UR4, UR4, UR11, URZ, 0x6 ;  /* 0x0000000b04047291 */ /* 0x000fc6000f8f303f */
[----:B------:R-:W-:Y:S01]  /*3f20*/  FSEL R10, R28, -INF , P0 ;  /* 0xff8000001c0a7808 */ /* 0x000fe20000000000 */
[----:B------:R-:W-:Y:S01]  /*3f30*/  USHF.R.S32.HI UR4, URZ, 0x6, UR4 ;  /* 0x000000063f047899 */ /* 0x000fe20008011404 */
[----:B------:R-:W-:Y:S01]  /*3f40*/  ISETP.GT.AND P0, PT, R2, 0x8, PT ;  /* 0x000000080200780c */ /* 0x000fe20003f04270 */
[----:B-1----:R-:W-:Y:S02]  /*3f50*/  FMUL.FTZ R8, R79, c[0x0][0x320] ;  /* 0x0000c8004f087a20 */ /* 0x002fe40000410000 */
[----:B------:R-:W-:Y:S01]  /*3f60*/  UISETP.LT.AND UP0, UPT, URZ, UR4, UPT ;  /* 0x000000043f00728c */ /* 0x000fe2000bf01270 */
[----:B------:R-:W-:Y:S01]  /*3f70*/  FSEL R14, R14, -INF , P0 ;  /* 0xff8000000e0e7808 */ /* 0x000fe20000000000 */
[----:B------:R1:W-:Y:S01]  /*3f80*/  MUFU.TANH R27, R8 ;  /* 0x00000008001b7308 */ /* 0x0003e20000002400 */
[----:B------:R-:W-:Y:S01]  /*3f90*/  ISETP.GT.AND P0, PT, R2, 0x9, PT ;  /* 0x000000090200780c */ /* 0x000fe20003f04270 */
[----:B------:R-:W-:-:S03]  /*3fa0*/  USEL UR4, URZ, UR4, !UP0 ;  /* 0x000000043f047287 */ /* 0x000fc6000c000000 */
[----:B---3--:R-:W-:Y:S01]  /*3fb0*/  FSEL R13, R13, -INF , P0 ;  /* 0xff8000000d0d7808 */ /* 0x008fe20000000000 */
[----:B------:R-:W-:Y:S01]  /*3fc0*/  UISETP.GE.AND UP0, UPT, UR10, UR4, UPT ;  /* 0x000000040a00728c */ /* 0x000fe2000bf06270 */
[----:B------:R-:W-:-:S04]  /*3fd0*/  ISETP.GT.AND P0, PT, R2, 0x10, PT ;  /* 0x000000100200780c */ /* 0x000fc80003f04270 */
[----:B----4-:R-:W-:Y:S02]  /*3fe0*/  FSEL R21, R21, -INF , P0 ;  /* 0xff80000015157808 */ /* 0x010fe40000000000 */
[----:B------:R-:W-:Y:S01]  /*3ff0*/  ISETP.GT.AND P0, PT, R2, 0x11, PT ;  /* 0x000000110200780c */ /* 0x000fe20003f04270 */
[----:B-1----:R-:W-:-:S03]  /*4000*/  FMUL.FTZ R8, R71, c[0x0][0x320] ;  /* 0x0000c80047087a20 */ /* 0x002fc60000410000 */
[----:B-----5:R-:W-:Y:S02]  /*4010*/  FSEL R22, R22, -INF , P0 ;  /* 0xff80000016167808 */ /* 0x020fe40000000000 */
[C---:B------:R-:W-:Y:S01]  /*4020*/  ISETP.GT.AND P0, PT, R2.reuse, 0x18, PT ;  /* 0x000000180200780c */ /* 0x040fe20003f04270 */
[----:B------:R1:W-:Y:S03]  /*4030*/  MUFU.TANH R15, R8 ;  /* 0x00000008000f7308 */ /* 0x0003e60000002400 */
[----:B------:R-:W-:Y:S02]  /*4040*/  FSEL R23, R23, -INF , P0 ;  /* 0xff80000017177808 */ /* 0x000fe40000000000 */
[----:B------:R-:W-:-:S04]  /*4050*/  ISETP.GT.AND P0, PT, R2, 0x19, PT ;  /* 0x000000190200780c */ /* 0x000fc80003f04270 */
[----:B------:R-:W-:Y:S02]  /*4060*/  FSEL R28, R25, -INF , P0 ;  /* 0xff800000191c7808 */ /* 0x000fe40000000000 */
[----:B------:R-:W-:-:S04]  /*4070*/  ISETP.GT.AND P0, PT, R2, 0x20, PT ;  /* 0x000000200200780c */ /* 0x000fc80003f04270 */
[----:B------:R-:W-:Y:S01]  /*4080*/  FSEL R106, R12, -INF , P0 ;  /* 0xff8000000c6a7808 */ /* 0x000fe20000000000 */
[----:B-1----:R-:W-:Y:S01]  /*4090*/  FMUL.FTZ R8, R34, c[0x0][0x320] ;  /* 0x0000c80022087a20 */ /* 0x002fe20000410000 */
[----:B------:R-:W-:-:S03]  /*40a0*/  ISETP.GT.AND P0, PT, R2, 0x21, PT ;  /* 0x000000210200780c */ /* 0x000fc60003f04270 */
[----:B------:R1:W-:Y:S01]  /*40b0*/  MUFU.TANH R98, R8 ;  /* 0x0000000800627308 */ /* 0x0003e20000002400 */
[----:B--2---:R-:W-:Y:S02]  /*40c0*/  FSEL R105, R9, -INF , P0 ;  /* 0xff80000009697808 */ /* 0x004fe40000000000 */
[----:B------:R-:W-:-:S04]  /*40d0*/  ISETP.GT.AND P0, PT, R2, 0x28, PT ;  /* 0x000000280200780c */ /* 0x000fc80003f04270 */
[----:B------:R-:W-:Y:S02]  /*40e0*/  FSEL R104, R24, -INF , P0 ;  /* 0xff80000018687808 */ /* 0x000fe40000000000 */
[----:B------:R-:W-:-:S04]  /*40f0*/  ISETP.GT.AND P0, PT, R2, 0x29, PT ;  /* 0x000000290200780c */ /* 0x000fc80003f04270 */
[----:B------:R-:W-:Y:S01]  /*4100*/  FSEL R103, R20, -INF , P0 ;  /* 0xff80000014677808 */ /* 0x000fe20000000000 */
[----:B------:R-:W-:Y:S01]  /*4110*/  FMUL.FTZ R20, R43, c[0x0][0x320] ;  /* 0x0000c8002b147a20 */ /* 0x000fe20000410000 */
[C---:B------:R-:W-:Y:S01]  /*4120*/  ISETP.GT.AND P0, PT, R2.reuse, 0x30, PT ;  /* 0x000000300200780c */ /* 0x040fe20003f04270 */
[----:B-1----:R-:W-:Y:S02]  /*4130*/  FMUL.FTZ R8, R35, c[0x0][0x320] ;  /* 0x0000c80023087a20 */ /* 0x002fe40000410000 */
[----:B------:R-:W-:Y:S01]  /*4140*/  MUFU.TANH R24, R20 ;  /* 0x0000001400187308 */ /* 0x000fe20000002400 */
[----:B------:R-:W-:Y:S01]  /*4150*/  FSEL R102, R19, -INF , P0 ;  /* 0xff80000013667808 */ /* 0x000fe20000000000 */
[----:B------:R-:W-:Y:S01]  /*4160*/  LDSM.16.MT88.4 R32, [R251+0x900] ;  /* 0x00090000fb20783b */ /* 0x000fe20000004200 */
[----:B------:R-:W-:-:S04]  /*4170*/  ISETP.GT.AND P0, PT, R2, 0x31, PT ;  /* 0x000000310200780c */ /* 0x000fc80003f04270 */
[----:B------:R-:W-:Y:S01]  /*4180*/  FSEL R101, R18, -INF , P0 ;  /* 0xff80000012657808 */ /* 0x000fe20000000000 */
[----:B------:R1:W-:Y:S01]  /*4190*/  MUFU.TANH R97, R8 ;  /* 0x0000000800617308 */ /* 0x0003e20000002400 */
[----:B------:R-:W-:-:S04]  /*41a0*/  ISETP.GT.AND P0, PT, R2, 0x38, PT ;  /* 0x000000380200780c */ /* 0x000fc80003f04270 */
[----:B------:R-:W-:Y:S02]  /*41b0*/  FSEL R100, R17, -INF , P0 ;  /* 0xff80000011647808 */ /* 0x000fe40000000000 */
[----:B------:R-:W-:-:S04]  /*41c0*/  ISETP.GT.AND P0, PT, R2, 0x39, PT ;  /* 0x000000390200780c */ /* 0x000fc80003f04270 */
[----:B------:R-:W-:Y:S01]  /*41d0*/  FSEL R99, R16, -INF , P0 ;  /* 0xff80000010637808 */ /* 0x000fe20000000000 */
[----:B-1----:R-:W-:Y:S02]  /*41e0*/  FMUL.FTZ R8, R39, c[0x0][0x320] ;  /* 0x0000c80027087a20 */ /* 0x002fe40000410000 */
[----:B------:R-:W-:Y:S02]  /*41f0*/  LDSM.16.MT88.4 R36, [R248+0x900] ;  /* 0x00090000f824783b */ /* 0x000fe40000004200 */
[----:B------:R1:W2:Y:S02]  /*4200*/  MUFU.TANH R12, R8 ;  /* 0x00000008000c7308 */ /* 0x0002a40000002400 */
[----:B-1----:R1:W3:Y:S02]  /*4210*/  SHFL.IDX PT, R8, R3, 0x1, 0x1c1f ;  /* 0x003c1f0003087f89 */ /* 0x0022e400000e0000 */
[----:B-1----:R-:W-:Y:S02]  /*4220*/  FMUL.FTZ R3, R74, c[0x0][0x320] ;  /* 0x0000c8004a037a20 */ /* 0x002fe40000410000 */
[----:B---3--:R-:W-:-:S02]  /*4230*/  IMAD.IADD R6, R6, 0x1, R8 ;  /* 0x0000000106067824 */ /* 0x008fc400078e0208 */
[----:B------:R1:W-:Y:S03]  /*4240*/  MUFU.TANH R96, R3 ;  /* 0x0000000300607308 */ /* 0x0003e60000002400 */
[----:B------:R-:W-:Y:S01]  /*4250*/  IMNMX R2, R7, R6, PT ;  /* 0x0000000607027217 */ /* 0x000fe20003800200 */
[----:B------:R-:W-:-:S03]  /*4260*/  FMUL.FTZ R6, R78, c[0x0][0x320] ;  /* 0x0000c8004e067a20 */ /* 0x000fc60000410000 */
[----:B------:R-:W-:Y:S01]  /*4270*/  ISETP.GT.AND P0, PT, R2, RZ, PT ;  /* 0x000000ff0200720c */ /* 0x000fe20003f04270 */
[----:B------:R3:W-:Y:S03]  /*4280*/  MUFU.TANH R17, R6 ;  /* 0x0000000600117308 */ /* 0x0007e60000002400 */
[----:B------:R-:W-:Y:S02]  /*4290*/  FSEL R9, R30, -INF , P0 ;  /* 0xff8000001e097808 */ /* 0x000fe40000000000 */
[----:B------:R-:W-:Y:S01]  /*42a0*/  ISETP.GT.AND P0, PT, R2, 0x1, PT ;  /* 0x000000010200780c */ /* 0x000fe20003f04270 */
[----:B-1----:R-:W-:-:S03]  /*42b0*/  FMUL.FTZ R3, R46, c[0x0][0x320] ;  /* 0x0000c8002e037a20 */ /* 0x002fc60000410000 */
[----:B--2---:R-:W-:Y:S02]  /*42c0*/  FSEL R8, R12, -INF , P0 ;  /* 0xff8000000c087808 */ /* 0x004fe40000000000 */
[----:B------:R-:W-:Y:S01]  /*42d0*/  ISETP.GT.AND P0, PT, R2, 0x8, PT ;  /* 0x000000080200780c */ /* 0x000fe20003f04270 */
[----:B------:R1:W-:Y:S01]  /*42e0*/  MUFU.TANH R19, R3 ;  /* 0x0000000300137308 */ /* 0x0003e20000002400 */
[----:B---3--:R-:W-:Y:S02]  /*42f0*/  FMUL.FTZ R6, R75, c[0x0][0x320] ;  /* 0x0000c8004b067a20 */ /* 0x008fe40000410000 */
[----:B------:R-:W-:Y:S05]  /*4300*/  LDSM.16.MT88.4 R72, [R248+0x2100] ;  /* 0x00210000f848783b */ /* 0x000fea0000004200 */
[----:B------:R2:W-:Y:S01]  /*4310*/  MUFU.TANH R26, R6 ;  /* 0x00000006001a7308 */ /* 0x0005e20000002400 */
[----:B-1----:R-:W-:-:S02]  /*4320*/  FMUL.FTZ R3, R70, c[0x0][0x320] ;  /* 0x0000c80046037a20 */ /* 0x002fc40000410000 */
[----:B------:R-:W-:Y:S05]  /*4330*/  LDSM.16.MT88.4 R68, [R250+0x900] ;  /* 0x00090000fa44783b */ /* 0x000fea0000004200 */
[----:B------:R1:W3:Y:S01]  /*4340*/  MUFU.TANH R7, R3 ;  /* 0x0000000300077308 */ /* 0x0002e20000002400 */
[----:B--2---:R-:W-:Y:S01]  /*4350*/  FMNMX.FTZ R6, R9, R8, !PT ;  /* 0x0000000809067209 */ /* 0x004fe20007810000 */
[----:B-1----:R-:W-:Y:S01]  /*4360*/  FMUL.FTZ R3, R47, c[0x0][0x320] ;  /* 0x0000c8002f037a20 */ /* 0x002fe20000410000 */
[----:B---3--:R-:W-:Y:S02]  /*4370*/  FSEL R7, R7, -INF , P0 ;  /* 0xff80000007077808 */ /* 0x008fe40000000000 */
[----:B------:R-:W-:-:S03]  /*4380*/  ISETP.GT.AND P0, PT, R2, 0x9, PT ;  /* 0x000000090200780c */ /* 0x000fc60003f04270 */
[----:B------:R1:W2:Y:S01]  /*4390*/  MUFU.TANH R18, R3 ;  /* 0x0000000300127308 */ /* 0x0002a20000002400 */
[----:B------:R-:W-:Y:S02]  /*43a0*/  FMNMX.FTZ R6, R7, R6, !PT ;  /* 0x0000000607067209 */ /* 0x000fe40007810000 */
[----:B------:R-:W-:Y:S01]  /*43b0*/  FSEL R12, R15, -INF , P0 ;  /* 0xff8000000f0c7808 */ /* 0x000fe20000000000 */
[----:B------:R-:W-:Y:S01]  /*43c0*/  FMUL.FTZ R15, R42, c[0x0][0x320] ;  /* 0x0000c8002a0f7a20 */ /* 0x000fe20000410000 */
[----:B------:R-:W-:Y:S01]  /*43d0*/  ISETP.GT.AND P0, PT, R2, 0x10, PT ;  /* 0x000000100200780c */ /* 0x000fe20003f04270 */
[----:B------:R-:W-:Y:S01]  /*43e0*/  LDSM.16.MT88.4 R40, [R135+0x900] ;  /* 0x000900008728783b */ /* 0x000fe20000004200 */
[----:B------:R-:W-:Y:S01]  /*43f0*/  FMNMX.FTZ R6, R12, R6, !PT ;  /* 0x000000060c067209 */ /* 0x000fe20007810000 */
[----:B------:R3:W4:Y:S01]  /*4400*/  MUFU.TANH R25, R15 ;  /* 0x0000000f00197308 */ /* 0x0007220000002400 */
[----:B------:R-:W-:Y:S02]  /*4410*/  FSEL R19, R19, -INF , P0 ;  /* 0xff80000013137808 */ /* 0x000fe40000000000 */
[----:B------:R-:W-:-:S02]  /*4420*/  ISETP.GT.AND P0, PT, R2, 0x11, PT ;  /* 0x000000110200780c */ /* 0x000fc40003f04270 */
[----:B-1----:R-:W-:Y:S02]  /*4430*/  FMNMX.FTZ R3, R11, R10, !PT ;  /* 0x0000000a0b037209 */ /* 0x002fe40007810000 */
[----:B--2---:R-:W-:Y:S02]  /*4440*/  FSEL R18, R18, -INF , P0 ;  /* 0xff80000012127808 */ /* 0x004fe40000000000 */
[----:B------:R-:W-:Y:S02]  /*4450*/  FMNMX.FTZ R3, R14, R3, !PT ;  /* 0x000000030e037209 */ /* 0x000fe40007810000 */
[----:B------:R-:W-:Y:S02]  /*4460*/  ISETP.GT.AND P0, PT, R2, 0x18, PT ;  /* 0x000000180200780c */ /* 0x000fe40003f04270 */
[----:B------:R-:W-:Y:S01]  /*4470*/  FMNMX.FTZ R3, R13, R3, !PT ;  /* 0x000000030d037209 */ /* 0x000fe20007810000 */
[----:B---3--:R-:W-:Y:S01]  /*4480*/  FMUL.FTZ R15, R66, c[0x0][0x320] ;  /* 0x0000c800420f7a20 */ /* 0x008fe20000410000 */
[----:B------:R-:W-:-:S02]  /*4490*/  FSEL R17, R17, -INF , P0 ;  /* 0xff80000011117808 */ /* 0x000fc40000000000 */
[----:B------:R-:W-:Y:S01]  /*44a0*/  FMNMX.FTZ R3, R21, R3, !PT ;  /* 0x0000000315037209 */ /* 0x000fe20007810000 */
[----:B------:R-:W1:Y:S01]  /*44b0*/  MUFU.TANH R20, R15 ;  /* 0x0000000f00147308 */ /* 0x000e620000002400 */
[----:B------:R-:W-:Y:S02]  /*44c0*/  ISETP.GT.AND P0, PT, R2, 0x19, PT ;  /* 0x000000190200780c */ /* 0x000fe40003f04270 */
[----:B------:R-:W-:Y:S02]  /*44d0*/  FMNMX.FTZ R3, R22, R3, !PT ;  /* 0x0000000316037209 */ /* 0x000fe40007810000 */
[----:B------:R-:W-:Y:S02]  /*44e0*/  FSEL R16, R27, -INF , P0 ;  /* 0xff8000001b107808 */ /* 0x000fe40000000000 */
[----:B------:R-:W-:Y:S02]  /*44f0*/  FMNMX.FTZ R3, R23, R3, !PT ;  /* 0x0000000317037209 */ /* 0x000fe40007810000 */
[----:B------:R-:W-:-:S02]  /*4500*/  ISETP.GT.AND P0, PT, R2, 0x20, PT ;  /* 0x000000200200780c */ /* 0x000fc40003f04270 */
[----:B------:R-:W-:Y:S02]  /*4510*/  FMNMX.FTZ R3, R28, R3, !PT ;  /* 0x000000031c037209 */ /* 0x000fe40007810000 */
[----:B------:R-:W-:Y:S02]  /*4520*/  FSEL R98, R98, -INF , P0 ;  /* 0xff80000062627808 */ /* 0x000fe40000000000 */
[----:B------:R-:W-:Y:S02]  /*4530*/  FMNMX.FTZ R3, R106, R3, !PT ;  /* 0x000000036a037209 */ /* 0x000fe40007810000 */
[----:B------:R-:W-:Y:S02]  /*4540*/  ISETP.GT.AND P0, PT, R2, 0x21, PT ;  /* 0x000000210200780c */ /* 0x000fe40003f04270 */
[----:B------:R-:W-:Y:S02]  /*4550*/  FMNMX.FTZ R132, R105, R3, !PT ;  /* 0x0000000369847209 */ /* 0x000fe40007810000 */
[----:B------:R-:W-:Y:S01]  /*4560*/  FMNMX.FTZ R3, R19, R6, !PT ;  /* 0x0000000613037209 */ /* 0x000fe20007810000 */
[----:B------:R-:W-:Y:S01]  /*4570*/  FMUL.FTZ R6, R67, c[0x0][0x320] ;  /* 0x0000c80043067a20 */ /* 0x000fe20000410000 */
[----:B------:R-:W-:Y:S01]  /*4580*/  FSEL R97, R97, -INF , P0 ;  /* 0xff80000061617808 */ /* 0x000fe20000000000 */
[----:B------:R-:W-:Y:S01]  /*4590*/  LDSM.16.MT88.4 R64, [R135+0x2100] ;  /* 0x002100008740783b */ /* 0x000fe20000004200 */
[----:B------:R-:W-:Y:S01]  /*45a0*/  FMNMX.FTZ R3, R18, R3, !PT ;  /* 0x0000000312037209 */ /* 0x000fe20007810000 */
[----:B------:R-:W2:Y:S01]  /*45b0*/  MUFU.TANH R15, R6 ;  /* 0x00000006000f7308 */ /* 0x000ea20000002400 */
[----:B------:R-:W-:-:S02]  /*45c0*/  ISETP.GT.AND P0, PT, R2, 0x28, PT ;  /* 0x000000280200780c */ /* 0x000fc40003f04270 */
[----:B------:R-:W-:Y:S02]  /*45d0*/  FMNMX.FTZ R3, R17, R3, !PT ;  /* 0x0000000311037209 */ /* 0x000fe40007810000 */
[----:B------:R-:W-:Y:S02]  /*45e0*/  FSEL R96, R96, -INF , P0 ;  /* 0xff80000060607808 */ /* 0x000fe40000000000 */
[----:B------:R-:W-:Y:S02]  /*45f0*/  FMNMX.FTZ R3, R16, R3, !PT ;  /* 0x0000000310037209 */ /* 0x000fe40007810000 */
[----:B------:R-:W-:Y:S02]  /*4600*/  ISETP.GT.AND P0, PT, R2, 0x29, PT ;  /* 0x000000290200780c */ /* 0x000fe40003f04270 */
[----:B------:R-:W-:Y:S02]  /*4610*/  FMNMX.FTZ R3, R98, R3, !PT ;  /* 0x0000000362037209 */ /* 0x000fe40007810000 */
[----:B------:R-:W-:-:S02]  /*4620*/  FMNMX.FTZ R132, R104, R132, !PT ;  /* 0x0000008468847209 */ /* 0x000fc40007810000 */
[----:B------:R-:W-:Y:S02]  /*4630*/  FSEL R95, R26, -INF , P0 ;  /* 0xff8000001a5f7808 */ /* 0x000fe40000000000 */
[----:B------:R-:W-:Y:S02]  /*4640*/  ISETP.GT.AND P0, PT, R2, 0x30, PT ;  /* 0x000000300200780c */ /* 0x000fe40003f04270 */
[----:B------:R-:W-:Y:S02]  /*4650*/  FMNMX.FTZ R3, R97, R3, !PT ;  /* 0x0000000361037209 */ /* 0x000fe40007810000 */
[----:B------:R-:W-:Y:S02]  /*4660*/  FMNMX.FTZ R132, R103, R132, !PT ;  /* 0x0000008467847209 */ /* 0x000fe40007810000 */
[----:B----4-:R-:W-:Y:S02]  /*4670*/  FSEL R94, R25, -INF , P0 ;  /* 0xff800000195e7808 */ /* 0x010fe40000000000 */
[----:B------:R-:W-:-:S02]  /*4680*/  FMNMX.FTZ R3, R96, R3, !PT ;  /* 0x0000000360037209 */ /* 0x000fc40007810000 */
[----:B------:R-:W-:Y:S02]  /*4690*/  ISETP.GT.AND P0, PT, R2, 0x31, PT ;  /* 0x000000310200780c */ /* 0x000fe40003f04270 */
[----:B------:R-:W-:Y:S02]  /*46a0*/  FMNMX.FTZ R132, R102, R132, !PT ;  /* 0x0000008466847209 */ /* 0x000fe40007810000 */
[----:B------:R-:W-:Y:S02]  /*46b0*/  FMNMX.FTZ R3, R95, R3, !PT ;  /* 0x000000035f037209 */ /* 0x000fe40007810000 */
[----:B------:R-:W-:Y:S02]  /*46c0*/  FSEL R93, R24, -INF , P0 ;  /* 0xff800000185d7808 */ /* 0x000fe40000000000 */
[----:B------:R-:W-:Y:S01]  /*46d0*/  ISETP.GT.AND P0, PT, R2, 0x38, PT ;  /* 0x000000380200780c */ /* 0x000fe20003f04270 */
[----:B------:R-:W-:Y:S01]  /*46e0*/  LDSM.16.MT88.4 R24, [R135+0x100] ;  /* 0x000100008718783b */ /* 0x000fe20000004200 */
[----:B------:R-:W-:-:S02]  /*46f0*/  FMNMX.FTZ R132, R101, R132, !PT ;  /* 0x0000008465847209 */ /* 0x000fc40007810000 */
[----:B------:R-:W-:Y:S02]  /*4700*/  FMNMX.FTZ R3, R94, R3, !PT ;  /* 0x000000035e037209 */ /* 0x000fe40007810000 */
[----:B-1----:R-:W-:Y:S02]  /*4710*/  FSEL R92, R20, -INF , P0 ;  /* 0xff800000145c7808 */ /* 0x002fe40000000000 */
[----:B------:R-:W-:Y:S02]  /*4720*/  FMNMX.FTZ R132, R100, R132, !PT ;  /* 0x0000008464847209 */ /* 0x000fe40007810000 */
[----:B------:R-:W-:Y:S02]  /*4730*/  ISETP.GT.AND P0, PT, R2, 0x39, PT ;  /* 0x000000390200780c */ /* 0x000fe40003f04270 */
[----:B------:R-:W-:Y:S02]  /*4740*/  FMNMX.FTZ R2, R93, R3, !PT ;  /* 0x000000035d027209 */ /* 0x000fe40007810000 */
[----:B------:R-:W-:-:S02]  /*4750*/  FMNMX.FTZ R132, R99, R132, !PT ;  /* 0x0000008463847209 */ /* 0x000fc40007810000 */
[----:B--2---:R-:W-:Y:S02]  /*4760*/  FSEL R91, R15, -INF , P0 ;  /* 0xff8000000f5b7808 */ /* 0x004fe40000000000 */
[----:B------:R-:W-:Y:S01]  /*4770*/  FMNMX.FTZ R2, R92, R2, !PT ;  /* 0x000000025c027209 */ /* 0x000fe20007810000 */
[----:B------:R-:W1:Y:S03]  /*4780*/  SHFL.BFLY PT, R6, R132, 0x2, 0x1f ;  /* 0x0c401f0084067f89 */ /* 0x000e6600000e0000 */
        /* <DEDUP_REMOVED lines=8> */
[----:B------:R-:W-:Y:S01]  /*4810*/  FMUL.FTZ R6, R132, c[0x0][0x2d0] ;  /* 0x0000b40084067a20 */ /* 0x000fe20000410000 */
[----:B--2---:R-:W-:-:S04]  /*4820*/  FMNMX.FTZ R3, R3, R2, !PT ;  /* 0x0000000203037209 */ /* 0x004fc80007810000 */
[----:B------:R-:W-:Y:S02]  /*4830*/  FSEL R6, R6, RZ, P0 ;  /* 0x000000ff06067208 */ /* 0x000fe40000000000 */
[C---:B------:R-:W-:Y:S01]  /*4840*/  FSETP.NEU.FTZ.AND P0, PT, R3.reuse, -INF , PT ;  /* 0xff8000000300780b */ /* 0x040fe20003f1d000 */
[----:B------:R-:W-:Y:S02]  /*4850*/  FMUL.FTZ R2, R3, c[0x0][0x2d0] ;  /* 0x0000b40003027a20 */ /* 0x000fe40000410000 */
[--C-:B------:R-:W-:Y:S02]  /*4860*/  FFMA.FTZ R11, R11, c[0x0][0x2d0], -R6.reuse ;  /* 0x0000b4000b0b7a23 */ /* 0x100fe40000010806 */
[--C-:B------:R-:W-:Y:S01]  /*4870*/  FFMA.FTZ R10, R10, c[0x0][0x2d0], -R6.reuse ;  /* 0x0000b4000a0a7a23 */ /* 0x100fe20000010806 */
[----:B------:R-:W-:Y:S01]  /*4880*/  FSEL R2, R2, RZ, P0 ;  /* 0x000000ff02027208 */ /* 0x000fe20000000000 */
[----:B------:R-:W-:Y:S01]  /*4890*/  MUFU.EX2 R79, R11 ;  /* 0x0000000b004f7308 */ /* 0x000fe20000000800 */
[--C-:B------:R-:W-:Y:S01]  /*48a0*/  FFMA.FTZ R14, R14, c[0x0][0x2d0], -R6.reuse ;  /* 0x0000b4000e0e7a23 */ /* 0x100fe20000010806 */
[----:B------:R-:W-:Y:S01]  /*48b0*/  PLOP3.LUT P0, PT, PT, PT, UP0, 0x40, 0x0 ;  /* 0x000000000000781c */ /* 0x000fe20003f0e808 */
[----:B------:R-:W-:-:S02]  /*48c0*/  FFMA.FTZ R13, R13, c[0x0][0x2d0], -R6 ;  /* 0x0000b4000d0d7a23 */ /* 0x000fc40000010806 */
[--C-:B------:R-:W-:Y:S02]  /*48d0*/  FFMA.FTZ R9, R9, c[0x0][0x2d0], -R2.reuse ;  /* 0x0000b40009097a23 */ /* 0x100fe40000010802 */
[--C-:B------:R-:W-:Y:S01]  /*48e0*/  FFMA.FTZ R4, R8, c[0x0][0x2d0], -R2.reuse ;  /* 0x0000b40008047a23 */ /* 0x100fe20000010802 */
[----:B------:R-:W1:Y:S01]  /*48f0*/  MUFU.EX2 R78, R10 ;  /* 0x0000000a004e7308 */ /* 0x000e620000000800 */
[----:B------:R-:W-:Y:S02]  /*4900*/  FFMA.FTZ R7, R7, c[0x0][0x2d0], -R2 ;  /* 0x0000b40007077a23 */ /* 0x000fe40000010802 */
[----:B------:R-:W-:-:S05]  /*4910*/  FFMA.FTZ R0, R28, c[0x0][0x2d0], -R6 ;  /* 0x0000b4001c007a23 */ /* 0x000fca0000010806 */
[----:B------:R2:W-:Y:S08]  /*4920*/  MUFU.EX2 R77, R9 ;  /* 0x00000009004d7308 */ /* 0x0005f00000000800 */
[----:B------:R3:W-:Y:S01]  /*4930*/  MUFU.EX2 R76, R4 ;  /* 0x00000004004c7308 */ /* 0x0007e20000000800 */
[----:B--2---:R-:W2:Y:S07]  /*4940*/  LDSM.16.MT88.4 R8, [R248+0x100] ;  /* 0x00010000f808783b */ /* 0x004eae0000004200 */
[----:B------:R-:W-:Y:S01]  /*4950*/  MUFU.EX2 R82, R14 ;  /* 0x0000000e00527308 */ /* 0x000fe20000000800 */
[----:B---3--:R-:W-:-:S07]  /*4960*/  FFMA.FTZ R4, R12, c[0x0][0x2d0], -R2 ;  /* 0x0000b4000c047a23 */ /* 0x008fce0000010802 */
[----:B------:R-:W3:Y:S01]  /*4970*/  MUFU.EX2 R85, R13 ;  /* 0x0000000d00557308 */ /* 0x000ee20000000800 */
[----:B-1----:R-:W-:-:S07]  /*4980*/  F2FP.PACK_AB R12, R78, R79 ;  /* 0x0000004f4e0c723e */ /* 0x002fce00000000ff */
[----:B------:R-:W-:Y:S08]  /*4990*/  MUFU.EX2 R80, R7 ;  /* 0x0000000700507308 */ /* 0x000ff00000000800 */
[----:B------:R1:W4:Y:S01]  /*49a0*/  MUFU.EX2 R84, R4 ;  /* 0x0000000400547308 */ /* 0x0003220000000800 */
[----:B---3--:R-:W-:Y:S02]  /*49b0*/  F2FP.PACK_AB R14, R85, R82 ;  /* 0x00000052550e723e */ /* 0x008fe400000000ff */
[----:B------:R-:W-:-:S05]  /*49c0*/  F2FP.PACK_AB R13, R76, R77 ;  /* 0x0000004d4c0d723e */ /* 0x000fca00000000ff */
[----:B------:R3:W-:Y:S01]  /*49d0*/  MUFU.EX2 R89, R0 ;  /* 0x0000000000597308 */ /* 0x0007e20000000800 */
[----:B-1----:R-:W-:Y:S01]  /*49e0*/  FFMA.FTZ R4, R21, c[0x0][0x2d0], -R6 ;  /* 0x0000b40015047a23 */ /* 0x002fe20000010806 */
[----:B----4-:R-:W-:-:S06]  /*49f0*/  F2FP.PACK_AB R15, R84, R80 ;  /* 0x00000050540f723e */ /* 0x010fcc00000000ff */
[----:B------:R1:W-:Y:S01]  /*4a00*/  MUFU.EX2 R83, R4 ;  /* 0x0000000400537308 */ /* 0x0003e20000000800 */
[----:B---3--:R-:W-:Y:S01]  /*4a10*/  FFMA.FTZ R0, R19, c[0x0][0x2d0], -R2 ;  /* 0x0000b40013007a23 */ /* 0x008fe20000010802 */
[C---:B--2---:R-:W-:Y:S06]  /*4a20*/  HMMA.16816.F32 R44, R12.reuse, R8, RZ ;  /* 0x000000080c2c723c */ /* 0x044fec00000018ff */
[----:B------:R2:W-:Y:S02]  /*4a30*/  MUFU.EX2 R7, R0 ;  /* 0x0000000000077308 */ /* 0x0005e40000000800 */
[----:B------:R-:W-:Y:S01]  /*4a40*/  HMMA.16816.F32 R60, R12, R24, RZ ;  /* 0x000000180c3c723c */ /* 0x000fe200000018ff */
[----:B-1----:R-:W-:-:S05]  /*4a50*/  FFMA.FTZ R4, R22, c[0x0][0x2d0], -R6 ;  /* 0x0000b40016047a23 */ /* 0x002fca0000010806 */
[----:B------:R1:W3:Y:S02]  /*4a60*/  MUFU.EX2 R88, R4 ;  /* 0x0000000400587308 */ /* 0x0002e40000000800 */
[----:B------:R-:W-:Y:S01]  /*4a70*/  HMMA.16816.F32 R52, R12, R26, RZ ;  /* 0x0000001a0c34723c */ /* 0x000fe200000018ff */
[----:B--2---:R-:W-:-:S05]  /*4a80*/  FFMA.FTZ R0, R18, c[0x0][0x2d0], -R2 ;  /* 0x0000b40012007a23 */ /* 0x004fca0000010802 */
[----:B------:R2:W4:Y:S02]  /*4a90*/  MUFU.EX2 R81, R0 ;  /* 0x0000000000517308 */ /* 0x0005240000000800 */
[----:B------:R-:W-:Y:S01]  /*4aa0*/  HMMA.16816.F32 R24, R12, R48, RZ ;  /* 0x000000300c18723c */ /* 0x000fe200000018ff */
[----:B-1----:R-:W-:-:S07]  /*4ab0*/  FFMA.FTZ R4, R23, c[0x0][0x2d0], -R6 ;  /* 0x0000b40017047a23 */ /* 0x002fce0000010806 */
[----:B------:R-:W-:Y:S01]  /*4ac0*/  HMMA.16816.F32 R28, R12, R10, RZ ;  /* 0x0000000a0c1c723c */ /* 0x000fe200000018ff */
[----:B---3--:R-:W-:Y:S01]  /*4ad0*/  F2FP.PACK_AB R8, R88, R83 ;  /* 0x000000535808723e */ /* 0x008fe200000000ff */
[----:B------:R-:W1:Y:S01]  /*4ae0*/  MUFU.EX2 R90, R4 ;  /* 0x00000004005a7308 */ /* 0x000e620000000800 */
[----:B--2---:R-:W-:-:S05]  /*4af0*/  FFMA.FTZ R0, R17, c[0x0][0x2d0], -R2 ;  /* 0x0000b40011007a23 */ /* 0x004fca0000010802 */
[----:B------:R-:W-:Y:S01]  /*4b00*/  HMMA.16816.F32 R20, R12, R50, RZ ;  /* 0x000000320c14723c */ /* 0x000fe200000018ff */
[----:B----4-:R-:W-:Y:S01]  /*4b10*/  F2FP.PACK_AB R9, R81, R7 ;  /* 0x000000075109723e */ /* 0x010fe200000000ff */
[----:B------:R-:W-:Y:S01]  /*4b20*/  LDSM.16.MT88.4 R48, [R250+0x2100] ;  /* 0x00210000fa30783b */ /* 0x000fe20000004200 */
[----:B------:R2:W-:Y:S01]  /*4b30*/  MUFU.EX2 R87, R0 ;  /* 0x0000000000577308 */ /* 0x0005e20000000800 */
[----:B-1----:R-:W-:Y:S01]  /*4b40*/  F2FP.PACK_AB R10, R89, R90 ;  /* 0x0000005a590a723e */ /* 0x002fe200000000ff */
[----:B--2---:R-:W-:-:S03]  /*4b50*/  FFMA.FTZ R0, R16, c[0x0][0x2d0], -R2 ;  /* 0x0000b40010007a23 */ /* 0x004fc60000010802 */
[----:B------:R-:W-:Y:S03]  /*4b60*/  HMMA.16816.F32 R16, R12, R56, RZ ;  /* 0x000000380c10723c */ /* 0x000fe600000018ff */
[----:B------:R-:W1:Y:S02]  /*4b70*/  MUFU.EX2 R86, R0 ;  /* 0x0000000000567308 */ /* 0x000e640000000800 */
[----:B-1----:R-:W-:-:S07]  /*4b80*/  F2FP.PACK_AB R11, R86, R87 ;  /* 0x00000057560b723e */ /* 0x002fce00000000ff */
[C---:B------:R-:W-:Y:S01]  /*4b90*/  HMMA.16816.F32 R108, R8.reuse, R36, R44 ;  /* 0x00000024086c723c */ /* 0x040fe2000000182c */
[----:B------:R-:W1:Y:S07]  /*4ba0*/  LDSM.16.MT88.4 R44, [R135+0x2900] ;  /* 0x00290000872c783b */ /* 0x000e6e0000004200 */
[C---:B------:R-:W-:Y:S08]  /*4bb0*/  HMMA.16816.F32 R24, R8.reuse, R32, R24 ;  /* 0x000000200818723c */ /* 0x040ff00000001818 */
[C---:B------:R-:W-:Y:S01]  /*4bc0*/  HMMA.16816.F32 R148, R8.reuse, R38, R28 ;  /* 0x000000260894723c */ /* 0x040fe2000000181c */
[----:B------:R-:W2:Y:S07]  /*4bd0*/  LDSM.16.MT88.4 R36, [R248+0x2900] ;  /* 0x00290000f824783b */ /* 0x000eae0000004200 */
[----:B------:R-:W-:Y:S01]  /*4be0*/  HMMA.16816.F32 R140, R8, R34, R20 ;  /* 0x00000022088c723c */ /* 0x000fe20000001814 */
[----:B------:R-:W-:Y:S01]  /*4bf0*/  IMAD.MOV.U32 R129, RZ, RZ, R110 ;  /* 0x000000ffff817224 */ /* 0x000fe200078e006e */
[----:B------:R-:W-:Y:S01]  /*4c00*/  MOV R128, R111 ;  /* 0x0000006f00807202 */ /* 0x000fe20000000f00 */
[----:B------:R-:W-:-:S02]  /*4c10*/  IMAD.MOV.U32 R131, RZ, RZ, R108 ;  /* 0x000000ffff837224 */ /* 0x000fc400078e006c */
[----:B------:R-:W-:-:S03]  /*4c20*/  IMAD.MOV.U32 R130, RZ, RZ, R109 ;  /* 0x000000ffff827224 */ /* 0x000fc600078e006d */
[C---:B------:R-:W-:Y:S01]  /*4c30*/  HMMA.16816.F32 R32, R12.reuse, R58, RZ ;  /* 0x0000003a0c20723c */ /* 0x040fe200000018ff */
[----:B------:R-:W-:Y:S01]  /*4c40*/  IMAD.MOV.U32 R112, RZ, RZ, R25 ;  /* 0x000000ffff707224 */ /* 0x000fe200078e0019 */
[----:B------:R-:W-:Y:S01]  /*4c50*/  LDSM.16.MT88.4 R56, [R251+0x2900] ;  /* 0x00290000fb38783b */ /* 0x000fe20000004200 */
[----:B------:R-:W-:Y:S02]  /*4c60*/  IMAD.MOV.U32 R111, RZ, RZ, R26 ;  /* 0x000000ffff6f7224 */ /* 0x000fe400078e001a */
[----:B------:R-:W-:Y:S02]  /*4c70*/  IMAD.MOV.U32 R110, RZ, RZ, R24 ;  /* 0x000000ffff6e7224 */ /* 0x000fe400078e0018 */
[----:B------:R-:W-:Y:S01]  /*4c80*/  IMAD.MOV.U32 R107, RZ, RZ, R27 ;  /* 0x000000ffff6b7224 */ /* 0x000fe200078e001b */
[----:B------:R-:W-:Y:S08]  /*4c90*/  HMMA.16816.F32 R28, R12, R64, RZ ;  /* 0x000000400c1c723c */ /* 0x000ff000000018ff */
[C---:B------:R-:W-:Y:S01]  /*4ca0*/  HMMA.16816.F32 R164, R8.reuse, R40, R60 ;  /* 0x0000002808a4723c */ /* 0x040fe2000000183c */
[----:B------:R-:W-:Y:S07]  /*4cb0*/  LDSM.16.MT88.4 R60, [R135+0x4100] ;  /* 0x00410000873c783b */ /* 0x000fee0000004200 */
[----:B------:R-:W-:Y:S01]  /*4cc0*/  HMMA.16816.F32 R156, R8, R42, R52 ;  /* 0x0000002a089c723c */ /* 0x000fe20000001834 */
[----:B------:R-:W3:Y:S07]  /*4cd0*/  LDSM.16.MT88.4 R40, [R251+0x2100] ;  /* 0x00210000fb28783b */ /* 0x000eee0000004200 */
[C---:B------:R-:W-:Y:S01]  /*4ce0*/  HMMA.16816.F32 R24, R12.reuse, R66, RZ ;  /* 0x000000420c18723c */ /* 0x040fe200000018ff */
[----:B------:R-:W-:Y:S07]  /*4cf0*/  LDSM.16.MT88.4 R64, [R135+0x4900] ;  /* 0x004900008740783b */ /* 0x000fee0000004200 */
[----:B------:R-:W-:Y:S08]  /*4d00*/  HMMA.16816.F32 R20, R12, R72, RZ ;  /* 0x000000480c14723c */ /* 0x000ff000000018ff */
[C---:B------:R-:W-:Y:S08]  /*4d10*/  HMMA.16816.F32 R52, R8.reuse, R70, R32 ;  /* 0x000000460834723c */ /* 0x040ff00000001820 */
[C---:B-1----:R-:W-:Y:S08]  /*4d20*/  HMMA.16816.F32 R28, R8.reuse, R44, R28 ;  /* 0x0000002c081c723c */ /* 0x042ff0000000181c */
[C---:B------:R-:W-:Y:S08]  /*4d30*/  HMMA.16816.F32 R16, R8.reuse, R68, R16 ;  /* 0x000000440810723c */ /* 0x040ff00000001810 */
[----:B------:R-:W-:Y:S01]  /*4d40*/  HMMA.16816.F32 R24, R8, R46, R24 ;  /* 0x0000002e0818723c */ /* 0x000fe20000001818 */
[----:B------:R-:W-:Y:S01]  /*4d50*/  IMAD.MOV.U32 R109, RZ, RZ, R52 ;  /* 0x000000ffff6d7224 */ /* 0x000fe200078e0034 */
[----:B------:R-:W-:Y:S01]  /*4d60*/  MOV R108, R53 ;  /* 0x00000035006c7202 */ /* 0x000fe20000000f00 */
[----:B------:R-:W-:Y:S01]  /*4d70*/  IMAD.MOV.U32 R5, RZ, RZ, R54 ;  /* 0x000000ffff057224 */ /* 0x000fe200078e0036 */
[----:B------:R-:W-:Y:S01]  /*4d80*/  LDSM.16.MT88.4 R44, [R251+0x4100] ;  /* 0x00410000fb2c783b */ /* 0x000fe20000004200 */
[----:B------:R-:W-:-:S03]  /*4d90*/  IMAD.MOV.U32 R0, RZ, RZ, R55 ;  /* 0x000000ffff007224 */ /* 0x000fc600078e0037 */
[----:B--2---:R-:W-:Y:S01]  /*4da0*/  HMMA.16816.F32 R20, R8, R36, R20 ;  /* 0x000000240814723c */ /* 0x004fe20000001814 */
[----:B------:R-:W-:Y:S01]  /*4db0*/  IMAD.MOV.U32 R116, RZ, RZ, R28 ;  /* 0x000000ffff747224 */ /* 0x000fe200078e001c */
[----:B------:R-:W-:Y:S01]  /*4dc0*/  MOV R114, R30 ;  /* 0x0000001e00727202 */ /* 0x000fe20000000f00 */
[----:B------:R-:W-:Y:S01]  /*4dd0*/  IMAD.MOV.U32 R115, RZ, RZ, R29 ;  /* 0x000000ffff737224 */ /* 0x000fe200078e001d */
[----:B------:R-:W1:Y:S01]  /*4de0*/  LDSM.16.MT88.4 R52, [R250+0x2900] ;  /* 0x00290000fa34783b */ /* 0x000e620000004200 */
[----:B------:R-:W-:-:S03]  /*4df0*/  IMAD.MOV.U32 R113, RZ, RZ, R31 ;  /* 0x000000ffff717224 */ /* 0x000fc600078e001f */
[C---:B---3--:R-:W-:Y:S01]  /*4e00*/  HMMA.16816.F32 R32, R12.reuse, R40, RZ ;  /* 0x000000280c20723c */ /* 0x048fe200000018ff */
[----:B------:R-:W-:Y:S01]  /*4e10*/  MOV R178, R16 ;  /* 0x0000001000b27202 */ /* 0x000fe20000000f00 */
[----:B------:R-:W-:Y:S02]  /*4e20*/  IMAD.MOV.U32 R177, RZ, RZ, R17 ;  /* 0x000000ffffb17224 */ /* 0x000fe400078e0011 */
[----:B------:R-:W-:Y:S02]  /*4e30*/  IMAD.MOV.U32 R176, RZ, RZ, R18 ;  /* 0x000000ffffb07224 */ /* 0x000fe400078e0012 */
[----:B------:R-:W-:Y:S02]  /*4e40*/  IMAD.MOV.U32 R4, RZ, RZ, R19 ;  /* 0x000000ffff047224 */ /* 0x000fe400078e0013 */
[----:B------:R-:W-:Y:S01]  /*4e50*/  HMMA.16816.F32 R28, R12, R42, RZ ;  /* 0x0000002a0c1c723c */ /* 0x000fe200000018ff */
[----:B------:R-:W2:Y:S01]  /*4e60*/  LDSM.16.MT88.4 R40, [R248+0x4100] ;  /* 0x00410000f828783b */ /* 0x000ea20000004200 */
[----:B------:R-:W-:Y:S01]  /*4e70*/  IMAD.MOV.U32 R120, RZ, RZ, R24 ;  /* 0x000000ffff787224 */ /* 0x000fe200078e0018 */
[----:B------:R-:W-:Y:S01]  /*4e80*/  MOV R117, R27 ;  /* 0x0000001b00757202 */ /* 0x000fe20000000f00 */
[----:B------:R-:W-:-:S02]  /*4e90*/  IMAD.MOV.U32 R119, RZ, RZ, R25 ;  /* 0x000000ffff777224 */ /* 0x000fc400078e0019 */
[----:B------:R-:W-:Y:S02]  /*4ea0*/  IMAD.MOV.U32 R118, RZ, RZ, R26 ;  /* 0x000000ffff767224 */ /* 0x000fe400078e001a */
[----:B------:R-:W-:Y:S01]  /*4eb0*/  HMMA.16816.F32 R16, R12, R74, RZ ;  /* 0x0000004a0c10723c */ /* 0x000fe200000018ff */
[----:B------:R-:W-:Y:S01]  /*4ec0*/  IMAD.MOV.U32 R73, RZ, RZ, R20 ;  /* 0x000000ffff497224 */ /* 0x000fe200078e0014 */
[----:B------:R-:W-:Y:S01]  /*4ed0*/  MOV R36, R23 ;  /* 0x0000001700247202 */ /* 0x000fe20000000f00 */
[----:B------:R-:W-:Y:S02]  /*4ee0*/  IMAD.MOV.U32 R72, RZ, RZ, R21 ;  /* 0x000000ffff487224 */ /* 0x000fe400078e0015 */
[----:B------:R-:W-:-:S03]  /*4ef0*/  IMAD.MOV.U32 R37, RZ, RZ, R22 ;  /* 0x000000ffff257224 */ /* 0x000fc600078e0016 */
[C---:B------:R-:W-:Y:S07]  /*4f00*/  HMMA.16816.F32 R24, R12.reuse, R48, RZ ;  /* 0x000000300c18723c */ /* 0x040fee00000018ff */
[----:B------:R-:W-:Y:S01]  /*4f10*/  IMAD.MOV.U32 R49, RZ, RZ, R111 ;  /* 0x000000ffff317224 */ /* 0x000fe200078e006f */
[----:B------:R-:W-:Y:S01]  /*4f20*/  HMMA.16816.F32 R20, R12, R50, RZ ;  /* 0x000000320c14723c */ /* 0x000fe200000018ff */
[----:B------:R-:W-:-:S06]  /*4f30*/  IMAD.MOV.U32 R48, RZ, RZ, R112 ;  /* 0x000000ffff307224 */ /* 0x000fcc00078e0070 */
[----:B------:R-:W-:Y:S01]  /*4f40*/  IMAD.MOV.U32 R51, RZ, RZ, R110 ;  /* 0x000000ffff337224 */ /* 0x000fe200078e006e */
[C---:B------:R-:W-:Y:S01]  /*4f50*/  HMMA.16816.F32 R180, R8.reuse, R56, R32 ;  /* 0x0000003808b4723c */ /* 0x040fe20000001820 */
[----:B------:R-:W3:Y:S06]  /*4f60*/  LDSM.16.MT88.4 R32, [R248+0x4900] ;  /* 0x00490000f820783b */ /* 0x000eec0000004200 */
[----:B------:R-:W-:Y:S01]  /*4f70*/  IMAD.MOV.U32 R56, RZ, RZ, R73 ;  /* 0x000000ffff387224 */ /* 0x000fe200078e0049 */
[----:B------:R-:W-:Y:S01]  /*4f80*/  HMMA.16816.F32 R188, R8, R38, R16 ;  /* 0x0000002608bc723c */ /* 0x000fe20000001810 */
[----:B------:R-:W-:-:S07]  /*4f90*/  IMAD.MOV.U32 R57, RZ, RZ, R72 ;  /* 0x000000ffff397224 */ /* 0x000fce00078e0048 */
[----:B------:R-:W-:Y:S07]  /*4fa0*/  HMMA.16816.F32 R16, R12, R60, RZ ;  /* 0x0000003c0c10723c */ /* 0x000fee00000018ff */
[----:B------:R-:W-:Y:S01]  /*4fb0*/  IMAD.MOV.U32 R60, RZ, RZ, R116 ;  /* 0x000000ffff3c7224 */ /* 0x000fe200078e0074 */
[----:B------:R-:W-:Y:S01]  /*4fc0*/  HMMA.16816.F32 R68, R8, R58, R28 ;  /* 0x0000003a0844723c */ /* 0x000fe2000000181c */
[----:B------:R-:W-:-:S06]  /*4fd0*/  IMAD.MOV.U32 R61, RZ, RZ, R115 ;  /* 0x000000ffff3d7224 */ /* 0x000fcc00078e0073 */
[----:B------:R-:W-:Y:S01]  /*4fe0*/  IMAD.MOV.U32 R58, RZ, RZ, R37 ;  /* 0x000000ffff3a7224 */ /* 0x000fe200078e0025 */
[----:B------:R-:W-:Y:S01]  /*4ff0*/  MOV R59, R36 ;  /* 0x00000024003b7202 */ /* 0x000fe20000000f00 */
[C---:B-1----:R-:W-:Y:S01]  /*5000*/  HMMA.16816.F32 R72, R8.reuse, R52, R24 ;  /* 0x000000340848723c */ /* 0x042fe20000001818 */
[----:B------:R-:W1:Y:S06]  /*5010*/  LDSM.16.MT88.4 R36, [R251+0x4900] ;  /* 0x00490000fb24783b */ /* 0x000e6c0000004200 */
[----:B------:R-:W-:Y:S01]  /*5020*/  IMAD.MOV.U32 R52, RZ, RZ, R120 ;  /* 0x000000ffff347224 */ /* 0x000fe200078e0078 */
[----:B------:R-:W-:Y:S01]  /*5030*/  HMMA.16816.F32 R152, R8, R54, R20 ;  /* 0x000000360898723c */ /* 0x000fe20000001814 */
[----:B------:R-:W-:-:S06]  /*5040*/  IMAD.MOV.U32 R53, RZ, RZ, R119 ;  /* 0x000000ffff357224 */ /* 0x000fcc00078e0077 */
[----:B------:R-:W-:Y:S01]  /*5050*/  IMAD.MOV.U32 R54, RZ, RZ, R118 ;  /* 0x000000ffff367224 */ /* 0x000fe200078e0076 */
[----:B--2---:R-:W-:Y:S01]  /*5060*/  HMMA.16816.F32 R24, R12, R40, RZ ;  /* 0x000000280c18723c */ /* 0x004fe200000018ff */
[----:B------:R-:W-:-:S07]  /*5070*/  MOV R55, R117 ;  /* 0x0000007500377202 */ /* 0x000fce0000000f00 */
[----:B------:R-:W-:Y:S01]  /*5080*/  HMMA.16816.F32 R20, R12, R42, RZ ;  /* 0x0000002a0c14723c */ /* 0x000fe200000018ff */
[----:B------:R-:W2:Y:S07]  /*5090*/  LDSM.16.MT88.4 R40, [R250+0x4100] ;  /* 0x00410000fa28783b */ /* 0x000eae0000004200 */
[----:B------:R-:W-:Y:S08]  /*50a0*/  HMMA.16816.F32 R160, R8, R64, R16 ;  /* 0x0000004008a0723c */ /* 0x000ff00000001810 */
[----:B------:R-:W-:Y:S07]  /*50b0*/  HMMA.16816.F32 R16, R12, R44, RZ ;  /* 0x0000002c0c10723c */ /* 0x000fee00000018ff */
[----:B------:R-:W-:Y:S01]  /*50c0*/  MOV R44, R109 ;  /* 0x0000006d002c7202 */ /* 0x000fe20000000f00 */
[----:B---3--:R-:W-:Y:S01]  /*50d0*/  HMMA.16816.F32 R144, R8, R32, R24 ;  /* 0x000000200890723c */ /* 0x008fe20000001818 */
[----:B------:R-:W3:Y:S01]  /*50e0*/  LDSM.16.MT88.4 R24, [R250+0x4900] ;  /* 0x00490000fa18783b */ /* 0x000ee20000004200 */
[----:B------:R-:W-:-:S05]  /*50f0*/  IMAD.MOV.U32 R45, RZ, RZ, R108 ;  /* 0x000000ffff2d7224 */ /* 0x000fca00078e006c */
[--C-:B------:R-:W-:Y:S01]  /*5100*/  FFMA.FTZ R33, R94, c[0x0][0x2d0], -R2.reuse ;  /* 0x0000b4005e217a23 */ /* 0x100fe20000010802 */
[----:B------:R-:W-:Y:S01]  /*5110*/  HMMA.16816.F32 R28, R12, R62, RZ ;  /* 0x0000003e0c1c723c */ /* 0x000fe200000018ff */
[----:B------:R-:W-:-:S06]  /*5120*/  FFMA.FTZ R32, R93, c[0x0][0x2d0], -R2 ;  /* 0x0000b4005d207a23 */ /* 0x000fcc0000010802 */
[----:B------:R-:W-:Y:S01]  /*5130*/  IMAD.MOV.U32 R62, RZ, RZ, R114 ;  /* 0x000000ffff3e7224 */ /* 0x000fe200078e0072 */
[----:B-1----:R-:W-:Y:S01]  /*5140*/  HMMA.16816.F32 R136, R8, R36, R16 ;  /* 0x000000240888723c */ /* 0x002fe20000001810 */
[----:B------:R-:W-:-:S06]  /*5150*/  MOV R63, R113 ;  /* 0x00000071003f7202 */ /* 0x000fcc0000000f00 */
[--C-:B------:R-:W-:Y:S01]  /*5160*/  FFMA.FTZ R36, R102, c[0x0][0x2d0], -R6.reuse ;  /* 0x0000b40066247a23 */ /* 0x100fe20000010806 */
[----:B--2---:R-:W-:Y:S01]  /*5170*/  HMMA.16816.F32 R16, R12, R40, RZ ;  /* 0x000000280c10723c */ /* 0x004fe200000018ff */
[----:B------:R-:W-:Y:S01]  /*5180*/  FFMA.FTZ R37, R101, c[0x0][0x2d0], -R6 ;  /* 0x0000b40065257a23 */ /* 0x000fe20000010806 */
[----:B------:R-:W-:Y:S01]  /*5190*/  MOV R101, R130 ;  /* 0x0000008200657202 */ /* 0x000fe20000000f00 */
[----:B------:R-:W-:-:S05]  /*51a0*/  IMAD.MOV.U32 R102, RZ, RZ, R129 ;  /* 0x000000ffff667224 */ /* 0x000fca00078e0081 */
[C---:B------:R-:W-:Y:S07]  /*51b0*/  HMMA.16816.F32 R120, R8.reuse, R34, R20 ;  /* 0x000000220878723c */ /* 0x040fee0000001814 */
[--C-:B------:R-:W-:Y:S01]  /*51c0*/  FFMA.FTZ R35, R92, c[0x0][0x2d0], -R2.reuse ;  /* 0x0000b4005c237a23 */ /* 0x100fe20000010802 */
[----:B------:R-:W-:Y:S01]  /*51d0*/  HMMA.16816.F32 R124, R8, R66, R28 ;  /* 0x00000042087c723c */ /* 0x000fe2000000181c */
[----:B------:R-:W1:Y:S01]  /*51e0*/  LDSM.16.MT88.4 R28, [R135+0x6100] ;  /* 0x00610000871c783b */ /* 0x000e620000004200 */
[----:B------:R-:W-:-:S06]  /*51f0*/  FFMA.FTZ R34, R91, c[0x0][0x2d0], -R2 ;  /* 0x0000b4005b227a23 */ /* 0x000fcc0000010802 */
[----:B------:R-:W-:Y:S07]  /*5200*/  HMMA.16816.F32 R20, R12, R46, RZ ;  /* 0x0000002e0c14723c */ /* 0x000fee00000018ff */
[----:B------:R-:W-:Y:S01]  /*5210*/  IMAD.MOV.U32 R46, RZ, RZ, R5 ;  /* 0x000000ffff2e7224 */ /* 0x000fe200078e0005 */
[----:B---3--:R-:W-:Y:S01]  /*5220*/  HMMA.16816.F32 R116, R8, R24, R16 ;  /* 0x000000180874723c */ /* 0x008fe20000001810 */
[----:B------:R-:W-:Y:S02]  /*5230*/  IMAD.MOV.U32 R47, RZ, RZ, R0 ;  /* 0x000000ffff2f7224 */ /* 0x000fe400078e0000 */
[----:B------:R-:W-:-:S02]  /*5240*/  FADD.FTZ R0, R79, R78 ;  /* 0x0000004e4f007221 */ /* 0x000fc40000010000 */
[----:B------:R-:W-:Y:S01]  /*5250*/  FADD.FTZ R5, R77, R76 ;  /* 0x0000004c4d057221 */ /* 0x000fe20000010000 */
[----:B------:R-:W-:Y:S01]  /*5260*/  MOV R76, R178 ;  /* 0x000000b2004c7202 */ /* 0x000fe20000000f00 */
[----:B------:R-:W-:Y:S01]  /*5270*/  IMAD.MOV.U32 R77, RZ, RZ, R177 ;  /* 0x000000ffff4d7224 */ /* 0x000fe200078e00b1 */
[----:B------:R-:W-:Y:S01]  /*5280*/  HMMA.16816.F32 R16, R12, R42, RZ ;  /* 0x0000002a0c10723c */ /* 0x000fe200000018ff */
[----:B------:R-:W-:Y:S02]  /*5290*/  IMAD.MOV.U32 R78, RZ, RZ, R176 ;  /* 0x000000ffff4e7224 */ /* 0x000fe400078e00b0 */
[----:B------:R-:W-:Y:S02]  /*52a0*/  FADD.FTZ R0, R82, R0 ;  /* 0x0000000052007221 */ /* 0x000fe40000010000 */
[----:B------:R-:W-:Y:S02]  /*52b0*/  IMAD.MOV.U32 R79, RZ, RZ, R4 ;  /* 0x000000ffff4f7224 */ /* 0x000fe400078e0004 */
[----:B------:R-:W-:Y:S01]  /*52c0*/  FADD.FTZ R5, R80, R5 ;  /* 0x0000000550057221 */ /* 0x000fe20000010000 */
[----:B------:R-:W-:Y:S01]  /*52d0*/  HMMA.16816.F32 R108, R8, R38, R20 ;  /* 0x00000026086c723c */ /* 0x000fe20000001814 */
[----:B------:R-:W2:Y:S01]  /*52e0*/  LDSM.16.MT88.4 R20, [R135+0x6900] ;  /* 0x006900008714783b */ /* 0x000ea20000004200 */
[----:B------:R-:W-:-:S02]  /*52f0*/  FADD.FTZ R4, R85, R0 ;  /* 0x0000000055047221 */ /* 0x000fc40000010000 */
[----:B------:R-:W-:Y:S02]  /*5300*/  FADD.FTZ R0, R84, R5 ;  /* 0x0000000554007221 */ /* 0x000fe40000010000 */
[----:B------:R-:W-:Y:S02]  /*5310*/  FADD.FTZ R4, R83, R4 ;  /* 0x0000000453047221 */ /* 0x000fe40000010000 */
[----:B------:R-:W-:Y:S02]  /*5320*/  FADD.FTZ R0, R7, R0 ;  /* 0x0000000007007221 */ /* 0x000fe40000010000 */
[--C-:B------:R-:W-:Y:S02]  /*5330*/  FFMA.FTZ R24, R106, c[0x0][0x2d0], -R6.reuse ;  /* 0x0000b4006a187a23 */ /* 0x100fe40000010806 */
[--C-:B------:R-:W-:Y:S02]  /*5340*/  FFMA.FTZ R38, R100, c[0x0][0x2d0], -R6.reuse ;  /* 0x0000b40064267a23 */ /* 0x100fe40000010806 */
[----:B------:R-:W-:-:S02]  /*5350*/  FFMA.FTZ R39, R99, c[0x0][0x2d0], -R6 ;  /* 0x0000b40063277a23 */ /* 0x000fc40000010806 */
[----:B------:R-:W-:Y:S01]  /*5360*/  HMMA.16816.F32 R112, R8, R26, R16 ;  /* 0x0000001a0870723c */ /* 0x000fe20000001810 */
[----:B------:R-:W-:Y:S02]  /*5370*/  FADD.FTZ R25, R88, R4 ;  /* 0x0000000458197221 */ /* 0x000fe40000010000 */
[----:B------:R-:W-:Y:S02]  /*5380*/  IMAD.MOV.U32 R106, RZ, RZ, R49 ;  /* 0x000000ffff6a7224 */ /* 0x000fe400078e0031 */
[----:B------:R-:W-:Y:S02]  /*5390*/  IMAD.MOV.U32 R100, RZ, RZ, R131 ;  /* 0x000000ffff647224 */ /* 0x000fe400078e0083 */
[----:B------:R-:W-:Y:S01]  /*53a0*/  FFMA.FTZ R26, R105, c[0x0][0x2d0], -R6 ;  /* 0x0000b400691a7a23 */ /* 0x000fe20000010806 */
[----:B-1----:R-:W-:Y:S01]  /*53b0*/  HMMA.16816.F32 R16, R12, R28, RZ ;  /* 0x0000001c0c10723c */ /* 0x002fe200000018ff */
[----:B------:R-:W-:Y:S02]  /*53c0*/  FADD.FTZ R27, R81, R0 ;  /* 0x00000000511b7221 */ /* 0x000fe40000010000 */
[----:B------:R-:W-:Y:S01]  /*53d0*/  MUFU.EX2 R0, R26 ;  /* 0x0000001a00007308 */ /* 0x000fe20000000800 */
[----:B------:R-:W-:-:S03]  /*53e0*/  IMAD.MOV.U32 R105, RZ, RZ, R48 ;  /* 0x000000ffff697224 */ /* 0x000fc600078e0030 */
[--C-:B------:R-:W-:Y:S01]  /*53f0*/  FFMA.FTZ R28, R104, c[0x0][0x2d0], -R6.reuse ;  /* 0x0000b400681c7a23 */ /* 0x100fe20000010806 */
[----:B------:R-:W-:Y:S01]  /*5400*/  MOV R104, R51 ;  /* 0x0000003300687202 */ /* 0x000fe20000000f00 */
[----:B------:R-:W-:Y:S02]  /*5410*/  FFMA.FTZ R29, R103, c[0x0][0x2d0], -R6 ;  /* 0x0000b400671d7a23 */ /* 0x000fe40000010806 */
[----:B------:R-:W-:Y:S11]  /*5420*/  IMAD.MOV.U32 R103, RZ, RZ, R128 ;  /* 0x000000ffff677224 */ /* 0x000ff600078e0080 */
[----:B------:R-:W-:Y:S02]  /*5430*/  @!UPT UIADD3 URZ, URZ, URZ, URZ ;  /* 0x0000003f3f3ff290 */ /* 0x000fe4000fffe03f */
[----:B--2---:R-:W-:Y:S08]  /*5440*/  HMMA.16816.F32 R184, R8, R20, R16 ;  /* 0x0000001408b8723c */ /* 0x004ff00000001810 */
[----:B------:R-:W-:Y:S07]  /*5450*/  HMMA.16816.F32 R16, R12, R30, RZ ;  /* 0x0000001e0c10723c */ /* 0x000fee00000018ff */
[----:B------:R-:W-:-:S02]  /*5460*/  FFMA.FTZ R31, R96, c[0x0][0x2d0], -R2 ;  /* 0x0000b400601f7a23 */ /* 0x000fc40000010802 */
[--C-:B------:R-:W-:Y:S11]  /*5470*/  FFMA.FTZ R30, R95, c[0x0][0x2d0], -R2.reuse ;  /* 0x0000b4005f1e7a23 */ /* 0x100ff60000010802 */
[----:B------:R-:W-:Y:S04]  /*5480*/  @!UPT UIADD3 URZ, URZ, URZ, URZ ;  /* 0x0000003f3f3ff290 */ /* 0x000fe8000fffe03f */
[----:B------:R-:W-:Y:S01]  /*5490*/  HMMA.16816.F32 R176, R8, R22, R16 ;  /* 0x0000001608b0723c */ /* 0x000fe20000001810 */
[----:B------:R-:W1:Y:S04]  /*54a0*/  LDSM.16.MT88.4 R20, [R248+0x6100] ;  /* 0x00610000f814783b */ /* 0x000e680000004200 */
[----:B------:R-:W2:Y:S03]  /*54b0*/  LDSM.16.MT88.4 R16, [R248+0x6900] ;  /* 0x00690000f810783b */ /* 0x000ea60000004200 */
[C---:B-1----:R-:W-:Y:S08]  /*54c0*/  HMMA.16816.F32 R4, R12.reuse, R20, RZ ;  /* 0x000000140c04723c */ /* 0x042ff000000018ff */
[----:B------:R-:W-:Y:S11]  /*54d0*/  HMMA.16816.F32 R20, R12, R22, RZ ;  /* 0x000000160c14723c */ /* 0x000ff600000018ff */
[----:B------:R-:W-:Y:S05]  /*54e0*/  @!UPT UIADD3 URZ, URZ, URZ, URZ ;  /* 0x0000003f3f3ff290 */ /* 0x000fea000fffe03f */
[C---:B--2---:R-:W-:Y:S01]  /*54f0*/  HMMA.16816.F32 R80, R8.reuse, R16, R4 ;  /* 0x000000100850723c */ /* 0x044fe20000001804 */
[----:B------:R1:W2:Y:S06]  /*5500*/  MUFU.EX2 R4, R24 ;  /* 0x0000001800047308 */ /* 0x0002ac0000000800 */
[----:B------:R-:W-:Y:S01]  /*5510*/  FADD.FTZ R5, R90, R25 ;  /* 0x000000195a057221 */ /* 0x000fe20000010000 */
[----:B------:R-:W-:Y:S01]  /*5520*/  HMMA.16816.F32 R64, R8, R18, R20 ;  /* 0x000000120840723c */ /* 0x000fe20000001814 */
[----:B------:R-:W-:Y:S01]  /*5530*/  FADD.FTZ R17, R87, R27 ;  /* 0x0000001b57117221 */ /* 0x000fe20000010000 */
[----:B------:R-:W3:Y:S01]  /*5540*/  MUFU.EX2 R16, R28 ;  /* 0x0000001c00107308 */ /* 0x000ee20000000800 */
[--C-:B------:R-:W-:Y:S01]  /*5550*/  FFMA.FTZ R6, R98, c[0x0][0x2d0], -R2.reuse ;  /* 0x0000b40062067a23 */ /* 0x100fe20000010802 */
[----:B------:R-:W-:Y:S03]  /*5560*/  LDSM.16.MT88.4 R20, [R251+0x6900] ;  /* 0x00690000fb14783b */ /* 0x000fe60000004200 */
[----:B------:R-:W-:Y:S01]  /*5570*/  FADD.FTZ R18, R89, R5 ;  /* 0x0000000559127221 */ /* 0x000fe20000010000 */
[----:B-1----:R-:W1:Y:S01]  /*5580*/  LDSM.16.MT88.4 R24, [R251+0x6100] ;  /* 0x00610000fb18783b */ /* 0x002e620000004200 */
[----:B------:R-:W-:Y:S01]  /*5590*/  FFMA.FTZ R5, R97, c[0x0][0x2d0], -R2 ;  /* 0x0000b40061057a23 */ /* 0x000fe20000010802 */
[----:B------:R-:W4:Y:S01]  /*55a0*/  MUFU.EX2 R6, R6 ;  /* 0x0000000600067308 */ /* 0x000f220000000800 */
[----:B------:R-:W-:-:S02]  /*55b0*/  FADD.FTZ R19, R86, R17 ;  /* 0x0000001156137221 */ /* 0x000fc40000010000 */
[----:B--2---:R-:W-:Y:S01]  /*55c0*/  FADD.FTZ R17, R4, R18 ;  /* 0x0000001204117221 */ /* 0x004fe20000010000 */
[----:B------:R-:W-:-:S03]  /*55d0*/  F2FP.PACK_AB R4, R0, R4 ;  /* 0x000000040004723e */ /* 0x000fc600000000ff */
[----:B------:R-:W-:Y:S01]  /*55e0*/  FADD.FTZ R2, R0, R17 ;  /* 0x0000001100027221 */ /* 0x000fe20000010000 */
[----:B------:R-:W2:Y:S03]  /*55f0*/  MUFU.EX2 R5, R5 ;  /* 0x0000000500057308 */ /* 0x000ea60000000800 */
[----:B---3--:R-:W-:-:S05]  /*5600*/  FADD.FTZ R2, R16, R2 ;  /* 0x0000000210027221 */ /* 0x008fca0000010000 */
[----:B------:R2:W3:Y:S01]  /*5610*/  MUFU.EX2 R7, R29 ;  /* 0x0000001d00077308 */ /* 0x0004e20000000800 */
[----:B----4-:R-:W-:-:S04]  /*5620*/  FADD.FTZ R0, R6, R19 ;  /* 0x0000001306007221 */ /* 0x010fc80000010000 */
[C---:B--2---:R-:W-:Y:S01]  /*5630*/  FADD.FTZ R29, R5.reuse, R0 ;  /* 0x00000000051d7221 */ /* 0x044fe20000010000 */
[----:B------:R-:W-:Y:S01]  /*5640*/  F2FP.PACK_AB R5, R5, R6 ;  /* 0x000000060505723e */ /* 0x000fe200000000ff */
[C---:B---3--:R-:W-:Y:S01]  /*5650*/  FADD.FTZ R28, R7.reuse, R2 ;  /* 0x00000002071c7221 */ /* 0x048fe20000010000 */
[----:B------:R-:W-:Y:S01]  /*5660*/  F2FP.PACK_AB R6, R7, R16 ;  /* 0x000000100706723e */ /* 0x000fe200000000ff */
[----:B------:R-:W2:Y:S01]  /*5670*/  MUFU.EX2 R2, R31 ;  /* 0x0000001f00027308 */ /* 0x000ea20000000800 */
[C---:B-1----:R-:W-:Y:S07]  /*5680*/  HMMA.16816.F32 R16, R12.reuse, R24, RZ ;  /* 0x000000180c10723c */ /* 0x042fee00000018ff */
[----:B------:R-:W1:Y:S01]  /*5690*/  MUFU.EX2 R0, R30 ;  /* 0x0000001e00007308 */ /* 0x000e620000000800 */
[----:B------:R-:W-:Y:S01]  /*56a0*/  HMMA.16816.F32 R24, R12, R26, RZ ;  /* 0x0000001a0c18723c */ /* 0x000fe200000018ff */
[----:B--2---:R-:W-:Y:S11]  /*56b0*/  FADD.FTZ R7, R2, R29 ;  /* 0x0000001d02077221 */ /* 0x004ff60000010000 */
[----:B------:R-:W-:Y:S04]  /*56c0*/  @!UPT UIADD3 URZ, URZ, URZ, URZ ;  /* 0x0000003f3f3ff290 */ /* 0x000fe8000fffe03f */
[C---:B------:R-:W-:Y:S01]  /*56d0*/  HMMA.16816.F32 R48, R8.reuse, R20, R16 ;  /* 0x000000140830723c */ /* 0x040fe20000001810 */
[----:B------:R-:W2:Y:S07]  /*56e0*/  MUFU.EX2 R17, R36 ;  /* 0x0000002400117308 */ /* 0x000eae0000000800 */
[----:B------:R-:W-:Y:S01]  /*56f0*/  HMMA.16816.F32 R40, R8, R22, R24 ;  /* 0x000000160828723c */ /* 0x000fe20000001818 */
[----:B------:R-:W3:Y:S06]  /*5700*/  MUFU.EX2 R16, R37 ;  /* 0x0000002500107308 */ /* 0x000eec0000000800 */
[C---:B-1----:R-:W-:Y:S01]  /*5710*/  FADD.FTZ R23, R0.reuse, R7 ;  /* 0x0000000700177221 */ /* 0x042fe20000010000 */
[----:B------:R-:W-:Y:S01]  /*5720*/  F2FP.PACK_AB R7, R0, R2 ;  /* 0x000000020007723e */ /* 0x000fe200000000ff */
[----:B------:R-:W1:Y:S01]  /*5730*/  MUFU.EX2 R19, R33 ;  /* 0x0000002100137308 */ /* 0x000e620000000800 */
[----:B--2---:R-:W-:-:S07]  /*5740*/  FADD.FTZ R22, R17, R28 ;  /* 0x0000001c11167221 */ /* 0x004fce0000010000 */
[----:B------:R-:W2:Y:S01]  /*5750*/  MUFU.EX2 R21, R38 ;  /* 0x0000002600157308 */ /* 0x000ea20000000800 */
[C---:B---3--:R-:W-:Y:S01]  /*5760*/  FADD.FTZ R2, R16.reuse, R22 ;  /* 0x0000001610027221 */ /* 0x048fe20000010000 */
[----:B------:R-:W-:-:S06]  /*5770*/  F2FP.PACK_AB R128, R16, R17 ;  /* 0x000000111080723e */ /* 0x000fcc00000000ff */
[----:B------:R-:W3:Y:S01]  /*5780*/  MUFU.EX2 R18, R32 ;  /* 0x0000002000127308 */ /* 0x000ee20000000800 */
[----:B-1----:R-:W-:-:S07]  /*5790*/  FADD.FTZ R0, R19, R23 ;  /* 0x0000001713007221 */ /* 0x002fce0000010000 */
[----:B------:R-:W1:Y:S01]  /*57a0*/  MUFU.EX2 R20, R39 ;  /* 0x0000002700147308 */ /* 0x000e620000000800 */
[----:B--2---:R-:W-:Y:S02]  /*57b0*/  FADD.FTZ R2, R21, R2 ;  /* 0x0000000215027221 */ /* 0x004fe40000010000 */
[C---:B---3--:R-:W-:Y:S01]  /*57c0*/  FADD.FTZ R16, R18.reuse, R0 ;  /* 0x0000000012107221 */ /* 0x048fe20000010000 */
[----:B------:R-:W-:Y:S01]  /*57d0*/  F2FP.PACK_AB R129, R18, R19 ;  /* 0x000000131281723e */ /* 0x000fe200000000ff */
[C---:B-1----:R-:W-:Y:S01]  /*57e0*/  FADD.FTZ R0, R20.reuse, R2 ;  /* 0x0000000214007221 */ /* 0x042fe20000010000 */
[----:B------:R-:W-:Y:S02]  /*57f0*/  F2FP.PACK_AB R130, R20, R21 ;  /* 0x000000151482723e */ /* 0x000fe400000000ff */
[----:B------:R-:W1:Y:S01]  /*5800*/  MUFU.EX2 R2, R35 ;  /* 0x0000002300027308 */ /* 0x000e620000000800 */
[----:B------:R-:W2:Y:S04]  /*5810*/  LDSM.16.MT88.4 R20, [R250+0x6100] ;  /* 0x00610000fa14783b */ /* 0x000ea80000004200 */
[----:B------:R3:W-:Y:S01]  /*5820*/  STL [R1+0xa4], R0 ;  /* 0x0000a40001007387 */ /* 0x0007e20000100800 */
[----:B-1----:R-:W-:-:S02]  /*5830*/  FADD.FTZ R16, R2, R16 ;  /* 0x0000001002107221 */ /* 0x002fc40000010000 */
[----:B---3--:R-:W1:Y:S01]  /*5840*/  MUFU.EX2 R0, R34 ;  /* 0x0000002200007308 */ /* 0x008e620000000800 */
[----:B--2---:R-:W-:Y:S01]  /*5850*/  HMMA.16816.F32 R24, R12, R20, RZ ;  /* 0x000000140c18723c */ /* 0x004fe200000018ff */
[C---:B-1----:R-:W-:Y:S01]  /*5860*/  FADD.FTZ R16, R0.reuse, R16 ;  /* 0x0000001000107221 */ /* 0x042fe20000010000 */
[----:B------:R-:W-:-:S06]  /*5870*/  F2FP.PACK_AB R131, R0, R2 ;  /* 0x000000020083723e */ /* 0x000fcc00000000ff */
[----:B------:R-:W-:Y:S01]  /*5880*/  HMMA.16816.F32 R12, R12, R22, RZ ;  /* 0x000000160c0c723c */ /* 0x000fe200000018ff */
[----:B------:R-:W-:Y:S04]  /*5890*/  STL [R1+0x9c], R16 ;  /* 0x00009c1001007387 */ /* 0x000fe80000100800 */
[----:B------:R-:W1:Y:S11]  /*58a0*/  LDSM.16.MT88.4 R16, [R250+0x6900] ;  /* 0x00690000fa10783b */ /* 0x000e760000004200 */
[C---:B-1----:R-:W-:Y:S08]  /*58b0*/  HMMA.16816.F32 R24, R8.reuse, R16, R24 ;  /* 0x000000100818723c */ /* 0x042ff00000001818 */
[----:B------:R-:W-:Y:S01]  /*58c0*/  HMMA.16816.F32 R12, R8, R18, R12 ;  /* 0x00000012080c723c */ /* 0x000fe2000000180c */
        /* <DEDUP_REMOVED lines=25> */
[----:B------:R-:W2:Y:S03]  /*5a60*/  LDSM.16.MT88.4 R152, [R248+0x1900] ;  /* 0x00190000f898783b */ /* 0x000ea60000004200 */
[C---:B-1----:R-:W-:Y:S01]  /*5a70*/  HMMA.16816.F32 R84, R4.reuse, R8, R160 ;  /* 0x000000080454723c */ /* 0x042fe200000018a0 */
[----:B------:R-:W1:Y:S07]  /*5a80*/  LDSM.16.MT88.4 R160, [R135+0x1900] ;  /* 0x0019000087a0783b */ /* 0x000e6e0000004200 */
[----:B------:R-:W-:Y:S01]  /*5a90*/  HMMA.16816.F32 R88, R4, R10, R124 ;  /* 0x0000000a0458723c */ /* 0x000fe2000000187c */
[----:B------:R-:W3:Y:S07]  /*5aa0*/  LDSM.16.MT88.4 R8, [R248+0x5100] ;  /* 0x00510000f808783b */ /* 0x000eee0000004200 */
[C---:B--2---:R-:W-:Y:S08]  /*5ab0*/  HMMA.16816.F32 R156, R128.reuse, R152, R156 ;  /* 0x00000098809c723c */ /* 0x044ff0000000189c */
[C---:B------:R-:W-:Y:S08]  /*5ac0*/  HMMA.16816.F32 R152, R128.reuse, R154, R20 ;  /* 0x0000009a8098723c */ /* 0x040ff00000001814 */
[----:B-1----:R-:W-:Y:S08]  /*5ad0*/  HMMA.16816.F32 R164, R128, R160, R164 ;  /* 0x000000a080a4723c */ /* 0x002ff000000018a4 */
[C---:B---3--:R-:W-:Y:S01]  /*5ae0*/  HMMA.16816.F32 R92, R4.reuse, R8, R144 ;  /* 0x00000008045c723c */ /* 0x048fe20000001890 */
[----:B------:R-:W1:Y:S07]  /*5af0*/  LDSM.16.MT88.4 R144, [R251+0x1900] ;  /* 0x00190000fb90783b */ /* 0x000e6e0000004200 */
[----:B------:R-:W-:Y:S01]  /*5b00*/  HMMA.16816.F32 R96, R4, R10, R120 ;  /* 0x0000000a0460723c */ /* 0x000fe20000001878 */
[----:B------:R-:W2:Y:S07]  /*5b10*/  LDSM.16.MT88.4 R8, [R251+0x5100] ;  /* 0x00510000fb08783b */ /* 0x000eae0000004200 */
[C---:B------:R-:W-:Y:S08]  /*5b20*/  HMMA.16816.F32 R160, R128.reuse, R162, R16 ;  /* 0x000000a280a0723c */ /* 0x040ff00000001810 */
[----:B-1----:R-:W-:Y:S08]  /*5b30*/  HMMA.16816.F32 R148, R128, R144, R148 ;  /* 0x000000908094723c */ /* 0x002ff00000001894 */
[C---:B--2---:R-:W-:Y:S01]  /*5b40*/  HMMA.16816.F32 R100, R4.reuse, R8, R136 ;  /* 0x000000080464723c */ /* 0x044fe20000001888 */
[----:B------:R-:W1:Y:S07]  /*5b50*/  LDSM.16.MT88.4 R136, [R250+0x1900] ;  /* 0x00190000fa88783b */ /* 0x000e6e0000004200 */
[----:B------:R-:W-:Y:S01]  /*5b60*/  HMMA.16816.F32 R104, R4, R10, R108 ;  /* 0x0000000a0468723c */ /* 0x000fe2000000186c */
[----:B------:R-:W2:Y:S07]  /*5b70*/  LDSM.16.MT88.4 R8, [R250+0x5100] ;  /* 0x00510000fa08783b */ /* 0x000eae0000004200 */
[C---:B------:R-:W-:Y:S08]  /*5b80*/  HMMA.16816.F32 R144, R128.reuse, R146, R28 ;  /* 0x000000928090723c */ /* 0x040ff0000000181c */
[----:B-1----:R-:W-:Y:S08]  /*5b90*/  HMMA.16816.F32 R140, R128, R136, R140 ;  /* 0x00000088808c723c */ /* 0x002ff0000000188c */
[C---:B--2---:R-:W-:Y:S08]  /*5ba0*/  HMMA.16816.F32 R108, R4.reuse, R8, R116 ;  /* 0x00000008046c723c */ /* 0x044ff00000001874 */
[----:B------:R-:W-:Y:S01]  /*5bb0*/  HMMA.16816.F32 R112, R4, R10, R112 ;  /* 0x0000000a0470723c */ /* 0x000fe20000001870 */
[----:B------:R-:W1:Y:S07]  /*5bc0*/  LDSM.16.MT88.4 R8, [R135+0x7100] ;  /* 0x007100008708783b */ /* 0x000e6e0000004200 */
[----:B------:R-:W-:Y:S08]  /*5bd0*/  HMMA.16816.F32 R136, R128, R138, R32 ;  /* 0x0000008a8088723c */ /* 0x000ff00000001820 */
[C---:B-1----:R-:W-:Y:S08]  /*5be0*/  HMMA.16816.F32 R184, R4.reuse, R8, R184 ;  /* 0x0000000804b8723c */ /* 0x042ff000000018b8 */
[C---:B------:R-:W-:Y:S01]  /*5bf0*/  HMMA.16816.F32 R176, R4.reuse, R10, R176 ;  /* 0x0000000a04b0723c */ /* 0x040fe200000018b0 */
[----:B------:R-:W1:Y:S07]  /*5c00*/  LDSM.16.MT88.4 R8, [R248+0x7100] ;  /* 0x00710000f808783b */ /* 0x000e6e0000004200 */
[C---:B-1----:R-:W-:Y:S01]  /*5c10*/  HMMA.16816.F32 R120, R4.reuse, R8, R80 ;  /* 0x000000080478723c */ /* 0x042fe20000001850 */
[----:B------:R-:W-:Y:S07]  /*5c20*/  LDSM.16.MT88.4 R80, [R248+0x5900] ;  /* 0x00590000f850783b */ /* 0x000fee0000004200 */
[C---:B------:R-:W-:Y:S01]  /*5c30*/  HMMA.16816.F32 R116, R4.reuse, R10, R64 ;  /* 0x0000000a0474723c */ /* 0x040fe20000001840 */
[----:B------:R-:W1:Y:S04]  /*5c40*/  LDSM.16.MT88.4 R8, [R251+0x7100] ;  /* 0x00710000fb08783b */ /* 0x000e680000004200 */
[----:B------:R-:W-:Y:S03]  /*5c50*/  LDSM.16.MT88.4 R64, [R250+0x3900] ;  /* 0x00390000fa40783b */ /* 0x000fe60000004200 */
[C---:B-1----:R-:W-:Y:S01]  /*5c60*/  HMMA.16816.F32 R124, R4.reuse, R10, R40 ;  /* 0x0000000a047c723c */ /* 0x042fe20000001828 */
[----:B------:R-:W1:Y:S07]  /*5c70*/  LDSM.16.MT88.4 R40, [R135+0x3900] ;  /* 0x003900008728783b */ /* 0x000e6e0000004200 */
[----:B------:R-:W-:Y:S01]  /*5c80*/  HMMA.16816.F32 R180, R4, R8, R48 ;  /* 0x0000000804b4723c */ /* 0x000fe20000001830 */
[----:B------:R-:W2:Y:S04]  /*5c90*/  LDSM.16.MT88.4 R48, [R248+0x3900] ;  /* 0x00390000f830783b */ /* 0x000ea80000004200 */
[----:B------:R-:W3:Y:S03]  /*5ca0*/  LDSM.16.MT88.4 R8, [R250+0x7100] ;  /* 0x00710000fa08783b */ /* 0x000ee60000004200 */
[C---:B-1----:R-:W-:Y:S08]  /*5cb0*/  HMMA.16816.F32 R36, R128.reuse, R40, R36 ;  /* 0x000000288024723c */ /* 0x042ff00000001824 */
[C---:B------:R-:W-:Y:S08]  /*5cc0*/  HMMA.16816.F32 R40, R128.reuse, R42, R44 ;  /* 0x0000002a8028723c */ /* 0x040ff0000000182c */
[C---:B--2---:R-:W-:Y:S08]  /*5cd0*/  HMMA.16816.F32 R44, R128.reuse, R48, R52 ;  /* 0x00000030802c723c */ /* 0x044ff00000001834 */
[----:B------:R-:W-:Y:S01]  /*5ce0*/  HMMA.16816.F32 R48, R128, R50, R56 ;  /* 0x000000328030723c */ /* 0x000fe20000001838 */
[----:B------:R-:W1:Y:S07]  /*5cf0*/  LDSM.16.MT88.4 R56, [R251+0x3900] ;  /* 0x00390000fb38783b */ /* 0x000e6e0000004200 */
[C---:B---3--:R-:W-:Y:S08]  /*5d00*/  HMMA.16816.F32 R24, R4.reuse, R8, R24 ;  /* 0x000000080418723c */ /* 0x048ff00000001818 */
[----:B------:R-:W-:Y:S01]  /*5d10*/  HMMA.16816.F32 R12, R4, R10, R12 ;  /* 0x0000000a040c723c */ /* 0x000fe2000000180c */
[----:B------:R-:W-:Y:S07]  /*5d20*/  LDSM.16.MT88.4 R4, [R250+0x7900] ;  /* 0x00790000fa04783b */ /* 0x000fee0000004200 */
[C---:B-1----:R-:W-:Y:S08]  /*5d30*/  HMMA.16816.F32 R52, R128.reuse, R56, R60 ;  /* 0x000000388034723c */ /* 0x042ff0000000183c */
[C---:B------:R-:W-:Y:S01]  /*5d40*/  HMMA.16816.F32 R60, R128.reuse, R64, R72 ;  /* 0x00000040803c723c */ /* 0x040fe20000001848 */
[----:B------:R-:W1:Y:S07]  /*5d50*/  LDSM.16.MT88.4 R72, [R135+0x5900] ;  /* 0x005900008748783b */ /* 0x000e6e0000004200 */
[C---:B------:R-:W-:Y:S08]  /*5d60*/  HMMA.16816.F32 R64, R128.reuse, R66, R76 ;  /* 0x000000428040723c */ /* 0x040ff0000000184c */
[C---:B------:R-:W-:Y:S08]  /*5d70*/  HMMA.16816.F32 R76, R128.reuse, R80, R92 ;  /* 0x00000050804c723c */ /* 0x040ff0000000185c */
[C---:B------:R-:W-:Y:S01]  /*5d80*/  HMMA.16816.F32 R80, R128.reuse, R82, R96 ;  /* 0x000000528050723c */ /* 0x040fe20000001860 */
[----:B------:R-:W2:Y:S07]  /*5d90*/  LDSM.16.MT88.4 R96, [R250+0x5900] ;  /* 0x00590000fa60783b */ /* 0x000eae0000004200 */
[C---:B------:R-:W-:Y:S08]  /*5da0*/  HMMA.16816.F32 R56, R128.reuse, R58, R68 ;  /* 0x0000003a8038723c */ /* 0x040ff00000001844 */
        /* <DEDUP_REMOVED lines=9> */
[C---:B--2---:R-:W-:Y:S01]  /*5e40*/  HMMA.16816.F32 R108, R128.reuse, R112, R120 ;  /* 0x00000070806c723c */ /* 0x044fe20000001878 */
[----:B------:R-:W2:Y:S07]  /*5e50*/  LDSM.16.MT88.4 R120, [R251+0x7900] ;  /* 0x00790000fb78783b */ /* 0x000eae0000004200 */
[C---:B------:R-:W-:Y:S08]  /*5e60*/  HMMA.16816.F32 R112, R128.reuse, R114, R116 ;  /* 0x000000728070723c */ /* 0x040ff00000001874 */
[C---:B-1----:R-:W-:Y:S08]  /*5e70*/  HMMA.16816.F32 R100, R128.reuse, R104, R184 ;  /* 0x000000688064723c */ /* 0x042ff000000018b8 */
[C---:B------:R-:W-:Y:S08]  /*5e80*/  HMMA.16816.F32 R104, R128.reuse, R106, R176 ;  /* 0x0000006a8068723c */ /* 0x040ff000000018b0 */
[C---:B--2---:R-:W-:Y:S08]  /*5e90*/  HMMA.16816.F32 R116, R128.reuse, R120, R180 ;  /* 0x000000788074723c */ /* 0x044ff000000018b4 */
[C---:B------:R-:W-:Y:S08]  /*5ea0*/  HMMA.16816.F32 R120, R128.reuse, R122, R124 ;  /* 0x0000007a8078723c */ /* 0x040ff0000000187c */
[C---:B------:R-:W-:Y:S08]  /*5eb0*/  HMMA.16816.F32 R124, R128.reuse, R4, R24 ;  /* 0x00000004807c723c */ /* 0x040ff00000001818 */
[----:B------:R-:W-:Y:S01]  /*5ec0*/  HMMA.16816.F32 R128, R128, R6, R12 ;  /* 0x000000068080723c */ /* 0x000fe2000000180c */
[----:B------:R-:W-:Y:S07]  /*5ed0*/  @P0 BRA `(.L_x_612) ;  /* 0x0000447000000947 */ /* 0x000fee0003800000 */
[----:B------:R-:W2:Y:S04]  /*5ee0*/  LDL R8, [R1+0xe4] ;  /* 0x0000e40001087983 */ /* 0x000ea80000100800 */
[----:B------:R-:W2:Y:S04]  /*5ef0*/  LDL R9, [R1+0x98] ;  /* 0x0000980001097983 */ /* 0x000ea80000100800 */
[----:B------:R-:W3:Y:S04]  /*5f00*/  LDL R188, [R1+0xdc] ;  /* 0x0000dc0001bc7983 */ /* 0x000ee80000100800 */
[----:B------:R-:W3:Y:S04]  /*5f10*/  LDL R189, [R1+0xd0] ;  /* 0x0000d00001bd7983 */ /* 0x000ee80000100800 */
[----:B------:R-:W4:Y:S04]  /*5f20*/  LDL R190, [R1+0xe0] ;  /* 0x0000e00001be7983 */ /* 0x000f280000100800 */
[----:B------:R-:W4:Y:S01]  /*5f30*/  LDL R191, [R1+0xd4] ;  /* 0x0000d40001bf7983 */ /* 0x000f220000100800 */
[----:B------:R-:W-:Y:S01]  /*5f40*/  PLOP3.LUT P0, PT, PT, PT, UP1, 0x80, 0x0 ;  /* 0x000000000000781c */ /* 0x000fe20003f0f018 */
[----:B------:R-:W-:Y:S01]  /*5f50*/  IMAD.MOV.U32 R2, RZ, RZ, R132 ;  /* 0x000000ffff027224 */ /* 0x000fe200078e0084 */
[----:B------:R-:W-:-:S11]  /*5f60*/  UMOV UR5, 0x1 ;  /* 0x0000000100057882 */ /* 0x000fd60000000000 */
[----:B------:R-:W-:Y:S01]  /*5f70*/  @P0 IMAD.HI.U32 R0, R133, c[0x0][0x2c8], RZ ;  /* 0x0000b20085000a27 */ /* 0x000fe200078e00ff */
[----:B------:R-:W-:-:S03]  /*5f80*/  PLOP3.LUT P0, PT, PT, PT, UP1, 0x80, 0x0 ;  /* 0x000000000000781c */ /* 0x000fc60003f0f018 */
[----:B------:R-:W-:-:S10]  /*5f90*/  IMAD.MOV.U32 R133, RZ, RZ, R3 ;  /* 0x000000ffff857224 */ /* 0x000fd400078e0003 */
[----:B------:R-:W-:-:S05]  /*5fa0*/  @P0 SHF.R.U32.HI R4, RZ, c[0x0][0x2cc], R0 ;  /* 0x0000b300ff040a19 */ /* 0x000fca0000011600 */
[----:B------:R3:W-:Y:S01]  /*5fb0*/  @P0 STL [R1+0xb8], R4 ;  /* 0x0000b80401000387 */ /* 0x0007e20000100800 */
[C---:B--2---:R-:W-:Y:S01]  /*5fc0*/  SHF.L.U64.HI R3, R9.reuse, 0x1, R8 ;  /* 0x0000000109037819 */ /* 0x044fe20000010208 */
[----:B------:R-:W-:-:S04]  /*5fd0*/  IMAD.SHL.U32 R0, R9, 0x2, RZ ;  /* 0x0000000209007824 */ /* 0x000fc800078e00ff */
[----:B------:R1:W-:Y:S01]  /*5fe0*/  STL [R1+0x94], R3 ;  /* 0x0000940301007387 */ /* 0x0003e20000100800 */
[----:B---3--:R-:W-:-:S03]  /*5ff0*/  SHF.L.U64.HI R4, R189, 0x1, R188 ;  /* 0x00000001bd047819 */ /* 0x008fc600000102bc */
[----:B------:R2:W-:Y:S04]  /*6000*/  STL [R1+0xd8], R0 ;  /* 0x0000d80001007387 */ /* 0x0005e80000100800 */
[----:B------:R4:W-:Y:S01]  /*6010*/  STL [R1+0x90], R4 ;  /* 0x0000900401007387 */ /* 0x0009e20000100800 */
[----:B-1----:R-:W-:Y:S01]  /*6020*/  IMAD.SHL.U32 R3, R189, 0x2, RZ ;  /* 0x00000002bd037824 */ /* 0x002fe200078e00ff */
[----:B--2---:R-:W-:-:S04]  /*6030*/  SEL R0, RZ, 0x10, P5 ;  /* 0x00000010ff007807 */ /* 0x004fc80002800000 */
[----:B------:R1:W-:Y:S01]  /*6040*/  STL [R1+0x8c], R3 ;  /* 0x00008c0301007387 */ /* 0x0003e20000100800 */
[----:B----4-:R-:W-:-:S03]  /*6050*/  SHF.L.U64.HI R4, R191, 0x1, R190 ;  /* 0x00000001bf047819 */ /* 0x010fc600000102be */
[----:B------:R2:W-:Y:S04]  /*6060*/  STL [R1+0xac], R0 ;  /* 0x0000ac0001007387 */ /* 0x0005e80000100800 */
[----:B------:R3:W-:Y:S01]  /*6070*/  STL [R1+0x88], R4 ;  /* 0x0000880401007387 */ /* 0x0007e20000100800 */
[----:B-1----:R-:W-:Y:S01]  /*6080*/  IMAD.SHL.U32 R3, R191, 0x2, RZ ;  /* 0x00000002bf037824 */ /* 0x002fe200078e00ff */
[----:B--2---:R-:W-:-:S04]  /*6090*/  SEL R0, RZ, 0x10, P4 ;  /* 0x00000010ff007807 */ /* 0x004fc80002000000 */
[----:B------:R3:W-:Y:S04]  /*60a0*/  STL [R1+0x84], R3 ;  /* 0x0000840301007387 */ /* 0x0007e80000100800 */
[----:B------:R3:W-:Y:S02]  /*60b0*/  STL [R1+0xa8], R0 ;  /* 0x0000a80001007387 */ /* 0x0007e40000100800 */
.L_x_615:
[----:B------:R-:W2:Y:S01]  /*60c0*/  LDL R5, [R1] ;  /* 0x0000000001057983 */ /* 0x000ea20000100800 */
[----:B------:R-:W-:Y:S04]  /*60d0*/  DEPBAR.LE SB0, 0x0 ;  /* 0x000080000000791a */ /* 0x000fe80000000000 */
[----:B---3--:R-:W3:Y:S04]  /*60e0*/  LDL R4, [R1+0x3c] ;  /* 0x00003c0001047983 */ /* 0x008ee80000100800 */
[----:B------:R-:W-:Y:S01]  /*60f0*/  BAR.SYNC.DEFER_BLOCKING 0x0 ;  /* 0x0000000000007b1d */ /* 0x000fe20000010000 */
[----:B------:R-:W-:Y:S05]  /*6100*/  ISETP.LE.AND P0, PT, RZ, UR10, PT ;  /* 0x0000000aff007c0c */ /* 0x000fea000bf03270 */
[----:B------:R-:W4:Y:S04]  /*6110*/  LDL R3, [R1+0x38] ;  /* 0x0000380001037983 */ /* 0x000f280000100800 */
[----:B------:R-:W4:Y:S04]  /*6120*/  LDL R0, [R1+0x34] ;  /* 0x0000340001007983 */ /* 0x000f280000100800 */
[----:B------:R1:W5:Y:S04]  /*6130*/  LDL R132, [R1+0x40] ;  /* 0x0000400001847983 */ /* 0x0003680000100800 */
[----:B------:R1:W1:Y:S04]  /*6140*/  LDSM.16.M88.4 R8, [R134+0x10100] ;  /* 0x010100008608783b */ /* 0x0002680000000200 */
[----:B------:R1:W1:Y:S04]  /*6150*/  LDSM.16.M88.4 R16, [R134+0x10900] ;  /* 0x010900008610783b */ /* 0x0002680000000200 */
[----:B------:R1:W1:Y:S04]  /*6160*/  LDSM.16.M88.4 R24, [R134+0x11100] ;  /* 0x011100008618783b */ /* 0x0002680000000200 */
[----:B------:R1:W1:Y:S04]  /*6170*/  LDSM.16.M88.4 R32, [R134+0x11900] ;  /* 0x011900008620783b */ /* 0x0002680000000200 */
[----:B--2---:R2:W1:Y:S04]  /*6180*/  LDSM.16.M88.4 R176, [R5] ;  /* 0x0000000005b0783b */ /* 0x0044680000000200 */
[----:B---3--:R2:W3:Y:S04]  /*6190*/  LDSM.16.M88.4 R180, [R4] ;  /* 0x0000000004b4783b */ /* 0x0084e80000000200 */
[----:B----4-:R2:W4:Y:S04]  /*61a0*/  LDSM.16.M88.4 R184, [R3] ;  /* 0x0000000003b8783b */ /* 0x0105280000000200 */
[----:B------:R2:W1:Y:S01]  /*61b0*/  LDSM.16.M88.4 R188, [R0] ;  /* 0x0000000000bc783b */ /* 0x0004620000000200 */
[----:B------:R-:W-:-:S05]  /*61c0*/  @!P0 BRA `(.L_x_613) ;  /* 0x000004b000008947 */ /* 0x000fca0003800000 */
[----:B--2---:R-:W2:Y:S01]  /*61d0*/  LDL R3, [R1+0x5c] ;  /* 0x00005c0001037983 */ /* 0x004ea20000100800 */
[----:B-----5:R-:W-:Y:S03]  /*61e0*/  LOP3.LUT R132, R132, 0xffffffdf, RZ, 0xc0, !PT ;  /* 0xffffffdf84847812 */ /* 0x020fe600078ec0ff */
[----:B----4-:R-:W4:Y:S01]  /*61f0*/  LDL R6, [R1+0x58] ;  /* 0x0000580001067983 */ /* 0x010f220000100800 */
[----:B------:R-:W-:Y:S03]  /*6200*/  @P1 LOP3.LUT R132, R132, 0x20, RZ, 0xfc, !PT ;  /* 0x0000002084841812 */ /* 0x000fe600078efcff */
[----:B---3--:R-:W3:Y:S04]  /*6210*/  LDL R13, [R1+0x60] ;  /* 0x00006000010d7983 */ /* 0x008ee80000100800 */
[----:B------:R-:W-:Y:S04]  /*6220*/  STL [R1+0x40], R132 ;  /* 0x0000408401007387 */ /* 0x000fe80000100800 */
[----:B------:R-:W3:Y:S04]  /*6230*/  LDL R29, [R1+0xd8] ;  /* 0x0000d800011d7983 */ /* 0x000ee80000100800 */
        /* <DEDUP_REMOVED lines=8> */
[----:B------:R-:W3:Y:S01]  /*62c0*/  LDL R30, [R1+0xc0] ;  /* 0x0000c000011e7983 */ /* 0x000ee20000100800 */
[----:B--2---:R-:W-:Y:S01]  /*62d0*/  SHF.R.S32.HI R0, RZ, 0x1f, R3 ;  /* 0x0000001fff007819 */ /* 0x004fe20000011403 */
[C---:B------:R-:W-:Y:S04]  /*62e0*/  IMAD.WIDE.U32 R4, R3.reuse, c[0x0][0x208], RZ ;  /* 0x0000820003047a25 */ /* 0x040fe800078e00ff */
[----:B------:R-:W-:Y:S04]  /*62f0*/  IMAD R0, R0, c[0x0][0x208], RZ ;  /* 0x0000820000007a24 */ /* 0x000fe800078e02ff */
[----:B------:R-:W-:Y:S04]  /*6300*/  IMAD R0, R3, c[0x0][0x20c], R0 ;  /* 0x0000830003007a24 */ /* 0x000fe800078e0200 */
[----:B------:R-:W-:Y:S01]  /*6310*/  IMAD.IADD R5, R5, 0x1, R0 ;  /* 0x0000000105057824 */ /* 0x000fe200078e0200 */
[----:B----4-:R-:W-:Y:S03]  /*6320*/  SHF.R.S32.HI R0, RZ, 0x1f, R6 ;  /* 0x0000001fff007819 */ /* 0x010fe60000011406 */
        /* <DEDUP_REMOVED lines=8> */
[----:B------:R2:W-:Y:S04]  /*63b0*/  SHFL.IDX PT, R0, R12, 0x1, 0x181f ;  /* 0x00381f000c007f89 */ /* 0x0005e800000e0000 */
[----:B------:R-:W4:Y:S04]  /*63c0*/  SHFL.IDX PT, R5, R3, RZ, 0x181f ;  /* 0x00181fff03057589 */ /* 0x000f2800000e0000 */
[----:B------:R-:W1:Y:S01]  /*63d0*/  SHFL.IDX PT, R3, R3, 0x1, 0x181f ;  /* 0x00381f0003037f89 */ /* 0x000e6200000e0000 */
[C---:B---3--:R-:W-:Y:S03]  /*63e0*/  IADD3 R6, P0, R4.reuse, R29, RZ ;  /* 0x0000001d04067210 */ /* 0x048fe60007f1e0ff */
[----:B--2---:R-:W2:Y:S02]  /*63f0*/  LDL R12, [R1+0xb0] ;  /* 0x0000b000010c7983 */ /* 0x004ea40000100800 */
[C---:B----4-:R-:W-:Y:S05]  /*6400*/  IMAD.X R7, R5.reuse, 0x1, R28, P0 ;  /* 0x0000000105077824 */ /* 0x050fea00000e061c */
[----:B------:R3:W-:Y:S02]  /*6410*/  LDGSTS.E.BYPASS.LTC128B.128 [R13], [R6.64], !P6 ;  /* 0x00000000060d7fae */ /* 0x0007e4000f101d50 */
[C---:B---3--:R-:W-:Y:S05]  /*6420*/  IADD3 R6, P0, R4.reuse, R23, RZ ;  /* 0x0000001704067210 */ /* 0x048fea0007f1e0ff */
[C---:B------:R-:W-:Y:S05]  /*6430*/  IMAD.X R7, R5.reuse, 0x1, R22, P0 ;  /* 0x0000000105077824 */ /* 0x040fea00000e0616 */
[----:B------:R3:W-:Y:S02]  /*6440*/  LDGSTS.E.BYPASS.LTC128B.128 [R21], [R6.64], !P5 ;  /* 0x0000000006157fae */ /* 0x0007e4000e901d50 */
[C---:B---3--:R-:W-:Y:S02]  /*6450*/  IADD3 R6, P0, R4.reuse, R20, RZ ;  /* 0x0000001404067210 */ /* 0x048fe40007f1e0ff */
[----:B------:R-:W3:Y:S03]  /*6460*/  LDL R21, [R1+0xac] ;  /* 0x0000ac0001157983 */ /* 0x000ee60000100800 */
[----:B------:R-:W-:Y:S05]  /*6470*/  IMAD.X R7, R5, 0x1, R15, P0 ;  /* 0x0000000105077824 */ /* 0x000fea00000e060f */
[----:B------:R4:W-:Y:S04]  /*6480*/  LDGSTS.E.BYPASS.LTC128B.128 [R14], [R6.64], !P4 ;  /* 0x00000000060e7fae */ /* 0x0009e8000e101d50 */
[----:B----4-:R-:W4:Y:S01]  /*6490*/  LDL R14, [R1+0xa8] ;  /* 0x0000a800010e7983 */ /* 0x010f220000100800 */
[C---:B------:R-:W-:Y:S05]  /*64a0*/  IMAD.SHL.U32 R6, R31.reuse, 0x2, RZ ;  /* 0x000000021f067824 */ /* 0x040fea00078e00ff */
[----:B------:R-:W-:Y:S02]  /*64b0*/  IADD3 R4, P0, R4, R6, RZ ;  /* 0x0000000604047210 */ /* 0x000fe40007f1e0ff */
[----:B--2---:R-:W-:Y:S02]  /*64c0*/  SHF.L.U64.HI R7, R31, 0x1, R12 ;  /* 0x000000011f077819 */ /* 0x004fe4000001020c */
[----:B------:R-:W2:Y:S03]  /*64d0*/  LDL R12, [R1+0xb4] ;  /* 0x0000b400010c7983 */ /* 0x000ea60000100800 */
[----:B------:R-:W-:Y:S05]  /*64e0*/  IMAD.X R5, R5, 0x1, R7, P0 ;  /* 0x0000000105057824 */ /* 0x000fea00000e0607 */
[----:B------:R1:W-:Y:S02]  /*64f0*/  LDGSTS.E.BYPASS.LTC128B.128 [R30], [R4.64], !P3 ;  /* 0x00000000041e7fae */ /* 0x0003e4000d901d50 */
[----:B-1----:R-:W-:Y:S05]  /*6500*/  IADD3 R4, P0, R0, R29, RZ ;  /* 0x0000001d00047210 */ /* 0x002fea0007f1e0ff */
[----:B------:R-:W-:Y:S05]  /*6510*/  IMAD.X R5, R3, 0x1, R28, P0 ;  /* 0x0000000103057824 */ /* 0x000fea00000e061c */
[----:B------:R3:W-:Y:S02]  /*6520*/  LDGSTS.E.BYPASS.LTC128B.128 [R13+0x1000], [R4.64], !P6 ;  /* 0x01000000040d7fae */ /* 0x0007e4000f101d50 */
[C---:B---3--:R-:W-:Y:S04]  /*6530*/  IADD3 R4, -R21.reuse, 0x10, RZ ;  /* 0x0000001015047810 */ /* 0x048fe80007ffe1ff */
[----:B------:R-:W-:Y:S04]  /*6540*/  LOP3.LUT R4, R4, 0xf, RZ, 0xc0, !PT ;  /* 0x0000000f04047812 */ /* 0x000fe800078ec0ff */
[-C--:B------:R-:W-:Y:S04]  /*6550*/  IADD3 R4, P1, P0, R4, R0.reuse, R23 ;  /* 0x0000000004047210 */ /* 0x080fe8000783e017 */
[-C--:B------:R-:W-:Y:S02]  /*6560*/  IADD3.X R5, RZ, R3.reuse, R22, P1, P0 ;  /* 0x00000003ff057210 */ /* 0x080fe40000fe0416 */
[----:B------:R-:W-:Y:S11]  /*6570*/  ISETP.NE.U32.AND P0, PT, R21, RZ, PT ;  /* 0x000000ff1500720c */ /* 0x000ff60003f05070 */
[----:B------:R-:W-:Y:S02]  /*6580*/  @!UPT UIADD3 URZ, URZ, URZ, URZ ;  /* 0x0000003f3f3ff290 */ /* 0x000fe4000fffe03f */
[----:B------:R4:W-:Y:S02]  /*6590*/  LDGSTS.E.BYPASS.LTC128B.128.ZFILL [R13+0x3000], [R4.64], P0 ;  /* 0x03000000040d7fae */ /* 0x0009e40008141d50 */
[----:B----4-:R-:W-:Y:S04]  /*65a0*/  IADD3 R4, -R14, 0x10, RZ ;  /* 0x000000100e047810 */ /* 0x010fe80007ffe1ff */
[----:B------:R-:W-:Y:S04]  /*65b0*/  LOP3.LUT R4, R4, 0xf, RZ, 0xc0, !PT ;  /* 0x0000000f04047812 */ /* 0x000fe800078ec0ff */
[-C--:B------:R-:W-:Y:S04]  /*65c0*/  IADD3 R4, P1, P0, R4, R0.reuse, R20 ;  /* 0x0000000004047210 */ /* 0x080fe8000783e014 */
[-C--:B------:R-:W-:Y:S02]  /*65d0*/  IADD3.X R5, RZ, R3.reuse, R15, P1, P0 ;  /* 0x00000003ff057210 */ /* 0x080fe40000fe040f */
[----:B------:R-:W-:Y:S11]  /*65e0*/  ISETP.NE.U32.AND P0, PT, R14, RZ, PT ;  /* 0x000000ff0e00720c */ /* 0x000ff60003f05070 */
[----:B------:R-:W-:Y:S02]  /*65f0*/  @!UPT UIADD3 URZ, URZ, URZ, URZ ;  /* 0x0000003f3f3ff290 */ /* 0x000fe4000fffe03f */
[----:B------:R2:W-:Y:S02]  /*6600*/  LDGSTS.E.BYPASS.LTC128B.128.ZFILL [R13+0x5000], [R4.64], P0 ;  /* 0x05000000040d7fae */ /* 0x0005e40008141d50 */
[----:B--2---:R-:W-:Y:S04]  /*6610*/  IADD3 R4, -R12, 0x10, RZ ;  /* 0x000000100c047810 */ /* 0x004fe80007ffe1ff */
[----:B------:R-:W-:Y:S04]  /*6620*/  LOP3.LUT R4, R4, 0xf, RZ, 0xc0, !PT ;  /* 0x0000000f04047812 */ /* 0x000fe800078ec0ff */
[----:B------:R-:W-:Y:S04]  /*6630*/  IADD3 R4, P1, P0, R4, R0, R6 ;  /* 0x0000000004047210 */ /* 0x000fe8000783e006 */
[----:B------:R-:W-:Y:S02]  /*6640*/  IADD3.X R5, RZ, R3, R7, P1, P0 ;  /* 0x00000003ff057210 */ /* 0x000fe40000fe0407 */
[----:B------:R-:W-:Y:S02]  /*6650*/  ISETP.NE.U32.AND P0, PT, R12, RZ, PT ;  /* 0x000000ff0c00720c */ /* 0x000fe40003f05070 */
[----:B------:R-:W-:Y:S11]  /*6660*/  LOP3.LUT P1, RZ, R132, 0x20, RZ, 0xc0, !PT ;  /* 0x0000002084ff7812 */ /* 0x000ff6000782c0ff */
[----:B------:R1:W-:Y:S02]  /*6670*/  LDGSTS.E.BYPASS.LTC128B.128.ZFILL [R13+0x7000], [R4.64], P0 ;  /* 0x07000000040d7fae */ /* 0x0003e40008141d50 */
.L_x_613:
[C---:B-12---:R-:W-:Y:S01]  /*6680*/  HMMA.16816.F32 R4, R168.reuse, R8, RZ ;  /* 0x00000008a804723c */ /* 0x046fe200000018ff */
[----:B------:R-:W2:Y:S01]  /*6690*/  LDL R3, [R1+0x28] ;  /* 0x0000280001037983 */ /* 0x000ea20000100800 */
[----:B------:R-:W-:Y:S03]  /*66a0*/  UISETP.GE.AND UP0, UPT, UR10, 0x1, UPT ;  /* 0x000000010a00788c */ /* 0x000fe6000bf06270 */
[----:B------:R-:W0:Y:S03]  /*66b0*/  LDGDEPBAR ;  /* 0x00000000000079af */ /* 0x000e260000000000 */
[C---:B------:R-:W-:Y:S01]  /*66c0*/  HMMA.16816.F32 R8, R168.reuse, R10, RZ ;  /* 0x0000000aa808723c */ /* 0x040fe200000018ff */
[----:B------:R-:W-:Y:S04]  /*66d0*/  PLOP3.LUT P0, PT, PT, PT, UP0, 0x40, 0x0 ;  /* 0x000000000000781c */ /* 0x000fe80003f0e808 */
[----:B----4-:R-:W4:Y:S03]  /*66e0*/  LDL R0, [R1+0x24] ;  /* 0x0000240001007983 */ /* 0x010f260000100800 */
[C---:B------:R-:W-:Y:S08]  /*66f0*/  HMMA.16816.F32 R12, R168.reuse, R16, RZ ;  /* 0x00000010a80c723c */ /* 0x040ff000000018ff */
        /* <DEDUP_REMOVED lines=8> */
[C---:B---3--:R-:W-:Y:S08]  /*6780*/  HMMA.16816.F32 R12, R172.reuse, R180, R12 ;  /* 0x000000b4ac0c723c */ /* 0x048ff0000000180c */
[C---:B------:R-:W-:Y:S01]  /*6790*/  HMMA.16816.F32 R16, R172.reuse, R182, R16 ;  /* 0x000000b6ac10723c */ /* 0x040fe20000001810 */
[----:B------:R-:W3:Y:S07]  /*67a0*/  LDSM.16.M88.4 R180, [R252+0x10900] ;  /* 0x01090000fcb4783b */ /* 0x000eee0000000200 */
[C---:B------:R-:W-:Y:S08]  /*67b0*/  HMMA.16816.F32 R20, R172.reuse, R184, R20 ;  /* 0x000000b8ac14723c */ /* 0x040ff00000001814 */
[C---:B------:R-:W-:Y:S01]  /*67c0*/  HMMA.16816.F32 R24, R172.reuse, R186, R24 ;  /* 0x000000baac18723c */ /* 0x040fe20000001818 */
[----:B------:R-:W-:Y:S07]  /*67d0*/  LDSM.16.M88.4 R184, [R252+0x11900] ;  /* 0x01190000fcb8783b */ /* 0x000fee0000000200 */
[C---:B------:R-:W-:Y:S01]  /*67e0*/  HMMA.16816.F32 R28, R172.reuse, R188, R28 ;  /* 0x000000bcac1c723c */ /* 0x040fe2000000181c */
[----:B------:R-:W4:Y:S04]  /*67f0*/  LDL R188, [R1+0x30] ;  /* 0x0000300001bc7983 */ /* 0x000f280000100800 */
[----:B------:R-:W4:Y:S03]  /*6800*/  LDL R189, [R1+0x2c] ;  /* 0x00002c0001bd7983 */ /* 0x000f260000100800 */
        /* <DEDUP_REMOVED lines=12> */
[----:B------:R-:W1:Y:S07]  /*68d0*/  LDSM.16.M88.4 R184, [R249+0x1000] ;  /* 0x00100000f9b8783b */ /* 0x000e6e0000000200 */
[C---:B---3--:R-:W-:Y:S08]  /*68e0*/  HMMA.16816.F32 R4, R196.reuse, R180, R4 ;  /* 0x000000b4c404723c */ /* 0x048ff00000001804 */
[C---:B------:R-:W-:Y:S01]  /*68f0*/  HMMA.16816.F32 R8, R196.reuse, R182, R8 ;  /* 0x000000b6c408723c */ /* 0x040fe20000001808 */
[----:B------:R-:W3:Y:S07]  /*6900*/  LDSM.16.M88.4 R180, [R249+0x1800] ;  /* 0x00180000f9b4783b */ /* 0x000eee0000000200 */
[C---:B-1----:R-:W-:Y:S08]  /*6910*/  HMMA.16816.F32 R12, R196.reuse, R176, R12 ;  /* 0x000000b0c40c723c */ /* 0x042ff0000000180c */
[C---:B------:R-:W-:Y:S01]  /*6920*/  HMMA.16816.F32 R16, R196.reuse, R178, R16 ;  /* 0x000000b2c410723c */ /* 0x040fe20000001810 */
[----:B------:R-:W1:Y:S07]  /*6930*/  LDSM.16.M88.4 R176, [R134+0x12100] ;  /* 0x0121000086b0783b */ /* 0x000e6e0000000200 */
[C---:B------:R-:W-:Y:S08]  /*6940*/  HMMA.16816.F32 R20, R196.reuse, R184, R20 ;  /* 0x000000b8c414723c */ /* 0x040ff00000001814 */
[C---:B------:R-:W-:Y:S01]  /*6950*/  HMMA.16816.F32 R24, R196.reuse, R186, R24 ;  /* 0x000000bac418723c */ /* 0x040fe20000001818 */
[----:B------:R-:W2:Y:S07]  /*6960*/  LDSM.16.M88.4 R184, [R134+0x12900] ;  /* 0x0129000086b8783b */ /* 0x000eae0000000200 */
[C---:B---3--:R-:W-:Y:S08]  /*6970*/  HMMA.16816.F32 R28, R196.reuse, R180, R28 ;  /* 0x000000b4c41c723c */ /* 0x048ff0000000181c */
[----:B------:R-:W-:Y:S01]  /*6980*/  HMMA.16816.F32 R32, R196, R182, R32 ;  /* 0x000000b6c420723c */ /* 0x000fe20000001820 */
[----:B------:R-:W3:Y:S07]  /*6990*/  LDSM.16.M88.4 R180, [R134+0x13100] ;  /* 0x0131000086b4783b */ /* 0x000eee0000000200 */
[C---:B-1----:R-:W-:Y:S08]  /*69a0*/  HMMA.16816.F32 R4, R200.reuse, R176, R4 ;  /* 0x000000b0c804723c */ /* 0x042ff00000001804 */
[C---:B------:R-:W-:Y:S01]  /*69b0*/  HMMA.16816.F32 R8, R200.reuse, R178, R8 ;  /* 0x000000b2c808723c */ /* 0x040fe20000001808 */
[----:B------:R-:W1:Y:S07]  /*69c0*/  LDSM.16.M88.4 R176, [R134+0x13900] ;  /* 0x0139000086b0783b */ /* 0x000e6e0000000200 */
[C---:B--2---:R-:W-:Y:S08]  /*69d0*/  HMMA.16816.F32 R12, R200.reuse, R184, R12 ;  /* 0x000000b8c80c723c */ /* 0x044ff0000000180c */
[C---:B------:R-:W-:Y:S08]  /*69e0*/  HMMA.16816.F32 R16, R200.reuse, R186, R16 ;  /* 0x000000bac810723c */ /* 0x040ff00000001810 */
[C---:B---3--:R-:W-:Y:S08]  /*69f0*/  HMMA.16816.F32 R20, R200.reuse, R180, R20 ;  /* 0x000000b4c814723c */ /* 0x048ff00000001814 */
[C---:B------:R-:W-:Y:S08]  /*6a00*/  HMMA.16816.F32 R24, R200.reuse, R182, R24 ;  /* 0x000000b6c818723c */ /* 0x040ff00000001818 */
[C---:B-1----:R-:W-:Y:S08]  /*6a10*/  HMMA.16816.F32 R28, R200.reuse, R176, R28 ;  /* 0x000000b0c81c723c */ /* 0x042ff0000000181c */
[----:B------:R-:W-:Y:S01]  /*6a20*/  HMMA.16816.F32 R32, R200, R178, R32 ;  /* 0x000000b2c820723c */ /* 0x000fe20000001820 */
[----:B------:R1:W-:Y:S08]  /*6a30*/  LDSM.16.M88.4 R176, [R3] ;  /* 0x0000000003b0783b */ /* 0x0003f00000000200 */
[----:B-1----:R-:W2:Y:S04]  /*6a40*/  LDL R3, [R1+0x18] ;  /* 0x0000180001037983 */ /* 0x002ea80000100800 */
[----:B----4-:R1:W3:Y:S08]  /*6a50*/  LDSM.16.M88.4 R184, [R188] ;  /* 0x00000000bcb8783b */ /* 0x0102f00000000200 */
[----:B------:R4:W3:Y:S08]  /*6a60*/  LDSM.16.M88.4 R180, [R189] ;  /* 0x00000000bdb4783b */ /* 0x0008f00000000200 */
[----:B-1----:R-:W2:Y:S04]  /*6a70*/  LDL R188, [R1+0x1c] ;  /* 0x00001c0001bc7983 */ /* 0x002ea80000100800 */
[----:B----4-:R-:W4:Y:S01]  /*6a80*/  LDL R189, [R1+0x20] ;  /* 0x0000200001bd7983 */ /* 0x010f220000100800 */
[C---:B---3--:R-:W-:Y:S08]  /*6a90*/  HMMA.16816.F32 R4, R204.reuse, R184, R4 ;  /* 0x000000b8cc04723c */ /* 0x048ff00000001804 */
[C---:B------:R-:W-:Y:S01]  /*6aa0*/  HMMA.16816.F32 R8, R204.reuse, R186, R8 ;  /* 0x000000bacc08723c */ /* 0x040fe20000001808 */
[----:B------:R1:W3:Y:S07]  /*6ab0*/  LDSM.16.M88.4 R184, [R0] ;  /* 0x0000000000b8783b */ /* 0x0002ee0000000200 */
[C---:B------:R-:W-:Y:S08]  /*6ac0*/  HMMA.16816.F32 R12, R204.reuse, R180, R12 ;  /* 0x000000b4cc0c723c */ /* 0x040ff0000000180c */
[C---:B------:R-:W-:Y:S01]  /*6ad0*/  HMMA.16816.F32 R16, R204.reuse, R182, R16 ;  /* 0x000000b6cc10723c */ /* 0x040fe20000001810 */
[----:B------:R-:W3:Y:S07]  /*6ae0*/  LDSM.16.M88.4 R180, [R252+0x12100] ;  /* 0x01210000fcb4783b */ /* 0x000eee0000000200 */
[C---:B------:R-:W-:Y:S01]  /*6af0*/  HMMA.16816.F32 R20, R204.reuse, R176, R20 ;  /* 0x000000b0cc14723c */ /* 0x040fe20000001814 */
[----:B-1----:R-:W4:Y:S07]  /*6b00*/  LDL R0, [R1+0x14] ;  /* 0x0000140001007983 */ /* 0x002f2e0000100800 */
[C---:B------:R-:W-:Y:S01]  /*6b10*/  HMMA.16816.F32 R24, R204.reuse, R178, R24 ;  /* 0x000000b2cc18723c */ /* 0x040fe20000001818 */
[----:B------:R-:W1:Y:S07]  /*6b20*/  LDSM.16.M88.4 R176, [R252+0x12900] ;  /* 0x01290000fcb0783b */ /* 0x000e6e0000000200 */
[C---:B---3--:R-:W-:Y:S08]  /*6b30*/  HMMA.16816.F32 R28, R204.reuse, R184, R28 ;  /* 0x000000b8cc1c723c */ /* 0x048ff0000000181c */
[----:B------:R-:W-:Y:S01]  /*6b40*/  HMMA.16816.F32 R32, R204, R186, R32 ;  /* 0x000000bacc20723c */ /* 0x000fe20000001820 */
[----:B------:R-:W3:Y:S07]  /*6b50*/  LDSM.16.M88.4 R184, [R252+0x13100] ;  /* 0x01310000fcb8783b */ /* 0x000eee0000000200 */
[C---:B------:R-:W-:Y:S08]  /*6b60*/  HMMA.16816.F32 R4, R208.reuse, R180, R4 ;  /* 0x000000b4d004723c */ /* 0x040ff00000001804 */
[C---:B------:R-:W-:Y:S01]  /*6b70*/  HMMA.16816.F32 R8, R208.reuse, R182, R8 ;  /* 0x000000b6d008723c */ /* 0x040fe20000001808 */
[----:B------:R-:W3:Y:S07]  /*6b80*/  LDSM.16.M88.4 R180, [R252+0x13900] ;  /* 0x01390000fcb4783b */ /* 0x000eee0000000200 */
[C---:B-1----:R-:W-:Y:S08]  /*6b90*/  HMMA.16816.F32 R12, R208.reuse, R176, R12 ;  /* 0x000000b0d00c723c */ /* 0x042ff0000000180c */
[C---:B------:R-:W-:Y:S01]  /*6ba0*/  HMMA.16816.F32 R16, R208.reuse, R178, R16 ;  /* 0x000000b2d010723c */ /* 0x040fe20000001810 */
[----:B------:R-:W1:Y:S07]  /*6bb0*/  LDSM.16.M88.4 R176, [R249+0x2000] ;  /* 0x00200000f9b0783b */ /* 0x000e6e0000000200 */
[C---:B---3--:R-:W-:Y:S08]  /*6bc0*/  HMMA.16816.F32 R20, R208.reuse, R184, R20 ;  /* 0x000000b8d014723c */ /* 0x048ff00000001814 */
[C---:B------:R-:W-:Y:S01]  /*6bd0*/  HMMA.16816.F32 R24, R208.reuse, R186, R24 ;  /* 0x000000bad018723c */ /* 0x040fe20000001818 */
[----:B------:R-:W3:Y:S07]  /*6be0*/  LDSM.16.M88.4 R184, [R249+0x2800] ;  /* 0x00280000f9b8783b */ /* 0x000eee0000000200 */
[C---:B------:R-:W-:Y:S08]  /*6bf0*/  HMMA.16816.F32 R28, R208.reuse, R180, R28 ;  /* 0x000000b4d01c723c */ /* 0x040ff0000000181c */
[----:B------:R-:W-:Y:S01]  /*6c00*/  HMMA.16816.F32 R32, R208, R182, R32 ;  /* 0x000000b6d020723c */ /* 0x000fe20000001820 */
        /* <DEDUP_REMOVED lines=8> */
[C---:B------:R-:W-:Y:S01]  /*6c90*/  HMMA.16816.F32 R24, R212.reuse, R182, R24 ;  /* 0x000000b6d418723c */ /* 0x040fe20000001818 */
[----:B------:R-:W3:Y:S07]  /*6ca0*/  LDSM.16.M88.4 R180, [R134+0x14900] ;  /* 0x0149000086b4783b */ /* 0x000eee0000000200 */
[C---:B-1----:R-:W-:Y:S08]  /*6cb0*/  HMMA.16816.F32 R28, R212.reuse, R176, R28 ;  /* 0x000000b0d41c723c */ /* 0x042ff0000000181c */
[----:B------:R-:W-:Y:S01]  /*6cc0*/  HMMA.16816.F32 R32, R212, R178, R32 ;  /* 0x000000b2d420723c */ /* 0x000fe20000001820 */
[----:B------:R-:W1:Y:S07]  /*6cd0*/  LDSM.16.M88.4 R176, [R134+0x15100] ;  /* 0x0151000086b0783b */ /* 0x000e6e0000000200 */
[C---:B---3--:R-:W-:Y:S08]  /*6ce0*/  HMMA.16816.F32 R4, R216.reuse, R184, R4 ;  /* 0x000000b8d804723c */ /* 0x048ff00000001804 */
[C---:B------:R-:W-:Y:S01]  /*6cf0*/  HMMA.16816.F32 R8, R216.reuse, R186, R8 ;  /* 0x000000bad808723c */ /* 0x040fe20000001808 */
[----:B------:R-:W3:Y:S07]  /*6d00*/  LDSM.16.M88.4 R184, [R134+0x15900] ;  /* 0x0159000086b8783b */ /* 0x000eee0000000200 */
[C---:B------:R-:W-:Y:S08]  /*6d10*/  HMMA.16816.F32 R12, R216.reuse, R180, R12 ;  /* 0x000000b4d80c723c */ /* 0x040ff0000000180c */
[C---:B------:R-:W-:Y:S08]  /*6d20*/  HMMA.16816.F32 R16, R216.reuse, R182, R16 ;  /* 0x000000b6d810723c */ /* 0x040ff00000001810 */
[C---:B-1----:R-:W-:Y:S08]  /*6d30*/  HMMA.16816.F32 R20, R216.reuse, R176, R20 ;  /* 0x000000b0d814723c */ /* 0x042ff00000001814 */
[C---:B------:R-:W-:Y:S08]  /*6d40*/  HMMA.16816.F32 R24, R216.reuse, R178, R24 ;  /* 0x000000b2d818723c */ /* 0x040ff00000001818 */
[C---:B---3--:R-:W-:Y:S08]  /*6d50*/  HMMA.16816.F32 R28, R216.reuse, R184, R28 ;  /* 0x000000b8d81c723c */ /* 0x048ff0000000181c */
[----:B------:R-:W-:Y:S01]  /*6d60*/  HMMA.16816.F32 R32, R216, R186, R32 ;  /* 0x000000bad820723c */ /* 0x000fe20000001820 */
[----:B--2---:R1:W-:Y:S08]  /*6d70*/  LDSM.16.M88.4 R184, [R3] ;  /* 0x0000000003b8783b */ /* 0x0043f00000000200 */
[----:B-1----:R-:W2:Y:S04]  /*6d80*/  LDL R3, [R1+0x8] ;  /* 0x0000080001037983 */ /* 0x002ea80000100800 */
[----:B------:R1:W-:Y:S08]  /*6d90*/  LDSM.16.M88.4 R176, [R188] ;  /* 0x00000000bcb0783b */ /* 0x0003f00000000200 */
[----:B----4-:R3:W4:Y:S08]  /*6da0*/  LDSM.16.M88.4 R180, [R189] ;  /* 0x00000000bdb4783b */ /* 0x0107300000000200 */
[----:B-1----:R-:W2:Y:S04]  /*6db0*/  LDL R188, [R1+0xc] ;  /* 0x00000c0001bc7983 */ /* 0x002ea80000100800 */
[----:B---3--:R-:W3:Y:S01]  /*6dc0*/  LDL R189, [R1+0x10] ;  /* 0x0000100001bd7983 */ /* 0x008ee20000100800 */
[C---:B----4-:R-:W-:Y:S08]  /*6dd0*/  HMMA.16816.F32 R4, R220.reuse, R180, R4 ;  /* 0x000000b4dc04723c */ /* 0x050ff00000001804 */
[C---:B------:R-:W-:Y:S01]  /*6de0*/  HMMA.16816.F32 R8, R220.reuse, R182, R8 ;  /* 0x000000b6dc08723c */ /* 0x040fe20000001808 */
[----:B------:R1:W4:Y:S07]  /*6df0*/  LDSM.16.M88.4 R180, [R0] ;  /* 0x0000000000b4783b */ /* 0x00032e0000000200 */
[C---:B------:R-:W-:Y:S08]  /*6e00*/  HMMA.16816.F32 R12, R220.reuse, R176, R12 ;  /* 0x000000b0dc0c723c */ /* 0x040ff0000000180c */
[C---:B------:R-:W-:Y:S01]  /*6e10*/  HMMA.16816.F32 R16, R220.reuse, R178, R16 ;  /* 0x000000b2dc10723c */ /* 0x040fe20000001810 */
[----:B------:R-:W4:Y:S07]  /*6e20*/  LDSM.16.M88.4 R176, [R252+0x14100] ;  /* 0x01410000fcb0783b */ /* 0x000f2e0000000200 */
[C---:B------:R-:W-:Y:S01]  /*6e30*/  HMMA.16816.F32 R20, R220.reuse, R184, R20 ;  /* 0x000000b8dc14723c */ /* 0x040fe20000001814 */
[----:B-1----:R-:W3:Y:S07]  /*6e40*/  LDL R0, [R1+0x4] ;  /* 0x0000040001007983 */ /* 0x002eee0000100800 */
[C---:B------:R-:W-:Y:S01]  /*6e50*/  HMMA.16816.F32 R24, R220.reuse, R186, R24 ;  /* 0x000000badc18723c */ /* 0x040fe20000001818 */
[----:B------:R-:W1:Y:S07]  /*6e60*/  LDSM.16.M88.4 R184, [R252+0x14900] ;  /* 0x01490000fcb8783b */ /* 0x000e6e0000000200 */
[C---:B----4-:R-:W-:Y:S08]  /*6e70*/  HMMA.16816.F32 R28, R220.reuse, R180, R28 ;  /* 0x000000b4dc1c723c */ /* 0x050ff0000000181c */
[----:B------:R-:W-:Y:S01]  /*6e80*/  HMMA.16816.F32 R32, R220, R182, R32 ;  /* 0x000000b6dc20723c */ /* 0x000fe20000001820 */
[----:B------:R-:W4:Y:S07]  /*6e90*/  LDSM.16.M88.4 R180, [R252+0x15100] ;  /* 0x01510000fcb4783b */ /* 0x000f2e0000000200 */
[C---:B------:R-:W-:Y:S08]  /*6ea0*/  HMMA.16816.F32 R4, R224.reuse, R176, R4 ;  /* 0x000000b0e004723c */ /* 0x040ff00000001804 */
[C---:B------:R-:W-:Y:S01]  /*6eb0*/  HMMA.16816.F32 R8, R224.reuse, R178, R8 ;  /* 0x000000b2e008723c */ /* 0x040fe20000001808 */
[----:B------:R-:W4:Y:S07]  /*6ec0*/  LDSM.16.M88.4 R176, [R252+0x15900] ;  /* 0x01590000fcb0783b */ /* 0x000f2e0000000200 */
[C---:B-1----:R-:W-:Y:S08]  /*6ed0*/  HMMA.16816.F32 R12, R224.reuse, R184, R12 ;  /* 0x000000b8e00c723c */ /* 0x042ff0000000180c */
[C---:B------:R-:W-:Y:S01]  /*6ee0*/  HMMA.16816.F32 R16, R224.reuse, R186, R16 ;  /* 0x000000bae010723c */ /* 0x040fe20000001810 */
[----:B------:R-:W1:Y:S07]  /*6ef0*/  LDSM.16.M88.4 R184, [R249+0x4000] ;  /* 0x00400000f9b8783b */ /* 0x000e6e0000000200 */
[C---:B----4-:R-:W-:Y:S08]  /*6f00*/  HMMA.16816.F32 R20, R224.reuse, R180, R20 ;  /* 0x000000b4e014723c */ /* 0x050ff00000001814 */
[C---:B------:R-:W-:Y:S01]  /*6f10*/  HMMA.16816.F32 R24, R224.reuse, R182, R24 ;  /* 0x000000b6e018723c */ /* 0x040fe20000001818 */
[----:B------:R-:W4:Y:S07]  /*6f20*/  LDSM.16.M88.4 R180, [R249+0x4800] ;  /* 0x00480000f9b4783b */ /* 0x000f2e0000000200 */
[C---:B------:R-:W-:Y:S08]  /*6f30*/  HMMA.16816.F32 R28, R224.reuse, R176, R28 ;  /* 0x000000b0e01c723c */ /* 0x040ff0000000181c */
[----:B------:R-:W-:Y:S01]  /*6f40*/  HMMA.16816.F32 R32, R224, R178, R32 ;  /* 0x000000b2e020723c */ /* 0x000fe20000001820 */
        /* <DEDUP_REMOVED lines=8> */
[C---:B------:R-:W-:Y:S01]  /*6fd0*/  HMMA.16816.F32 R24, R228.reuse, R178, R24 ;  /* 0x000000b2e418723c */ /* 0x040fe20000001818 */
[----:B------:R-:W4:Y:S07]  /*6fe0*/  LDSM.16.M88.4 R176, [R134+0x16900] ;  /* 0x0169000086b0783b */ /* 0x000f2e0000000200 */
[C---:B-1----:R-:W-:Y:S08]  /*6ff0*/  HMMA.16816.F32 R28, R228.reuse, R184, R28 ;  /* 0x000000b8e41c723c */ /* 0x042ff0000000181c */
[----:B------:R-:W-:Y:S01]  /*7000*/  HMMA.16816.F32 R32, R228, R186, R32 ;  /* 0x000000bae420723c */ /* 0x000fe20000001820 */
[----:B------:R-:W1:Y:S07]  /*7010*/  LDSM.16.M88.4 R184, [R134+0x17100] ;  /* 0x0171000086b8783b */ /* 0x000e6e0000000200 */
[C---:B----4-:R-:W-:Y:S08]  /*7020*/  HMMA.16816.F32 R4, R232.reuse, R180, R4 ;  /* 0x000000b4e804723c */ /* 0x050ff00000001804 */
[C---:B------:R-:W-:Y:S01]  /*7030*/  HMMA.16816.F32 R8, R232.reuse, R182, R8 ;  /* 0x000000b6e808723c */ /* 0x040fe20000001808 */
[----:B------:R-:W4:Y:S07]  /*7040*/  LDSM.16.M88.4 R180, [R134+0x17900] ;  /* 0x0179000086b4783b */ /* 0x000f2e0000000200 */
[C---:B------:R-:W-:Y:S08]  /*7050*/  HMMA.16816.F32 R12, R232.reuse, R176, R12 ;  /* 0x000000b0e80c723c */ /* 0x040ff0000000180c */
[C---:B------:R-:W-:Y:S08]  /*7060*/  HMMA.16816.F32 R16, R232.reuse, R178, R16 ;  /* 0x000000b2e810723c */ /* 0x040ff00000001810 */
[C---:B-1----:R-:W-:Y:S08]  /*7070*/  HMMA.16816.F32 R20, R232.reuse, R184, R20 ;  /* 0x000000b8e814723c */ /* 0x042ff00000001814 */
[C---:B------:R-:W-:Y:S08]  /*7080*/  HMMA.16816.F32 R24, R232.reuse, R186, R24 ;  /* 0x000000bae818723c */ /* 0x040ff00000001818 */
[C---:B----4-:R-:W-:Y:S08]  /*7090*/  HMMA.16816.F32 R28, R232.reuse, R180, R28 ;  /* 0x000000b4e81c723c */ /* 0x050ff0000000181c */
[----:B------:R-:W-:Y:S01]  /*70a0*/  HMMA.16816.F32 R32, R232, R182, R32 ;  /* 0x000000b6e820723c */ /* 0x000fe20000001820 */
[----:B--2---:R-:W-:Y:S08]  /*70b0*/  LDSM.16.M88.4 R180, [R3] ;  /* 0x0000000003b4783b */ /* 0x004ff00000000200 */
[----:B------:R-:W-:Y:S08]  /*70c0*/  LDSM.16.M88.4 R184, [R188] ;  /* 0x00000000bcb8783b */ /* 0x000ff00000000200 */
[----:B---3--:R-:W1:Y:S02]  /*70d0*/  LDSM.16.M88.4 R176, [R189] ;  /* 0x00000000bdb0783b */ /* 0x008e640000000200 */
[C---:B-1----:R-:W-:Y:S08]  /*70e0*/  HMMA.16816.F32 R4, R236.reuse, R176, R4 ;  /* 0x000000b0ec04723c */ /* 0x042ff00000001804 */
[C---:B------:R-:W-:Y:S01]  /*70f0*/  HMMA.16816.F32 R8, R236.reuse, R178, R8 ;  /* 0x000000b2ec08723c */ /* 0x040fe20000001808 */
[----:B------:R-:W1:Y:S07]  /*7100*/  LDSM.16.M88.4 R176, [R0] ;  /* 0x0000000000b0783b */ /* 0x000e6e0000000200 */
[C---:B------:R-:W-:Y:S08]  /*7110*/  HMMA.16816.F32 R12, R236.reuse, R184, R12 ;  /* 0x000000b8ec0c723c */ /* 0x040ff0000000180c */
[C---:B------:R-:W-:Y:S01]  /*7120*/  HMMA.16816.F32 R16, R236.reuse, R186, R16 ;  /* 0x000000baec10723c */ /* 0x040fe20000001810 */
[----:B------:R-:W2:Y:S07]  /*7130*/  LDSM.16.M88.4 R184, [R252+0x16100] ;  /* 0x01610000fcb8783b */ /* 0x000eae0000000200 */
[C---:B------:R-:W-:Y:S08]  /*7140*/  HMMA.16816.F32 R20, R236.reuse, R180, R20 ;  /* 0x000000b4ec14723c */ /* 0x040ff00000001814 */
[C---:B------:R-:W-:Y:S01]  /*7150*/  HMMA.16816.F32 R24, R236.reuse, R182, R24 ;  /* 0x000000b6ec18723c */ /* 0x040fe20000001818 */
[----:B------:R-:W3:Y:S07]  /*7160*/  LDSM.16.M88.4 R180, [R252+0x16900] ;  /* 0x01690000fcb4783b */ /* 0x000eee0000000200 */
[C---:B-1----:R-:W-:Y:S08]  /*7170*/  HMMA.16816.F32 R28, R236.reuse, R176, R28 ;  /* 0x000000b0ec1c723c */ /* 0x042ff0000000181c */
[----:B------:R-:W-:Y:S01]  /*7180*/  HMMA.16816.F32 R32, R236, R178, R32 ;  /* 0x000000b2ec20723c */ /* 0x000fe20000001820 */
[----:B------:R-:W1:Y:S07]  /*7190*/  LDSM.16.M88.4 R176, [R252+0x17100] ;  /* 0x01710000fcb0783b */ /* 0x000e6e0000000200 */
[C---:B--2---:R-:W-:Y:S08]  /*71a0*/  HMMA.16816.F32 R4, R240.reuse, R184, R4 ;  /* 0x000000b8f004723c */ /* 0x044ff00000001804 */
[C---:B------:R-:W-:Y:S01]  /*71b0*/  HMMA.16816.F32 R8, R240.reuse, R186, R8 ;  /* 0x000000baf008723c */ /* 0x040fe20000001808 */
[----:B------:R-:W2:Y:S07]  /*71c0*/  LDSM.16.M88.4 R184, [R252+0x17900] ;  /* 0x01790000fcb8783b */ /* 0x000eae0000000200 */
[C---:B---3--:R-:W-:Y:S08]  /*71d0*/  HMMA.16816.F32 R12, R240.reuse, R180, R12 ;  /* 0x000000b4f00c723c */ /* 0x048ff0000000180c */
[C---:B------:R-:W-:Y:S01]  /*71e0*/  HMMA.16816.F32 R16, R240.reuse, R182, R16 ;  /* 0x000000b6f010723c */ /* 0x040fe20000001810 */
[----:B------:R-:W3:Y:S07]  /*71f0*/  LDSM.16.M88.4 R180, [R249+0x6000] ;  /* 0x00600000f9b4783b */ /* 0x000eee0000000200 */
[C---:B-1----:R-:W-:Y:S08]  /*7200*/  HMMA.16816.F32 R20, R240.reuse, R176, R20 ;  /* 0x000000b0f014723c */ /* 0x042ff00000001814 */
[C---:B------:R-:W-:Y:S01]  /*7210*/  HMMA.16816.F32 R24, R240.reuse, R178, R24 ;  /* 0x000000b2f018723c */ /* 0x040fe20000001818 */
[----:B------:R-:W1:Y:S07]  /*7220*/  LDSM.16.M88.4 R176, [R249+0x6800] ;  /* 0x00680000f9b0783b */ /* 0x000e6e0000000200 */
[C---:B--2---:R-:W-:Y:S08]  /*7230*/  HMMA.16816.F32 R28, R240.reuse, R184, R28 ;  /* 0x000000b8f01c723c */ /* 0x044ff0000000181c */
[----:B------:R-:W-:Y:S08]  /*7240*/  HMMA.16816.F32 R32, R240, R186, R32 ;  /* 0x000000baf020723c */ /* 0x000ff00000001820 */
[C---:B---3--:R-:W-:Y:S08]  /*7250*/  HMMA.16816.F32 R4, R244.reuse, R180, R4 ;  /* 0x000000b4f404723c */ /* 0x048ff00000001804 */
        /* <DEDUP_REMOVED lines=20> */
[----:B------:R-:W-:Y:S03]  /*73a0*/  FMUL.FTZ R19, R19, c[0x0][0x320] ;  /* 0x0000c80013137a20 */ /* 0x000fe60000410000 */
[----:B------:R3:W-:Y:S01]  /*73b0*/  MUFU.TANH R190, R5 ;  /* 0x0000000500be7308 */ /* 0x0007e20000002400 */
[----:B--2---:R2:W-:Y:S09]  /*73c0*/  STL [R1+0x4c], R0 ;  /* 0x00004c0001007387 */ /* 0x0045f20000100800 */
[----:B------:R-:W-:Y:S10]  /*73d0*/  MUFU.TANH R189, R8 ;  /* 0x0000000800bd7308 */ /* 0x000ff40000002400 */
[----:B------:R-:W-:Y:S01]  /*73e0*/  MUFU.TANH R185, R9 ;  /* 0x0000000900b97308 */ /* 0x000fe20000002400 */
[----:B---3--:R-:W3:Y:S09]  /*73f0*/  LDSM.16.M88.4 R4, [R249+0x7000] ;  /* 0x00700000f904783b */ /* 0x008ef20000000200 */
[----:B-1----:R-:W1:Y:S10]  /*7400*/  MUFU.TANH R3, R10 ;  /* 0x0000000a00037308 */ /* 0x002e740000002400 */
[----:B--2---:R2:W4:Y:S10]  /*7410*/  MUFU.TANH R0, R11 ;  /* 0x0000000b00007308 */ /* 0x0045340000002400 */
[----:B------:R4:W4:Y:S01]  /*7420*/  MUFU.TANH R187, R15 ;  /* 0x0000000f00bb7308 */ /* 0x0009220000002400 */
[----:B-1----:R-:W-:Y:S09]  /*7430*/  STL [R1+0x48], R3 ;  /* 0x0000480301007387 */ /* 0x002ff20000100800 */
[----:B------:R-:W1:Y:S01]  /*7440*/  MUFU.TANH R179, R12 ;  /* 0x0000000c00b37308 */ /* 0x000e620000002400 */
[----:B--2---:R-:W2:Y:S01]  /*7450*/  LDSM.16.M88.4 R8, [R249+0x7800] ;  /* 0x00780000f908783b */ /* 0x004ea20000000200 */
[----:B------:R-:W-:Y:S04]  /*7460*/  DEPBAR.LE SB0, 0x0 ;  /* 0x000080000000791a */ /* 0x000fe80000000000 */
[C---:B---3--:R-:W-:Y:S04]  /*7470*/  HMMA.16816.F32 R20, R244.reuse, R4, R20 ;  /* 0x00000004f414723c */ /* 0x048fe80000001814 */
[----:B------:R3:W1:Y:S01]  /*7480*/  MUFU.TANH R178, R13 ;  /* 0x0000000d00b27308 */ /* 0x0006620000002400 */
[----:B----4-:R4:W-:Y:S01]  /*7490*/  STL [R1+0x44], R0 ;  /* 0x0000440001007387 */ /* 0x0109e20000100800 */
[----:B-----5:R-:W-:Y:S08]  /*74a0*/  MOV R15, R132 ;  /* 0x00000084000f7202 */ /* 0x020ff00000000f00 */
[----:B------:R1:W1:Y:S01]  /*74b0*/  MUFU.TANH R188, R14 ;  /* 0x0000000e00bc7308 */ /* 0x0002620000002400 */
[----:B------:R-:W-:Y:S01]  /*74c0*/  BAR.SYNC.DEFER_BLOCKING 0x0 ;  /* 0x0000000000007b1d */ /* 0x000fe20000010000 */
[C---:B------:R-:W-:Y:S08]  /*74d0*/  HMMA.16816.F32 R24, R244.reuse, R6, R24 ;  /* 0x00000006f418723c */ /* 0x040ff00000001818 */
[----:B------:R-:W4:Y:S01]  /*74e0*/  MUFU.TANH R184, R18 ;  /* 0x0000001200b87308 */ /* 0x000f220000002400 */
[----:B------:R-:W-:Y:S03]  /*74f0*/  FMUL.FTZ R21, R21, c[0x0][0x320] ;  /* 0x0000c80015157a20 */ /* 0x000fe60000410000 */
[----:B------:R-:W-:Y:S02]  /*7500*/  FMUL.FTZ R22, R22, c[0x0][0x320] ;  /* 0x0000c80016167a20 */ /* 0x000fe40000410000 */
[----:B------:R-:W-:Y:S04]  /*7510*/  FMUL.FTZ R23, R23, c[0x0][0x320] ;  /* 0x0000c80017177a20 */ /* 0x000fe80000410000 */
[----:B------:R-:W4:Y:S01]  /*7520*/  MUFU.TANH R132, R21 ;  /* 0x0000001500847308 */ /* 0x000f220000002400 */
[----:B---3--:R-:W-:Y:S02]  /*7530*/  FMUL.FTZ R13, R17, c[0x0][0x320] ;  /* 0x0000c800110d7a20 */ /* 0x008fe40000410000 */
[----:B------:R-:W-:Y:S01]  /*7540*/  FMUL.FTZ R12, R20, c[0x0][0x320] ;  /* 0x0000c800140c7a20 */ /* 0x000fe20000410000 */
[C---:B--2---:R-:W-:Y:S03]  /*7550*/  HMMA.16816.F32 R28, R244.reuse, R8, R28 ;  /* 0x00000008f41c723c */ /* 0x044fe6000000181c */
[----:B-1----:R-:W-:Y:S02]  /*7560*/  FMUL.FTZ R14, R16, c[0x0][0x320] ;  /* 0x0000c800100e7a20 */ /* 0x002fe40000410000 */
[----:B------:R-:W-:Y:S01]  /*7570*/  FMUL.FTZ R24, R24, c[0x0][0x320] ;  /* 0x0000c80018187a20 */ /* 0x000fe20000410000 */
[----:B------:R1:W2:Y:S01]  /*7580*/  MUFU.TANH R177, R22 ;  /* 0x0000001600b17308 */ /* 0x0002a20000002400 */
[----:B------:R-:W-:Y:S01]  /*7590*/  FMUL.FTZ R9, R25, c[0x0][0x320] ;  /* 0x0000c80019097a20 */ /* 0x000fe20000410000 */
[----:B------:R-:W-:Y:S04]  /*75a0*/  HMMA.16816.F32 R32, R244, R10, R32 ;  /* 0x0000000af420723c */ /* 0x000fe80000001820 */
[----:B------:R-:W-:Y:S02]  /*75b0*/  FMUL.FTZ R25, R26, c[0x0][0x320] ;  /* 0x0000c8001a197a20 */ /* 0x000fe40000410000 */
[----:B------:R-:W-:Y:S02]  /*75c0*/  FMUL.FTZ R27, R27, c[0x0][0x320] ;  /* 0x0000c8001b1b7a20 */ /* 0x000fe40000410000 */
[----:B------:R3:W2:Y:S08]  /*75d0*/  MUFU.TANH R176, R23 ;  /* 0x0000001700b07308 */ /* 0x0006b00000002400 */
[----:B------:R-:W-:Y:S02]  /*75e0*/  FMUL.FTZ R30, R30, c[0x0][0x320] ;  /* 0x0000c8001e1e7a20 */ /* 0x000fe40000410000 */
[----:B------:R-:W2:Y:S01]  /*75f0*/  MUFU.TANH R14, R14 ;  /* 0x0000000e000e7308 */ /* 0x000ea20000002400 */
[----:B------:R-:W-:Y:S02]  /*7600*/  FMUL.FTZ R31, R31, c[0x0][0x320] ;  /* 0x0000c8001f1f7a20 */ /* 0x000fe40000410000 */
[----:B-1----:R-:W-:Y:S03]  /*7610*/  FMUL.FTZ R22, R29, c[0x0][0x320] ;  /* 0x0000c8001d167a20 */ /* 0x002fe60000410000 */
[----:B------:R-:W-:Y:S02]  /*7620*/  FMUL.FTZ R21, R32, c[0x0][0x320] ;  /* 0x0000c80020157a20 */ /* 0x000fe40000410000 */
[----:B------:R-:W-:Y:S02]  /*7630*/  FMUL.FTZ R20, R33, c[0x0][0x320] ;  /* 0x0000c80021147a20 */ /* 0x000fe40000410000 */
[----:B------:R-:W1:Y:S01]  /*7640*/  MUFU.TANH R13, R13 ;  /* 0x0000000d000d7308 */ /* 0x000e620000002400 */
[----:B------:R-:W-:Y:S02]  /*7650*/  FMUL.FTZ R35, R35, c[0x0][0x320] ;  /* 0x0000c80023237a20 */ /* 0x000fe40000410000 */
[----:B------:R-:W-:Y:S02]  /*7660*/  FMUL.FTZ R34, R34, c[0x0][0x320] ;  /* 0x0000c80022227a20 */ /* 0x000fe40000410000 */
[----:B---3--:R-:W-:Y:S05]  /*7670*/  FMUL.FTZ R23, R28, c[0x0][0x320] ;  /* 0x0000c8001c177a20 */ /* 0x008fea0000410000 */
[----:B------:R3:W1:Y:S10]  /*7680*/  MUFU.TANH R183, R19 ;  /* 0x0000001300b77308 */ /* 0x0006740000002400 */
[----:B------:R-:W1:Y:S10]  /*7690*/  MUFU.TANH R12, R12 ;  /* 0x0000000c000c7308 */ /* 0x000e740000002400 */
[----:B------:R-:W1:Y:S10]  /*76a0*/  MUFU.TANH R24, R24 ;  /* 0x0000001800187308 */ /* 0x000e740000002400 */
[----:B------:R-:W1:Y:S10]  /*76b0*/  MUFU.TANH R9, R9 ;  /* 0x0000000900097308 */ /* 0x000e740000002400 */
[----:B------:R-:W1:Y:S10]  /*76c0*/  MUFU.TANH R25, R25 ;  /* 0x0000001900197308 */ /* 0x000e740000002400 */
[----:B------:R3:W1:Y:S10]  /*76d0*/  MUFU.TANH R186, R27 ;  /* 0x0000001b00ba7308 */ /* 0x0006740000002400 */
[----:B------:R-:W1:Y:S10]  /*76e0*/  MUFU.TANH R23, R23 ;  /* 0x0000001700177308 */ /* 0x000e740000002400 */
[----:B------:R-:W1:Y:S10]  /*76f0*/  MUFU.TANH R22, R22 ;  /* 0x0000001600167308 */ /* 0x000e740000002400 */
[----:B------:R3:W1:Y:S10]  /*7700*/  MUFU.TANH R182, R30 ;  /* 0x0000001e00b67308 */ /* 0x0006740000002400 */
[----:B------:R3:W1:Y:S10]  /*7710*/  MUFU.TANH R181, R31 ;  /* 0x0000001f00b57308 */ /* 0x0006740000002400 */
[----:B------:R-:W1:Y:S10]  /*7720*/  MUFU.TANH R21, R21 ;  /* 0x0000001500157308 */ /* 0x000e740000002400 */
[----:B------:R-:W1:Y:S10]  /*7730*/  MUFU.TANH R20, R20 ;  /* 0x0000001400147308 */ /* 0x000e740000002400 */
[----:B------:R3:W1:Y:S10]  /*7740*/  MUFU.TANH R180, R34 ;  /* 0x0000002200b47308 */ /* 0x0006740000002400 */
[----:B------:R-:W1:Y:S01]  /*7750*/  MUFU.TANH R35, R35 ;  /* 0x0000002300237308 */ /* 0x000e620000002400 */
[----:B------:R-:W-:-:S05]  /*7760*/  @P0 BRA `(.L_x_614) ;  /* 0x000005c000000947 */ /* 0x000fca0003800000 */
[----:B--2-4-:R-:W2:Y:S01]  /*7770*/  LDL R0, [R1+0xa0] ;  /* 0x0000a00001007983 */ /* 0x014ea20000100800 */
[----:B------:R-:W-:Y:S01]  /*7780*/  ULEA UR6, UR10, UR12, 0x6 ;  /* 0x0000000c0a067291 */ /* 0x000fe2000f8e303f */
[----:B------:R-:W-:Y:S01]  /*7790*/  IMAD.MOV.U32 R7, RZ, RZ, RZ ;  /* 0x000000ffff077224 */ /* 0x000fe200078e00ff */
[----:B------:R-:W-:Y:S01]  /*77a0*/  LOP3.LUT R15, R15, 0xffffffdf, RZ, 0xc0, !PT ;  /* 0xffffffdf0f0f7812 */ /* 0x000fe200078ec0ff */
[----:B------:R-:W4:Y:S03]  /*77b0*/  LDL R29, [R1+0xd8] ;  /* 0x0000d800011d7983 */ /* 0x000f260000100800 */
[----:B------:R-:W-:Y:S01]  /*77c0*/  IMAD.U32 R3, RZ, RZ, UR6 ;  /* 0x00000006ff037e24 */ /* 0x000fe2000f8e00ff */
[----:B------:R-:W5:Y:S01]  /*77d0*/  LDL R11, [R1+0x94] ;  /* 0x00009400010b7983 */ /* 0x000f620000100800 */
[----:B------:R-:W-:Y:S03]  /*77e0*/  @P2 LOP3.LUT R15, R15, 0x20, RZ, 0xfc, !PT ;  /* 0x000000200f0f2812 */ /* 0x000fe600078efcff */
[----:B---3--:R-:W3:Y:S01]  /*77f0*/  LDL R10, [R1+0x54] ;  /* 0x00005400010a7983 */ /* 0x008ee20000100800 */
[----:B------:R-:W-:Y:S03]  /*7800*/  LOP3.LUT R15, R15, 0xffffffbf, RZ, 0xc0, !PT ;  /* 0xffffffbf0f0f7812 */ /* 0x000fe600078ec0ff */
[----:B------:R-:W3:Y:S01]  /*7810*/  LDL R28, [R1+0x8c] ;  /* 0x00008c00011c7983 */ /* 0x000ee20000100800 */
[----:B------:R-:W-:Y:S03]  /*7820*/  @P1 LOP3.LUT R15, R15, 0x40, RZ, 0xfc, !PT ;  /* 0x000000400f0f1812 */ /* 0x000fe600078efcff */
[----:B------:R-:W3:Y:S01]  /*7830*/  LDL R27, [R1+0x90] ;  /* 0x00009000011b7983 */ /* 0x000ee20000100800 */
[----:B------:R-:W-:Y:S03]  /*7840*/  LOP3.LUT R15, R15, 0xffffff7f, RZ, 0xc0, !PT ;  /* 0xffffff7f0f0f7812 */ /* 0x000fe600078ec0ff */
[----:B------:R-:W3:Y:S01]  /*7850*/  LDL R19, [R1+0x84] ;  /* 0x0000840001137983 */ /* 0x000ee20000100800 */
[----:B------:R-:W-:Y:S03]  /*7860*/  @P5 LOP3.LUT R15, R15, 0x80, RZ, 0xfc, !PT ;  /* 0x000000800f0f5812 */ /* 0x000fe600078efcff */
[----:B------:R-:W3:Y:S04]  /*7870*/  LDL R18, [R1+0x88] ;  /* 0x0000880001127983 */ /* 0x000ee80000100800 */
[----:B------:R-:W3:Y:S01]  /*7880*/  LDL R30, [R1+0x64] ;  /* 0x00006400011e7983 */ /* 0x000ee20000100800 */
[----:B--2---:R-:W-:Y:S05]  /*7890*/  IADD3 R3, R3, -0x40, R0 ;  /* 0xffffffc003037810 */ /* 0x004fea0007ffe000 */
[----:B------:R-:W-:Y:S04]  /*78a0*/  @P2 IMAD.HI.U32 R4, R3, c[0x0][0x2bc], RZ ;  /* 0x0000af0003042a27 */ /* 0x000fe800078e00ff */
[--C-:B------:R-:W-:Y:S01]  /*78b0*/  IMAD.MOV.U32 R0, RZ, RZ, R3.reuse ;  /* 0x000000ffff007224 */ /* 0x100fe200078e0003 */
        /* <DEDUP_REMOVED lines=10> */
[----:B------:R-:W-:Y:S02]  /*7960*/  IMAD R0, R0, c[0x0][0x1e0], RZ ;  /* 0x0000780000007a24 */ /* 0x000fe400078e02ff */
[----:B------:R-:W3:Y:S02]  /*7970*/  LDL R31, [R1+0xb0] ;  /* 0x0000b000011f7983 */ /* 0x000ee40000100800 */
[C---:B------:R-:W-:Y:S02]  /*7980*/  IMAD R0, R8.reuse, c[0x0][0x1e4], R0 ;  /* 0x0000790008007a24 */ /* 0x040fe400078e0200 */
[----:B-1----:R-:W-:Y:S04]  /*7990*/  IMAD.WIDE.U32 R4, R8, c[0x0][0x1e0], RZ ;  /* 0x0000780008047a25 */ /* 0x002fe800078e00ff */
[----:B------:R-:W-:Y:S01]  /*79a0*/  IMAD.IADD R5, R5, 0x1, R0 ;  /* 0x0000000105057824 */ /* 0x000fe200078e0200 */
[----:B--2---:R-:W-:Y:S01]  /*79b0*/  STL [R1+0x58], R7 ;  /* 0x0000580701007387 */ /* 0x004fe20000100800 */
[----:B------:R-:W-:Y:S02]  /*79c0*/  SHF.R.S32.HI R3, RZ, 0x1f, R7 ;  /* 0x0000001fff037819 */ /* 0x000fe40000011407 */
[----:B------:R-:W-:Y:S01]  /*79d0*/  IMAD.WIDE.U32 R4, R7, c[0x0][0x1f0], R4 ;  /* 0x00007c0007047a25 */ /* 0x000fe200078e0004 */
[----:B------:R-:W2:Y:S03]  /*79e0*/  LDL R26, [R1+0xac] ;  /* 0x0000ac00011a7983 */ /* 0x000ea60000100800 */
[----:B------:R-:W-:Y:S01]  /*79f0*/  IMAD R3, R3, c[0x0][0x1f0], RZ ;  /* 0x00007c0003037a24 */ /* 0x000fe200078e02ff */
[----:B------:R-:W-:Y:S01]  /*7a00*/  IADD3 R0, P0, R4, UR22, RZ ;  /* 0x0000001604007c10 */ /* 0x000fe2000ff1e0ff */
[----:B------:R-:W2:Y:S02]  /*7a10*/  LDL R16, [R1+0xb4] ;  /* 0x0000b40001107983 */ /* 0x000ea40000100800 */
[----:B------:R-:W-:Y:S02]  /*7a20*/  IMAD R3, R7, c[0x0][0x1f4], R3 ;  /* 0x00007d0007037a24 */ /* 0x000fe400078e0203 */
[----:B------:R-:W2:Y:S03]  /*7a30*/  LDL R17, [R1+0xa8] ;  /* 0x0000a80001117983 */ /* 0x000ea60000100800 */
[----:B------:R-:W-:Y:S01]  /*7a40*/  IADD3.X R3, R5, UR20, R3, P0, !PT ;  /* 0x0000001405037c10 */ /* 0x000fe200087fe403 */
[----:B------:R-:W-:Y:S01]  /*7a50*/  STL [R1+0x40], R15 ;  /* 0x0000400f01007387 */ /* 0x000fe20000100800 */
[C---:B------:R-:W-:Y:S04]  /*7a60*/  LEA R8, P0, R0.reuse, c[0x0][0x1c8], 0x1 ;  /* 0x0000720000087a11 */ /* 0x040fe800078008ff */
[----:B------:R-:W-:Y:S01]  /*7a70*/  LEA.HI.X R3, R0, c[0x0][0x1cc], R3, 0x1, P0 ;  /* 0x0000730000037a11 */ /* 0x000fe200000f0c03 */
[----:B------:R-:W4:Y:S04]  /*7a80*/  SHFL.IDX PT, R4, R8, RZ, 0x181f ;  /* 0x00181fff08047589 */ /* 0x000f2800000e0000 */
[----:B------:R-:W5:Y:S04]  /*7a90*/  SHFL.IDX PT, R5, R3, RZ, 0x181f ;  /* 0x00181fff03057589 */ /* 0x000f6800000e0000 */
[----:B------:R3:W1:Y:S04]  /*7aa0*/  SHFL.IDX PT, R0, R8, 0x1, 0x181f ;  /* 0x00381f0008007f89 */ /* 0x00066800000e0000 */
[----:B------:R-:W1:Y:S01]  /*7ab0*/  SHFL.IDX PT, R3, R3, 0x1, 0x181f ;  /* 0x00381f0003037f89 */ /* 0x000e6200000e0000 */
[----:B----4-:R-:W-:Y:S05]  /*7ac0*/  IADD3 R6, P0, R4, R29, RZ ;  /* 0x0000001d04067210 */ /* 0x010fea0007f1e0ff */
[C---:B-----5:R-:W-:Y:S01]  /*7ad0*/  IMAD.X R7, R5.reuse, 0x1, R11, P0 ;  /* 0x0000000105077824 */ /* 0x060fe200000e060b */
[----:B---3--:R-:W-:Y:S04]  /*7ae0*/  SHF.L.U64.HI R8, R30, 0x1, R31 ;  /* 0x000000011e087819 */ /* 0x008fe8000001021f */
[----:B------:R3:W-:Y:S02]  /*7af0*/  LDGSTS.E.BYPASS.LTC128B.128 [R10+0x10100], [R6.64], !P6 ;  /* 0x10100000060a7fae */ /* 0x0007e4000f101d50 */
[C---:B---3--:R-:W-:Y:S05]  /*7b00*/  IADD3 R6, P0, R4.reuse, R28, RZ ;  /* 0x0000001c04067210 */ /* 0x048fea0007f1e0ff */
[C---:B------:R-:W-:Y:S05]  /*7b10*/  IMAD.X R7, R5.reuse, 0x1, R27, P0 ;  /* 0x0000000105077824 */ /* 0x040fea00000e061b */
[----:B------:R3:W-:Y:S02]  /*7b20*/  LDGSTS.E.BYPASS.LTC128B.128 [R10+0x12100], [R6.64], !P5 ;  /* 0x12100000060a7fae */ /* 0x0007e4000e901d50 */
[----:B---3--:R-:W-:Y:S05]  /*7b30*/  IADD3 R6, P0, R4, R19, RZ ;  /* 0x0000001304067210 */ /* 0x008fea0007f1e0ff */
[C---:B------:R-:W-:Y:S05]  /*7b40*/  IMAD.X R7, R5.reuse, 0x1, R18, P0 ;  /* 0x0000000105077824 */ /* 0x040fea00000e0612 */
[----:B------:R3:W-:Y:S02]  /*7b50*/  LDGSTS.E.BYPASS.LTC128B.128 [R10+0x14100], [R6.64], !P4 ;  /* 0x14100000060a7fae */ /* 0x0007e4000e101d50 */
[----:B---3--:R-:W-:Y:S05]  /*7b60*/  IMAD.SHL.U32 R7, R30, 0x2, RZ ;  /* 0x000000021e077824 */ /* 0x008fea00078e00ff */
[----:B------:R-:W-:Y:S05]  /*7b70*/  IADD3 R4, P0, R4, R7, RZ ;  /* 0x0000000704047210 */ /* 0x000fea0007f1e0ff */
[----:B------:R-:W-:Y:S05]  /*7b80*/  IMAD.X R5, R5, 0x1, R8, P0 ;  /* 0x0000000105057824 */ /* 0x000fea00000e0608 */
[----:B------:R1:W-:Y:S02]  /*7b90*/  LDGSTS.E.BYPASS.LTC128B.128 [R10+0x16100], [R4.64], !P3 ;  /* 0x16100000040a7fae */ /* 0x0003e4000d901d50 */
[----:B-1----:R-:W-:Y:S05]  /*7ba0*/  IADD3 R4, P0, R0, R29, RZ ;  /* 0x0000001d00047210 */ /* 0x002fea0007f1e0ff */
[----:B------:R-:W-:Y:S05]  /*7bb0*/  IMAD.X R5, R3, 0x1, R11, P0 ;  /* 0x0000000103057824 */ /* 0x000fea00000e060b */
[----:B------:R2:W-:Y:S02]  /*7bc0*/  LDGSTS.E.BYPASS.LTC128B.128 [R10+0x11100], [R4.64], !P6 ;  /* 0x11100000040a7fae */ /* 0x0005e4000f101d50 */
[----:B--2---:R-:W-:Y:S04]  /*7bd0*/  IADD3 R4, -R26, 0x10, RZ ;  /* 0x000000101a047810 */ /* 0x004fe80007ffe1ff */
[----:B------:R-:W-:Y:S04]  /*7be0*/  LOP3.LUT R4, R4, 0xf, RZ, 0xc0, !PT ;  /* 0x0000000f04047812 */ /* 0x000fe800078ec0ff */
[-C--:B------:R-:W-:Y:S02]  /*7bf0*/  IADD3 R4, P2, P0, R4, R0.reuse, R28 ;  /* 0x0000000004047210 */ /* 0x080fe4000785e01c */
[C---:B------:R-:W-:Y:S02]  /*7c00*/  IADD3 R6, -R17.reuse, 0x10, RZ ;  /* 0x0000001011067810 */ /* 0x040fe40007ffe1ff */
[-C--:B------:R-:W-:Y:S02]  /*7c10*/  IADD3.X R5, RZ, R3.reuse, R27, P2, P0 ;  /* 0x00000003ff057210 */ /* 0x080fe400017e041b */
[----:B------:R-:W-:Y:S02]  /*7c20*/  ISETP.NE.U32.AND P0, PT, R26, RZ, PT ;  /* 0x000000ff1a00720c */ /* 0x000fe40003f05070 */
[----:B------:R-:W-:Y:S04]  /*7c30*/  LOP3.LUT R6, R6, 0xf, RZ, 0xc0, !PT ;  /* 0x0000000f06067812 */ /* 0x000fe800078ec0ff */
[-C--:B------:R-:W-:Y:S07]  /*7c40*/  IADD3 R6, P2, P1, R6, R0.reuse, R19 ;  /* 0x0000000006067210 */ /* 0x080fee000795e013 */
[----:B------:R1:W-:Y:S02]  /*7c50*/  LDGSTS.E.BYPASS.LTC128B.128.ZFILL [R10+0x13100], [R4.64], P0 ;  /* 0x13100000040a7fae */ /* 0x0003e40008141d50 */
[----:B-1----:R-:W-:Y:S04]  /*7c60*/  IADD3 R4, -R16, 0x10, RZ ;  /* 0x0000001010047810 */ /* 0x002fe80007ffe1ff */
[----:B------:R-:W-:Y:S04]  /*7c70*/  LOP3.LUT R4, R4, 0xf, RZ, 0xc0, !PT ;  /* 0x0000000f04047812 */ /* 0x000fe800078ec0ff */
[----:B------:R-:W-:Y:S02]  /*7c80*/  IADD3 R4, P5, P0, R4, R0, R7 ;  /* 0x0000000004047210 */ /* 0x000fe400078be007 */
[-C--:B------:R-:W-:Y:S02]  /*7c90*/  IADD3.X R7, RZ, R3.reuse, R18, P2, P1 ;  /* 0x00000003ff077210 */ /* 0x080fe400017e2412 */
[----:B------:R-:W-:Y:S02]  /*7ca0*/  IADD3.X R5, RZ, R3, R8, P5, P0 ;  /* 0x00000003ff057210 */ /* 0x000fe40002fe0408 */
[----:B------:R-:W-:Y:S02]  /*7cb0*/  ISETP.NE.U32.AND P0, PT, R17, RZ, PT ;  /* 0x000000ff1100720c */ /* 0x000fe40003f05070 */
[C---:B------:R-:W-:Y:S02]  /*7cc0*/  LOP3.LUT P5, RZ, R15.reuse, 0x80, RZ, 0xc0, !PT ;  /* 0x000000800fff7812 */ /* 0x040fe400078ac0ff */
[C---:B------:R-:W-:Y:S02]  /*7cd0*/  LOP3.LUT P1, RZ, R15.reuse, 0x40, RZ, 0xc0, !PT ;  /* 0x000000400fff7812 */ /* 0x040fe4000782c0ff */
[----:B------:R-:W-:Y:S07]  /*7ce0*/  LOP3.LUT P2, RZ, R15, 0x20, RZ, 0xc0, !PT ;  /* 0x000000200fff7812 */ /* 0x000fee000784c0ff */
[----:B------:R1:W-:Y:S01]  /*7cf0*/  LDGSTS.E.BYPASS.LTC128B.128.ZFILL [R10+0x15100], [R6.64], P0 ;  /* 0x15100000060a7fae */ /* 0x0003e20008141d50 */
[----:B------:R-:W-:Y:S11]  /*7d00*/  ISETP.NE.U32.AND P0, PT, R16, RZ, PT ;  /* 0x000000ff1000720c */ /* 0x000ff60003f05070 */
[----:B------:R-:W-:Y:S02]  /*7d10*/  @!UPT UIADD3 URZ, URZ, URZ, URZ ;  /* 0x0000003f3f3ff290 */ /* 0x000fe4000fffe03f */
[----:B------:R1:W-:Y:S02]  /*7d20*/  LDGSTS.E.BYPASS.LTC128B.128.ZFILL [R10+0x17100], [R4.64], P0 ;  /* 0x17100000040a7fae */ /* 0x0003e40008141d50 */
.L_x_614:
[----:B-12-4-:R-:W2:Y:S01]  /*7d30*/  LDL R4, [R1+0xb8] ;  /* 0x0000b80001047983 */ /* 0x016ea20000100800 */
[----:B------:R-:W-:Y:S01]  /*7d40*/  MOV R26, R15 ;  /* 0x0000000f001a7202 */ /* 0x000fe20000000f00 */
[----:B------:R-:W-:Y:S01]  /*7d50*/  UIMAD UR6, UR10, -0x40, UR5 ;  /* 0xffffffc00a0678a4 */ /* 0x000fe2000f8e0205 */
[----:B------:R-:W-:Y:S01]  /*7d60*/  PLOP3.LUT P0, PT, PT, PT, UP1, 0x80, 0x0 ;  /* 0x000000000000781c */ /* 0x000fe20003f0f018 */
[----:B------:R1:W2:Y:S01]  /*7d70*/  LDL R0, [R1+0xbc] ;  /* 0x0000bc0001007983 */ /* 0x0002a20000100800 */
[----:B------:R-:W-:Y:S01]  /*7d80*/  LOP3.LUT R26, R26, 0xffffff7f, RZ, 0xc0, !PT ;  /* 0xffffff7f1a1a7812 */ /* 0x000fe200078ec0ff */
[----:B------:R-:W-:Y:S02]  /*7d90*/  UISETP.GT.AND UP0, UPT, UR10, UR4, UPT ;  /* 0x000000040a00728c */ /* 0x000fe4000bf04270 */
[----:B------:R-:W4:Y:S01]  /*7da0*/  LDL R3, [R1+0xcc] ;  /* 0x0000cc0001037983 */ /* 0x000f220000100800 */
[----:B------:R-:W-:Y:S01]  /*7db0*/  @P3 LOP3.LUT R26, R26, 0x80, RZ, 0xfc, !PT ;  /* 0x000000801a1a3812 */ /* 0x000fe200078efcff */
[----:B------:R-:W-:Y:S02]  /*7dc0*/  UIADD3 UR10, UR10, -0x1, URZ ;  /* 0xffffffff0a0a7890 */ /* 0x000fe4000fffe03f */
[----:B------:R-:W0:Y:S01]  /*7dd0*/  LDGDEPBAR ;  /* 0x00000000000079af */ /* 0x000e220000000000 */
[----:B------:R-:W-:Y:S04]  /*7de0*/  LOP3.LUT R26, R26, 0xffffffbf, RZ, 0xc0, !PT ;  /* 0xffffffbf1a1a7812 */ /* 0x000fe800078ec0ff */
[----:B------:R-:W-:Y:S04]  /*7df0*/  @P2 LOP3.LUT R26, R26, 0x40, RZ, 0xfc, !PT ;  /* 0x000000401a1a2812 */ /* 0x000fe800078efcff */
[----:B------:R-:W-:Y:S04]  /*7e00*/  LOP3.LUT R26, R26, 0xffffffdf, RZ, 0xc0, !PT ;  /* 0xffffffdf1a1a7812 */ /* 0x000fe800078ec0ff */
[----:B------:R-:W-:Y:S05]  /*7e10*/  @P1 LOP3.LUT R26, R26, 0x20, RZ, 0xfc, !PT ;  /* 0x000000201a1a1812 */ /* 0x000fea00078efcff */
[----:B------:R-:W-:Y:S04]  /*7e20*/  STL [R1+0x40], R26 ;  /* 0x0000401a01007387 */ /* 0x000fe80000100800 */
[----:B---3--:R-:W3:Y:S04]  /*7e30*/  LDL.LU R30, [R1+0x50] ;  /* 0x00005000011e7983 */ /* 0x008ee80000300800 */
[----:B------:R-:W5:Y:S04]  /*7e40*/  LDL.LU R29, [R1+0x4c] ;  /* 0x00004c00011d7983 */ /* 0x000f680000300800 */
[----:B------:R-:W3:Y:S04]  /*7e50*/  LDL.LU R28, [R1+0x48] ;  /* 0x00004800011c7983 */ /* 0x000ee80000300800 */
[----:B------:R-:W3:Y:S01]  /*7e60*/  LDL.LU R27, [R1+0x44] ;  /* 0x00004400011b7983 */ /* 0x000ee20000300800 */
[----:B--2---:R-:W-:Y:S05]  /*7e70*/  @P0 MOV R0, R4 ;  /* 0x0000000400000202 */ /* 0x004fea0000000f00 */
[----:B------:R-:W2:Y:S08]  /*7e80*/  SHFL.IDX PT, R5, R0, RZ, 0x1c1f ;  /* 0x001c1fff00057589 */ /* 0x000eb000000e0000 */
[----:B------:R1:W2:Y:S02]  /*7e90*/  SHFL.IDX PT, R4, R0, 0x1, 0x1c1f ;  /* 0x003c1f0000047f89 */ /* 0x0002a400000e0000 */
[----:B-1----:R-:W-:Y:S04]  /*7ea0*/  MOV R0, UR7 ;  /* 0x0000000700007c02 */ /* 0x002fe80008000f00 */
[----:B----4-:R-:W-:Y:S04]  /*7eb0*/  IADD3 R0, R0, UR6, -R3 ;  /* 0x0000000600007c10 */ /* 0x010fe8000fffe803 */
[----:B------:R-:W-:Y:S04]  /*7ec0*/  IADD3 R3, R0, -UR13, RZ ;  /* 0x8000000d00037c10 */ /* 0x000fe8000fffe0ff */
[C---:B--2---:R-:W-:Y:S02]  /*7ed0*/  IADD3 R0, R3.reuse, R5, RZ ;  /* 0x0000000503007210 */ /* 0x044fe40007ffe0ff */
[----:B------:R-:W-:Y:S02]  /*7ee0*/  IADD3 R3, R3, R4, RZ ;  /* 0x0000000403037210 */ /* 0x000fe40007ffe0ff */
[C---:B------:R-:W-:Y:S02]  /*7ef0*/  ISETP.GT.AND P0, PT, R0.reuse, RZ, PT ;  /* 0x000000ff0000720c */ /* 0x040fe40003f04270 */
[----:B------:R-:W-:Y:S02]  /*7f00*/  ISETP.GT.AND P2, PT, R3, 0x30, PT ;  /* 0x000000300300780c */ /* 0x000fe40003f44270 */
[----:B------:R-:W-:Y:S02]  /*7f10*/  FSEL R4, R191, -INF , P0 ;  /* 0xff800000bf047808 */ /* 0x000fe40000000000 */
[----:B------:R-:W-:Y:S02]  /*7f20*/  ISETP.GT.AND P0, PT, R0, 0x1, PT ;  /* 0x000000010000780c */ /* 0x000fe40003f04270 */
[----:B------:R-:W-:Y:S02]  /*7f30*/  MOV R191, R26 ;  /* 0x0000001a00bf7202 */ /* 0x000fe40000000f00 */
[----:B------:R-:W-:Y:S02]  /*7f40*/  FSEL R19, R190, -INF , P0 ;  /* 0xff800000be137808 */ /* 0x000fe40000000000 */
[C---:B------:R-:W-:Y:S02]  /*7f50*/  ISETP.GT.AND P0, PT, R0.reuse, 0x8, PT ;  /* 0x000000080000780c */ /* 0x040fe40003f04270 */
[----:B------:R-:W-:Y:S02]  /*7f60*/  ISETP.GT.AND P1, PT, R3, 0x31, PT ;  /* 0x000000310300780c */ /* 0x000fe40003f24270 */
[----:B------:R-:W-:Y:S02]  /*7f70*/  FSEL R18, R189, -INF , P0 ;  /* 0xff800000bd127808 */ /* 0x000fe40000000000 */
[C---:B------:R-:W-:Y:S02]  /*7f80*/  ISETP.GT.AND P0, PT, R0.reuse, 0x9, PT ;  /* 0x000000090000780c */ /* 0x040fe40003f04270 */
[----:B------:R-:W-:Y:S02]  /*7f90*/  ISETP.GT.AND P3, PT, R3, 0x29, PT ;  /* 0x000000290300780c */ /* 0x000fe40003f64270 */
[----:B------:R-:W-:Y:S02]  /*7fa0*/  FSEL R17, R185, -INF , P0 ;  /* 0xff800000b9117808 */ /* 0x000fe40000000000 */
[C---:B------:R-:W-:Y:S04]  /*7fb0*/  ISETP.GT.AND P0, PT, R0.reuse, 0x10, PT ;  /* 0x000000100000780c */ /* 0x040fe80003f04270 */
[----:B------:R-:W-:Y:S02]  /*7fc0*/  FSEL R16, R179, -INF , P0 ;  /* 0xff800000b3107808 */ /* 0x000fe40000000000 */
[----:B------:R-:W2:Y:S01]  /*7fd0*/  LDL.LU R179, [R1+0xa4] ;  /* 0x0000a40001b37983 */ /* 0x000ea20000300800 */
[----:B------:R-:W-:Y:S04]  /*7fe0*/  ISETP.GT.AND P0, PT, R0, 0x11, PT ;  /* 0x000000110000780c */ /* 0x000fe80003f04270 */
[----:B------:R-:W-:Y:S02]  /*7ff0*/  FSEL R15, R178, -INF , P0 ;  /* 0xff800000b20f7808 */ /* 0x000fe40000000000 */
[----:B------:R-:W-:Y:S04]  /*8000*/  ISETP.GT.AND P0, PT, R0, 0x18, PT ;  /* 0x000000180000780c */ /* 0x000fe80003f04270 */
[----:B------:R-:W-:Y:S02]  /*8010*/  FSEL R14, R14, -INF , P0 ;  /* 0xff8000000e0e7808 */ /* 0x000fe40000000000 */
[C---:B------:R-:W-:Y:S04]  /*8020*/  ISETP.GT.AND P0, PT, R0.reuse, 0x19, PT ;  /* 0x000000190000780c */ /* 0x040fe80003f04270 */
[----:B------:R-:W-:Y:S02]  /*8030*/  FSEL R13, R13, -INF , P0 ;  /* 0xff8000000d0d7808 */ /* 0x000fe40000000000 */
[----:B------:R-:W-:Y:S04]  /*8040*/  ISETP.GT.AND P0, PT, R0, 0x20, PT ;  /* 0x000000200000780c */ /* 0x000fe80003f04270 */
[----:B------:R-:W-:Y:S02]  /*8050*/  FSEL R12, R12, -INF , P0 ;  /* 0xff8000000c0c7808 */ /* 0x000fe40000000000 */
[----:B------:R-:W-:Y:S04]  /*8060*/  ISETP.GT.AND P0, PT, R0, 0x21, PT ;  /* 0x000000210000780c */ /* 0x000fe80003f04270 */
[----:B------:R-:W-:Y:S02]  /*8070*/  FSEL R11, R132, -INF , P0 ;  /* 0xff800000840b7808 */ /* 0x000fe40000000000 */
[----:B------:R-:W-:Y:S04]  /*8080*/  ISETP.GT.AND P0, PT, R0, 0x28, PT ;  /* 0x000000280000780c */ /* 0x000fe80003f04270 */
[----:B------:R-:W-:Y:S02]  /*8090*/  FSEL R10, R24, -INF , P0 ;  /* 0xff800000180a7808 */ /* 0x000fe40000000000 */
[----:B------:R-:W-:Y:S02]  /*80a0*/  ISETP.GT.AND P0, PT, R0, 0x29, PT ;  /* 0x000000290000780c */ /* 0x000fe40003f04270 */
[----:B------:R-:W-:Y:S02]  /*80b0*/  FSEL R24, R186, -INF , P3 ;  /* 0xff800000ba187808 */ /* 0x000fe40001800000 */
[----:B------:R-:W-:Y:S02]  /*80c0*/  FSEL R9, R9, -INF , P0 ;  /* 0xff80000009097808 */ /* 0x000fe40000000000 */
[C---:B------:R-:W-:Y:S02]  /*80d0*/  ISETP.GT.AND P0, PT, R0.reuse, 0x30, PT ;  /* 0x000000300000780c */ /* 0x040fe40003f04270 */
[----:B------:R-:W-:Y:S02]  /*80e0*/  LOP3.LUT P3, RZ, R191, 0x80, RZ, 0xc0, !PT ;  /* 0x00000080bfff7812 */ /* 0x000fe4000786c0ff */
[----:B------:R-:W-:Y:S02]  /*80f0*/  FSEL R8, R23, -INF , P0 ;  /* 0xff80000017087808 */ /* 0x000fe40000000000 */
[----:B------:R-:W-:Y:S02]  /*8100*/  ISETP.GT.AND P0, PT, R0, 0x31, PT ;  /* 0x000000310000780c */ /* 0x000fe40003f04270 */
[----:B------:R-:W-:Y:S02]  /*8110*/  FSEL R23, R182, -INF , P2 ;  /* 0xff800000b6177808 */ /* 0x000fe40001000000 */
[----:B------:R-:W-:Y:S02]  /*8120*/  FSEL R7, R22, -INF , P0 ;  /* 0xff80000016077808 */ /* 0x000fe40000000000 */
[C---:B------:R-:W-:Y:S02]  /*8130*/  ISETP.GT.AND P0, PT, R0.reuse, 0x38, PT ;  /* 0x000000380000780c */ /* 0x040fe40003f04270 */
[----:B------:R-:W-:Y:S02]  /*8140*/  FSEL R22, R181, -INF , P1 ;  /* 0xff800000b5167808 */ /* 0x000fe40000800000 */
[----:B------:R-:W-:Y:S02]  /*8150*/  FSEL R6, R21, -INF , P0 ;  /* 0xff80000015067808 */ /* 0x000fe40000000000 */
[----:B------:R-:W-:Y:S02]  /*8160*/  ISETP.GT.AND P0, PT, R0, 0x39, PT ;  /* 0x000000390000780c */ /* 0x000fe40003f04270 */
[----:B------:R-:W-:Y:S02]  /*8170*/  FMNMX.FTZ R0, R4, R2, !PT ;  /* 0x0000000204007209 */ /* 0x000fe40007810000 */
[----:B------:R-:W-:Y:S02]  /*8180*/  FSEL R5, R20, -INF , P0 ;  /* 0xff80000014057808 */ /* 0x000fe40000000000 */
[----:B------:R-:W-:Y:S02]  /*8190*/  FMNMX.FTZ R0, R19, R0, !PT ;  /* 0x0000000013007209 */ /* 0x000fe40007810000 */
[----:B------:R-:W-:Y:S02]  /*81a0*/  ISETP.GT.AND P0, PT, R3, RZ, PT ;  /* 0x000000ff0300720c */ /* 0x000fe40003f04270 */
[----:B------:R-:W-:Y:S02]  /*81b0*/  FMNMX.FTZ R0, R18, R0, !PT ;  /* 0x0000000012007209 */ /* 0x000fe40007810000 */
[----:B---3--:R-:W-:Y:S02]  /*81c0*/  FSEL R20, R30, -INF , P0 ;  /* 0xff8000001e147808 */ /* 0x008fe40000000000 */
[----:B------:R-:W-:Y:S02]  /*81d0*/  FMNMX.FTZ R0, R17, R0, !PT ;  /* 0x0000000011007209 */ /* 0x000fe40007810000 */
[----:B------:R-:W-:Y:S02]  /*81e0*/  ISETP.GT.AND P0, PT, R3, 0x1, PT ;  /* 0x000000010300780c */ /* 0x000fe40003f04270 */
[----:B------:R-:W-:Y:S02]  /*81f0*/  FMNMX.FTZ R0, R16, R0, !PT ;  /* 0x0000000010007209 */ /* 0x000fe40007810000 */
[----:B-----5:R-:W-:Y:S02]  /*8200*/  FSEL R34, R29, -INF , P0 ;  /* 0xff8000001d227808 */ /* 0x020fe40000000000 */
[----:B------:R-:W-:Y:S02]  /*8210*/  FMNMX.FTZ R0, R15, R0, !PT ;  /* 0x000000000f007209 */ /* 0x000fe40007810000 */
[----:B------:R-:W-:Y:S02]  /*8220*/  ISETP.GT.AND P0, PT, R3, 0x8, PT ;  /* 0x000000080300780c */ /* 0x000fe40003f04270 */
[----:B------:R-:W-:Y:S02]  /*8230*/  FMNMX.FTZ R0, R14, R0, !PT ;  /* 0x000000000e007209 */ /* 0x000fe40007810000 */
[----:B------:R-:W-:Y:S02]  /*8240*/  FSEL R33, R28, -INF , P0 ;  /* 0xff8000001c217808 */ /* 0x000fe40000000000 */
        /* <DEDUP_REMOVED lines=18> */
[----:B------:R-:W-:Y:S01]  /*8370*/  LOP3.LUT P2, RZ, R191, 0x40, RZ, 0xc0, !PT ;  /* 0x00000040bfff7812 */ /* 0x000fe2000784c0ff */
[----:B------:R-:W1:Y:S01]  /*8380*/  SHFL.BFLY PT, R21, R0, 0x2, 0x1f ;  /* 0x0c401f0000157f89 */ /* 0x000e6200000e0000 */
[----:B------:R-:W-:Y:S02]  /*8390*/  FSEL R28, R183, -INF , P0 ;  /* 0xff800000b71c7808 */ /* 0x000fe40000000000 */
[----:B------:R-:W-:Y:S02]  /*83a0*/  ISETP.GT.AND P0, PT, R3, 0x20, PT ;  /* 0x000000200300780c */ /* 0x000fe40003f04270 */
[----:B------:R-:W-:Y:S02]  /*83b0*/  LOP3.LUT P1, RZ, R191, 0x20, RZ, 0xc0, !PT ;  /* 0x00000020bfff7812 */ /* 0x000fe4000782c0ff */
[----:B------:R-:W-:Y:S02]  /*83c0*/  FSEL R27, R177, -INF , P0 ;  /* 0xff800000b11b7808 */ /* 0x000fe40000000000 */
[C---:B------:R-:W-:Y:S04]  /*83d0*/  ISETP.GT.AND P0, PT, R3.reuse, 0x21, PT ;  /* 0x000000210300780c */ /* 0x040fe80003f04270 */
[----:B------:R-:W-:Y:S02]  /*83e0*/  FSEL R26, R176, -INF , P0 ;  /* 0xff800000b01a7808 */ /* 0x000fe40000000000 */
[----:B------:R-:W-:Y:S04]  /*83f0*/  ISETP.GT.AND P0, PT, R3, 0x28, PT ;  /* 0x000000280300780c */ /* 0x000fe80003f04270 */
[----:B------:R-:W-:Y:S02]  /*8400*/  FSEL R25, R25, -INF , P0 ;  /* 0xff80000019197808 */ /* 0x000fe40000000000 */
[----:B-1----:R-:W-:Y:S05]  /*8410*/  FMNMX.FTZ R0, R21, R0, !PT ;  /* 0x0000000015007209 */ /* 0x002fea0007810000 */
[----:B------:R-:W1:Y:S02]  /*8420*/  SHFL.BFLY PT, R132, R0, 0x1, 0x1f ;  /* 0x0c201f0000847f89 */ /* 0x000e6400000e0000 */
[----:B-1----:R-:W-:Y:S04]  /*8430*/  FMNMX.FTZ R132, R0, R132, !PT ;  /* 0x0000008400847209 */ /* 0x002fe80007810000 */
[C---:B------:R-:W-:Y:S04]  /*8440*/  FSETP.NEU.FTZ.AND P0, PT, R132.reuse, -INF , PT ;  /* 0xff8000008400780b */ /* 0x040fe80003f1d000 */
[----:B------:R-:W-:Y:S05]  /*8450*/  FSEL R0, R132, RZ, P0 ;  /* 0x000000ff84007208 */ /* 0x000fea0000000000 */
[----:B------:R-:W-:Y:S02]  /*8460*/  FADD.FTZ R0, -R0, R2 ;  /* 0x0000000200007221 */ /* 0x000fe40000010100 */
[----:B------:R-:W-:Y:S02]  /*8470*/  FMUL.FTZ R2, R132, c[0x0][0x2d0] ;  /* 0x0000b40084027a20 */ /* 0x000fe40000410000 */
[----:B------:R-:W-:Y:S03]  /*8480*/  FMUL.FTZ R0, R0, c[0x0][0x2d0] ;  /* 0x0000b40000007a20 */ /* 0x000fe60000410000 */
[----:B------:R-:W-:Y:S02]  /*8490*/  FSEL R2, R2, RZ, P0 ;  /* 0x000000ff02027208 */ /* 0x000fe40000000000 */
[C---:B------:R-:W-:Y:S03]  /*84a0*/  ISETP.GT.AND P0, PT, R3.reuse, 0x38, PT ;  /* 0x000000380300780c */ /* 0x040fe60003f04270 */
[--C-:B------:R-:W-:Y:S01]  /*84b0*/  FFMA.FTZ R4, R4, c[0x0][0x2d0], -R2.reuse ;  /* 0x0000b40004047a23 */ /* 0x100fe20000010802 */
[----:B------:R-:W-:Y:S01]  /*84c0*/  FSEL R21, R180, -INF , P0 ;  /* 0xff800000b4157808 */ /* 0x000fe20000000000 */
[--C-:B------:R-:W-:Y:S01]  /*84d0*/  FFMA.FTZ R6, R6, c[0x0][0x2d0], -R2.reuse ;  /* 0x0000b40006067a23 */ /* 0x100fe20000010802 */
[----:B------:R-:W-:Y:S01]  /*84e0*/  ISETP.GT.AND P0, PT, R3, 0x39, PT ;  /* 0x000000390300780c */ /* 0x000fe20003f04270 */
        /* <DEDUP_REMOVED lines=16> */
[----:B------:R-:W-:Y:S07]  /*85f0*/  FFMA.FTZ R183, R5, c[0x0][0x2d0], -R2 ;  /* 0x0000b40005b77a23 */ /* 0x000fee0000010802 */
[----:B------:R-:W1:Y:S02]  /*8600*/  MUFU.EX2 R2, R0 ;  /* 0x0000000000027308 */ /* 0x000e640000000800 */
[C---:B-1----:R-:W-:Y:S02]  /*8610*/  FMUL.FTZ R9, R2.reuse, R161 ;  /* 0x000000a102097220 */ /* 0x042fe40000410000 */
        /* <DEDUP_REMOVED lines=16> */
[C---:B--2---:R-:W-:Y:S02]  /*8720*/  FFMA.FTZ R0, R2.reuse, R179, R4 ;  /* 0x000000b302007223 */ /* 0x044fe40000010004 */
[----:B------:R-:W-:Y:S02]  /*8730*/  FMUL.FTZ R64, R2, R64 ;  /* 0x0000004002407220 */ /* 0x000fe40000410000 */
[C---:B------:R-:W-:Y:S01]  /*8740*/  FADD.FTZ R5, R176.reuse, R0 ;  /* 0x00000000b0057221 */ /* 0x040fe20000010000 */
[----:B------:R-:W-:Y:S01]  /*8750*/  F2FP.PACK_AB R176, R176, R4 ;  /* 0x00000004b0b0723e */ /* 0x000fe200000000ff */
[----:B------:R-:W1:Y:S01]  /*8760*/  MUFU.EX2 R0, R17 ;  /* 0x0000001100007308 */ /* 0x000e620000000800 */
[----:B------:R-:W-:Y:S02]  /*8770*/  FMUL.FTZ R65, R2, R65 ;  /* 0x0000004102417220 */ /* 0x000fe40000410000 */
[----:B------:R-:W-:Y:S02]  /*8780*/  FADD.FTZ R4, R178, R5 ;  /* 0x00000005b2047221 */ /* 0x000fe40000010000 */
        /* <DEDUP_REMOVED lines=10> */
[C---:B-1----:R-:W-:Y:S01]  /*8830*/  F2FP.PACK_AB R178, R0.reuse, R178 ;  /* 0x000000b200b2723e */ /* 0x042fe200000000ff */
[----:B------:R-:W-:Y:S01]  /*8840*/  FADD.FTZ R181, R0, R4 ;  /* 0x0000000400b57221 */ /* 0x000fe20000010000 */
[----:B------:R-:W-:Y:S01]  /*8850*/  FMNMX.FTZ R0, R20, R133, !PT ;  /* 0x0000008514007209 */ /* 0x000fe20007810000 */
[C---:B------:R-:W-:Y:S01]  /*8860*/  FMUL.FTZ R17, R2.reuse, R153 ;  /* 0x0000009902117220 */ /* 0x040fe20000410000 */
[----:B------:R-:W-:Y:S01]  /*8870*/  FSEL R4, R35, -INF , P0 ;  /* 0xff80000023047808 */ /* 0x000fe20000000000 */
[----:B------:R-:W-:Y:S01]  /*8880*/  FMUL.FTZ R88, R2, R88 ;  /* 0x0000005802587220 */ /* 0x000fe20000410000 */
[----:B------:R-:W-:Y:S01]  /*8890*/  FMNMX.FTZ R0, R34, R0, !PT ;  /* 0x0000000022007209 */ /* 0x000fe20007810000 */
[C---:B------:R-:W-:Y:S01]  /*88a0*/  FMUL.FTZ R89, R2.reuse, R89 ;  /* 0x0000005902597220 */ /* 0x040fe20000410000 */
[----:B------:R-:W-:Y:S01]  /*88b0*/  MOV R35, R12 ;  /* 0x0000000c00237202 */ /* 0x000fe20000000f00 */
[C---:B------:R-:W-:Y:S01]  /*88c0*/  FMUL.FTZ R12, R2.reuse, R156 ;  /* 0x0000009c020c7220 */ /* 0x040fe20000410000 */
[----:B------:R-:W-:Y:S01]  /*88d0*/  FMNMX.FTZ R0, R33, R0, !PT ;  /* 0x0000000021007209 */ /* 0x000fe20007810000 */
[C---:B------:R-:W-:Y:S02]  /*88e0*/  FMUL.FTZ R92, R2.reuse, R92 ;  /* 0x0000005c025c7220 */ /* 0x040fe40000410000 */
[----:B------:R-:W-:Y:S01]  /*88f0*/  FMUL.FTZ R93, R2, R93 ;  /* 0x0000005d025d7220 */ /* 0x000fe20000410000 */
[----:B------:R-:W-:Y:S01]  /*8900*/  FMNMX.FTZ R0, R32, R0, !PT ;  /* 0x0000000020007209 */ /* 0x000fe20007810000 */
[C---:B------:R-:W-:Y:S02]  /*8910*/  FMUL.FTZ R96, R2.reuse, R96 ;  /* 0x0000006002607220 */ /* 0x040fe40000410000 */
        /* <DEDUP_REMOVED lines=24> */
[----:B------:R-:W-:Y:S01]  /*8aa0*/  FMUL.FTZ R129, R2, R129 ;  /* 0x0000008102817220 */ /* 0x000fe20000410000 */
        /* <DEDUP_REMOVED lines=13> */
[----:B------:R-:W-:Y:S02]  /*8b80*/  FADD.FTZ R0, -R0, R133 ;  /* 0x0000008500007221 */ /* 0x000fe40000010100 */
[--C-:B------:R-:W-:Y:S01]  /*8b90*/  FFMA.FTZ R191, R27, c[0x0][0x2d0], -R5.reuse ;  /* 0x0000b4001bbf7a23 */ /* 0x100fe20000010805 */
[----:B------:R-:W-:Y:S01]  /*8ba0*/  MOV R27, R6 ;  /* 0x00000006001b7202 */ /* 0x000fe20000000f00 */
[----:B------:R-:W-:Y:S01]  /*8bb0*/  FMUL.FTZ R0, R0, c[0x0][0x2d0] ;  /* 0x0000b40000007a20 */ /* 0x000fe20000410000 */
[----:B------:R-:W2:Y:S01]  /*8bc0*/  LDL.LU R6, [R1+0x9c] ;  /* 0x00009c0001067983 */ /* 0x000ea20000300800 */
[--C-:B------:R-:W-:Y:S02]  /*8bd0*/  FFMA.FTZ R34, R34, c[0x0][0x2d0], -R5.reuse ;  /* 0x0000b40022227a23 */ /* 0x100fe40000010805 */
[--C-:B------:R-:W-:Y:S02]  /*8be0*/  FFMA.FTZ R179, R33, c[0x0][0x2d0], -R5.reuse ;  /* 0x0000b40021b37a23 */ /* 0x100fe40000010805 */
[----:B------:R-:W-:Y:S01]  /*8bf0*/  FMUL.FTZ R33, R2, R137 ;  /* 0x0000008902217220 */ /* 0x000fe20000410000 */
[----:B------:R-:W-:Y:S01]  /*8c00*/  MUFU.EX2 R0, R0 ;  /* 0x0000000000007308 */ /* 0x000fe20000000800 */
[--C-:B------:R-:W-:Y:S02]  /*8c10*/  FFMA.FTZ R180, R32, c[0x0][0x2d0], -R5.reuse ;  /* 0x0000b40020b47a23 */ /* 0x100fe40000010805 */
[----:B------:R-:W-:Y:S02]  /*8c20*/  FMUL.FTZ R32, R2, R136 ;  /* 0x0000008802207220 */ /* 0x000fe40000410000 */
[--C-:B------:R-:W-:Y:S02]  /*8c30*/  FFMA.FTZ R184, R28, c[0x0][0x2d0], -R5.reuse ;  /* 0x0000b4001cb87a23 */ /* 0x100fe40000010805 */
[C---:B------:R-:W-:Y:S02]  /*8c40*/  FMUL.FTZ R28, R2.reuse, R140 ;  /* 0x0000008c021c7220 */ /* 0x040fe40000410000 */
[--C-:B------:R-:W-:Y:S01]  /*8c50*/  FFMA.FTZ R14, R25, c[0x0][0x2d0], -R5.reuse ;  /* 0x0000b400190e7a23 */ /* 0x100fe20000010805 */
[----:B------:R-:W-:Y:S01]  /*8c60*/  MUFU.EX2 R153, R179 ;  /* 0x000000b300997308 */ /* 0x000fe20000000800 */
[----:B------:R-:W-:Y:S02]  /*8c70*/  FMUL.FTZ R25, R2, R145 ;  /* 0x0000009102197220 */ /* 0x000fe40000410000 */
[--C-:B------:R-:W-:Y:S02]  /*8c80*/  FFMA.FTZ R23, R23, c[0x0][0x2d0], -R5.reuse ;  /* 0x0000b40017177a23 */ /* 0x100fe40000010805 */
[--C-:B------:R-:W-:Y:S02]  /*8c90*/  FFMA.FTZ R22, R22, c[0x0][0x2d0], -R5.reuse ;  /* 0x0000b40016167a23 */ /* 0x100fe40000010805 */
[--C-:B------:R-:W-:Y:S01]  /*8ca0*/  FFMA.FTZ R177, R20, c[0x0][0x2d0], -R5.reuse ;  /* 0x0000b40014b17a23 */ /* 0x100fe20000010805 */
[----:B------:R-:W-:Y:S01]  /*8cb0*/  MOV R161, R23 ;  /* 0x0000001700a17202 */ /* 0x000fe20000000f00 */
[C---:B------:R-:W-:Y:S01]  /*8cc0*/  FMUL.FTZ R20, R2.reuse, R148 ;  /* 0x0000009402147220 */ /* 0x040fe20000410000 */
[----:B------:R-:W1:Y:S01]  /*8cd0*/  MUFU.EX2 R156, R180 ;  /* 0x000000b4009c7308 */ /* 0x000e620000000800 */
[--C-:B------:R-:W-:Y:S01]  /*8ce0*/  FFMA.FTZ R185, R31, c[0x0][0x2d0], -R5.reuse ;  /* 0x0000b4001fb97a23 */ /* 0x100fe20000010805 */
[----:B------:R-:W-:Y:S01]  /*8cf0*/  MOV R148, R18 ;  /* 0x0000001200947202 */ /* 0x000fe20000000f00 */
[--C-:B------:R-:W-:Y:S02]  /*8d00*/  FFMA.FTZ R31, R21, c[0x0][0x2d0], -R5.reuse ;  /* 0x0000b400151f7a23 */ /* 0x100fe40000010805 */
[----:B------:R-:W-:Y:S02]  /*8d10*/  FMUL.FTZ R21, R2, R149 ;  /* 0x0000009502157220 */ /* 0x000fe40000410000 */
[--C-:B------:R-:W-:Y:S01]  /*8d20*/  FFMA.FTZ R186, R30, c[0x0][0x2d0], -R5.reuse ;  /* 0x0000b4001eba7a23 */ /* 0x100fe20000010805 */
[----:B------:R-:W-:Y:S01]  /*8d30*/  MOV R30, R183 ;  /* 0x000000b7001e7202 */ /* 0x000fe20000000f00 */
[--C-:B------:R-:W-:Y:S01]  /*8d40*/  FFMA.FTZ R183, R29, c[0x0][0x2d0], -R5.reuse ;  /* 0x0000b4001db77a23 */ /* 0x100fe20000010805 */
[----:B------:R-:W2:Y:S01]  /*8d50*/  MUFU.EX2 R177, R177 ;  /* 0x000000b100b17308 */ /* 0x000ea20000000800 */
[----:B------:R-:W-:Y:S01]  /*8d60*/  FMUL.FTZ R29, R2, R141 ;  /* 0x0000008d021d7220 */ /* 0x000fe20000410000 */
[----:B------:R-:W-:Y:S01]  /*8d70*/  MOV R157, R30 ;  /* 0x0000001e009d7202 */ /* 0x000fe20000000f00 */
[--C-:B------:R-:W-:Y:S01]  /*8d80*/  FFMA.FTZ R190, R26, c[0x0][0x2d0], -R5.reuse ;  /* 0x0000b4001abe7a23 */ /* 0x100fe20000010805 */
[----:B------:R-:W-:Y:S01]  /*8d90*/  MOV R26, R7 ;  /* 0x00000007001a7202 */ /* 0x000fe20000000f00 */
[--C-:B------:R-:W-:Y:S01]  /*8da0*/  FFMA.FTZ R11, R24, c[0x0][0x2d0], -R5.reuse ;  /* 0x0000b400180b7a23 */ /* 0x100fe20000010805 */
[----:B------:R-:W-:Y:S01]  /*8db0*/  MOV R7, R8 ;  /* 0x0000000800077202 */ /* 0x000fe20000000f00 */
[C---:B------:R-:W-:Y:S01]  /*8dc0*/  FMUL.FTZ R8, R2.reuse, R160 ;  /* 0x000000a002087220 */ /* 0x040fe20000410000 */
[----:B------:R-:W-:Y:S01]  /*8dd0*/  MOV R160, R22 ;  /* 0x0000001600a07202 */ /* 0x000fe20000000f00 */
[----:B------:R-:W-:Y:S01]  /*8de0*/  FMUL.FTZ R24, R2, R144 ;  /* 0x0000009002187220 */ /* 0x000fe20000410000 */
[----:B------:R-:W-:Y:S01]  /*8df0*/  MOV R152, R7 ;  /* 0x0000000700987202 */ /* 0x000fe20000000f00 */
[----:B------:R-:W-:Y:S01]  /*8e00*/  FFMA.FTZ R10, R4, c[0x0][0x2d0], -R5 ;  /* 0x0000b400040a7a23 */ /* 0x000fe20000010805 */
[----:B------:R-:W-:Y:S01]  /*8e10*/  MUFU.EX2 R144, R187 ;  /* 0x000000bb00907308 */ /* 0x000fe20000000800 */
[----:B------:R-:W-:Y:S01]  /*8e20*/  FMUL.FTZ R4, R2, R164 ;  /* 0x000000a402047220 */ /* 0x000fe20000410000 */
[----:B-1----:R-:W-:Y:S01]  /*8e30*/  F2FP.PACK_AB R179, R156, R153 ;  /* 0x000000999cb3723e */ /* 0x002fe200000000ff */
[----:B------:R-:W-:Y:S01]  /*8e40*/  FMUL.FTZ R5, R2, R165 ;  /* 0x000000a502057220 */ /* 0x000fe20000410000 */
[----:B------:R-:W-:Y:S01]  /*8e50*/  MOV R164, R10 ;  /* 0x0000000a00a47202 */ /* 0x000fe20000000f00 */
[C---:B------:R-:W-:Y:S01]  /*8e60*/  FMUL.FTZ R10, R0.reuse, R162 ;  /* 0x000000a2000a7220 */ /* 0x040fe20000410000 */
[----:B------:R-:W-:Y:S01]  /*8e70*/  MOV R162, R11 ;  /* 0x0000000b00a27202 */ /* 0x000fe20000000f00 */
[C---:B------:R-:W-:Y:S01]  /*8e80*/  FMUL.FTZ R11, R0.reuse, R163 ;  /* 0x000000a3000b7220 */ /* 0x040fe20000410000 */
[----:B------:R-:W-:Y:S01]  /*8e90*/  MOV R163, R14 ;  /* 0x0000000e00a37202 */ /* 0x000fe20000000f00 */
[C---:B------:R-:W-:Y:S01]  /*8ea0*/  FMUL.FTZ R14, R0.reuse, R158 ;  /* 0x0000009e000e7220 */ /* 0x040fe20000410000 */
[----:B------:R1:W3:Y:S01]  /*8eb0*/  MUFU.EX2 R2, R34 ;  /* 0x0000002200027308 */ /* 0x0002e20000000800 */
        /* <DEDUP_REMOVED lines=18> */
[----:B------:R-:W-:Y:S01]  /*8fe0*/  LDSM.16.MT88.4 R140, [R135+0x900] ;  /* 0x00090000878c783b */ /* 0x000fe20000004200 */
[C---:B-1----:R-:W-:Y:S02]  /*8ff0*/  FMUL.FTZ R34, R0.reuse, R138 ;  /* 0x0000008a00227220 */ /* 0x042fe40000410000 */
[C---:B------:R-:W-:Y:S02]  /*9000*/  FMUL.FTZ R39, R0.reuse, R39 ;  /* 0x0000002700277220 */ /* 0x040fe40000410000 */
[C---:B------:R-:W-:Y:S02]  /*9010*/  FMUL.FTZ R42, R0.reuse, R42 ;  /* 0x0000002a002a7220 */ /* 0x040fe40000410000 */
[C---:B------:R-:W-:Y:S01]  /*9020*/  FMUL.FTZ R43, R0.reuse, R43 ;  /* 0x0000002b002b7220 */ /* 0x040fe20000410000 */
[----:B------:R-:W1:Y:S01]  /*9030*/  LDSM.16.MT88.4 R136, [R135+0x100] ;  /* 0x000100008788783b */ /* 0x000e620000004200 */
        /* <DEDUP_REMOVED lines=50> */
[----:B---3--:R-:W-:Y:S01]  /*9360*/  F2FP.PACK_AB R177, R2, R177 ;  /* 0x000000b102b1723e */ /* 0x008fe200000000ff */
[C---:B------:R-:W-:Y:S01]  /*9370*/  FMUL.FTZ R6, R0.reuse, R166 ;  /* 0x000000a600067220 */ /* 0x040fe20000410000 */
[----:B------:R-:W-:Y:S01]  /*9380*/  MOV R166, R27 ;  /* 0x0000001b00a67202 */ /* 0x000fe20000000f00 */
[----:B------:R-:W-:Y:S02]  /*9390*/  FMUL.FTZ R27, R0, R147 ;  /* 0x00000093001b7220 */ /* 0x000fe40000410000 */
[----:B------:R-:W-:Y:S01]  /*93a0*/  FADD.FTZ R154, R2, R133 ;  /* 0x00000085029a7221 */ /* 0x000fe20000010000 */
[----:B------:R-:W-:Y:S02]  /*93b0*/  MUFU.EX2 R0, R188 ;  /* 0x000000bc00007308 */ /* 0x000fe40000000800 */
[C---:B-1----:R-:W-:Y:S08]  /*93c0*/  HMMA.16816.F32 R4, R176.reuse, R136, R4 ;  /* 0x00000088b004723c */ /* 0x042ff00000001804 */
[C---:B------:R-:W-:Y:S01]  /*93d0*/  HMMA.16816.F32 R8, R176.reuse, R138, R8 ;  /* 0x0000008ab008723c */ /* 0x040fe20000001808 */
[----:B------:R-:W1:Y:S01]  /*93e0*/  LDSM.16.MT88.4 R136, [R248+0x100] ;  /* 0x00010000f888783b */ /* 0x000e620000004200 */
[----:B------:R-:W-:Y:S10]  /*93f0*/  MUFU.EX2 R188, R160 ;  /* 0x000000a000bc7308 */ /* 0x000ff40000000800 */
[----:B------:R-:W2:Y:S10]  /*9400*/  MUFU.EX2 R2, R189 ;  /* 0x000000bd00027308 */ /* 0x000eb40000000800 */
[----:B------:R-:W-:Y:S10]  /*9410*/  MUFU.EX2 R189, R161 ;  /* 0x000000a100bd7308 */ /* 0x000ff40000000800 */
[----:B------:R-:W3:Y:S01]  /*9420*/  MUFU.EX2 R133, R182 ;  /* 0x000000b600857308 */ /* 0x000ee20000000800 */
[C---:B-1----:R-:W-:Y:S09]  /*9430*/  HMMA.16816.F32 R12, R176.reuse, R136, R12 ;  /* 0x00000088b00c723c */ /* 0x042ff2000000180c */
[----:B------:R-:W-:Y:S01]  /*9440*/  MUFU.EX2 R182, R190 ;  /* 0x000000be00b67308 */ /* 0x000fe20000000800 */
[C---:B------:R-:W-:Y:S01]  /*9450*/  HMMA.16816.F32 R16, R176.reuse, R138, R16 ;  /* 0x0000008ab010723c */ /* 0x040fe20000001810 */
[----:B------:R-:W1:Y:S08]  /*9460*/  LDSM.16.MT88.4 R136, [R251+0x100] ;  /* 0x00010000fb88783b */ /* 0x000e700000004200 */
[----:B------:R4:W-:Y:S03]  /*9470*/  MUFU.EX2 R190, R162 ;  /* 0x000000a200be7308 */ /* 0x0009e60000000800 */
[----:B----4-:R-:W-:Y:S01]  /*9480*/  MOV R162, R152 ;  /* 0x0000009800a27202 */ /* 0x010fe20000000f00 */
        /* <DEDUP_REMOVED lines=40> */
[----:B--2---:R-:W-:Y:S01]  /*9710*/  FADD.FTZ R136, R2, R181 ;  /* 0x000000b502887221 */ /* 0x004fe20000010000 */
[----:B------:R-:W-:Y:S01]  /*9720*/  HMMA.16816.F32 R128, R176, R138, R128 ;  /* 0x0000008ab080723c */ /* 0x000fe20000001880 */
[----:B------:R-:W-:Y:S03]  /*9730*/  MUFU.EX2 R181, R191 ;  /* 0x000000bf00b57308 */ /* 0x000fe60000000800 */
[----:B------:R-:W-:Y:S03]  /*9740*/  FADD.FTZ R136, R0, R136 ;  /* 0x0000008800887221 */ /* 0x000fe60000010000 */
[C---:B---3--:R-:W-:Y:S01]  /*9750*/  F2FP.PACK_AB R138, R133.reuse, R144 ;  /* 0x00000090858a723e */ /* 0x048fe200000000ff */
[----:B------:R-:W-:Y:S01]  /*9760*/  FADD.FTZ R137, R144, R136 ;  /* 0x0000008890897221 */ /* 0x000fe20000010000 */
[----:B------:R-:W-:Y:S01]  /*9770*/  F2FP.PACK_AB R136, R0, R2 ;  /* 0x000000020088723e */ /* 0x000fe200000000ff */
[----:B------:R-:W1:Y:S01]  /*9780*/  LDSM.16.MT88.4 R144, [R248+0x900] ;  /* 0x00090000f890783b */ /* 0x000e620000004200 */
[----:B------:R-:W2:Y:S01]  /*9790*/  MUFU.EX2 R2, R155 ;  /* 0x0000009b00027308 */ /* 0x000ea20000000800 */
[----:B------:R-:W-:Y:S01]  /*97a0*/  FADD.FTZ R149, R133, R137 ;  /* 0x0000008985957221 */ /* 0x000fe20000010000 */
[----:B------:R-:W-:Y:S02]  /*97b0*/  F2FP.PACK_AB R137, R186, R185 ;  /* 0x000000b9ba89723e */ /* 0x000fe400000000ff */
[----:B------:R-:W-:Y:S02]  /*97c0*/  F2FP.PACK_AB R139, R184, R183 ;  /* 0x000000b7b88b723e */ /* 0x000fe400000000ff */
[----:B------:R-:W-:Y:S04]  /*97d0*/  F2FP.PACK_AB R177, R188, R189 ;  /* 0x000000bdbcb1723e */ /* 0x000fe800000000ff */
[----:B------:R-:W-:Y:S01]  /*97e0*/  MUFU.EX2 R0, R159 ;  /* 0x0000009f00007308 */ /* 0x000fe20000000800 */
[C---:B------:R-:W-:Y:S08]  /*97f0*/  HMMA.16816.F32 R4, R136.reuse, R140, R4 ;  /* 0x0000008c8804723c */ /* 0x040ff00000001804 */
[C---:B------:R-:W-:Y:S01]  /*9800*/  HMMA.16816.F32 R8, R136.reuse, R142, R8 ;  /* 0x0000008e8808723c */ /* 0x040fe20000001808 */
[----:B------:R-:W3:Y:S01]  /*9810*/  LDSM.16.MT88.4 R140, [R251+0x900] ;  /* 0x00090000fb8c783b */ /* 0x000ee20000004200 */
[----:B------:R-:W4:Y:S10]  /*9820*/  MUFU.EX2 R133, R158 ;  /* 0x0000009e00857308 */ /* 0x000f340000000800 */
[----:B------:R-:W-:Y:S01]  /*9830*/  MUFU.EX2 R176, R167 ;  /* 0x000000a700b07308 */ /* 0x000fe20000000800 */
[C---:B-1----:R-:W-:Y:S09]  /*9840*/  HMMA.16816.F32 R12, R136.reuse, R144, R12 ;  /* 0x00000090880c723c */ /* 0x042ff2000000180c */
[----:B------:R-:W-:Y:S01]  /*9850*/  MUFU.EX2 R178, R157 ;  /* 0x0000009d00b27308 */ /* 0x000fe20000000800 */
        /* <DEDUP_REMOVED lines=42> */
[----:B------:R-:W-:Y:S01]  /*9b00*/  HMMA.16816.F32 R128, R136, R146, R128 ;  /* 0x000000928880723c */ /* 0x000fe20000001880 */
[----:B------:R-:W1:Y:S06]  /*9b10*/  LDSM.16.MT88.4 R144, [R248+0x1100] ;  /* 0x00110000f890783b */ /* 0x000e6c0000004200 */
[----:B--2---:R-:W-:Y:S01]  /*9b20*/  FADD.FTZ R136, R2, R149 ;  /* 0x0000009502887221 */ /* 0x004fe20000010000 */
[C---:B----4-:R-:W-:Y:S04]  /*9b30*/  F2FP.PACK_AB R138, R133.reuse, R148 ;  /* 0x00000094858a723e */ /* 0x050fe800000000ff */
[----:B------:R-:W-:Y:S01]  /*9b40*/  FADD.FTZ R136, R0, R136 ;  /* 0x0000008800887221 */ /* 0x000fe20000010000 */
[----:B------:R-:W-:Y:S03]  /*9b50*/  F2FP.PACK_AB R139, R190, R180 ;  /* 0x000000b4be8b723e */ /* 0x000fe600000000ff */
[----:B------:R-:W-:Y:S01]  /*9b60*/  FADD.FTZ R137, R148, R136 ;  /* 0x0000008894897221 */ /* 0x000fe20000010000 */
[----:B------:R-:W-:Y:S01]  /*9b70*/  F2FP.PACK_AB R136, R0, R2 ;  /* 0x000000020088723e */ /* 0x000fe200000000ff */
[----:B------:R-:W2:Y:S01]  /*9b80*/  LDSM.16.MT88.4 R148, [R251+0x1100] ;  /* 0x00110000fb94783b */ /* 0x000ea20000004200 */
[----:B------:R-:W4:Y:S01]  /*9b90*/  MUFU.EX2 R0, R162 ;  /* 0x000000a200007308 */ /* 0x000f220000000800 */
[----:B------:R-:W-:Y:S01]  /*9ba0*/  FADD.FTZ R152, R133, R137 ;  /* 0x0000008985987221 */ /* 0x000fe20000010000 */
[----:B------:R-:W-:Y:S07]  /*9bb0*/  F2FP.PACK_AB R137, R182, R181 ;  /* 0x000000b5b689723e */ /* 0x000fee00000000ff */
[C---:B---3--:R-:W-:Y:S01]  /*9bc0*/  HMMA.16816.F32 R4, R136.reuse, R140, R4 ;  /* 0x0000008c8804723c */ /* 0x048fe20000001804 */
[----:B------:R-:W3:Y:S07]  /*9bd0*/  MUFU.EX2 R2, R166 ;  /* 0x000000a600027308 */ /* 0x000eee0000000800 */
[C---:B------:R-:W-:Y:S01]  /*9be0*/  HMMA.16816.F32 R8, R136.reuse, R142, R8 ;  /* 0x0000008e8808723c */ /* 0x040fe20000001808 */
[----:B------:R-:W5:Y:S03]  /*9bf0*/  LDSM.16.MT88.4 R140, [R250+0x1100] ;  /* 0x00110000fa8c783b */ /* 0x000f660000004200 */
[----:B----4-:R-:W-:Y:S04]  /*9c00*/  FADD.FTZ R133, R0, R152 ;  /* 0x0000009800857221 */ /* 0x010fe80000010000 */
[C---:B-1----:R-:W-:Y:S01]  /*9c10*/  HMMA.16816.F32 R12, R136.reuse, R144, R12 ;  /* 0x00000090880c723c */ /* 0x042fe2000000180c */
[----:B------:R-:W-:Y:S03]  /*9c20*/  LDSM.16.MT88.4 R160, [R135+0x1900] ;  /* 0x0019000087a0783b */ /* 0x000fe60000004200 */
[C---:B------:R-:W-:Y:S01]  /*9c30*/  FADD.FTZ R133, R176.reuse, R133 ;  /* 0x00000085b0857221 */ /* 0x040fe20000010000 */
[----:B------:R-:W-:Y:S03]  /*9c40*/  F2FP.PACK_AB R176, R176, R0 ;  /* 0x00000000b0b0723e */ /* 0x000fe600000000ff */
[C---:B------:R-:W-:Y:S01]  /*9c50*/  HMMA.16816.F32 R16, R136.reuse, R146, R16 ;  /* 0x000000928810723c */ /* 0x040fe20000001810 */
[----:B------:R-:W1:Y:S03]  /*9c60*/  LDSM.16.MT88.4 R144, [R135+0x3100] ;  /* 0x003100008790783b */ /* 0x000e660000004200 */
[----:B---3--:R-:W-:Y:S01]  /*9c70*/  FADD.FTZ R0, R2, R133 ;  /* 0x0000008502007221 */ /* 0x008fe20000010000 */
[----:B------:R-:W-:Y:S03]  /*9c80*/  MOV R133, R3 ;  /* 0x0000000300857202 */ /* 0x000fe60000000f00 */
[C---:B--2---:R-:W-:Y:S04]  /*9c90*/  HMMA.16816.F32 R20, R136.reuse, R148, R20 ;  /* 0x000000948814723c */ /* 0x044fe80000001814 */
[C---:B------:R-:W-:Y:S01]  /*9ca0*/  FADD.FTZ R0, R178.reuse, R0 ;  /* 0x00000000b2007221 */ /* 0x040fe20000010000 */
[----:B------:R-:W-:Y:S02]  /*9cb0*/  F2FP.PACK_AB R178, R178, R2 ;  /* 0x00000002b2b2723e */ /* 0x000fe400000000ff */
[----:B------:R-:W2:Y:S01]  /*9cc0*/  MUFU.EX2 R2, R164 ;  /* 0x000000a400027308 */ /* 0x000ea20000000800 */
[C---:B------:R-:W-:Y:S01]  /*9cd0*/  HMMA.16816.F32 R24, R136.reuse, R150, R24 ;  /* 0x000000968818723c */ /* 0x040fe20000001818 */
[----:B------:R-:W3:Y:S07]  /*9ce0*/  LDSM.16.MT88.4 R148, [R248+0x3100] ;  /* 0x00310000f894783b */ /* 0x000eee0000004200 */
[C---:B-----5:R-:W-:Y:S01]  /*9cf0*/  HMMA.16816.F32 R28, R136.reuse, R140, R28 ;  /* 0x0000008c881c723c */ /* 0x060fe2000000181c */
[----:B------:R-:W-:Y:S07]  /*9d00*/  STL [R1+0xa4], R0 ;  /* 0x0000a40001007387 */ /* 0x000fee0000100800 */
[C---:B------:R-:W-:Y:S01]  /*9d10*/  HMMA.16816.F32 R32, R136.reuse, R142, R32 ;  /* 0x0000008e8820723c */ /* 0x040fe20000001820 */
[----:B------:R-:W4:Y:S03]  /*9d20*/  LDSM.16.MT88.4 R140, [R251+0x3100] ;  /* 0x00310000fb8c783b */ /* 0x000f260000004200 */
[----:B--2---:R-:W-:Y:S04]  /*9d30*/  F2FP.PACK_AB R179, R2, R187 ;  /* 0x000000bb02b3723e */ /* 0x004fe800000000ff */
[C---:B-1----:R-:W-:Y:S08]  /*9d40*/  HMMA.16816.F32 R36, R136.reuse, R144, R36 ;  /* 0x000000908824723c */ /* 0x042ff00000001824 */
[C---:B------:R-:W-:Y:S01]  /*9d50*/  HMMA.16816.F32 R40, R136.reuse, R146, R40 ;  /* 0x000000928828723c */ /* 0x040fe20000001828 */
[----:B------:R-:W1:Y:S07]  /*9d60*/  LDSM.16.MT88.4 R144, [R250+0x3100] ;  /* 0x00310000fa90783b */ /* 0x000e6e0000004200 */
[C---:B---3--:R-:W-:Y:S08]  /*9d70*/  HMMA.16816.F32 R44, R136.reuse, R148, R44 ;  /* 0x00000094882c723c */ /* 0x048ff0000000182c */
[C---:B------:R-:W-:Y:S01]  /*9d80*/  HMMA.16816.F32 R48, R136.reuse, R150, R48 ;  /* 0x000000968830723c */ /* 0x040fe20000001830 */
[----:B------:R-:W2:Y:S07]  /*9d90*/  LDSM.16.MT88.4 R148, [R135+0x5100] ;  /* 0x005100008794783b */ /* 0x000eae0000004200 */
[C---:B----4-:R-:W-:Y:S08]  /*9da0*/  HMMA.16816.F32 R52, R136.reuse, R140, R52 ;  /* 0x0000008c8834723c */ /* 0x050ff00000001834 */
        /* <DEDUP_REMOVED lines=20> */
[C---:B-1----:R-:W-:Y:S07]  /*9ef0*/  HMMA.16816.F32 R108, R136.reuse, R144, R108 ;  /* 0x00000090886c723c */ /* 0x042fee000000186c */
[----:B------:R-:W-:Y:S01]  /*9f00*/  FADD.FTZ R144, R153, R154 ;  /* 0x0000009a99907221 */ /* 0x000fe20000010000 */
[C---:B------:R-:W-:Y:S01]  /*9f10*/  HMMA.16816.F32 R112, R136.reuse, R146, R112 ;  /* 0x000000928870723c */ /* 0x040fe20000001870 */
[----:B------:R-:W1:Y:S03]  /*9f20*/  LDSM.16.MT88.4 R152, [R248+0x1900] ;  /* 0x00190000f898783b */ /* 0x000e660000004200 */
[----:B------:R-:W-:Y:S04]  /*9f30*/  FADD.FTZ R0, R156, R144 ;  /* 0x000000909c007221 */ /* 0x000fe80000010000 */
[C---:B--2---:R-:W-:Y:S01]  /*9f40*/  HMMA.16816.F32 R116, R136.reuse, R148, R116 ;  /* 0x000000948874723c */ /* 0x044fe20000001874 */
[----:B------:R-:W2:Y:S03]  /*9f50*/  LDSM.16.MT88.4 R144, [R251+0x1900] ;  /* 0x00190000fb90783b */ /* 0x000ea60000004200 */
[----:B------:R-:W-:Y:S04]  /*9f60*/  FADD.FTZ R0, R185, R0 ;  /* 0x00000000b9007221 */ /* 0x000fe80000010000 */
[C---:B------:R-:W-:Y:S04]  /*9f70*/  HMMA.16816.F32 R120, R136.reuse, R150, R120 ;  /* 0x000000968878723c */ /* 0x040fe80000001878 */
[----:B------:R-:W-:Y:S04]  /*9f80*/  FADD.FTZ R0, R186, R0 ;  /* 0x00000000ba007221 */ /* 0x000fe80000010000 */
[----:B------:R-:W-:Y:S01]  /*9f90*/  FADD.FTZ R0, R183, R0 ;  /* 0x00000000b7007221 */ /* 0x000fe20000010000 */
[C---:B---3--:R-:W-:Y:S03]  /*9fa0*/  HMMA.16816.F32 R124, R136.reuse, R140, R124 ;  /* 0x0000008c887c723c */ /* 0x048fe6000000187c */
[----:B------:R-:W-:Y:S04]  /*9fb0*/  FADD.FTZ R0, R184, R0 ;  /* 0x00000000b8007221 */ /* 0x000fe80000010000 */
[----:B------:R-:W-:Y:S01]  /*9fc0*/  FADD.FTZ R0, R181, R0 ;  /* 0x00000000b5007221 */ /* 0x000fe20000010000 */
[----:B------:R-:W-:Y:S01]  /*9fd0*/  HMMA.16816.F32 R128, R136, R142, R128 ;  /* 0x0000008e8880723c */ /* 0x000fe20000001880 */
[----:B------:R-:W3:Y:S03]  /*9fe0*/  LDSM.16.MT88.4 R136, [R250+0x1900] ;  /* 0x00190000fa88783b */ /* 0x000ee60000004200 */
[----:B------:R-:W-:Y:S04]  /*9ff0*/  FADD.FTZ R0, R182, R0 ;  /* 0x00000000b6007221 */ /* 0x000fe80000010000 */
[C---:B------:R-:W-:Y:S01]  /*a000*/  HMMA.16816.F32 R164, R176.reuse, R160, R4 ;  /* 0x000000a0b0a4723c */ /* 0x040fe20000001804 */
[----:B------:R-:W4:Y:S04]  /*a010*/  LDSM.16.MT88.4 R4, [R135+0x3900] ;  /* 0x003900008704783b */ /* 0x000f280000004200 */
[----:B------:R-:W-:Y:S03]  /*a020*/  FADD.FTZ R0, R180, R0 ;  /* 0x00000000b4007221 */ /* 0x000fe60000010000 */
[C---:B------:R-:W-:Y:S01]  /*a030*/  HMMA.16816.F32 R160, R176.reuse, R162, R8 ;  /* 0x000000a2b0a0723c */ /* 0x040fe20000001808 */
[----:B------:R-:W5:Y:S03]  /*a040*/  LDSM.16.MT88.4 R8, [R248+0x3900] ;  /* 0x00390000f808783b */ /* 0x000f660000004200 */
[----:B------:R-:W-:Y:S04]  /*a050*/  FADD.FTZ R0, R190, R0 ;  /* 0x00000000be007221 */ /* 0x000fe80000010000 */
[C---:B-1----:R-:W-:Y:S01]  /*a060*/  HMMA.16816.F32 R156, R176.reuse, R152, R12 ;  /* 0x00000098b09c723c */ /* 0x042fe2000000180c */
[----:B------:R-:W1:Y:S03]  /*a070*/  LDSM.16.MT88.4 R12, [R251+0x3900] ;  /* 0x00390000fb0c783b */ /* 0x000e660000004200 */
[----:B------:R-:W-:Y:S04]  /*a080*/  FADD.FTZ R0, R189, R0 ;  /* 0x00000000bd007221 */ /* 0x000fe80000010000 */
[C---:B------:R-:W-:Y:S01]  /*a090*/  HMMA.16816.F32 R152, R176.reuse, R154, R16 ;  /* 0x0000009ab098723c */ /* 0x040fe20000001810 */
[----:B------:R-:W1:Y:S03]  /*a0a0*/  LDSM.16.MT88.4 R16, [R250+0x3900] ;  /* 0x00390000fa10783b */ /* 0x000e660000004200 */
[----:B------:R-:W-:Y:S04]  /*a0b0*/  FADD.FTZ R0, R188, R0 ;  /* 0x00000000bc007221 */ /* 0x000fe80000010000 */
[C---:B--2---:R-:W-:Y:S04]  /*a0c0*/  HMMA.16816.F32 R148, R176.reuse, R144, R20 ;  /* 0x00000090b094723c */ /* 0x044fe80000001814 */
[----:B------:R-:W-:Y:S04]  /*a0d0*/  FADD.FTZ R0, R187, R0 ;  /* 0x00000000bb007221 */ /* 0x000fe80000010000 */
[C---:B------:R-:W-:Y:S04]  /*a0e0*/  HMMA.16816.F32 R144, R176.reuse, R146, R24 ;  /* 0x00000092b090723c */ /* 0x040fe80000001818 */
[----:B------:R-:W-:Y:S01]  /*a0f0*/  FADD.FTZ R0, R2, R0 ;  /* 0x0000000002007221 */ /* 0x000fe20000010000 */
[----:B------:R-:W-:Y:S03]  /*a100*/  MOV R2, R132 ;  /* 0x0000008400027202 */ /* 0x000fe60000000f00 */
[C---:B---3--:R-:W-:Y:S01]  /*a110*/  HMMA.16816.F32 R140, R176.reuse, R136, R28 ;  /* 0x00000088b08c723c */ /* 0x048fe2000000181c */
[----:B------:R-:W-:Y:S07]  /*a120*/  STL [R1+0x9c], R0 ;  /* 0x00009c0001007387 */ /* 0x000fee0000100800 */
[C---:B------:R-:W-:Y:S08]  /*a130*/  HMMA.16816.F32 R136, R176.reuse, R138, R32 ;  /* 0x0000008ab088723c */ /* 0x040ff00000001820 */
[C---:B----4-:R-:W-:Y:S08]  /*a140*/  HMMA.16816.F32 R36, R176.reuse, R4, R36 ;  /* 0x00000004b024723c */ /* 0x050ff00000001824 */
[C---:B------:R-:W-:Y:S01]  /*a150*/  HMMA.16816.F32 R40, R176.reuse, R6, R40 ;  /* 0x00000006b028723c */ /* 0x040fe20000001828 */
[----:B------:R-:W2:Y:S07]  /*a160*/  LDSM.16.MT88.4 R4, [R135+0x5900] ;  /* 0x005900008704783b */ /* 0x000eae0000004200 */
[C---:B-----5:R-:W-:Y:S08]  /*a170*/  HMMA.16816.F32 R44, R176.reuse, R8, R44 ;  /* 0x00000008b02c723c */ /* 0x060ff0000000182c */
[C---:B------:R-:W-:Y:S01]  /*a180*/  HMMA.16816.F32 R48, R176.reuse, R10, R48 ;  /* 0x0000000ab030723c */ /* 0x040fe20000001830 */
[----:B------:R-:W3:Y:S07]  /*a190*/  LDSM.16.MT88.4 R8, [R248+0x5900] ;  /* 0x00590000f808783b */ /* 0x000eee0000004200 */
[C---:B-1----:R-:W-:Y:S08]  /*a1a0*/  HMMA.16816.F32 R52, R176.reuse, R12, R52 ;  /* 0x0000000cb034723c */ /* 0x042ff00000001834 */
[C---:B------:R-:W-:Y:S01]  /*a1b0*/  HMMA.16816.F32 R56, R176.reuse, R14, R56 ;  /* 0x0000000eb038723c */ /* 0x040fe20000001838 */
[----:B------:R-:W1:Y:S07]  /*a1c0*/  LDSM.16.MT88.4 R12, [R251+0x5900] ;  /* 0x00590000fb0c783b */ /* 0x000e6e0000004200 */
[C---:B------:R-:W-:Y:S08]  /*a1d0*/  HMMA.16816.F32 R60, R176.reuse, R16, R60 ;  /* 0x00000010b03c723c */ /* 0x040ff0000000183c */
[C---:B------:R-:W-:Y:S01]  /*a1e0*/  HMMA.16816.F32 R64, R176.reuse, R18, R64 ;  /* 0x00000012b040723c */ /* 0x040fe20000001840 */
[----:B------:R-:W4:Y:S07]  /*a1f0*/  LDSM.16.MT88.4 R16, [R250+0x5900] ;  /* 0x00590000fa10783b */ /* 0x000f2e0000004200 */
        /* <DEDUP_REMOVED lines=18> */
[C---:B----4-:R-:W-:Y:S08]  /*a320*/  HMMA.16816.F32 R124, R176.reuse, R16, R124 ;  /* 0x00000010b07c723c */ /* 0x050ff0000000187c */
[----:B------:R-:W-:Y:S01]  /*a330*/  HMMA.16816.F32 R128, R176, R18, R128 ;  /* 0x00000012b080723c */ /* 0x000fe20000001880 */
[----:B------:R-:W-:-:S07]  /*a340*/  @P0 BRA `(.L_x_615) ;  /* 0xffffbd7000000947 */ /* 0x000fce000383ffff */
.L_x_612:
[----:B------:R-:W-:-:S13]  /*a350*/  ISETP.LE.AND P0, PT, RZ, UR10, PT ;  /* 0x0000000aff007c0c */ /* 0x000fda000bf03270 */
[----:B------:R-:W-:Y:S05]  /*a360*/  @!P0 BRA `(.L_x_616) ;  /* 0x00003be000008947 */ /* 0x000fea0003800000 */
[----:B------:R-:W2:Y:S04]  /*a370*/  LDL.LU R4, [R1+0xe4] ;  /* 0x0000e40001047983 */ /* 0x000ea80000300800 */
[----:B------:R-:W2:Y:S01]  /*a380*/  LDL.LU R0, [R1+0x98] ;  /* 0x0000980001007983 */ /* 0x000ea20000300800 */
[----:B------:R-:W-:Y:S01]  /*a390*/  IMAD.MOV.U32 R133, RZ, RZ, R3 ;  /* 0x000000ffff857224 */ /* 0x000fe200078e0003 */
[C---:B--2---:R-:W-:Y:S01]  /*a3a0*/  SHF.L.U64.HI R2, R0.reuse, 0x1, R4 ;  /* 0x0000000100027819 */ /* 0x044fe20000010204 */
[----:B------:R-:W-:-:S04]  /*a3b0*/  IMAD.SHL.U32 R0, R0, 0x2, RZ ;  /* 0x0000000200007824 */ /* 0x000fc800078e00ff */
[----:B------:R1:W-:Y:S04]  /*a3c0*/  STL [R1+0x84], R2 ;  /* 0x0000840201007387 */ /* 0x0003e80000100800 */
[----:B------:R2:W-:Y:S04]  /*a3d0*/  STL [R1+0x80], R0 ;  /* 0x0000800001007387 */ /* 0x0005e80000100800 */
[----:B------:R-:W3:Y:S04]  /*a3e0*/  LDL.LU R8, [R1+0xdc] ;  /* 0x0000dc0001087983 */ /* 0x000ee80000300800 */
[----:B------:R-:W3:Y:S04]  /*a3f0*/  LDL.LU R7, [R1+0xd0] ;  /* 0x0000d00001077983 */ /* 0x000ee80000300800 */
[----:B------:R-:W4:Y:S04]  /*a400*/  LDL.LU R6, [R1+0xe0] ;  /* 0x0000e00001067983 */ /* 0x000f280000300800 */
[----:B------:R-:W4:Y:S04]  /*a410*/  LDL.LU R5, [R1+0xd4] ;  /* 0x0000d40001057983 */ /* 0x000f280000300800 */
[----:B------:R-:W5:Y:S01]  /*a420*/  LDL.LU R4, [R1+0xb0] ;  /* 0x0000b00001047983 */ /* 0x000f620000300800 */
[----:B-1----:R-:W-:-:S03]  /*a430*/  IMAD.MOV.U32 R2, RZ, RZ, R132 ;  /* 0x000000ffff027224 */ /* 0x002fc600078e0084 */
[----:B--2---:R-:W5:Y:S01]  /*a440*/  LDL.LU R0, [R1+0x64] ;  /* 0x0000640001007983 */ /* 0x004f620000300800 */
[C---:B---3--:R-:W-:Y:S02]  /*a450*/  SHF.L.U64.HI R8, R7.reuse, 0x1, R8 ;  /* 0x0000000107087819 */ /* 0x048fe40000010208 */
[----:B------:R-:W-:-:S03]  /*a460*/  SHF.L.U32 R3, R7, 0x1, RZ ;  /* 0x0000000107037819 */ /* 0x000fc600000006ff */
[----:B------:R-:W-:Y:S01]  /*a470*/  STL [R1+0x7c], R8 ;  /* 0x00007c0801007387 */ /* 0x000fe20000100800 */
[----:B----4-:R-:W-:-:S03]  /*a480*/  SHF.L.U64.HI R6, R5, 0x1, R6 ;  /* 0x0000000105067819 */ /* 0x010fc60000010206 */
[----:B------:R5:W-:Y:S01]  /*a490*/  STL [R1+0x78], R3 ;  /* 0x0000780301007387 */ /* 0x000be20000100800 */
[----:B------:R-:W-:-:S03]  /*a4a0*/  IMAD.SHL.U32 R5, R5, 0x2, RZ ;  /* 0x0000000205057824 */ /* 0x000fc600078e00ff */
[----:B------:R1:W-:Y:S04]  /*a4b0*/  STL [R1+0x74], R6 ;  /* 0x0000740601007387 */ /* 0x0003e80000100800 */
[----:B------:R1:W-:Y:S01]  /*a4c0*/  STL [R1+0x70], R5 ;  /* 0x0000700501007387 */ /* 0x0003e20000100800 */
[C---:B-----5:R-:W-:Y:S02]  /*a4d0*/  SHF.L.U64.HI R3, R0.reuse, 0x1, R4 ;  /* 0x0000000100037819 */ /* 0x060fe40000010204 */
[----:B------:R-:W-:-:S05]  /*a4e0*/  SHF.L.U32 R0, R0, 0x1, RZ ;  /* 0x0000000100007819 */ /* 0x000fca00000006ff */
[----:B------:R1:W-:Y:S04]  /*a4f0*/  STL [R1+0x68], R0 ;  /* 0x0000680001007387 */ /* 0x0003e80000100800 */
[----:B------:R1:W-:Y:S01]  /*a500*/  STL [R1+0x6c], R3 ;  /* 0x00006c0301007387 */ /* 0x0003e20000100800 */
[----:B------:R-:W-:Y:S05]  /*a510*/  BRA `(.L_x_617) ;  /* 0x0000043000007947 */ /* 0x000fea0003800000 */
.L_x_619:
[----:B------:R-:W2:Y:S01]  /*a520*/  LDL R12, [R1+0xa0] ;  /* 0x0000a000010c7983 */ /* 0x000ea20000100800 */
[----:B------:R-:W-:Y:S01]  /*a530*/  ULEA UR4, UR10, UR12, 0x6 ;  /* 0x0000000c0a047291 */ /* 0x000fe2000f8e303f */
[----:B------:R-:W-:Y:S02]  /*a540*/  IMAD.MOV.U32 R9, RZ, RZ, RZ ;  /* 0x000000ffff097224 */ /* 0x000fe400078e00ff */
[----:B------:R-:W3:Y:S03]  /*a550*/  LDL R31, [R1+0x80] ;  /* 0x00008000011f7983 */ /* 0x000ee60000100800 */
[----:B------:R-:W-:Y:S01]  /*a560*/  IMAD.U32 R5, RZ, RZ, UR4 ;  /* 0x00000004ff057e24 */ /* 0x000fe2000f8e00ff */
[----:B------:R-:W4:Y:S04]  /*a570*/  LDL R30, [R1+0x84] ;  /* 0x00008400011e7983 */ /* 0x000f280000100800 */
        /* <DEDUP_REMOVED lines=18> */
[----:B------:R2:W3:Y:S02]  /*a6a0*/  @!P1 LDG.E R9, [R6.64] ;  /* 0x0000001006099981 */ /* 0x0004e4000c1e1900 */
[----:B------:R-:W-:Y:S04]  /*a6b0*/  IMAD R0, R0, c[0x0][0x1e0], RZ ;  /* 0x0000780000007a24 */ /* 0x000fe800078e02ff */
[C---:B------:R-:W-:Y:S02]  /*a6c0*/  IMAD R0, R10.reuse, c[0x0][0x1e4], R0 ;  /* 0x000079000a007a24 */ /* 0x040fe400078e0200 */
[----:B--2---:R-:W-:Y:S04]  /*a6d0*/  IMAD.WIDE.U32 R6, R10, c[0x0][0x1e0], RZ ;  /* 0x000078000a067a25 */ /* 0x004fe800078e00ff */
[----:B------:R-:W-:Y:S01]  /*a6e0*/  IMAD.IADD R7, R7, 0x1, R0 ;  /* 0x0000000107077824 */ /* 0x000fe200078e0200 */
[----:B---3--:R-:W-:Y:S01]  /*a6f0*/  STL [R1+0x58], R9 ;  /* 0x0000580901007387 */ /* 0x008fe20000100800 */
[----:B-1----:R-:W-:Y:S02]  /*a700*/  SHF.R.S32.HI R10, RZ, 0x1f, R9 ;  /* 0x0000001fff0a7819 */ /* 0x002fe40000011409 */
[C---:B------:R-:W-:Y:S04]  /*a710*/  IMAD.WIDE.U32 R6, R9.reuse, c[0x0][0x1f0], R6 ;  /* 0x00007c0009067a25 */ /* 0x040fe800078e0006 */
[----:B------:R-:W-:Y:S01]  /*a720*/  IMAD R10, R10, c[0x0][0x1f0], RZ ;  /* 0x00007c000a0a7a24 */ /* 0x000fe200078e02ff */
[----:B------:R-:W-:Y:S03]  /*a730*/  IADD3 R0, P0, R6, UR22, RZ ;  /* 0x0000001606007c10 */ /* 0x000fe6000ff1e0ff */
[----:B------:R-:W-:Y:S05]  /*a740*/  IMAD R10, R9, c[0x0][0x1f4], R10 ;  /* 0x00007d00090a7a24 */ /* 0x000fea00078e020a */
[----:B------:R-:W-:Y:S02]  /*a750*/  IADD3.X R10, R7, UR20, R10, P0, !PT ;  /* 0x00000014070a7c10 */ /* 0x000fe400087fe40a */
[C---:B------:R-:W-:Y:S04]  /*a760*/  LEA R5, P0, R0.reuse, c[0x0][0x1c8], 0x1 ;  /* 0x0000720000057a11 */ /* 0x040fe800078008ff */
[----:B------:R-:W-:Y:S01]  /*a770*/  LEA.HI.X R10, R0, c[0x0][0x1cc], R10, 0x1, P0 ;  /* 0x00007300000a7a11 */ /* 0x000fe200000f0c0a */
[----:B------:R-:W1:Y:S04]  /*a780*/  SHFL.IDX PT, R6, R5, RZ, 0x181f ;  /* 0x00181fff05067589 */ /* 0x000e6800000e0000 */
[----:B------:R-:W4:Y:S04]  /*a790*/  SHFL.IDX PT, R7, R10, RZ, 0x181f ;  /* 0x00181fff0a077589 */ /* 0x000f2800000e0000 */
[----:B------:R-:W2:Y:S04]  /*a7a0*/  SHFL.IDX PT, R0, R5, 0x1, 0x181f ;  /* 0x00381f0005007f89 */ /* 0x000ea800000e0000 */
[----:B------:R3:W2:Y:S01]  /*a7b0*/  SHFL.IDX PT, R5, R10, 0x1, 0x181f ;  /* 0x00381f000a057f89 */ /* 0x0006a200000e0000 */
[C---:B-1----:R-:W-:Y:S05]  /*a7c0*/  IADD3 R8, P0, R6.reuse, R31, RZ ;  /* 0x0000001f06087210 */ /* 0x042fea0007f1e0ff */
[C---:B----4-:R-:W-:Y:S05]  /*a7d0*/  IMAD.X R9, R7.reuse, 0x1, R30, P0 ;  /* 0x0000000107097824 */ /* 0x050fea00000e061e */
[----:B-----5:R1:W-:Y:S02]  /*a7e0*/  LDGSTS.E.BYPASS.LTC128B.128 [R24+0x10100], [R8.64], !P6 ;  /* 0x1010000008187fae */ /* 0x0203e4000f101d50 */
[C---:B-1----:R-:W-:Y:S04]  /*a7f0*/  IADD3 R8, P0, R6.reuse, R29, RZ ;  /* 0x0000001d06087210 */ /* 0x042fe80007f1e0ff */
[CC--:B------:R-:W-:Y:S02]  /*a800*/  IADD3.X R9, R7.reuse, R28.reuse, RZ, P0, !PT ;  /* 0x0000001c07097210 */ /* 0x0c0fe400007fe4ff */
[C---:B------:R-:W-:Y:S03]  /*a810*/  IADD3 R12, P0, R6.reuse, R27, RZ ;  /* 0x0000001b060c7210 */ /* 0x040fe60007f1e0ff */
[----:B------:R1:W-:Y:S02]  /*a820*/  LDGSTS.E.BYPASS.LTC128B.128 [R24+0x12100], [R8.64], !P5 ;  /* 0x1210000008187fae */ /* 0x0003e4000e901d50 */
[C---:B------:R-:W-:Y:S01]  /*a830*/  IMAD.X R13, R7.reuse, 0x1, R26, P0 ;  /* 0x00000001070d7824 */ /* 0x040fe200000e061a */
[----:B---3--:R-:W-:Y:S04]  /*a840*/  IADD3 R10, P0, R6, R25, RZ ;  /* 0x00000019060a7210 */ /* 0x008fe80007f1e0ff */
[----:B------:R3:W-:Y:S01]  /*a850*/  LDGSTS.E.BYPASS.LTC128B.128 [R24+0x14100], [R12.64], !P4 ;  /* 0x141000000c187fae */ /* 0x0007e2000e101d50 */
[----:B------:R-:W-:Y:S01]  /*a860*/  IMAD.X R11, R7, 0x1, R132, P0 ;  /* 0x00000001070b7824 */ /* 0x000fe200000e0684 */
[C---:B--2---:R-:W-:Y:S04]  /*a870*/  IADD3 R6, P0, R0.reuse, R31, RZ ;  /* 0x0000001f00067210 */ /* 0x044fe80007f1e0ff */
[----:B------:R3:W-:Y:S01]  /*a880*/  LDGSTS.E.BYPASS.LTC128B.128 [R24+0x16100], [R10.64], !P3 ;  /* 0x161000000a187fae */ /* 0x0007e2000d901d50 */
[C---:B------:R-:W-:Y:S05]  /*a890*/  IMAD.X R7, R5.reuse, 0x1, R30, P0 ;  /* 0x0000000105077824 */ /* 0x040fea00000e061e */
[----:B------:R2:W-:Y:S02]  /*a8a0*/  LDGSTS.E.BYPASS.LTC128B.128 [R24+0x11100], [R6.64], !P6 ;  /* 0x1110000006187fae */ /* 0x0005e4000f101d50 */
[C---:B--2---:R-:W-:Y:S04]  /*a8b0*/  IADD3 R6, P0, R0.reuse, R29, RZ ;  /* 0x0000001d00067210 */ /* 0x044fe80007f1e0ff */
[C---:B------:R-:W-:Y:S02]  /*a8c0*/  IADD3.X R7, R5.reuse, R28, RZ, P0, !PT ;  /* 0x0000001c05077210 */ /* 0x040fe400007fe4ff */
[C---:B-1----:R-:W-:Y:S03]  /*a8d0*/  IADD3 R8, P0, R0.reuse, R27, RZ ;  /* 0x0000001b00087210 */ /* 0x042fe60007f1e0ff */
[----:B------:R1:W-:Y:S02]  /*a8e0*/  LDGSTS.E.BYPASS.LTC128B.128 [R24+0x13100], [R6.64], !P5 ;  /* 0x1310000006187fae */ /* 0x0003e4000e901d50 */
[C---:B------:R-:W-:Y:S05]  /*a8f0*/  IMAD.X R9, R5.reuse, 0x1, R26, P0 ;  /* 0x0000000105097824 */ /* 0x040fea00000e061a */
[----:B------:R3:W-:Y:S01]  /*a900*/  LDGSTS.E.BYPASS.LTC128B.128 [R24+0x15100], [R8.64], !P4 ;  /* 0x1510000008187fae */ /* 0x0007e2000e101d50 */
[----:B-1----:R-:W-:Y:S05]  /*a910*/  IADD3 R6, P0, R0, R25, RZ ;  /* 0x0000001900067210 */ /* 0x002fea0007f1e0ff */
[----:B------:R-:W-:Y:S05]  /*a920*/  IMAD.X R7, R5, 0x1, R132, P0 ;  /* 0x0000000105077824 */ /* 0x000fea00000e0684 */
[----:B------:R3:W-:Y:S01]  /*a930*/  LDGSTS.E.BYPASS.LTC128B.128 [R24+0x17100], [R6.64], !P3 ;  /* 0x1710000006187fae */ /* 0x0007e2000d901d50 */
[----:B------:R-:W-:-:S05]  /*a940*/  BRA `(.L_x_618) ;  /* 0x0000162000007947 */ /* 0x000fca0003800000 */
.L_x_617:
[----:B-1----:R-:W2:Y:S01]  /*a950*/  LDL R3, [R1+0x5c] ;  /* 0x00005c0001037983 */ /* 0x002ea20000100800 */
[----:B------:R-:W-:Y:S04]  /*a960*/  DEPBAR.LE SB0, 0x0 ;  /* 0x000080000000791a */ /* 0x000fe80000000000 */
[----:B------:R-:W3:Y:S01]  /*a970*/  LDL R7, [R1+0x58] ;  /* 0x0000580001077983 */ /* 0x000ee20000100800 */
[----:B------:R-:W-:Y:S04]  /*a980*/  UISETP.GE.AND UP0, UPT, UR10, 0x1, UPT ;  /* 0x000000010a00788c */ /* 0x000fe8000bf06270 */
[----:B------:R1:W-:Y:S05]  /*a990*/  STL [R1+0x104], R41 ;  /* 0x0001042901007387 */ /* 0x0003ea0000100800 */
[----:B------:R-:W-:Y:S05]  /*a9a0*/  STL [R1+0x100], R40 ;  /* 0x0001002801007387 */ /* 0x000fea0000100800 */
[----:B------:R4:W-:Y:S05]  /*a9b0*/  STL.64 [R1+0xf8], R38 ;  /* 0x0000f82601007387 */ /* 0x0009ea0000100a00 */
[----:B------:R1:W-:Y:S05]  /*a9c0*/  STL [R1+0xf0], R37 ;  /* 0x0000f02501007387 */ /* 0x0003ea0000100800 */
[----:B------:R4:W-:Y:S05]  /*a9d0*/  STL [R1+0xec], R36 ;  /* 0x0000ec2401007387 */ /* 0x0009ea0000100800 */
[----:B------:R4:W-:Y:S05]  /*a9e0*/  STL [R1+0xe8], R2 ;  /* 0x0000e80201007387 */ /* 0x0009ea0000100800 */
[----:B------:R-:W3:Y:S05]  /*a9f0*/  LDL R22, [R1+0x80] ;  /* 0x0000800001167983 */ /* 0x000eea0000100800 */
[----:B------:R-:W3:Y:S05]  /*aa00*/  LDL R6, [R1] ;  /* 0x0000000001067983 */ /* 0x000eea0000100800 */
[----:B-1----:R-:W3:Y:S05]  /*aa10*/  LDL R41, [R1+0x84] ;  /* 0x0000840001297983 */ /* 0x002eea0000100800 */
[----:B----4-:R-:W4:Y:S05]  /*aa20*/  LDL R38, [R1+0x3c] ;  /* 0x00003c0001267983 */ /* 0x010f2a0000100800 */
[----:B------:R-:W4:Y:S05]  /*aa30*/  LDL R31, [R1+0x38] ;  /* 0x00003800011f7983 */ /* 0x000f2a0000100800 */
        /* <DEDUP_REMOVED lines=11> */
[----:B------:R-:W-:Y:S05]  /*aaf0*/  LDSM.16.M88.4 R32, [R134+0x11900] ;  /* 0x011900008620783b */ /* 0x000fea0000000200 */
[----:B------:R-:W4:Y:S05]  /*ab00*/  LDL R23, [R1+0xc8] ;  /* 0x0000c80001177983 */ /* 0x000f2a0000100800 */
[----:B------:R-:W4:Y:S01]  /*ab10*/  LDL R132, [R1+0x6c] ;  /* 0x00006c0001847983 */ /* 0x000f220000100800 */
[----:B--2---:R-:W-:Y:S01]  /*ab20*/  SHF.R.S32.HI R0, RZ, 0x1f, R3 ;  /* 0x0000001fff007819 */ /* 0x004fe20000011403 */
[C---:B------:R-:W-:Y:S04]  /*ab30*/  IMAD.WIDE.U32 R4, R3.reuse, c[0x0][0x208], RZ ;  /* 0x0000820003047a25 */ /* 0x040fe800078e00ff */
        /* <DEDUP_REMOVED lines=12> */
[----:B------:R-:W2:Y:S05]  /*ac00*/  SHFL.IDX PT, R3, R28, RZ, 0x181f ;  /* 0x00181fff1c037589 */ /* 0x000eaa00000e0000 */
[----:B------:R3:W-:Y:S05]  /*ac10*/  LDSM.16.M88.4 R176, [R6] ;  /* 0x0000000006b0783b */ /* 0x0007ea0000000200 */
[----:B------:R-:W4:Y:S05]  /*ac20*/  SHFL.IDX PT, R20, R20, 0x1, 0x181f ;  /* 0x00381f0014147f89 */ /* 0x000f2a00000e0000 */
[----:B----4-:R-:W-:Y:S01]  /*ac30*/  LDSM.16.M88.4 R180, [R38] ;  /* 0x0000000026b4783b */ /* 0x010fe20000000200 */
[C---:B-1----:R-:W-:Y:S04]  /*ac40*/  IADD3 R12, P0, R0.reuse, R22, RZ ;  /* 0x00000016000c7210 */ /* 0x042fe80007f1e0ff */
[----:B------:R-:W-:Y:S01]  /*ac50*/  LDSM.16.M88.4 R184, [R31] ;  /* 0x000000001fb8783b */ /* 0x000fe20000000200 */
[C---:B--2---:R-:W-:Y:S04]  /*ac60*/  IADD3.X R13, R3.reuse, R41, RZ, P0, !PT ;  /* 0x00000029030d7210 */ /* 0x044fe800007fe4ff */
[----:B------:R1:W-:Y:S01]  /*ac70*/  LDSM.16.M88.4 R188, [R30] ;  /* 0x000000001ebc783b */ /* 0x0003e20000000200 */
[C---:B---3--:R-:W-:Y:S04]  /*ac80*/  HMMA.16816.F32 R4, R168.reuse, R8, RZ ;  /* 0x00000008a804723c */ /* 0x048fe800000018ff */
[----:B------:R-:W-:Y:S01]  /*ac90*/  @!PT LDS RZ, [RZ] ;  /* 0x00000000fffff984 */ /* 0x000fe20000000800 */
[----:B------:R-:W-:Y:S01]  /*aca0*/  @!PT LDS RZ, [RZ] ;  /* 0x00000000fffff984 */ /* 0x000fe20000000800 */
[----:B------:R-:W-:Y:S01]  /*acb0*/  @!PT LDS RZ, [RZ] ;  /* 0x00000000fffff984 */ /* 0x000fe20000000800 */
[----:B------:R2:W-:Y:S01]  /*acc0*/  LDGSTS.E.BYPASS.LTC128B.128 [R29], [R12.64], !P6 ;  /* 0x000000000c1d7fae */ /* 0x0005e2000f101d50 */
[C---:B------:R-:W-:Y:S04]  /*acd0*/  IADD3 R14, P0, R0.reuse, R40, RZ ;  /* 0x00000028000e7210 */ /* 0x040fe80007f1e0ff */
[----:B------:R-:W3:Y:S01]  /*ace0*/  SHFL.IDX PT, R28, R28, 0x1, 0x181f ;  /* 0x00381f001c1c7f89 */ /* 0x000ee200000e0000 */
[C---:B------:R-:W-:Y:S02]  /*acf0*/  HMMA.16816.F32 R8, R168.reuse, R10, RZ ;  /* 0x0000000aa808723c */ /* 0x040fe400000018ff */
[C---:B------:R-:W-:Y:S02]  /*ad00*/  IADD3.X R15, R3.reuse, R37, RZ, P0, !PT ;  /* 0x00000025030f7210 */ /* 0x040fe400007fe4ff */
[C---:B-1----:R-:W-:Y:S04]  /*ad10*/  IADD3 R30, P0, R0.reuse, R36, RZ ;  /* 0x00000024001e7210 */ /* 0x042fe80007f1e0ff */
[C---:B------:R-:W-:Y:S04]  /*ad20*/  IADD3.X R31, R3.reuse, R2, RZ, P0, !PT ;  /* 0x00000002031f7210 */ /* 0x040fe800007fe4ff */
[----:B------:R-:W-:Y:S02]  /*ad30*/  IADD3 R38, P0, R0, R21, RZ ;  /* 0x0000001500267210 */ /* 0x000fe40007f1e0ff */
[----:B------:R-:W4:Y:S05]  /*ad40*/  LDL R0, [R1+0xc0] ;  /* 0x0000c00001007983 */ /* 0x000f2a0000100800 */
[----:B--2---:R-:W2:Y:S05]  /*ad50*/  LDL R13, [R1+0xc4] ;  /* 0x0000c400010d7983 */ /* 0x004eaa0000100800 */
[----:B------:R3:W-:Y:S01]  /*ad60*/  LDGSTS.E.BYPASS.LTC128B.128 [R23], [R14.64], !P5 ;  /* 0x000000000e177fae */ /* 0x0007e2000e901d50 */
[----:B------:R-:W-:Y:S02]  /*ad70*/  IADD3.X R39, R3, R132, RZ, P0, !PT ;  /* 0x0000008403277210 */ /* 0x000fe400007fe4ff */
[----:B------:R-:W-:Y:S04]  /*ad80*/  IADD3 R22, P0, R20, R22, RZ ;  /* 0x0000001614167210 */ /* 0x000fe80007f1e0ff */
[----:B---3--:R-:W-:Y:S02]  /*ad90*/  IADD3.X R23, R28, R41, RZ, P0, !PT ;  /* 0x000000291c177210 */ /* 0x008fe400007fe4ff */
[----:B------:R1:W5:Y:S05]  /*ada0*/  LDL.LU R41, [R1+0x104] ;  /* 0x0001040001297983 */ /* 0x00036a0000300800 */
[----:B--2---:R2:W-:Y:S05]  /*adb0*/  LDGSTS.E.BYPASS.LTC128B.128 [R13], [R30.64], !P4 ;  /* 0x000000001e0d7fae */ /* 0x0045ea000e101d50 */
[----:B----4-:R3:W-:Y:S05]  /*adc0*/  LDGSTS.E.BYPASS.LTC128B.128 [R0], [R38.64], !P3 ;  /* 0x0000000026007fae */ /* 0x0107ea000d901d50 */
[----:B------:R4:W-:Y:S01]  /*add0*/  LDGSTS.E.BYPASS.LTC128B.128 [R29+0x1000], [R22.64], !P6 ;  /* 0x01000000161d7fae */ /* 0x0009e2000f101d50 */
[C---:B--2---:R-:W-:Y:S01]  /*ade0*/  HMMA.16816.F32 R12, R168.reuse, R16, RZ ;  /* 0x00000010a80c723c */ /* 0x044fe200000018ff */
[----:B------:R-:W-:Y:S03]  /*adf0*/  IADD3 R30, P0, R20, R40, RZ ;  /* 0x00000028141e7210 */ /* 0x000fe60007f1e0ff */
[----:B------:R1:W5:Y:S01]  /*ae00*/  LDL.LU R40, [R1+0x100] ;  /* 0x0001000001287983 */ /* 0x0003620000300800 */
[----:B------:R-:W-:Y:S03]  /*ae10*/  IADD3.X R31, R28, R37, RZ, P0, !PT ;  /* 0x000000251c1f7210 */ /* 0x000fe600007fe4ff */
[C---:B------:R-:W-:Y:S01]  /*ae20*/  HMMA.16816.F32 R16, R168.reuse, R18, RZ ;  /* 0x00000012a810723c */ /* 0x040fe200000018ff */
[----:B---3--:R1:W5:Y:S03]  /*ae30*/  LDL.LU.64 R38, [R1+0xf8] ;  /* 0x0000f80001267983 */ /* 0x0083660000300a00 */
[----:B----4-:R-:W-:Y:S02]  /*ae40*/  IADD3 R22, P0, R20, R36, RZ ;  /* 0x0000002414167210 */ /* 0x010fe40007f1e0ff */
[----:B------:R2:W-:Y:S02]  /*ae50*/  LDGSTS.E.BYPASS.LTC128B.128 [R29+0x3000], [R30.64], !P5 ;  /* 0x030000001e1d7fae */ /* 0x0005e4000e901d50 */
[----:B------:R-:W-:Y:S03]  /*ae60*/  IADD3.X R23, R28, R2, RZ, P0, !PT ;  /* 0x000000021c177210 */ /* 0x000fe600007fe4ff */
[----:B------:R1:W5:Y:S05]  /*ae70*/  LDL.LU R37, [R1+0xf0] ;  /* 0x0000f00001257983 */ /* 0x00036a0000300800 */
[----:B------:R3:W-:Y:S05]  /*ae80*/  LDGSTS.E.BYPASS.LTC128B.128 [R29+0x5000], [R22.64], !P4 ;  /* 0x05000000161d7fae */ /* 0x0007ea000e101d50 */
[----:B------:R1:W5:Y:S05]  /*ae90*/  LDL.LU R36, [R1+0xec] ;  /* 0x0000ec0001247983 */ /* 0x00036a0000300800 */
[----:B------:R1:W5:Y:S05]  /*aea0*/  LDL.LU R2, [R1+0xe8] ;  /* 0x0000e80001027983 */ /* 0x00036a0000300800 */
[----:B------:R-:W4:Y:S01]  /*aeb0*/  LDL R3, [R1+0x28] ;  /* 0x0000280001037983 */ /* 0x000f220000100800 */
[----:B--2---:R-:W-:Y:S04]  /*aec0*/  IADD3 R30, P0, R20, R21, RZ ;  /* 0x00000015141e7210 */ /* 0x004fe80007f1e0ff */
[----:B------:R-:W2:Y:S01]  /*aed0*/  LDL R0, [R1+0x24] ;  /* 0x0000240001007983 */ /* 0x000ea20000100800 */
[----:B------:R-:W-:Y:S02]  /*aee0*/  IADD3.X R31, R28, R132, RZ, P0, !PT ;  /* 0x000000841c1f7210 */ /* 0x000fe400007fe4ff */
[----:B------:R-:W-:Y:S03]  /*aef0*/  PLOP3.LUT P0, PT, PT, PT, UP0, 0x80, 0x0 ;  /* 0x000000000000781c */ /* 0x000fe60003f0f008 */
[----:B------:R1:W-:Y:S01]  /*af00*/  LDGSTS.E.BYPASS.LTC128B.128 [R29+0x7000], [R30.64], !P3 ;  /* 0x070000001e1d7fae */ /* 0x0003e2000d901d50 */
[C---:B---3--:R-:W-:Y:S04]  /*af10*/  HMMA.16816.F32 R20, R168.reuse, R24, RZ ;  /* 0x00000018a814723c */ /* 0x048fe800000018ff */
[----:B------:R-:W0:Y:S04]  /*af20*/  LDGDEPBAR ;  /* 0x00000000000079af */ /* 0x000e280000000000 */
[C---:B------:R-:W-:Y:S08]  /*af30*/  HMMA.16816.F32 R24, R168.reuse, R26, RZ ;  /* 0x0000001aa818723c */ /* 0x040ff000000018ff */
[C---:B-1----:R-:W-:Y:S08]  /*af40*/  HMMA.16816.F32 R28, R168.reuse, R32, RZ ;  /* 0x00000020a81c723c */ /* 0x042ff000000018ff */
[----:B------:R-:W-:Y:S08]  /*af50*/  HMMA.16816.F32 R32, R168, R34, RZ ;  /* 0x00000022a820723c */ /* 0x000ff000000018ff */
[C---:B------:R-:W-:Y:S08]  /*af60*/  HMMA.16816.F32 R4, R172.reuse, R176, R4 ;  /* 0x000000b0ac04723c */ /* 0x040ff00000001804 */
[C---:B------:R-:W-:Y:S01]  /*af70*/  HMMA.16816.F32 R8, R172.reuse, R178, R8 ;  /* 0x000000b2ac08723c */ /* 0x040fe20000001808 */
[----:B------:R-:W1:Y:S07]  /*af80*/  LDSM.16.M88.4 R176, [R252+0x10100] ;  /* 0x01010000fcb0783b */ /* 0x000e6e0000000200 */
[C---:B------:R-:W-:Y:S08]  /*af90*/  HMMA.16816.F32 R12, R172.reuse, R180, R12 ;  /* 0x000000b4ac0c723c */ /* 0x040ff0000000180c */
[C---:B------:R-:W-:Y:S01]  /*afa0*/  HMMA.16816.F32 R16, R172.reuse, R182, R16 ;  /* 0x000000b6ac10723c */ /* 0x040fe20000001810 */
[----:B------:R-:W3:Y:S07]  /*afb0*/  LDSM.16.M88.4 R180, [R252+0x10900] ;  /* 0x01090000fcb4783b */ /* 0x000eee0000000200 */
[C---:B------:R-:W-:Y:S08]  /*afc0*/  HMMA.16816.F32 R20, R172.reuse, R184, R20 ;  /* 0x000000b8ac14723c */ /* 0x040ff00000001814 */
[C---:B------:R-:W-:Y:S01]  /*afd0*/  HMMA.16816.F32 R24, R172.reuse, R186, R24 ;  /* 0x000000baac18723c */ /* 0x040fe20000001818 */
[----:B------:R-:W-:Y:S07]  /*afe0*/  LDSM.16.M88.4 R184, [R252+0x11900] ;  /* 0x01190000fcb8783b */ /* 0x000fee0000000200 */
[C---:B------:R-:W-:Y:S01]  /*aff0*/  HMMA.16816.F32 R28, R172.reuse, R188, R28 ;  /* 0x000000bcac1c723c */ /* 0x040fe2000000181c */
[----:B------:R-:W2:Y:S05]  /*b000*/  LDL R188, [R1+0x30] ;  /* 0x0000300001bc7983 */ /* 0x000eaa0000100800 */
[----:B------:R-:W2:Y:S02]  /*b010*/  LDL R189, [R1+0x2c] ;  /* 0x00002c0001bd7983 */ /* 0x000ea40000100800 */
        /* <DEDUP_REMOVED lines=21> */
[----:B------:R-:W1:Y:S07]  /*b170*/  LDSM.16.M88.4 R184, [R134+0x12900] ;  /* 0x0129000086b8783b */ /* 0x000e6e0000000200 */
[C---:B---3--:R-:W-:Y:S08]  /*b180*/  HMMA.16816.F32 R28, R196.reuse, R180, R28 ;  /* 0x000000b4c41c723c */ /* 0x048ff0000000181c */
[----:B------:R-:W-:Y:S01]  /*b190*/  HMMA.16816.F32 R32, R196, R182, R32 ;  /* 0x000000b6c420723c */ /* 0x000fe20000001820 */
[----:B------:R-:W3:Y:S07]  /*b1a0*/  LDSM.16.M88.4 R180, [R134+0x13100] ;  /* 0x0131000086b4783b */ /* 0x000eee0000000200 */
[C---:B-1----:R-:W-:Y:S08]  /*b1b0*/  HMMA.16816.F32 R4, R200.reuse, R176, R4 ;  /* 0x000000b0c804723c */ /* 0x042ff00000001804 */
[C---:B------:R-:W-:Y:S01]  /*b1c0*/  HMMA.16816.F32 R8, R200.reuse, R178, R8 ;  /* 0x000000b2c808723c */ /* 0x040fe20000001808 */
[----:B------:R-:W1:Y:S07]  /*b1d0*/  LDSM.16.M88.4 R176, [R134+0x13900] ;  /* 0x0139000086b0783b */ /* 0x000e6e0000000200 */
[C---:B------:R-:W-:Y:S08]  /*b1e0*/  HMMA.16816.F32 R12, R200.reuse, R184, R12 ;  /* 0x000000b8c80c723c */ /* 0x040ff0000000180c */
[C---:B------:R-:W-:Y:S08]  /*b1f0*/  HMMA.16816.F32 R16, R200.reuse, R186, R16 ;  /* 0x000000bac810723c */ /* 0x040ff00000001810 */
[C---:B---3--:R-:W-:Y:S08]  /*b200*/  HMMA.16816.F32 R20, R200.reuse, R180, R20 ;  /* 0x000000b4c814723c */ /* 0x048ff00000001814 */
[C---:B------:R-:W-:Y:S08]  /*b210*/  HMMA.16816.F32 R24, R200.reuse, R182, R24 ;  /* 0x000000b6c818723c */ /* 0x040ff00000001818 */
[C---:B-1----:R-:W-:Y:S08]  /*b220*/  HMMA.16816.F32 R28, R200.reuse, R176, R28 ;  /* 0x000000b0c81c723c */ /* 0x042ff0000000181c */
[----:B------:R-:W-:Y:S01]  /*b230*/  HMMA.16816.F32 R32, R200, R178, R32 ;  /* 0x000000b2c820723c */ /* 0x000fe20000001820 */
[----:B----4-:R1:W-:Y:S05]  /*b240*/  LDSM.16.M88.4 R176, [R3] ;  /* 0x0000000003b0783b */ /* 0x0103ea0000000200 */
[----:B-1----:R-:W3:Y:S05]  /*b250*/  LDL R3, [R1+0x18] ;  /* 0x0000180001037983 */ /* 0x002eea0000100800 */
[----:B--2---:R1:W2:Y:S05]  /*b260*/  LDSM.16.M88.4 R184, [R188] ;  /* 0x00000000bcb8783b */ /* 0x0042aa0000000200 */
[----:B------:R4:W2:Y:S05]  /*b270*/  LDSM.16.M88.4 R180, [R189] ;  /* 0x00000000bdb4783b */ /* 0x0008aa0000000200 */
[----:B-1----:R-:W3:Y:S05]  /*b280*/  LDL R188, [R1+0x1c] ;  /* 0x00001c0001bc7983 */ /* 0x002eea0000100800 */
[----:B----4-:R-:W4:Y:S01]  /*b290*/  LDL R189, [R1+0x20] ;  /* 0x0000200001bd7983 */ /* 0x010f220000100800 */
[C---:B--2---:R-:W-:Y:S08]  /*b2a0*/  HMMA.16816.F32 R4, R204.reuse, R184, R4 ;  /* 0x000000b8cc04723c */ /* 0x044ff00000001804 */
[C---:B------:R-:W-:Y:S01]  /*b2b0*/  HMMA.16816.F32 R8, R204.reuse, R186, R8 ;  /* 0x000000bacc08723c */ /* 0x040fe20000001808 */
[----:B------:R1:W2:Y:S07]  /*b2c0*/  LDSM.16.M88.4 R184, [R0] ;  /* 0x0000000000b8783b */ /* 0x0002ae0000000200 */
[C---:B------:R-:W-:Y:S08]  /*b2d0*/  HMMA.16816.F32 R12, R204.reuse, R180, R12 ;  /* 0x000000b4cc0c723c */ /* 0x040ff0000000180c */
[C---:B------:R-:W-:Y:S01]  /*b2e0*/  HMMA.16816.F32 R16, R204.reuse, R182, R16 ;  /* 0x000000b6cc10723c */ /* 0x040fe20000001810 */
[----:B------:R-:W2:Y:S07]  /*b2f0*/  LDSM.16.M88.4 R180, [R252+0x12100] ;  /* 0x01210000fcb4783b */ /* 0x000eae0000000200 */
[C---:B------:R-:W-:Y:S01]  /*b300*/  HMMA.16816.F32 R20, R204.reuse, R176, R20 ;  /* 0x000000b0cc14723c */ /* 0x040fe20000001814 */
[----:B-1----:R-:W4:Y:S07]  /*b310*/  LDL R0, [R1+0x14] ;  /* 0x0000140001007983 */ /* 0x002f2e0000100800 */
[C---:B------:R-:W-:Y:S01]  /*b320*/  HMMA.16816.F32 R24, R204.reuse, R178, R24 ;  /* 0x000000b2cc18723c */ /* 0x040fe20000001818 */
[----:B------:R-:W1:Y:S07]  /*b330*/  LDSM.16.M88.4 R176, [R252+0x12900] ;  /* 0x01290000fcb0783b */ /* 0x000e6e0000000200 */
[C---:B--2---:R-:W-:Y:S08]  /*b340*/  HMMA.16816.F32 R28, R204.reuse, R184, R28 ;  /* 0x000000b8cc1c723c */ /* 0x044ff0000000181c */
[----:B------:R-:W-:Y:S01]  /*b350*/  HMMA.16816.F32 R32, R204, R186, R32 ;  /* 0x000000bacc20723c */ /* 0x000fe20000001820 */
[----:B------:R-:W2:Y:S07]  /*b360*/  LDSM.16.M88.4 R184, [R252+0x13100] ;  /* 0x01310000fcb8783b */ /* 0x000eae0000000200 */
[C---:B------:R-:W-:Y:S08]  /*b370*/  HMMA.16816.F32 R4, R208.reuse, R180, R4 ;  /* 0x000000b4d004723c */ /* 0x040ff00000001804 */
[C---:B------:R-:W-:Y:S01]  /*b380*/  HMMA.16816.F32 R8, R208.reuse, R182, R8 ;  /* 0x000000b6d008723c */ /* 0x040fe20000001808 */
[----:B------:R-:W2:Y:S07]  /*b390*/  LDSM.16.M88.4 R180, [R252+0x13900] ;  /* 0x01390000fcb4783b */ /* 0x000eae0000000200 */
[C---:B-1----:R-:W-:Y:S08]  /*b3a0*/  HMMA.16816.F32 R12, R208.reuse, R176, R12 ;  /* 0x000000b0d00c723c */ /* 0x042ff0000000180c */
[C---:B------:R-:W-:Y:S01]  /*b3b0*/  HMMA.16816.F32 R16, R208.reuse, R178, R16 ;  /* 0x000000b2d010723c */ /* 0x040fe20000001810 */
[----:B------:R-:W1:Y:S07]  /*b3c0*/  LDSM.16.M88.4 R176, [R249+0x2000] ;  /* 0x00200000f9b0783b */ /* 0x000e6e0000000200 */
[C---:B--2---:R-:W-:Y:S08]  /*b3d0*/  HMMA.16816.F32 R20, R208.reuse, R184, R20 ;  /* 0x000000b8d014723c */ /* 0x044ff00000001814 */
[C---:B------:R-:W-:Y:S01]  /*b3e0*/  HMMA.16816.F32 R24, R208.reuse, R186, R24 ;  /* 0x000000bad018723c */ /* 0x040fe20000001818 */
[----:B------:R-:W2:Y:S07]  /*b3f0*/  LDSM.16.M88.4 R184, [R249+0x2800] ;  /* 0x00280000f9b8783b */ /* 0x000eae0000000200 */
[C---:B------:R-:W-:Y:S08]  /*b400*/  HMMA.16816.F32 R28, R208.reuse, R180, R28 ;  /* 0x000000b4d01c723c */ /* 0x040ff0000000181c */
        /* <DEDUP_REMOVED lines=17> */
[C---:B------:R-:W-:Y:S08]  /*b520*/  HMMA.16816.F32 R12, R216.reuse, R180, R12 ;  /* 0x000000b4d80c723c */ /* 0x040ff0000000180c */
[C---:B------:R-:W-:Y:S08]  /*b530*/  HMMA.16816.F32 R16, R216.reuse, R182, R16 ;  /* 0x000000b6d810723c */ /* 0x040ff00000001810 */
[C---:B-1----:R-:W-:Y:S08]  /*b540*/  HMMA.16816.F32 R20, R216.reuse, R176, R20 ;  /* 0x000000b0d814723c */ /* 0x042ff00000001814 */
[C---:B------:R-:W-:Y:S08]  /*b550*/  HMMA.16816.F32 R24, R216.reuse, R178, R24 ;  /* 0x000000b2d818723c */ /* 0x040ff00000001818 */
[C---:B--2---:R-:W-:Y:S08]  /*b560*/  HMMA.16816.F32 R28, R216.reuse, R184, R28 ;  /* 0x000000b8d81c723c */ /* 0x044ff0000000181c */
[----:B------:R-:W-:Y:S01]  /*b570*/  HMMA.16816.F32 R32, R216, R186, R32 ;  /* 0x000000bad820723c */ /* 0x000fe20000001820 */
[----:B---3--:R1:W-:Y:S05]  /*b580*/  LDSM.16.M88.4 R184, [R3] ;  /* 0x0000000003b8783b */ /* 0x0083ea0000000200 */
[----:B-1----:R-:W2:Y:S05]  /*b590*/  LDL R3, [R1+0x8] ;  /* 0x0000080001037983 */ /* 0x002eaa0000100800 */
[----:B------:R1:W-:Y:S05]  /*b5a0*/  LDSM.16.M88.4 R176, [R188] ;  /* 0x00000000bcb0783b */ /* 0x0003ea0000000200 */
[----:B----4-:R3:W4:Y:S05]  /*b5b0*/  LDSM.16.M88.4 R180, [R189] ;  /* 0x00000000bdb4783b */ /* 0x01072a0000000200 */
[----:B-1----:R-:W2:Y:S05]  /*b5c0*/  LDL R188, [R1+0xc] ;  /* 0x00000c0001bc7983 */ /* 0x002eaa0000100800 */
        /* <DEDUP_REMOVED lines=47> */
[----:B--2---:R-:W-:Y:S05]  /*b8c0*/  LDSM.16.M88.4 R180, [R3] ;  /* 0x0000000003b4783b */ /* 0x004fea0000000200 */
[----:B------:R-:W-:Y:S05]  /*b8d0*/  LDSM.16.M88.4 R184, [R188] ;  /* 0x00000000bcb8783b */ /* 0x000fea0000000200 */
        /* <DEDUP_REMOVED lines=52> */
[----:B---3--:R-:W3:Y:S09]  /*bc20*/  LDSM.16.M88.4 R4, [R249+0x7000] ;  /* 0x00700000f904783b */ /* 0x008ef20000000200 */
[----:B-1----:R-:W1:Y:S10]  /*bc30*/  MUFU.TANH R3, R10 ;  /* 0x0000000a00037308 */ /* 0x002e740000002400 */
[----:B--2---:R2:W4:Y:S10]  /*bc40*/  MUFU.TANH R0, R11 ;  /* 0x0000000b00007308 */ /* 0x0045340000002400 */
[----:B------:R-:W3:Y:S01]  /*bc50*/  MUFU.TANH R191, R14 ;  /* 0x0000000e00bf7308 */ /* 0x000ee20000002400 */
[----:B-1----:R-:W-:Y:S09]  /*bc60*/  STL [R1+0x48], R3 ;  /* 0x0000480301007387 */ /* 0x002ff20000100800 */
[----:B------:R-:W1:Y:S01]  /*bc70*/  MUFU.TANH R190, R15 ;  /* 0x0000000f00be7308 */ /* 0x000e620000002400 */
[----:B--2---:R-:W2:Y:S01]  /*bc80*/  LDSM.16.M88.4 R8, [R249+0x7800] ;  /* 0x00780000f908783b */ /* 0x004ea20000000200 */
[----:B------:R-:W-:Y:S04]  /*bc90*/  DEPBAR.LE SB0, 0x0 ;  /* 0x000080000000791a */ /* 0x000fe80000000000 */
[----:B----4-:R4:W-:Y:S04]  /*bca0*/  STL [R1+0x40], R0 ;  /* 0x0000400001007387 */ /* 0x0109e80000100800 */
[----:B------:R-:W1:Y:S01]  /*bcb0*/  MUFU.TANH R181, R16 ;  /* 0x0000001000b57308 */ /* 0x000e620000002400 */
[C---:B---3--:R-:W-:Y:S01]  /*bcc0*/  HMMA.16816.F32 R20, R244.reuse, R4, R20 ;  /* 0x00000004f414723c */ /* 0x048fe20000001814 */
[----:B------:R-:W-:Y:S07]  /*bcd0*/  BAR.SYNC.DEFER_BLOCKING 0x0 ;  /* 0x0000000000007b1d */ /* 0x000fee0000010000 */
[C---:B------:R-:W-:Y:S01]  /*bce0*/  HMMA.16816.F32 R24, R244.reuse, R6, R24 ;  /* 0x00000006f418723c */ /* 0x040fe20000001818 */
[----:B------:R-:W3:Y:S10]  /*bcf0*/  MUFU.TANH R178, R17 ;  /* 0x0000001100b27308 */ /* 0x000ef40000002400 */
[----:B------:R1:W1:Y:S05]  /*bd00*/  MUFU.TANH R189, R18 ;  /* 0x0000001200bd7308 */ /* 0x00026a0000002400 */
[----:B------:R-:W-:Y:S02]  /*bd10*/  FMUL.FTZ R20, R20, c[0x0][0x320] ;  /* 0x0000c80014147a20 */ /* 0x000fe40000410000 */
[----:B------:R-:W-:Y:S02]  /*bd20*/  FMUL.FTZ R21, R21, c[0x0][0x320] ;  /* 0x0000c80015157a20 */ /* 0x000fe40000410000 */
[----:B------:R-:W-:Y:S01]  /*bd30*/  FMUL.FTZ R22, R22, c[0x0][0x320] ;  /* 0x0000c80016167a20 */ /* 0x000fe20000410000 */
[----:B------:R3:W3:Y:S01]  /*bd40*/  MUFU.TANH R188, R19 ;  /* 0x0000001300bc7308 */ /* 0x0006e20000002400 */
[----:B------:R-:W-:Y:S01]  /*bd50*/  FMUL.FTZ R23, R23, c[0x0][0x320] ;  /* 0x0000c80017177a20 */ /* 0x000fe20000410000 */
[C---:B--2---:R-:W-:Y:S08]  /*bd60*/  HMMA.16816.F32 R28, R244.reuse, R8, R28 ;  /* 0x00000008f41c723c */ /* 0x044ff0000000181c */
[----:B------:R2:W2:Y:S01]  /*bd70*/  MUFU.TANH R177, R20 ;  /* 0x0000001400b17308 */ /* 0x0004a20000002400 */
[----:B------:R-:W-:Y:S03]  /*bd80*/  HMMA.16816.F32 R32, R244, R10, R32 ;  /* 0x0000000af420723c */ /* 0x000fe60000001820 */
[----:B-1----:R-:W-:Y:S06]  /*bd90*/  FMUL.FTZ R18, R25, c[0x0][0x320] ;  /* 0x0000c80019127a20 */ /* 0x002fec0000410000 */
[----:B------:R1:W1:Y:S06]  /*bda0*/  MUFU.TANH R176, R21 ;  /* 0x0000001500b07308 */ /* 0x00026c0000002400 */
[----:B------:R-:W-:Y:S04]  /*bdb0*/  FMUL.FTZ R17, R28, c[0x0][0x320] ;  /* 0x0000c8001c117a20 */ /* 0x000fe80000410000 */
[----:B------:R1:W1:Y:S01]  /*bdc0*/  MUFU.TANH R180, R22 ;  /* 0x0000001600b47308 */ /* 0x0002620000002400 */
[----:B------:R-:W-:Y:S02]  /*bdd0*/  FMUL.FTZ R16, R29, c[0x0][0x320] ;  /* 0x0000c8001d107a20 */ /* 0x000fe40000410000 */
[----:B---3--:R-:W-:Y:S02]  /*bde0*/  FMUL.FTZ R19, R31, c[0x0][0x320] ;  /* 0x0000c8001f137a20 */ /* 0x008fe40000410000 */
[----:B--2---:R-:W-:Y:S02]  /*bdf0*/  FMUL.FTZ R20, R24, c[0x0][0x320] ;  /* 0x0000c80018147a20 */ /* 0x004fe40000410000 */
[----:B------:R-:W-:Y:S02]  /*be00*/  FMUL.FTZ R15, R32, c[0x0][0x320] ;  /* 0x0000c800200f7a20 */ /* 0x000fe40000410000 */
[----:B------:R-:W-:Y:S01]  /*be10*/  FMUL.FTZ R14, R33, c[0x0][0x320] ;  /* 0x0000c800210e7a20 */ /* 0x000fe20000410000 */
[----:B------:R2:W3:Y:S01]  /*be20*/  MUFU.TANH R179, R23 ;  /* 0x0000001700b37308 */ /* 0x0004e20000002400 */
[----:B------:R-:W-:Y:S02]  /*be30*/  FMUL.FTZ R4, R34, c[0x0][0x320] ;  /* 0x0000c80022047a20 */ /* 0x000fe40000410000 */
[----:B----4-:R-:W-:Y:S02]  /*be40*/  FMUL.FTZ R0, R35, c[0x0][0x320] ;  /* 0x0000c80023007a20 */ /* 0x010fe40000410000 */
[----:B-1----:R-:W-:Y:S05]  /*be50*/  FMUL.FTZ R21, R30, c[0x0][0x320] ;  /* 0x0000c8001e157a20 */ /* 0x002fea0000410000 */
[----:B------:R1:W4:Y:S01]  /*be60*/  MUFU.TANH R183, R12 ;  /* 0x0000000c00b77308 */ /* 0x0003220000002400 */
[----:B------:R-:W-:Y:S09]  /*be70*/  FMUL.FTZ R22, R27, c[0x0][0x320] ;  /* 0x0000c8001b167a20 */ /* 0x000ff20000410000 */
[----:B------:R1:W1:Y:S01]  /*be80*/  MUFU.TANH R182, R13 ;  /* 0x0000000d00b67308 */ /* 0x0002620000002400 */
        /* <DEDUP_REMOVED lines=14> */
.L_x_618:
[----:B---3--:R-:W2:Y:S01]  /*bf70*/  LDL.LU R9, [R1+0xa4] ;  /* 0x0000a40001097983 */ /* 0x008ea20000300800 */
        /* <DEDUP_REMOVED lines=9> */
[----:B------:R-:W4:Y:S01]  /*c010*/  LDL.LU R10, [R1+0x40] ;  /* 0x00004000010a7983 */ /* 0x000f220000300800 */
        /* <DEDUP_REMOVED lines=42> */
[C---:B------:R-:W-:Y:S02]  /*c2c0*/  FMUL.FTZ R28, R6.reuse, R140 ;  /* 0x0000008c061c7220 */ /* 0x040fe40000410000 */
[C---:B------:R-:W-:Y:S02]  /*c2d0*/  FMUL.FTZ R29, R6.reuse, R141 ;  /* 0x0000008d061d7220 */ /* 0x040fe40000410000 */
[C---:B------:R-:W-:Y:S01]  /*c2e0*/  FMUL.FTZ R16, R6.reuse, R152 ;  /* 0x0000009806107220 */ /* 0x040fe20000410000 */
[----:B------:R-:W-:Y:S01]  /*c2f0*/  MOV R152, R25 ;  /* 0x0000001900987202 */ /* 0x000fe20000000f00 */
        /* <DEDUP_REMOVED lines=87> */
[--C-:B------:R-:W-:Y:S02]  /*c870*/  FFMA.FTZ R7, R13, c[0x0][0x2d0], -R5.reuse ;  /* 0x0000b4000d077a23 */ /* 0x100fe40000010805 */
[----:B------:R-:W1:Y:S01]  /*c880*/  MUFU.EX2 R0, R0 ;  /* 0x0000000000007308 */ /* 0x000e620000000800 */
[----:B------:R-:W-:Y:S01]  /*c890*/  FMUL.FTZ R13, R6, R157 ;  /* 0x0000009d060d7220 */ /* 0x000fe20000410000 */
[----:B------:R-:W-:Y:S01]  /*c8a0*/  MOV R157, R35 ;  /* 0x00000023009d7202 */ /* 0x000fe20000000f00 */
[--C-:B------:R-:W-:Y:S02]  /*c8b0*/  FFMA.FTZ R133, R12, c[0x0][0x2d0], -R5.reuse ;  /* 0x0000b4000c857a23 */ /* 0x100fe40000010805 */
[----:B------:R-:W-:Y:S01]  /*c8c0*/  FMUL.FTZ R12, R6, R156 ;  /* 0x0000009c060c7220 */ /* 0x000fe20000410000 */
[----:B------:R-:W-:Y:S01]  /*c8d0*/  MOV R156, R34 ;  /* 0x00000022009c7202 */ /* 0x000fe20000000f00 */
[--C-:B------:R-:W-:Y:S02]  /*c8e0*/  FFMA.FTZ R18, R4, c[0x0][0x2d0], -R5.reuse ;  /* 0x0000b40004127a23 */ /* 0x100fe40000010805 */
[--C-:B------:R-:W-:Y:S01]  /*c8f0*/  FFMA.FTZ R185, R180, c[0x0][0x2d0], -R5.reuse ;  /* 0x0000b400b4b97a23 */ /* 0x100fe20000010805 */
[----:B------:R-:W-:Y:S01]  /*c900*/  MUFU.EX2 R8, R8 ;  /* 0x0000000800087308 */ /* 0x000fe20000000800 */
[--C-:B------:R-:W-:Y:S01]  /*c910*/  FFMA.FTZ R180, R179, c[0x0][0x2d0], -R5.reuse ;  /* 0x0000b400b3b47a23 */ /* 0x100fe20000010805 */
[----:B------:R-:W-:Y:S01]  /*c920*/  MOV R179, R24 ;  /* 0x0000001800b37202 */ /* 0x000fe20000000f00 */
[--C-:B------:R-:W-:Y:S02]  /*c930*/  FFMA.FTZ R181, R10, c[0x0][0x2d0], -R5.reuse ;  /* 0x0000b4000ab57a23 */ /* 0x100fe40000010805 */
[--C-:B------:R-:W-:Y:S02]  /*c940*/  FFMA.FTZ R14, R23, c[0x0][0x2d0], -R5.reuse ;  /* 0x0000b400170e7a23 */ /* 0x100fe40000010805 */
[--C-:B------:R-:W-:Y:S02]  /*c950*/  FFMA.FTZ R10, R22, c[0x0][0x2d0], -R5.reuse ;  /* 0x0000b400160a7a23 */ /* 0x100fe40000010805 */
[--C-:B------:R-:W-:Y:S01]  /*c960*/  FFMA.FTZ R31, R21, c[0x0][0x2d0], -R5.reuse ;  /* 0x0000b400151f7a23 */ /* 0x100fe20000010805 */
[----:B------:R-:W3:Y:S01]  /*c970*/  MUFU.EX2 R7, R7 ;  /* 0x0000000700077308 */ /* 0x000ee20000000800 */
[--C-:B------:R-:W-:Y:S02]  /*c980*/  FFMA.FTZ R19, R19, c[0x0][0x2d0], -R5.reuse ;  /* 0x0000b40013137a23 */ /* 0x100fe40000010805 */
[----:B------:R-:W-:Y:S02]  /*c990*/  FMUL.FTZ R4, R6, R164 ;  /* 0x000000a406047220 */ /* 0x000fe40000410000 */
[C---:B-1----:R-:W-:Y:S02]  /*c9a0*/  FMUL.FTZ R34, R0.reuse, R138 ;  /* 0x0000008a00227220 */ /* 0x042fe40000410000 */
[----:B------:R-:W-:Y:S02]  /*c9b0*/  FMUL.FTZ R35, R0, R139 ;  /* 0x0000008b00237220 */ /* 0x000fe40000410000 */
[----:B------:R-:W1:Y:S01]  /*c9c0*/  LDSM.16.MT88.4 R136, [R135+0x100] ;  /* 0x000100008788783b */ /* 0x000e620000004200 */
[C---:B------:R-:W-:Y:S01]  /*c9d0*/  FMUL.FTZ R21, R6.reuse, R149 ;  /* 0x0000009506157220 */ /* 0x040fe20000410000 */
[----:B------:R-:W-:Y:S01]  /*c9e0*/  MOV R149, R11 ;  /* 0x0000000b00957202 */ /* 0x000fe20000000f00 */
[----:B------:R-:W-:Y:S01]  /*c9f0*/  FMUL.FTZ R24, R6, R144 ;  /* 0x0000009006187220 */ /* 0x000fe20000410000 */
[----:B------:R-:W-:Y:S01]  /*ca00*/  MUFU.EX2 R185, R185 ;  /* 0x000000b900b97308 */ /* 0x000fe20000000800 */
[--C-:B------:R-:W-:Y:S02]  /*ca10*/  FFMA.FTZ R191, R191, c[0x0][0x2d0], -R5.reuse ;  /* 0x0000b400bfbf7a23 */ /* 0x100fe40000010805 */
[--C-:B------:R-:W-:Y:S02]  /*ca20*/  FFMA.FTZ R190, R190, c[0x0][0x2d0], -R5.reuse ;  /* 0x0000b400bebe7a23 */ /* 0x100fe40000010805 */
[--C-:B------:R-:W-:Y:S02]  /*ca30*/  FFMA.FTZ R189, R189, c[0x0][0x2d0], -R5.reuse ;  /* 0x0000b400bdbd7a23 */ /* 0x100fe40000010805 */
[--C-:B------:R-:W-:Y:S02]  /*ca40*/  FFMA.FTZ R188, R188, c[0x0][0x2d0], -R5.reuse ;  /* 0x0000b400bcbc7a23 */ /* 0x100fe40000010805 */
[----:B------:R-:W-:Y:S01]  /*ca50*/  FFMA.FTZ R15, R3, c[0x0][0x2d0], -R5 ;  /* 0x0000b400030f7a23 */ /* 0x000fe20000010805 */
[----:B------:R-:W-:Y:S01]  /*ca60*/  MUFU.EX2 R144, R182 ;  /* 0x000000b600907308 */ /* 0x000fe20000000800 */
[C---:B---3--:R-:W-:Y:S01]  /*ca70*/  F2FP.PACK_AB R177, R7.reuse, R8 ;  /* 0x0000000807b1723e */ /* 0x048fe200000000ff */
[----:B------:R-:W-:Y:S01]  /*ca80*/  FMUL.FTZ R5, R6, R165 ;  /* 0x000000a506057220 */ /* 0x000fe20000410000 */
[----:B------:R-:W-:Y:S01]  /*ca90*/  MOV R165, R18 ;  /* 0x0000001200a57202 */ /* 0x000fe20000000f00 */
[C---:B------:R-:W-:Y:S01]  /*caa0*/  FMUL.FTZ R18, R0.reuse, R154 ;  /* 0x0000009a00127220 */ /* 0x040fe20000410000 */
[----:B------:R-:W-:Y:S01]  /*cab0*/  MOV R164, R15 ;  /* 0x0000000f00a47202 */ /* 0x000fe20000000f00 */
[C---:B------:R-:W-:Y:S01]  /*cac0*/  FMUL.FTZ R11, R0.reuse, R163 ;  /* 0x000000a3000b7220 */ /* 0x040fe20000410000 */
[----:B------:R-:W-:Y:S01]  /*cad0*/  MOV R163, R27 ;  /* 0x0000001b00a37202 */ /* 0x000fe20000000f00 */
[C---:B------:R-:W-:Y:S02]  /*cae0*/  FMUL.FTZ R15, R0.reuse, R159 ;  /* 0x0000009f000f7220 */ /* 0x040fe40000410000 */
        /* <DEDUP_REMOVED lines=60> */
[----:B------:R-:W-:Y:S01]  /*ceb0*/  FMUL.FTZ R9, R6, R161 ;  /* 0x000000a106097220 */ /* 0x000fe20000410000 */
[----:B------:R-:W-:Y:S01]  /*cec0*/  MOV R161, R31 ;  /* 0x0000001f00a17202 */ /* 0x000fe20000000f00 */
[C---:B------:R-:W-:Y:S01]  /*ced0*/  FMUL.FTZ R6, R0.reuse, R166 ;  /* 0x000000a600067220 */ /* 0x040fe20000410000 */
[----:B------:R-:W-:Y:S01]  /*cee0*/  MOV R166, R179 ;  /* 0x000000b300a67202 */ /* 0x000fe20000000f00 */
[----:B------:R-:W-:Y:S01]  /*cef0*/  FADD.FTZ R3, R7, R3 ;  /* 0x0000000307037221 */ /* 0x000fe20000010000 */
[----:B------:R-:W2:Y:S01]  /*cf00*/  MUFU.EX2 R179, R133 ;  /* 0x0000008500b37308 */ /* 0x000ea20000000800 */
        /* <DEDUP_REMOVED lines=8> */
[----:B------:R-:W-:Y:S01]  /*cf90*/  MUFU.EX2 R183, R162 ;  /* 0x000000a200b77308 */ /* 0x000fe20000000800 */
[C---:B------:R-:W-:Y:S02]  /*cfa0*/  FMUL.FTZ R31, R0.reuse, R143 ;  /* 0x0000008f001f7220 */ /* 0x040fe40000410000 */
[----:B------:R-:W-:Y:S01]  /*cfb0*/  LDSM.16.MT88.4 R140, [R135+0x900] ;  /* 0x00090000878c783b */ /* 0x000fe20000004200 */
[----:B------:R-:W-:Y:S06]  /*cfc0*/  FMUL.FTZ R131, R0, R131 ;  /* 0x0000008300837220 */ /* 0x000fec0000410000 */
[----:B------:R-:W-:Y:S01]  /*cfd0*/  MUFU.EX2 R181, R161 ;  /* 0x000000a100b57308 */ /* 0x000fe20000000800 */
[----:B--2---:R-:W-:Y:S01]  /*cfe0*/  FADD.FTZ R153, R179, R3 ;  /* 0x00000003b3997221 */ /* 0x004fe20000010000 */
[----:B------:R-:W-:Y:S08]  /*cff0*/  F2FP.PACK_AB R179, R154, R179 ;  /* 0x000000b39ab3723e */ /* 0x000ff000000000ff */
[----:B------:R-:W-:Y:S01]  /*d000*/  MUFU.EX2 R3, R186 ;  /* 0x000000ba00037308 */ /* 0x000fe20000000800 */
[C---:B-1----:R-:W-:Y:S08]  /*d010*/  HMMA.16816.F32 R4, R176.reuse, R136, R4 ;  /* 0x00000088b004723c */ /* 0x042ff00000001804 */
[C---:B------:R-:W-:Y:S01]  /*d020*/  HMMA.16816.F32 R8, R176.reuse, R138, R8 ;  /* 0x0000008ab008723c */ /* 0x040fe20000001808 */
[----:B------:R-:W1:Y:S01]  /*d030*/  LDSM.16.MT88.4 R136, [R248+0x100] ;  /* 0x00010000f888783b */ /* 0x000e620000004200 */
[----:B------:R-:W-:Y:S10]  /*d040*/  MUFU.EX2 R182, R167 ;  /* 0x000000a700b67308 */ /* 0x000ff40000000800 */
[----:B------:R-:W2:Y:S02]  /*d050*/  MUFU.EX2 R133, R187 ;  /* 0x000000bb00857308 */ /* 0x000ea40000000800 */
[----:B--2---:R-:W-:Y:S08]  /*d060*/  FADD.FTZ R0, R133, R184 ;  /* 0x000000b885007221 */ /* 0x004ff00000010000 */
[----:B------:R-:W-:Y:S01]  /*d070*/  MUFU.EX2 R184, R180 ;  /* 0x000000b400b87308 */ /* 0x000fe20000000800 */
[----:B------:R-:W-:Y:S01]  /*d080*/  FADD.FTZ R0, R3, R0 ;  /* 0x0000000003007221 */ /* 0x000fe20000010000 */
[C---:B-1----:R-:W-:Y:S03]  /*d090*/  HMMA.16816.F32 R12, R176.reuse, R136, R12 ;  /* 0x00000088b00c723c */ /* 0x042fe6000000180c */
[----:B------:R-:W-:Y:S04]  /*d0a0*/  FADD.FTZ R0, R145, R0 ;  /* 0x0000000091007221 */ /* 0x000fe80000010000 */
[----:B------:R-:W-:Y:S01]  /*d0b0*/  FADD.FTZ R0, R144, R0 ;  /* 0x0000000090007221 */ /* 0x000fe20000010000 */
[C---:B------:R-:W-:Y:S01]  /*d0c0*/  HMMA.16816.F32 R16, R176.reuse, R138, R16 ;  /* 0x0000008ab010723c */ /* 0x040fe20000001810 */
[----:B------:R-:W1:Y:S01]  /*d0d0*/  LDSM.16.MT88.4 R136, [R251+0x100] ;  /* 0x00010000fb88783b */ /* 0x000e620000004200 */
[----:B------:R-:W2:Y:S06]  /*d0e0*/  MUFU.EX2 R180, R160 ;  /* 0x000000a000b47308 */ /* 0x000eac0000000800 */
        /* <DEDUP_REMOVED lines=42> */
[----:B------:R1:W-:Y:S03]  /*d390*/  MUFU.EX2 R3, R163 ;  /* 0x000000a300037308 */ /* 0x0003e60000000800 */
[----:B------:R-:W-:Y:S03]  /*d3a0*/  F2FP.PACK_AB R137, R190, R191 ;  /* 0x000000bfbe89723e */ /* 0x000fe600000000ff */
[----:B------:R-:W-:Y:S02]  /*d3b0*/  F2FP.PACK_AB R138, R144, R145 ;  /* 0x00000091908a723e */ /* 0x000fe400000000ff */
[----:B------:R-:W3:Y:S02]  /*d3c0*/  LDSM.16.MT88.4 R144, [R248+0x900] ;  /* 0x00090000f890783b */ /* 0x000ee40000004200 */
[----:B------:R-:W4:Y:S01]  /*d3d0*/  MUFU.EX2 R133, R158 ;  /* 0x0000009e00857308 */ /* 0x000f220000000800 */
[----:B------:R-:W-:Y:S02]  /*d3e0*/  F2FP.PACK_AB R139, R188, R189 ;  /* 0x000000bdbc8b723e */ /* 0x000fe400000000ff */
[----:B--2---:R-:W-:Y:S05]  /*d3f0*/  F2FP.PACK_AB R177, R180, R181 ;  /* 0x000000b5b4b1723e */ /* 0x004fea00000000ff */
[C---:B------:R-:W-:Y:S02]  /*d400*/  HMMA.16816.F32 R4, R136.reuse, R140, R4 ;  /* 0x0000008c8804723c */ /* 0x040fe40000001804 */
[----:B------:R-:W2:Y:S01]  /*d410*/  MUFU.EX2 R176, R166 ;  /* 0x000000a600b07308 */ /* 0x000ea20000000800 */
[----:B-1----:R-:W-:Y:S05]  /*d420*/  LDSM.16.MT88.4 R160, [R135+0x1900] ;  /* 0x0019000087a0783b */ /* 0x002fea0000004200 */
[C---:B------:R-:W-:Y:S04]  /*d430*/  HMMA.16816.F32 R8, R136.reuse, R142, R8 ;  /* 0x0000008e8808723c */ /* 0x040fe80000001808 */
[----:B------:R-:W-:Y:S01]  /*d440*/  MUFU.EX2 R178, R156 ;  /* 0x0000009c00b27308 */ /* 0x000fe20000000800 */
[----:B------:R-:W1:Y:S01]  /*d450*/  LDSM.16.MT88.4 R140, [R251+0x900] ;  /* 0x00090000fb8c783b */ /* 0x000e620000004200 */
[----:B----4-:R-:W-:Y:S06]  /*d460*/  FADD.FTZ R0, R133, R0 ;  /* 0x0000000085007221 */ /* 0x010fec0000010000 */
[----:B------:R-:W-:Y:S04]  /*d470*/  FADD.FTZ R0, R3, R0 ;  /* 0x0000000003007221 */ /* 0x000fe80000010000 */
[----:B------:R-:W-:Y:S04]  /*d480*/  FADD.FTZ R0, R149, R0 ;  /* 0x0000000095007221 */ /* 0x000fe80000010000 */
[----:B------:R-:W-:Y:S01]  /*d490*/  FADD.FTZ R0, R148, R0 ;  /* 0x0000000094007221 */ /* 0x000fe20000010000 */
[C---:B---3--:R-:W-:Y:S03]  /*d4a0*/  HMMA.16816.F32 R12, R136.reuse, R144, R12 ;  /* 0x00000090880c723c */ /* 0x048fe6000000180c */
[----:B------:R-:W-:Y:S04]  /*d4b0*/  FADD.FTZ R0, R152, R0 ;  /* 0x0000000098007221 */ /* 0x000fe80000010000 */
[C---:B--2---:R-:W-:Y:S01]  /*d4c0*/  FADD.FTZ R0, R176.reuse, R0 ;  /* 0x00000000b0007221 */ /* 0x044fe20000010000 */
[C---:B------:R-:W-:Y:S01]  /*d4d0*/  HMMA.16816.F32 R16, R136.reuse, R146, R16 ;  /* 0x000000928810723c */ /* 0x040fe20000001810 */
[----:B------:R-:W2:Y:S03]  /*d4e0*/  LDSM.16.MT88.4 R144, [R250+0x900] ;  /* 0x00090000fa90783b */ /* 0x000ea60000004200 */
[----:B------:R-:W-:Y:S04]  /*d4f0*/  F2FP.PACK_AB R176, R176, R152 ;  /* 0x00000098b0b0723e */ /* 0x000fe800000000ff */
        /* <DEDUP_REMOVED lines=43> */
[----:B------:R-:W3:Y:S03]  /*d7b0*/  LDSM.16.MT88.4 R148, [R251+0x1100] ;  /* 0x00110000fb94783b */ /* 0x000ee60000004200 */
[----:B------:R-:W-:Y:S02]  /*d7c0*/  F2FP.PACK_AB R136, R3, R133 ;  /* 0x000000850388723e */ /* 0x000fe400000000ff */
[----:B------:R-:W-:Y:S01]  /*d7d0*/  F2FP.PACK_AB R137, R184, R185 ;  /* 0x000000b9b889723e */ /* 0x000fe200000000ff */
[----:B------:R-:W4:Y:S01]  /*d7e0*/  MUFU.EX2 R133, R157 ;  /* 0x0000009d00857308 */ /* 0x000f220000000800 */
[----:B------:R-:W-:Y:S07]  /*d7f0*/  F2FP.PACK_AB R139, R182, R183 ;  /* 0x000000b7b68b723e */ /* 0x000fee00000000ff */
[C---:B-1----:R-:W-:Y:S08]  /*d800*/  HMMA.16816.F32 R4, R136.reuse, R140, R4 ;  /* 0x0000008c8804723c */ /* 0x042ff00000001804 */
[C---:B------:R-:W-:Y:S01]  /*d810*/  HMMA.16816.F32 R8, R136.reuse, R142, R8 ;  /* 0x0000008e8808723c */ /* 0x040fe20000001808 */
[----:B------:R-:W1:Y:S03]  /*d820*/  LDSM.16.MT88.4 R140, [R250+0x1100] ;  /* 0x00110000fa8c783b */ /* 0x000e660000004200 */
[----:B----4-:R-:W-:Y:S04]  /*d830*/  FADD.FTZ R3, R133, R0 ;  /* 0x0000000085037221 */ /* 0x010fe80000010000 */
[C---:B--2---:R-:W-:Y:S04]  /*d840*/  HMMA.16816.F32 R12, R136.reuse, R144, R12 ;  /* 0x00000090880c723c */ /* 0x044fe8000000180c */
[C---:B------:R-:W-:Y:S01]  /*d850*/  FADD.FTZ R3, R178.reuse, R3 ;  /* 0x00000003b2037221 */ /* 0x040fe20000010000 */
[----:B------:R-:W-:Y:S01]  /*d860*/  F2FP.PACK_AB R178, R178, R133 ;  /* 0x00000085b2b2723e */ /* 0x000fe200000000ff */
[----:B------:R-:W-:Y:S01]  /*d870*/  FADD.FTZ R0, R154, R153 ;  /* 0x000000999a007221 */ /* 0x000fe20000010000 */
[----:B------:R-:W-:Y:S01]  /*d880*/  MUFU.EX2 R133, R165 ;  /* 0x000000a500857308 */ /* 0x000fe20000000800 */
[----:B------:R-:W-:Y:S01]  /*d890*/  LDSM.16.MT88.4 R152, [R248+0x1900] ;  /* 0x00190000f898783b */ /* 0x000fe20000004200 */
[C---:B------:R-:W-:Y:S03]  /*d8a0*/  HMMA.16816.F32 R16, R136.reuse, R146, R16 ;  /* 0x000000928810723c */ /* 0x040fe60000001810 */
[----:B------:R-:W-:Y:S04]  /*d8b0*/  FADD.FTZ R0, R191, R0 ;  /* 0x00000000bf007221 */ /* 0x000fe80000010000 */
[----:B------:R-:W2:Y:S01]  /*d8c0*/  LDSM.16.MT88.4 R144, [R135+0x3100] ;  /* 0x003100008790783b */ /* 0x000ea20000004200 */
[C---:B---3--:R-:W-:Y:S04]  /*d8d0*/  HMMA.16816.F32 R20, R136.reuse, R148, R20 ;  /* 0x000000948814723c */ /* 0x048fe80000001814 */
        /* <DEDUP_REMOVED lines=22> */
[-C--:B------:R-:W-:Y:S02]  /*da40*/  MOV R133, R2.reuse ;  /* 0x0000000200857202 */ /* 0x080fe40000000f00 */
[C---:B------:R-:W-:Y:S01]  /*da50*/  HMMA.16816.F32 R48, R136.reuse, R150, R48 ;  /* 0x000000968830723c */ /* 0x040fe20000001830 */
[----:B------:R-:W3:Y:S03]  /*da60*/  LDSM.16.MT88.4 R148, [R135+0x5100] ;  /* 0x005100008794783b */ /* 0x000ee60000004200 */
[----:B------:R-:W-:Y:S01]  /*da70*/  FADD.FTZ R0, R3, R0 ;  /* 0x0000000003007221 */ /* 0x000fe20000010000 */
[----:B------:R-:W-:Y:S02]  /*da80*/  MOV R3, R2 ;  /* 0x0000000200037202 */ /* 0x000fe40000000f00 */
[----:B------:R-:W-:Y:S01]  /*da90*/  MOV R2, R132 ;  /* 0x0000008400027202 */ /* 0x000fe20000000f00 */
        /* <DEDUP_REMOVED lines=75> */
.L_x_616:
[----:B------:R-:W2:Y:S04]  /*df50*/  LDL.LU R6, [R1+0xa4] ;  /* 0x0000a40001067983 */ /* 0x000ea80000300800 */
[----:B------:R-:W3:Y:S01]  /*df60*/  LDL.LU R5, [R1+0x9c] ;  /* 0x00009c0001057983 */ /* 0x000ee20000300800 */
[----:B------:R-:W-:-:S02]  /*df70*/  MOV R2, RZ ;  /* 0x000000ff00027202 */ /* 0x000fc40000000f00 */
[----:B------:R-:W-:Y:S01]  /*df80*/  PLOP3.LUT P2, PT, PT, PT, PT, 0x8, 0x0 ;  /* 0x000000000000781c */ /* 0x000fe20003f4e170 */
[----:B--2---:R-:W1:Y:S04]  /*df90*/  SHFL.BFLY PT, R0, R6, 0x2, 0x1f ;  /* 0x0c401f0006007f89 */ /* 0x004e6800000e0000 */
[----:B---3--:R-:W2:Y:S01]  /*dfa0*/  SHFL.BFLY PT, R4, R5, 0x2, 0x1f ;  /* 0x0c401f0005047f89 */ /* 0x008ea200000e0000 */
[----:B-1----:R-:W-:Y:S02]  /*dfb0*/  FADD.FTZ R0, R0, R6 ;  /* 0x0000000600007221 */ /* 0x002fe40000010000 */
[----:B--2---:R-:W-:-:S03]  /*dfc0*/  FADD.FTZ R4, R4, R5 ;  /* 0x0000000504047221 */ /* 0x004fc60000010000 */
[----:B------:R-:W1:Y:S04]  /*dfd0*/  SHFL.BFLY PT, R6, R0, 0x1, 0x1f ;  /* 0x0c201f0000067f89 */ /* 0x000e6800000e0000 */
        /* <DEDUP_REMOVED lines=148> */
.L_x_610:
        /* <DEDUP_REMOVED lines=108> */
[----:B------:R-:W-:Y:S01]  /*efe0*/  F2FP.PACK_AB R13, R13, R118 ;  /* 0x000000760d0d723e */ /* 0x000fe200000000ff */
        /* <DEDUP_REMOVED lines=88> */
.L_x_621:
        /* <DEDUP_REMOVED lines=9> */
[----:B------:R-:W-:Y:S01]  /*f600*/  USHF.R.S32.HI UR11, URZ, 0x1f, UR14 ;  /* 0x0000001f3f0b7899 */ /* 0x000fe2000801140e */
[----:B------:R-:W-:Y:S01]  /*f610*/  LEA.HI R6, R47, R57, RZ, 0x3 ;  /* 0x000000392f067211 */ /* 0x000fe200078f18ff */
[----:B------:R-:W-:Y:S01]  /*f620*/  ULDC.64 UR4, c[0x0][0x3a0] ;  /* 0x0000e80000047ab9 */ /* 0x000fe20000000a00 */
[----:B------:R-:W-:Y:S01]  /*f630*/  SHF.R.S32.HI R2, RZ, 0x1f, R3 ;  /* 0x0000001fff027819 */ /* 0x000fe20000011403 */
[----:B------:R-:W-:Y:S01]  /*f640*/  IMAD.IADD R4, R40, 0x1, -R0 ;  /* 0x0000000128047824 */ /* 0x000fe200078e0a00 */
[----:B------:R-:W-:Y:S01]  /*f650*/  LEA.HI R0, R22, R22, RZ, 0x1 ;  /* 0x0000001616007211 */ /* 0x000fe200078f08ff */
[----:B------:R-:W-:Y:S01]  /*f660*/  UIMAD UR10, UR8, UR6, URZ ;  /* 0x00000006080a72a4 */ /* 0x000fe2000f8e023f */
[----:B------:R-:W-:Y:S01]  /*f670*/  LEA.HI R2, R2, R3, RZ, 0x2 ;  /* 0x0000000302027211 */ /* 0x000fe200078f10ff */
[----:B------:R-:W-:Y:S01]  /*f680*/  UMOV UR12, UR20 ;  /* 0x00000014000c7c82 */ /* 0x000fe20008000000 */
[----:B------:R-:W-:Y:S01]  /*f690*/  LOP3.LUT R0, R0, 0x1ffffffe, RZ, 0xc0, !PT ;  /* 0x1ffffffe00007812 */ /* 0x000fe200078ec0ff */
[----:B------:R-:W-:Y:S01]  /*f6a0*/  UMOV UR13, UR21 ;  /* 0x00000015000d7c82 */ /* 0x000fe20008000000 */
[----:B------:R-:W-:Y:S01]  /*f6b0*/  SHF.R.S32.HI R2, RZ, 0x2, R2 ;  /* 0x00000002ff027819 */ /* 0x000fe20000011402 */
[----:B------:R-:W-:Y:S01]  /*f6c0*/  UIMAD UR15, UR21, UR4, URZ ;  /* 0x00000004150f72a4 */ /* 0x000fe2000f8e023f */
[----:B------:R-:W-:Y:S01]  /*f6d0*/  LOP3.LUT P2, RZ, R3, 0x3, RZ, 0xc0, !PT ;  /* 0x0000000303ff7812 */ /* 0x000fe2000784c0ff */
[----:B------:R-:W-:Y:S01]  /*f6e0*/  IMAD.IADD R0, R22, 0x1, -R0 ;  /* 0x0000000116007824 */ /* 0x000fe200078e0a00 */
[----:B------:R-:W-:Y:S01]  /*f6f0*/  USEL UR11, UR11, URZ, !UP1 ;  /* 0x0000003f0b0b7287 */ /* 0x000fe2000c800000 */
[----:B------:R-:W-:Y:S01]  /*f700*/  IMAD R15, R4, 0x10, R2 ;  /* 0x00000010040f7824 */ /* 0x000fe200078e0202 */
[----:B------:R-:W-:Y:S01]  /*f710*/  UIMAD.WIDE.U32 UR12, UR9, UR6, UR12 ;  /* 0x00000006090c72a5 */ /* 0x000fe2000f8e000c */
[----:B------:R-:W-:Y:S01]  /*f720*/  LOP3.LUT R4, R6, 0xfffffff8, RZ, 0xc0, !PT ;  /* 0xfffffff806047812 */ /* 0x000fe200078ec0ff */
[----:B------:R-:W-:Y:S01]  /*f730*/  UIMAD UR10, UR9, UR7, UR10 ;  /* 0x00000007090a72a4 */ /* 0x000fe2000f8e020a */
[----:B------:R-:W-:Y:S01]  /*f740*/  IMAD R0, R0, 0x8, R15 ;  /* 0x0000000800007824 */ /* 0x000fe200078e020f */
[----:B------:R-:W-:Y:S01]  /*f750*/  UIMAD.WIDE.U32 UR18, UR20, UR4, URZ ;  /* 0x00000004141272a5 */ /* 0x000fe2000f8e003f */
[----:B------:R-:W-:Y:S01]  /*f760*/  SHF.R.S32.HI R14, RZ, 0x3, R6 ;  /* 0x00000003ff0e7819 */ /* 0x000fe20000011406 */
[----:B------:R-:W-:Y:S01]  /*f770*/  ULDC.64 UR6, c[0x0][0x498] ;  /* 0x0001260000067ab9 */ /* 0x000fe20000000a00 */
[----:B------:R-:W-:Y:S01]  /*f780*/  IMAD.IADD R7, R57, 0x1, -R4 ;  /* 0x0000000139077824 */ /* 0x000fe200078e0a04 */
[----:B-1----:R-:W-:Y:S01]  /*f790*/  LEA R0, R28, R0, 0x7 ;  /* 0x000000001c007211 */ /* 0x002fe200078e38ff */
[----:B------:R-:W-:Y:S01]  /*f7a0*/  UIMAD UR15, UR20, UR5, UR15 ;  /* 0x00000005140f72a4 */ /* 0x000fe2000f8e020f */
        /* <DEDUP_REMOVED lines=63> */
[----:B------:R-:W-:Y:S01]  /*fba0*/  IMAD R28, R28, 0x80, R14 ;  /* 0x000000801c1c7824 */ /* 0x000fe200078e020e */
[C---:B------:R-:W-:Y:S01]  /*fbb0*/  IADD3 R8, R5.reuse, 0x8, RZ ;  /* 0x0000000805087810 */ /* 0x040fe20007ffe0ff */
[----:B------:R-:W-:Y:S01]  /*fbc0*/  IMAD R7, R6, c[0x0][0x3dc], R4 ;  /* 0x0000f70006077a24 */ /* 0x000fe200078e0204 */
[-C--:B------:R-:W-:Y:S01]  /*fbd0*/  ISETP.GE.OR P0, PT, R5, R29.reuse, P2 ;  /* 0x0000001d0500720c */ /* 0x080fe20001706670 */
[----:B------:R-:W-:Y:S01]  /*fbe0*/  IMAD.SHL.U32 R5, R18, 0x8, RZ ;  /* 0x0000000812057824 */ /* 0x000fe200078e00ff */
[----:B------:R-:W-:-:S04]  /*fbf0*/  ISETP.GE.OR P2, PT, R8, R29, P2 ;  /* 0x0000001d0800720c */ /* 0x000fc80001746670 */
[----:B------:R-:W-:Y:S01]  /*fc00*/  LOP3.LUT R8, R17, 0x7ffffe00, R5, 0xf8, !PT ;  /* 0x7ffffe0011087812 */ /* 0x000fe200078ef805 */
[----:B------:R-:W-:-:S04]  /*fc10*/  IMAD.WIDE.U32 R4, R6, c[0x0][0x3d8], R2 ;  /* 0x0000f60006047a25 */ /* 0x000fc800078e0002 */
[----:B------:R-:W-:Y:S02]  /*fc20*/  IMAD.SHL.U32 R2, R8, 0x2, RZ ;  /* 0x0000000208027824 */ /* 0x000fe400078e00ff */
[----:B--2---:R1:W-:Y:S01]  /*fc30*/  @!P0 ST.E [R12.64], R52 ;  /* 0x000000340c008985 */ /* 0x0043e2000c101910 */
[----:B------:R-:W-:Y:S01]  /*fc40*/  IMAD.IADD R3, R5, 0x1, R7 ;  /* 0x0000000105037824 */ /* 0x000fe200078e0207 */
[C---:B------:R-:W-:Y:S02]  /*fc50*/  LEA R31, P0, R4.reuse, c[0x0][0x380], 0x1 ;  /* 0x0000e000041f7a11 */ /* 0x040fe400078008ff */
[----:B----4-:R1:W-:Y:S02]  /*fc60*/  @!P2 ST.E [R10.64], R53 ;  /* 0x000000350a00a985 */ /* 0x0103e4000c101910 */
[----:B------:R-:W-:Y:S02]  /*fc70*/  LEA.HI.X R30, R4, c[0x0][0x384], R3, 0x1, P0 ;  /* 0x0000e100041e7a11 */ /* 0x000fe400000f0c03 */
[----:B------:R1:W2:Y:S01]  /*fc80*/  LDS.128 R44, [R2+0x1080] ;  /* 0x00108000022c7984 */ /* 0x0002a20000000c00 */
[----:B------:R-:W-:-:S03]  /*fc90*/  ISETP.GE.AND P0, PT, R28, R29, PT ;  /* 0x0000001d1c00720c */ /* 0x000fc60003f06270 */
        /* <DEDUP_REMOVED lines=42> */
.L_x_623:
[----:B--234-:R-:W-:Y:S05]  /*ff40*/  BSYNC B0 ;  /* 0x0000000000007941 */ /* 0x01cfea0003800000 */
.L_x_622:
        /* <DEDUP_REMOVED lines=30> */
.L_x_625:
[----:B------:R-:W-:Y:S05]  /*10130*/  BSYNC B0 ;  /* 0x0000000000007941 */ /* 0x000fea0003800000 */
.L_x_624:
[----:B--2---:R-:W-:Y:S01]  /*10140*/  IADD3 R4, R28, 0x40, RZ ;  /* 0x000000401c047810 */ /* 0x004fe20007ffe0ff */
[----:B------:R2:W4:Y:S01]  /*10150*/  SHFL.IDX PT, R3, R30, 0x2, 0x181f ;  /* 0x00581f001e037f89 */ /* 0x00052200000e0000 */
        /* <DEDUP_REMOVED lines=28> */
.L_x_627:
[----:B------:R-:W-:Y:S05]  /*10320*/  BSYNC B0 ;  /* 0x0000000000007941 */ /* 0x000fea0003800000 */
.L_x_626:
[----:B---3--:R-:W-:Y:S01]  /*10330*/  IADD3 R4, R28, 0x60, RZ ;  /* 0x000000601c047810 */ /* 0x008fe20007ffe0ff */
[----:B----4-:R3:W4:Y:S03]  /*10340*/  SHFL.IDX PT, R3, R30, 0x3, 0x181f ;  /* 0x00781f001e037f89 */ /* 0x01072600000e0000 */
        /* <DEDUP_REMOVED lines=15> */
[----:B------:R1:W-:Y:S01]  /*10440*/  @!P2 ST.E.128 [R8.64], R72 ;  /* 0x000000480800a985 */ /* 0x0003e2000c101d10 */
[----:B------:R-:W-:Y:S01]  /*10450*/  IADD3 R0, R0, 0xc0, RZ ;  /* 0x000000c000007810 */ /* 0x000fe20007ffe0ff */
[----:B------:R-:W-:-:S04]  /*10460*/  @!P1 IMAD.WIDE R6, R5, 0x2, R2 ;  /* 0x0000000205069825 */ /* 0x000fc800078e0202 */
[----:B------:R-:W-:Y:S01]  /*10470*/  @!P0 IMAD.WIDE R4, R4, 0x2, R2 ;  /* 0x0000000204048825 */ /* 0x000fe200078e0202 */
        /* <DEDUP_REMOVED lines=10> */
.L_x_620:
        /* <DEDUP_REMOVED lines=31> */
.L_x_628:
        /* <DEDUP_REMOVED lines=43> */
.L_x_630:
[----:B------:R-:W-:Y:S05]  /*109c0*/  BSYNC B0 ;  /* 0x0000000000007941 */ /* 0x000fea0003800000 */
.L_x_629:
        /* <DEDUP_REMOVED lines=77> */
.L_x_632:
[----:B------:R-:W-:Y:S05]  /*10ea0*/  BSYNC B0 ;  /* 0x0000000000007941 */ /* 0x000fea0003800000 */
.L_x_631:
        /* <DEDUP_REMOVED lines=27> */
.L_x_634:
[----:B------:R-:W-:Y:S05]  /*11060*/  BSYNC B0 ;  /* 0x0000000000007941 */ /* 0x000fea0003800000 */
.L_x_633:
        /* <DEDUP_REMOVED lines=27> */
.L_x_636:
[----:B------:R-:W-:Y:S05]  /*11220*/  BSYNC B0 ;  /* 0x0000000000007941 */ /* 0x000fea0003800000 */
.L_x_635:
        /* <DEDUP_REMOVED lines=28> */
.L_x_637:
        /* <DEDUP_REMOVED lines=9> */
.L_x_1777:


//--------------------- .text._ZN7cutlass13device_kernelIN5flash19enable_sm80_to_sm89INS1_16FlashAttnFwdSm80INS1_25CollectiveMainloopFwdSm80ILi8ELi1ELb0EN4cute5tupleIJNS5_1CILi128EEENS7_ILi32EEENS7_ILi256EEEEEELi256ENS_6half_tEfNS_4arch4Sm80ELb1ELb0ELb1ELb1ELb1ELb1ELb1ELb0EEENS1_21CollectiveEpilogueFwdINS6_IJS8_SA_S9_EEENS6_IJNS7_ILi1EEESI_SI_EEESC_SE_Li256ELb1ELb1ELb0ELb0EEENS1_19SingleTileSchedulerILb1ELb0ELb1ELi128EEEEEEEEEvNT_6ParamsE --------------------------
	.section	.text._ZN7cutlass13device_kernelIN5flash19enable_sm80_to_sm89INS1_16FlashAttnFwdSm80INS1_25CollectiveMainloopFwdSm80ILi8ELi1ELb0EN4cute5tupleIJNS5_1CILi128EEENS7_ILi32EEENS7_ILi256EEEEEELi256ENS_6half_tEfNS_4arch4Sm80ELb1ELb0ELb1ELb1ELb1ELb1ELb1ELb0EEENS1_21CollectiveEpilogueFwdINS6_IJS8_SA_S9_EEENS6_IJNS7_ILi1EEESI_SI_EEESC_SE_Li256ELb1ELb1ELb0ELb0EEENS1_19SingleTileSchedulerILb1ELb0ELb1ELi128EEEEEEEEEvNT_6ParamsE,"ax",@progbits
	.sectioninfo	@"SHI_REGISTERS=251"
	.align	128
.text._ZN7cutlass13device_kernelIN5flash19enable_sm80_to_sm89INS1_16FlashAttnFwdSm80INS1_25CollectiveMainloopFwdSm80ILi8ELi1ELb0EN4cute5tupleIJNS5_1CILi128EEENS7_ILi32EEENS7_ILi256EEEEEELi256ENS_6half_tEfNS_4arch4Sm80ELb1ELb0ELb1ELb1ELb1ELb1ELb1ELb0EEENS1_21CollectiveEpilogueFwdINS6_IJS8_SA_S9_EEENS6_IJNS7_ILi1EEESI_SI_EEESC_SE_Li256ELb1ELb1ELb0ELb0EEENS1_19SingleTileSchedulerILb1ELb0ELb1ELi128EEEEEEEEEvNT_6ParamsE:
        .type           _ZN7cutlass13device_kernelIN5flash19enable_sm80_to_sm89INS1_16FlashAttnFwdSm80INS1_25CollectiveMainloopFwdSm80ILi8ELi1ELb0EN4cute5tupleIJNS5_1CILi128EEENS7_ILi32EEENS7_ILi256EEEEEELi256ENS_6half_tEfNS_4arch4Sm80ELb1ELb0ELb1ELb1ELb1ELb1ELb1ELb0EEENS1_21CollectiveEpilogueFwdINS6_IJS8_SA_S9_EEENS6_IJNS7_ILi1EEESI_SI_EEESC_SE_Li256ELb1ELb1ELb0ELb0EEENS1_19SingleTileSchedulerILb1ELb0ELb1ELi128EEEEEEEEEvNT_6ParamsE,@function
        .size           _ZN7cutlass13device_kernelIN5flash19enable_sm80_to_sm89INS1_16FlashAttnFwdSm80INS1_25CollectiveMainloopFwdSm80ILi8ELi1ELb0EN4cute5tupleIJNS5_1CILi128EEENS7_ILi32EEENS7_ILi256EEEEEELi256ENS_6half_tEfNS_4arch4Sm80ELb1ELb0ELb1ELb1ELb1ELb1ELb1ELb0EEENS1_21CollectiveEpilogueFwdINS6_IJS8_SA_S9_EEENS6_IJNS7_ILi1EEESI_SI_EEESC_SE_Li256ELb1ELb1ELb0ELb0EEENS1_19SingleTileSchedulerILb1ELb0ELb1ELi128EEEEEEEEEvNT_6ParamsE,(.L_x_1778 - _ZN7cutlass13device_kernelIN5flash19enable_sm80_to_sm89INS1_16FlashAttnFwdSm80INS1_25CollectiveMainloopFwdSm80ILi8ELi1ELb0EN4cute5tupleIJNS5_1CILi128EEENS7_ILi32EEENS7_ILi256EEEEEELi256ENS_6half_tEfNS_4arch4Sm80ELb1ELb0ELb1ELb1ELb1ELb1ELb1ELb0EEENS1_21CollectiveEpilogueFwdINS6_IJS8_SA_S9_EEENS6_IJNS7_ILi1EEESI_SI_EEESC_SE_Li256ELb1ELb1ELb0ELb0EEENS1_19SingleTileSchedulerILb1ELb0ELb1ELi128EEEEEEEEEvNT_6ParamsE)
        .other          _ZN7cutlass13device_kernelIN5flash19enable_sm80_to_sm89INS1_16FlashAttnFwdSm80INS1_25CollectiveMainloopFwdSm80ILi8ELi1ELb0EN4cute5tupleIJNS5_1CILi128EEENS7_ILi32EEENS7_ILi256EEEEEELi256ENS_6half_tEfNS_4arch4Sm80ELb1ELb0ELb1ELb1ELb1ELb1ELb1ELb0EEENS1_21CollectiveEpilogueFwdINS6_IJS8_SA_S9_EEENS6_IJNS7_ILi1EEESI_SI_EEESC_SE_Li256ELb1ELb1ELb0ELb0EEENS1_19SingleTileSchedulerILb1ELb0ELb1ELi128EEEEEEEEEvNT_6ParamsE,@"STO_CUDA_ENTRY STV_DEFAULT"
_ZN7cutlass13device_kernelIN5flash19enable_sm80_to_sm89INS1_16FlashAttnFwdSm80INS1_25CollectiveMainloopFwdSm80ILi8ELi1ELb0EN4cute5tupleIJNS5_1CILi128EEENS7_ILi32EEENS7_ILi256EEEEEELi256ENS_6half_tEfNS_4arch4Sm80ELb1ELb0ELb1ELb1ELb1ELb1ELb1ELb0EEENS1_21CollectiveEpilogueFwdINS6_IJS8_SA_S9_EEENS6_IJNS7_ILi1EEESI_SI_EEESC_SE_Li256ELb1ELb1ELb0ELb0EEENS1_19SingleTileSchedulerILb1ELb0ELb1ELi128EEEEEEEEEvNT_6ParamsE:
        /* <DEDUP_REMOVED lines=20> */
.L_x_639:
        /* <DEDUP_REMOVED lines=13> */
.L_x_641:
[----:B------:R-:W-:Y:S02]  /*0210*/  ULDC UR5, c[0x0][0x54c] ;  /* 0x0001530000057ab9 */ /* 0x000fe40000000800 */
.L_x_640:
[----:B------:R-:W-:Y:S02]  /*0220*/  ULDC UR4, c[0x0][0x548] ;  /* 0x0001520000047ab9 */ /* 0x000fe40000000800 */
[----:B------:R-:W-:-:S02]  /*0230*/  USHF.L.U32 UR15, UR14, 0x7, URZ ;  /* 0x000000070e0f7899 */ /* 0x000fc4000800063f */
[----:B------:R-:W-:-:S04]  /*0240*/  UIMAD UR4, UR5, UR4, URZ ;  /* 0x00000004050472a4 */ /* 0x000fc8000f8e023f */
[----:B------:R-:W-:-:S04]  /*0250*/  UISETP.GE.AND UP0, UPT, UR15, UR4, UPT ;  /* 0x000000040f00728c */ /* 0x000fc8000bf06270 */
[----:B------:R-:W-:Y:S01]  /*0260*/  USEL UR21, UR21, 0xffffffff, !UP0 ;  /* 0xffffffff15157887 */ /* 0x000fe2000c000000 */
[----:B------:R-:W-:Y:S05]  /*0270*/  BRA `(.L_x_642) ;  /* 0x000001b000007947 */ /* 0x000fea0003800000 */
.L_x_638:
        /* <DEDUP_REMOVED lines=8> */
.L_x_643:
        /* <DEDUP_REMOVED lines=13> */
.L_x_645:
[----:B------:R-:W-:Y:S02]  /*03d0*/  ULDC UR5, c[0x0][0x54c] ;  /* 0x0001530000057ab9 */ /* 0x000fe40000000800 */
.L_x_644:
[----:B------:R-:W-:Y:S02]  /*03e0*/  ULDC UR4, c[0x0][0x548] ;  /* 0x0001520000047ab9 */ /* 0x000fe40000000800 */
[----:B------:R-:W-:-:S02]  /*03f0*/  USHF.L.U32 UR15, UR14, 0x7, URZ ;  /* 0x000000070e0f7899 */ /* 0x000fc4000800063f */
[----:B------:R-:W-:-:S04]  /*0400*/  UIMAD UR4, UR5, UR4, URZ ;  /* 0x00000004050472a4 */ /* 0x000fc8000f8e023f */
[----:B------:R-:W-:-:S04]  /*0410*/  UISETP.GE.AND UP0, UPT, UR15, UR4, UPT ;  /* 0x000000040f00728c */ /* 0x000fc8000bf06270 */
[----:B------:R-:W-:-:S06]  /*0420*/  USEL UR21, UR21, 0xffffffff, !UP0 ;  /* 0xffffffff15157887 */ /* 0x000fcc000c000000 */
.L_x_642:
        /* <DEDUP_REMOVED lines=64> */
.L_x_646:
        /* <DEDUP_REMOVED lines=10> */
.L_x_647:
[----:B------:R-:W-:Y:S05]  /*08d0*/  @!P4 BRA `(.L_x_648) ;  /* 0x000000500000c947 */ /* 0x000fea0003800000 */
[----:B-1--4-:R-:W4:Y:S04]  /*08e0*/  LDG.E R0, [R8.64] ;  /* 0x0000001808007981 */ /* 0x012f28000c1e1900 */
[----:B---3--:R-:W3:Y:S01]  /*08f0*/  LDG.E R3, [R8.64+0x4] ;  /* 0x0000041808037981 */ /* 0x008ee2000c1e1900 */
[----:B----4-:R-:W1:Y:S08]  /*0900*/  R2UR UR19, R0 ;  /* 0x00000000001373c2 */ /* 0x010e7000000e0000 */
[----:B---3--:R-:W1:Y:S02]  /*0910*/  R2UR UR4, R3 ;  /* 0x00000000030473c2 */ /* 0x008e6400000e0000 */
[----:B-1----:R-:W-:-:S06]  /*0920*/  UIADD3 UR19, -UR19, UR4, URZ ;  /* 0x0000000413137290 */ /* 0x002fcc000fffe13f */
.L_x_648:
        /* <DEDUP_REMOVED lines=12> */
[----:B------:R-:W-:Y:S02]  /*09f0*/  ULDC UR7, c[0x0][0x2c4] ;  /* 0x0000b10000077ab9 */ /* 0x000fe40000000800 */
[----:B------:R-:W-:Y:S02]  /*0a00*/  UISETP.NE.AND UP2, UPT, UR7, 0x1, UPT ;  /* 0x000000010700788c */ /* 0x000fe4000bf45270 */
[----:B------:R-:W-:-:S09]  /*0a10*/  UIADD3 UR7, -UR16, UR19, URZ ;  /* 0x0000001310077290 */ /* 0x000fd2000fffe13f */
[----:B------:R-:W-:Y:S01]  /*0a20*/  @UP2 UIADD3 UR22, UR15, 0x7f, URZ ;  /* 0x0000007f0f162890 */ /* 0x000fe2000fffe03f */
[----:B----4-:R-:W4:Y:S08]  /*0a30*/  @P0 R2UR UR4, R0 ;  /* 0x00000000000403c2 */ /* 0x010f3000000e0000 */
[----:B---3--:R-:W4:Y:S02]  /*0a40*/  @P0 R2UR UR5, R3 ;  /* 0x00000000030503c2 */ /* 0x008f2400000e0000 */
[----:B----4-:R-:W-:-:S03]  /*0a50*/  @UP3 UIADD3 UR18, -UR4, UR5, URZ ;  /* 0x0000000504123290 */ /* 0x010fc6000fffe13f */
[----:B------:R-:W-:Y:S02]  /*0a60*/  ULDC.64 UR4, c[0x0][0x2c8] ;  /* 0x0000b20000047ab9 */ /* 0x000fe40000000a00 */
[----:B------:R-:W-:Y:S02]  /*0a70*/  UIMAD.WIDE.U32 UR22, UR22, UR4, URZ ;  /* 0x00000004161672a5 */ /* 0x000fe4000f8e003f */
[----:B------:R-:W-:Y:S02]  /*0a80*/  UIADD3 UR11, UR7, UR18, URZ ;  /* 0x00000012070b7290 */ /* 0x000fe4000fffe03f */
[----:B------:R-:W-:Y:S02]  /*0a90*/  UIADD3 UR4, UR15, 0x7f, URZ ;  /* 0x0000007f0f047890 */ /* 0x000fe4000fffe03f */
[----:B--2---:R-:W-:Y:S02]  /*0aa0*/  UIADD3 UR9, UR11, 0x20, -UR20 ;  /* 0x000000200b097890 */ /* 0x004fe4000fffe814 */
[----:B------:R-:W-:-:S02]  /*0ab0*/  @UP2 USHF.R.U32.HI UR4, URZ, UR5, UR23 ;  /* 0x000000053f042299 */ /* 0x000fc40008011617 */
[----:B------:R-:W-:Y:S02]  /*0ac0*/  UIADD3 UR10, UR11, 0x1f, URZ ;  /* 0x0000001f0b0a7890 */ /* 0x000fe4000fffe03f */
[----:B------:R-:W-:Y:S02]  /*0ad0*/  UIADD3 UR5, UR9, UR4, URZ ;  /* 0x0000000409057290 */ /* 0x000fe4000fffe03f */
[----:B------:R-:W-:Y:S02]  /*0ae0*/  USHF.R.S32.HI UR8, URZ, 0x1f, UR10 ;  /* 0x0000001f3f087899 */ /* 0x000fe4000801140a */
[----:B------:R-:W-:Y:S02]  /*0af0*/  USHF.R.S32.HI UR4, URZ, 0x1f, UR5 ;  /* 0x0000001f3f047899 */ /* 0x000fe40008011405 */
[----:B------:R-:W-:Y:S02]  /*0b00*/  ULEA.HI UR10, UR8, UR10, URZ, 0x5 ;  /* 0x0000000a080a7291 */ /* 0x000fe4000f8f283f */
[----:B------:R-:W-:-:S02]  /*0b10*/  ULEA.HI UR4, UR4, UR5, URZ, 0x5 ;  /* 0x0000000504047291 */ /* 0x000fc4000f8f283f */
[----:B------:R-:W-:Y:S02]  /*0b20*/  USHF.R.S32.HI UR10, URZ, 0x5, UR10 ;  /* 0x000000053f0a7899 */ /* 0x000fe4000801140a */
[----:B------:R-:W-:-:S04]  /*0b30*/  USHF.R.S32.HI UR4, URZ, 0x5, UR4 ;  /* 0x000000053f047899 */ /* 0x000fc80008011404 */
[----:B------:R-:W-:-:S04]  /*0b40*/  UISETP.LT.AND UP0, UPT, UR10, UR4, UPT ;  /* 0x000000040a00728c */ /* 0x000fc8000bf01270 */
[----:B------:R-:W-:Y:S02]  /*0b50*/  USEL UR5, UR10, UR4, UP0 ;  /* 0x000000040a057287 */ /* 0x000fe40008000000 */
[----:B------:R-:W-:Y:S02]  /*0b60*/  UIADD3 UR4, -UR7, URZ, URZ ;  /* 0x0000003f07047290 */ /* 0x000fe4000fffe13f */
[----:B------:R-:W-:Y:S02]  /*0b70*/  ULEA UR7, UR5, -UR7, 0x5 ;  /* 0x8000000705077291 */ /* 0x000fe4000f8e283f */
[----:B------:R-:W-:Y:S02]  /*0b80*/  UISETP.LT.AND UP1, UPT, URZ, UR4, UPT ;  /* 0x000000043f00728c */ /* 0x000fe4000bf21270 */
[----:B------:R-:W-:Y:S02]  /*0b90*/  UISETP.LT.AND UP0, UPT, UR7, UR18, UPT ;  /* 0x000000120700728c */ /* 0x000fe4000bf01270 */
[----:B------:R-:W-:-:S02]  /*0ba0*/  USEL UR4, URZ, UR4, !UP1 ;  /* 0x000000043f047287 */ /* 0x000fc4000c800000 */
[----:B------:R-:W-:Y:S02]  /*0bb0*/  USEL UR5, UR7, UR18, UP0 ;  /* 0x0000001207057287 */ /* 0x000fe40008000000 */
[----:B------:R-:W-:Y:S02]  /*0bc0*/  USHF.R.U32.HI UR8, URZ, 0x5, UR4 ;  /* 0x000000053f087899 */ /* 0x000fe40008011604 */
[----:B------:R-:W-:-:S05]  /*0bd0*/  UISETP.GT.AND UP0, UPT, UR5, UR4, UPT ;  /* 0x000000040500728c */ /* 0x000fca000bf04270 */
[----:B------:R-:W-:-:S06]  /*0be0*/  UMOV UR7, UR8 ;  /* 0x0000000800077c82 */ /* 0x000fcc0008000000 */
        /* <DEDUP_REMOVED lines=18> */
[----:B------:R1:W2:Y:S01]  /*0d10*/  @P1 LDG.E R4, [R8.64] ;  /* 0x0000001808041981 */ /* 0x0002a2000c1e1900 */
        /* <DEDUP_REMOVED lines=91> */
.L_x_651:
[----:B------:R-:W-:Y:S05]  /*12d0*/  BSYNC B0 ;  /* 0x0000000000007941 */ /* 0x000fea0003800000 */
.L_x_650:
        /* <DEDUP_REMOVED lines=128> */
.L_x_670:
        /* <DEDUP_REMOVED lines=29> */
[C---:B------:R-:W-:Y:S04]  /*1cb0*/  LEA R0, P0, R4.reuse, c[0x0][0x1c8], 0x1 ;  /* 0x0000720004007a11 */ /* 0x040fe800078008ff */
[----:B------:R-:W-:Y:S04]  /*1cc0*/  IADD3.X R3, R5, UR31, R2, P1, !PT ;  /* 0x0000001f05037c10 */ /* 0x000fe80008ffe402 */
[----:B------:R-:W-:Y:S01]  /*1cd0*/  LEA.HI.X R4, R4, c[0x0][0x1cc], R3, 0x1, P0 ;  /* 0x0000730004047a11 */ /* 0x000fe200000f0c03 */
[----:B---345:R-:W-:-:S05]  /*1ce0*/  @!P6 BRA `(.L_x_653) ;  /* 0x000026000000e947 */ /* 0x038fca0003800000 */
        /* <DEDUP_REMOVED lines=52> */
.L_x_656:
[----:B------:R-:W-:Y:S05]  /*2030*/  BSYNC B0 ;  /* 0x0000000000007941 */ /* 0x000fea0003800000 */
.L_x_655:
[----:B------:R2:W3:Y:S04]  /*2040*/  SHFL.IDX PT, R55, R4, RZ, 0x181f ;  /* 0x00181fff04377589 */ /* 0x0004e800000e0000 */
[----:B------:R2:W4:Y:S01]  /*2050*/  SHFL.IDX PT, R53, R0, RZ, 0x181f ;  /* 0x00181fff00357589 */ /* 0x00052200000e0000 */
[----:B------:R-:W-:-:S05]  /*2060*/  @P2 BRA `(.L_x_657) ;  /* 0x0000243000002947 */ /* 0x000fca0003800000 */
[----:B------:R-:W-:Y:S01]  /*2070*/  ISETP.GE.AND P0, PT, R16, c[0x0][0x1d4], PT ;  /* 0x0000750010007a0c */ /* 0x000fe20003f06270 */
[----:B-----5:R-:W-:Y:S01]  /*2080*/  IMAD.MOV.U32 R13, RZ, RZ, R44 ;  /* 0x000000ffff0d7224 */ /* 0x020fe200078e002c */
[----:B------:R-:W-:Y:S01]  /*2090*/  MOV R8, R45 ;  /* 0x0000002d00087202 */ /* 0x000fe20000000f00 */
[----:B--2---:R-:W-:Y:S01]  /*20a0*/  IMAD.MOV.U32 R0, RZ, RZ, R19 ;  /* 0x000000ffff007224 */ /* 0x004fe200078e0013 */
        /* <DEDUP_REMOVED lines=74> */
.L_x_659:
[----:B------:R-:W-:Y:S05]  /*2550*/  BSYNC B0 ;  /* 0x0000000000007941 */ /* 0x000fea0003800000 */
.L_x_658:
        /* <DEDUP_REMOVED lines=57> */
.L_x_661:
[----:B------:R-:W-:Y:S05]  /*28f0*/  BSYNC B0 ;  /* 0x0000000000007941 */ /* 0x000fea0003800000 */
.L_x_660:
        /* <DEDUP_REMOVED lines=57> */
.L_x_663:
[----:B------:R-:W-:Y:S05]  /*2c90*/  BSYNC B0 ;  /* 0x0000000000007941 */ /* 0x000fea0003800000 */
.L_x_662:
        /* <DEDUP_REMOVED lines=57> */
.L_x_654:
        /* <DEDUP_REMOVED lines=29> */
.L_x_665:
[----:B------:R-:W-:Y:S05]  /*3200*/  BSYNC B0 ;  /* 0x0000000000007941 */ /* 0x000fea0003800000 */
.L_x_664:
[----:B------:R2:W3:Y:S04]  /*3210*/  SHFL.IDX PT, R123, R4, RZ, 0x181f ;  /* 0x00181fff047b7589 */ /* 0x0004e800000e0000 */
[----:B------:R2:W4:Y:S01]  /*3220*/  SHFL.IDX PT, R122, R0, RZ, 0x181f ;  /* 0x00181fff007a7589 */ /* 0x00052200000e0000 */
[----:B------:R-:W-:-:S05]  /*3230*/  @P2 BRA `(.L_x_657) ;  /* 0x0000126000002947 */ /* 0x000fca0003800000 */
[----:B------:R-:W-:Y:S01]  /*3240*/  ISETP.GE.AND P0, PT, R16, c[0x0][0x1d4], PT ;  /* 0x0000750010007a0c */ /* 0x000fe20003f06270 */
[----:B-----5:R-:W-:Y:S01]  /*3250*/  IMAD.MOV.U32 R8, RZ, RZ, R54 ;  /* 0x000000ffff087224 */ /* 0x020fe200078e0036 */
[----:B--2---:R-:W-:Y:S01]  /*3260*/  MOV R4, R26 ;  /* 0x0000001a00047202 */ /* 0x004fe20000000f00 */
        /* <DEDUP_REMOVED lines=39> */
[----:B---34-:R-:W-:Y:S01]  /*34e0*/  @!P1 IMAD.WIDE R132, R51, 0x2, R122 ;  /* 0x0000000233849825 */ /* 0x018fe200078e027a */
        /* <DEDUP_REMOVED lines=99> */
.L_x_667:
[----:B------:R-:W-:Y:S05]  /*3b20*/  BSYNC B0 ;  /* 0x0000000000007941 */ /* 0x000fea0003800000 */
.L_x_666:
[----:B------:R-:W-:Y:S11]  /*3b30*/  ISETP.GE.AND P0, PT, R11, c[0x0][0x1d4], PT ;  /* 0x000075000b007a0c */ /* 0x000ff60003f06270 */
[----:B------:R-:W-:Y:S02]  /*3b40*/  @!UPT UIADD3 URZ, URZ, URZ, URZ ;  /* 0x0000003f3f3ff290 */ /* 0x000fe4000fffe03f */
[----:B------:R-:W-:-:S05]  /*3b50*/  @P0 BRA `(.L_x_657) ;  /* 0x0000094000000947 */ /* 0x000fca0003800000 */
[----:B------:R-:W-:Y:S01]  /*3b60*/  SEL R125, R86, R125, !P4 ;  /* 0x0000007d567d7207 */ /* 0x000fe20006000000 */
[----:B-1----:R-:W1:Y:S01]  /*3b70*/  LDS.128 R20, [R84+0xc080] ;  /* 0x00c0800054147984 */ /* 0x002e620000000c00 */
        /* <DEDUP_REMOVED lines=119> */
.L_x_653:
[----:B------:R1:W2:Y:S01]  /*42f0*/  SHFL.IDX PT, R3, R4, RZ, 0x181f ;  /* 0x00181fff04037589 */ /* 0x0002a200000e0000 */
[----:B------:R-:W-:Y:S03]  /*4300*/  IADD3 R64, -R68, UR18, RZ ;  /* 0x0000001244407c10 */ /* 0x000fe6000fffe1ff */
[----:B------:R1:W3:Y:S01]  /*4310*/  SHFL.IDX PT, R13, R0, RZ, 0x181f ;  /* 0x00181fff000d7589 */ /* 0x0002e200000e0000 */
[----:B------:R-:W-:Y:S04]  /*4320*/  IMNMX R64, R64, 0x20, PT ;  /* 0x0000002040407817 */ /* 0x000fe80003800200 */
[----:B------:R-:W-:Y:S11]  /*4330*/  ISETP.GT.AND P0, PT, R64, R105, PT ;  /* 0x000000694000720c */ /* 0x000ff60003f04270 */
[----:B------:R-:W-:Y:S02]  /*4340*/  @!UPT UIADD3 URZ, URZ, URZ, URZ ;  /* 0x0000003f3f3ff290 */ /* 0x000fe4000fffe03f */
[----:B------:R-:W-:-:S05]  /*4350*/  @!P0 BRA `(.L_x_657) ;  /* 0x0000014000008947 */ /* 0x000fca0003800000 */
[C---:B------:R-:W-:Y:S02]  /*4360*/  ISETP.GE.AND P0, PT, R16.reuse, c[0x0][0x1d4], PT ;  /* 0x0000750010007a0c */ /* 0x040fe40003f06270 */
[----:B------:R-:W-:Y:S11]  /*4370*/  ISETP.GE.AND P2, PT, R11, c[0x0][0x1d4], PT ;  /* 0x000075000b007a0c */ /* 0x000ff60003f46270 */
[----:B-1----:R-:W1:Y:S01]  /*4380*/  @!P0 LDS.128 R4, [R99+0xc080] ;  /* 0x00c0800063048984 */ /* 0x002e620000000c00 */
[C---:B---3--:R-:W-:Y:S04]  /*4390*/  @!P0 LEA R30, P1, R16.reuse, R13, 0x1 ;  /* 0x0000000d101e8211 */ /* 0x048fe800078208ff */
[----:B--2---:R-:W-:Y:S02]  /*43a0*/  @!P0 LEA.HI.X R31, R16, R3, R17, 0x1, P1 ;  /* 0x00000003101f8211 */ /* 0x004fe400008f0c11 */
        /* <DEDUP_REMOVED lines=15> */
.L_x_657:
[----:B------:R-:W-:Y:S05]  /*44a0*/  BSYNC B1 ;  /* 0x0000000000017941 */ /* 0x000fea0003800000 */
.L_x_652:
[----:B------:R-:W-:Y:S01]  /*44b0*/  IMAD.IADD R68, R77, 0x1, -R68 ;  /* 0x000000014d447824 */ /* 0x000fe200078e0a44 */
[----:B------:R-:W-:Y:S04]  /*44c0*/  BSSY B0, `(.L_x_668) ;  /* 0x000003c000007945 */ /* 0x000fe80003800000 */
[----:B------:R-:W-:Y:S11]  /*44d0*/  ISETP.GE.AND P0, PT, R68, 0x1, PT ;  /* 0x000000014400780c */ /* 0x000ff60003f06270 */
[----:B------:R-:W-:Y:S02]  /*44e0*/  @!UPT UIADD3 URZ, URZ, URZ, URZ ;  /* 0x0000003f3f3ff290 */ /* 0x000fe4000fffe03f */
[----:B-12---:R-:W-:Y:S01]  /*44f0*/  @P0 IMAD.WIDE R4, R98, 0x20, R118 ;  /* 0x0000002062040825 */ /* 0x006fe200078e0276 */
        /* <DEDUP_REMOVED lines=29> */
[----:B---3--:R-:W-:Y:S02]  /*46d0*/  LEA.HI.X R13, R3, c[0x0][0x1fc], R0, 0x1, P0 ;  /* 0x00007f00030d7a11 */ /* 0x008fe400000f0c00 */
[----:B------:R1:W2:Y:S01]  /*46e0*/  SHFL.IDX PT, R3, R2, RZ, 0x181f ;  /* 0x00181fff02037589 */ /* 0x0002a200000e0000 */
[----:B------:R-:W-:Y:S03]  /*46f0*/  ISETP.GT.AND P0, PT, R64, R105, PT ;  /* 0x000000694000720c */ /* 0x000fe60003f04270 */
[----:B------:R-:W3:Y:S01]  /*4700*/  SHFL.IDX PT, R13, R13, RZ, 0x181f ;  /* 0x00181fff0d0d7589 */ /* 0x000ee200000e0000 */
[----:B------:R-:W-:Y:S04]  /*4710*/  DEPBAR.LE SB0, 0x0 ;  /* 0x000080000000791a */ /* 0x000fe80000000000 */
[----:B------:R-:W-:Y:S06]  /*4720*/  BAR.SYNC.DEFER_BLOCKING 0x0 ;  /* 0x0000000000007b1d */ /* 0x000fec0000010000 */
[----:B------:R-:W-:-:S05]  /*4730*/  @!P0 BRA `(.L_x_669) ;  /* 0x0000014000008947 */ /* 0x000fca0003800000 */
[C---:B-12---:R-:W-:Y:S02]  /*4740*/  ISETP.GE.AND P0, PT, R16.reuse, c[0x0][0x1d4], PT ;  /* 0x0000750010007a0c */ /* 0x046fe40003f06270 */
[----:B------:R-:W-:Y:S11]  /*4750*/  ISETP.GE.AND P2, PT, R11, c[0x0][0x1d4], PT ;  /* 0x000075000b007a0c */ /* 0x000ff60003f46270 */
[----:B------:R-:W1:Y:S01]  /*4760*/  @!P0 LDS.128 R4, [R99+0x8080] ;  /* 0x0080800063048984 */ /* 0x000e620000000c00 */
[C---:B-----5:R-:W-:Y:S04]  /*4770*/  @!P0 LEA R30, P1, R16.reuse, R3, 0x1 ;  /* 0x00000003101e8211 */ /* 0x060fe800078208ff */
        /* <DEDUP_REMOVED lines=16> */
.L_x_669:
[----:B-12---:R-:W-:Y:S05]  /*4880*/  BSYNC B0 ;  /* 0x0000000000007941 */ /* 0x006fea0003800000 */
.L_x_668:
        /* <DEDUP_REMOVED lines=25> */
.L_x_649:
[----:B-1----:R-:W-:Y:S01]  /*4a20*/  UIADD3 UR6, UR15, 0x7f, URZ ;  /* 0x0000007f0f067890 */ /* 0x002fe2000fffe03f */
[----:B------:R-:W-:Y:S01]  /*4a30*/  PLOP3.LUT P2, PT, PT, PT, PT, 0x80, 0x0 ;  /* 0x000000000000781c */ /* 0x000fe20003f4f070 */
[----:B------:R-:W-:Y:S01]  /*4a40*/  ULDC.64 UR4, c[0x0][0x2c8] ;  /* 0x0000b20000047ab9 */ /* 0x000fe20000000a00 */
[----:B------:R-:W-:Y:S01]  /*4a50*/  IMAD.MOV.U32 R3, RZ, RZ, RZ ;  /* 0x000000ffff037224 */ /* 0x000fe200078e00ff */
[----:B------:R-:W-:Y:S01]  /*4a60*/  UIMAD.WIDE.U32 UR18, UR6, UR4, URZ ;  /* 0x00000004061272a5 */ /* 0x000fe2000f8e003f */
[----:B------:R-:W-:Y:S01]  /*4a70*/  IMAD.MOV.U32 R130, RZ, RZ, RZ ;  /* 0x000000ffff827224 */ /* 0x000fe200078e00ff */
[----:B------:R-:W-:Y:S01]  /*4a80*/  CS2R R128, SRZ ;  /* 0x0000000000807805 */ /* 0x000fe2000001ff00 */
[----:B------:R-:W-:Y:S01]  /*4a90*/  CS2R R126, SRZ ;  /* 0x00000000007e7805 */ /* 0x000fe2000001ff00 */
[----:B------:R-:W-:Y:S01]  /*4aa0*/  @UP2 USHF.R.U32.HI UR6, URZ, UR5, UR19 ;  /* 0x000000053f062299 */ /* 0x000fe20008011613 */
[----:B------:R-:W-:Y:S01]  /*4ab0*/  CS2R R124, SRZ ;  /* 0x00000000007c7805 */ /* 0x000fe2000001ff00 */
[----:B----4-:R-:W-:Y:S01]  /*4ac0*/  CS2R R122, SRZ ;  /* 0x00000000007a7805 */ /* 0x010fe2000001ff00 */
[----:B------:R-:W-:Y:S01]  /*4ad0*/  CS2R R120, SRZ ;  /* 0x0000000000787805 */ /* 0x000fe2000001ff00 */
[----:B------:R-:W-:Y:S01]  /*4ae0*/  UIADD3 UR6, UR9, UR6, URZ ;  /* 0x0000000609067290 */ /* 0x000fe2000fffe03f */
[----:B------:R-:W-:Y:S01]  /*4af0*/  CS2R R118, SRZ ;  /* 0x0000000000767805 */ /* 0x000fe2000001ff00 */
[----:B------:R-:W-:Y:S01]  /*4b00*/  CS2R R116, SRZ ;  /* 0x0000000000747805 */ /* 0x000fe2000001ff00 */
[----:B------:R-:W-:Y:S01]  /*4b10*/  CS2R R114, SRZ ;  /* 0x0000000000727805 */ /* 0x000fe2000001ff00 */
[----:B------:R-:W-:Y:S01]  /*4b20*/  USHF.R.S32.HI UR4, URZ, 0x1f, UR6 ;  /* 0x0000001f3f047899 */ /* 0x000fe20008011406 */
[----:B------:R-:W-:Y:S01]  /*4b30*/  CS2R R112, SRZ ;  /* 0x0000000000707805 */ /* 0x000fe2000001ff00 */
[----:B------:R-:W-:Y:S01]  /*4b40*/  CS2R R110, SRZ ;  /* 0x00000000006e7805 */ /* 0x000fe2000001ff00 */
[----:B------:R-:W-:Y:S01]  /*4b50*/  CS2R R108, SRZ ;  /* 0x00000000006c7805 */ /* 0x000fe2000001ff00 */
[----:B------:R-:W-:Y:S01]  /*4b60*/  ULEA.HI UR4, UR4, UR6, URZ, 0x5 ;  /* 0x0000000604047291 */ /* 0x000fe2000f8f283f */
[----:B------:R-:W-:Y:S01]  /*4b70*/  CS2R R106, SRZ ;  /* 0x00000000006a7805 */ /* 0x000fe2000001ff00 */
[----:B------:R-:W-:Y:S01]  /*4b80*/  CS2R R104, SRZ ;  /* 0x0000000000687805 */ /* 0x000fe2000001ff00 */
[----:B------:R-:W-:Y:S01]  /*4b90*/  CS2R R102, SRZ ;  /* 0x0000000000667805 */ /* 0x000fe2000001ff00 */
[----:B------:R-:W-:Y:S01]  /*4ba0*/  USHF.R.S32.HI UR4, URZ, 0x5, UR4 ;  /* 0x000000053f047899 */ /* 0x000fe20008011404 */
[----:B------:R-:W-:Y:S01]  /*4bb0*/  CS2R R100, SRZ ;  /* 0x0000000000647805 */ /* 0x000fe2000001ff00 */
[----:B------:R-:W-:Y:S01]  /*4bc0*/  CS2R R98, SRZ ;  /* 0x0000000000627805 */ /* 0x000fe2000001ff00 */
[----:B------:R-:W-:Y:S01]  /*4bd0*/  CS2R R96, SRZ ;  /* 0x0000000000607805 */ /* 0x000fe2000001ff00 */
[----:B------:R-:W-:Y:S01]  /*4be0*/  UISETP.LT.AND UP0, UPT, UR10, UR4, UPT ;  /* 0x000000040a00728c */ /* 0x000fe2000bf01270 */
[----:B------:R-:W-:Y:S01]  /*4bf0*/  CS2R R94, SRZ ;  /* 0x00000000005e7805 */ /* 0x000fe2000001ff00 */
[----:B------:R-:W-:Y:S01]  /*4c00*/  CS2R R92, SRZ ;  /* 0x00000000005c7805 */ /* 0x000fe2000001ff00 */
[----:B------:R-:W-:Y:S01]  /*4c10*/  CS2R R90, SRZ ;  /* 0x00000000005a7805 */ /* 0x000fe2000001ff00 */
[----:B------:R-:W-:Y:S01]  /*4c20*/  USEL UR10, UR10, UR4, UP0 ;  /* 0x000000040a0a7287 */ /* 0x000fe20008000000 */
[----:B------:R-:W-:Y:S01]  /*4c30*/  CS2R R88, SRZ ;  /* 0x0000000000587805 */ /* 0x000fe2000001ff00 */
[----:B------:R-:W-:Y:S01]  /*4c40*/  CS2R R86, SRZ ;  /* 0x0000000000567805 */ /* 0x000fe2000001ff00 */
[----:B------:R-:W-:Y:S01]  /*4c50*/  CS2R R84, SRZ ;  /* 0x0000000000547805 */ /* 0x000fe2000001ff00 */
[----:B------:R-:W-:Y:S01]  /*4c60*/  UISETP.GE.AND UP0, UPT, UR10, 0x1, UPT ;  /* 0x000000010a00788c */ /* 0x000fe2000bf06270 */
[----:B------:R-:W-:Y:S01]  /*4c70*/  CS2R R82, SRZ ;  /* 0x0000000000527805 */ /* 0x000fe2000001ff00 */
[----:B------:R-:W-:Y:S01]  /*4c80*/  CS2R R80, SRZ ;  /* 0x0000000000507805 */ /* 0x000fe2000001ff00 */
[----:B------:R-:W-:Y:S01]  /*4c90*/  CS2R R78, SRZ ;  /* 0x00000000004e7805 */ /* 0x000fe2000001ff00 */
[----:B------:R-:W-:Y:S01]  /*4ca0*/  CS2R R76, SRZ ;  /* 0x00000000004c7805 */ /* 0x000fe2000001ff00 */
[----:B------:R-:W-:Y:S01]  /*4cb0*/  CS2R R74, SRZ ;  /* 0x00000000004a7805 */ /* 0x000fe2000001ff00 */
[----:B------:R-:W-:Y:S01]  /*4cc0*/  PLOP3.LUT P0, PT, PT, PT, UP0, 0x80, 0x0 ;  /* 0x000000000000781c */ /* 0x000fe20003f0f008 */
        /* <DEDUP_REMOVED lines=51> */
[-C--:B------:R-:W-:Y:S01]  /*5000*/  LEA.HI R56, R69, R62.reuse, RZ, 0x3 ;  /* 0x0000003e45387211 */ /* 0x080fe200078f18ff */
[----:B------:R-:W-:Y:S01]  /*5010*/  UIMAD UR6, UR6, UR4, URZ ;  /* 0x00000004060672a4 */ /* 0x000fe2000f8e023f */
[----:B------:R-:W-:Y:S01]  /*5020*/  PLOP3.LUT P1, PT, PT, PT, UP2, 0x80, 0x0 ;  /* 0x000000000000781c */ /* 0x000fe20003f2f028 */
[----:B------:R-:W-:Y:S01]  /*5030*/  UIMAD.WIDE.U32 UR8, UR17, UR4, URZ ;  /* 0x00000004110872a5 */ /* 0x000fe2000f8e003f */
[----:B------:R-:W-:Y:S01]  /*5040*/  LOP3.LUT R57, R56, 0xfffffff8, RZ, 0xc0, !PT ;  /* 0xfffffff838397812 */ /* 0x000fe200078ec0ff */
[----:B------:R-:W-:Y:S01]  /*5050*/  UIMAD UR17, UR17, UR5, UR6 ;  /* 0x00000005111172a4 */ /* 0x000fe2000f8e0206 */
[----:B------:R-:W-:Y:S01]  /*5060*/  SHF.R.S32.HI R56, RZ, 0x3, R56 ;  /* 0x00000003ff387819 */ /* 0x000fe20000011438 */
[----:B------:R-:W-:Y:S01]  /*5070*/  BSSY B0, `(.L_x_672) ;  /* 0x0000064000007945 */ /* 0x000fe20003800000 */
[----:B------:R-:W-:Y:S01]  /*5080*/  ULDC.64 UR6, c[0x0][0x348] ;  /* 0x0000d20000067ab9 */ /* 0x000fe20000000a00 */
[----:B------:R-:W-:Y:S01]  /*5090*/  IMAD.IADD R57, R62, 0x1, -R57 ;  /* 0x000000013e397824 */ /* 0x000fe200078e0a39 */
[----:B------:R-:W-:Y:S01]  /*50a0*/  UISETP.NE.U32.AND UP0, UPT, URZ, UR6, UPT ;  /* 0x000000063f00728c */ /* 0x000fe2000bf05070 */
[----:B------:R-:W-:Y:S01]  /*50b0*/  PLOP3.LUT P0, PT, PT, PT, UP2, 0x80, 0x0 ;  /* 0x000000000000781c */ /* 0x000fe20003f0f028 */
[----:B------:R-:W-:Y:S01]  /*50c0*/  ULDC.64 UR4, c[0x0][0x1b8] ;  /* 0x00006e0000047ab9 */ /* 0x000fe20000000a00 */
[----:B------:R-:W-:Y:S01]  /*50d0*/  IMAD R216, R57, 0x20, R56 ;  /* 0x0000002039d87824 */ /* 0x000fe200078e0238 */
[----:B------:R-:W-:Y:S01]  /*50e0*/  UISETP.NE.AND.EX UP0, UPT, URZ, UR7, UPT, UP0 ;  /* 0x000000073f00728c */ /* 0x000fe2000bf05300 */
[-C--:B------:R-:W-:Y:S01]  /*50f0*/  LEA.HI R61, R69, R62.reuse, RZ, 0x4 ;  /* 0x0000003e453d7211 */ /* 0x080fe200078f20ff */
[----:B------:R-:W-:Y:S01]  /*5100*/  USHF.R.S32.HI UR7, URZ, 0x1f, UR21 ;  /* 0x0000001f3f077899 */ /* 0x000fe20008011415 */
[----:B------:R-:W-:Y:S01]  /*5110*/  IMAD.SHL.U32 R121, R56, 0x40, RZ ;  /* 0x0000004038797824 */ /* 0x000fe200078e00ff */
[----:B------:R-:W-:Y:S01]  /*5120*/  UIADD3 UR9, UR9, UR17, URZ ;  /* 0x0000001109097290 */ /* 0x000fe2000fffe03f */
[----:B------:R-:W-:Y:S01]  /*5130*/  IADD3 R0, R216, UR15, RZ ;  /* 0x0000000fd8007c10 */ /* 0x000fe2000fffe0ff */
[----:B------:R-:W-:Y:S01]  /*5140*/  UIMAD UR6, UR12, UR4, URZ ;  /* 0x000000040c0672a4 */ /* 0x000fe2000f8e023f */
[----:B------:R-:W-:Y:S01]  /*5150*/  IMAD.SHL.U32 R68, R57, 0x8, RZ ;  /* 0x0000000839447824 */ /* 0x000fe200078e00ff */
[----:B------:R-:W-:Y:S01]  /*5160*/  USEL UR7, UR7, URZ, !UP0 ;  /* 0x0000003f07077287 */ /* 0x000fe2000c000000 */
[----:B------:R-:W-:Y:S01]  /*5170*/  LEA.HI R119, R69, R62, RZ, 0x6 ;  /* 0x0000003e45777211 */ /* 0x000fe200078f30ff */
[----:B------:R-:W-:Y:S01]  /*5180*/  UIMAD UR6, UR13, UR5, UR6 ;  /* 0x000000050d0672a4 */ /* 0x000fe2000f8e0206 */
[----:B-1----:R-:W-:Y:S01]  /*5190*/  @P1 IMAD.HI.U32 R3, R0, c[0x0][0x2c8], RZ ;  /* 0x0000b20000031a27 */ /* 0x002fe200078e00ff */
[----:B------:R-:W-:Y:S01]  /*51a0*/  UIMAD.WIDE.U32 UR18, UR13, UR4, UR8 ;  /* 0x000000040d1272a5 */ /* 0x000fe2000f8e0008 */
[----:B------:R-:W-:Y:S01]  /*51b0*/  LOP3.LUT R121, R121, 0x1c0, RZ, 0xc0, !PT ;  /* 0x000001c079797812 */ /* 0x000fe200078ec0ff */
[----:B------:R-:W-:Y:S01]  /*51c0*/  USEL UR8, UR21, URZ, !UP0 ;  /* 0x0000003f15087287 */ /* 0x000fe2000c000000 */
[----:B------:R-:W-:Y:S01]  /*51d0*/  IMAD.MOV.U32 R8, RZ, RZ, R0 ;  /* 0x000000ffff087224 */ /* 0x000fe200078e0000 */
[----:B------:R-:W-:Y:S01]  /*51e0*/  ULDC.64 UR4, c[0x0][0x1c0] ;  /* 0x0000700000047ab9 */ /* 0x000fe20000000a00 */
[----:B------:R-:W-:Y:S01]  /*51f0*/  @P0 SHF.R.U32.HI R8, RZ, c[0x0][0x2cc], R3 ;  /* 0x0000b300ff080a19 */ /* 0x000fe20000011603 */
[----:B------:R-:W-:Y:S01]  /*5200*/  UIMAD UR7, UR7, UR4, URZ ;  /* 0x00000004070772a4 */ /* 0x000fe2000f8e023f */
[C---:B------:R-:W-:Y:S01]  /*5210*/  IADD3 R50, R68.reuse, 0x40, RZ ;  /* 0x0000004044327810 */ /* 0x040fe20007ffe0ff */
[----:B------:R-:W-:Y:S01]  /*5220*/  UIADD3 UR19, UR19, UR6, URZ ;  /* 0x0000000613137290 */ /* 0x000fe2000fffe03f */
[--C-:B------:R-:W-:Y:S01]  /*5230*/  SHF.R.S32.HI R5, RZ, 0x1f, R8.reuse ;  /* 0x0000001fff057819 */ /* 0x100fe20000011408 */
[----:B------:R-:W-:Y:S01]  /*5240*/  UIMAD UR5, UR8, UR5, UR7 ;  /* 0x00000005080572a4 */ /* 0x000fe2000f8e0207 */
[----:B------:R-:W-:Y:S01]  /*5250*/  IMAD.MOV R3, RZ, RZ, -R8 ;  /* 0x000000ffff037224 */ /* 0x000fe200078e0a08 */
[----:B------:R-:W-:Y:S01]  /*5260*/  UIMAD.WIDE.U32 UR8, UR8, UR4, UR18 ;  /* 0x00000004080872a5 */ /* 0x000fe2000f8e0012 */
[----:B------:R-:W-:Y:S01]  /*5270*/  IADD3 R49, R68, 0x80, RZ ;  /* 0x0000008044317810 */ /* 0x000fe20007ffe0ff */
[----:B------:R-:W-:Y:S01]  /*5280*/  IMAD R5, R5, c[0x0][0x1b0], RZ ;  /* 0x00006c0005057a24 */ /* 0x000fe200078e02ff */
[----:B------:R-:W-:Y:S01]  /*5290*/  ULDC UR7, c[0x0][0x2c4] ;  /* 0x0000b10000077ab9 */ /* 0x000fe20000000800 */
[----:B------:R-:W-:Y:S01]  /*52a0*/  IMAD R4, R3, c[0x0][0x2c4], R0 ;  /* 0x0000b10003047a24 */ /* 0x000fe200078e0200 */
[----:B------:R-:W-:Y:S01]  /*52b0*/  UIADD3 UR5, UR9, UR5, URZ ;  /* 0x0000000509057290 */ /* 0x000fe2000fffe03f */
[----:B------:R-:W-:Y:S01]  /*52c0*/  IMAD.U32 R7, RZ, RZ, UR9 ;  /* 0x00000009ff077e24 */ /* 0x000fe2000f8e00ff */
[----:B------:R-:W-:Y:S01]  /*52d0*/  LOP3.LUT R3, R61, 0xfffffff0, RZ, 0xc0, !PT ;  /* 0xfffffff03d037812 */ /* 0x000fe200078ec0ff */
[----:B------:R-:W-:Y:S01]  /*52e0*/  IMAD.U32 R6, RZ, RZ, UR8 ;  /* 0x00000008ff067e24 */ /* 0x000fe2000f8e00ff */
[----:B------:R-:W-:Y:S01]  /*52f0*/  UIMAD UR7, UR20, UR7, URZ ;  /* 0x00000007140772a4 */ /* 0x000fe2000f8e023f */
[----:B------:R-:W-:Y:S01]  /*5300*/  IMAD R5, R8, c[0x0][0x1b4], R5 ;  /* 0x00006d0008057a24 */ /* 0x000fe200078e0205 */
[----:B------:R-:W-:Y:S01]  /*5310*/  IADD3 R48, R68, 0xc0, RZ ;  /* 0x000000c044307810 */ /* 0x000fe20007ffe0ff */
[----:B------:R-:W-:Y:S01]  /*5320*/  IMAD.U32 R7, RZ, RZ, UR5 ;  /* 0x00000005ff077e24 */ /* 0x000fe2000f8e00ff */
[----:B------:R-:W-:Y:S01]  /*5330*/  SHF.R.U32.HI R120, RZ, 0x3, R121 ;  /* 0x00000003ff787819 */ /* 0x000fe20000011679 */
[----:B------:R-:W-:Y:S01]  /*5340*/  IMAD.IADD R3, R62, 0x1, -R3 ;  /* 0x000000013e037824 */ /* 0x000fe200078e0a03 */
[----:B------:R-:W-:Y:S01]  /*5350*/  ISETP.GE.AND P4, PT, R68, c[0x0][0x198], PT ;  /* 0x0000660044007a0c */ /* 0x000fe20003f86270 */
[----:B------:R-:W-:Y:S01]  /*5360*/  IMAD.WIDE.U32 R8, R8, c[0x0][0x1b0], R6 ;  /* 0x00006c0008087a25 */ /* 0x000fe200078e0006 */
[----:B------:R-:W-:-:S02]  /*5370*/  SHF.R.S32.HI R7, RZ, 0x1f, R4 ;  /* 0x0000001fff077819 */ /* 0x000fc40000011404 */
[----:B------:R-:W-:Y:S01]  /*5380*/  SHF.R.S32.HI R58, RZ, 0x1f, R3 ;  /* 0x0000001fff3a7819 */ /* 0x000fe20000011403 */
[----:B------:R-:W-:Y:S01]  /*5390*/  IMAD.IADD R9, R9, 0x1, R5 ;  /* 0x0000000109097824 */ /* 0x000fe200078e0205 */
[----:B------:R-:W-:Y:S01]  /*53a0*/  IADD3 R6, R56, UR15, RZ ;  /* 0x0000000f38067c10 */ /* 0x000fe2000fffe0ff */
[----:B------:R-:W-:Y:S01]  /*53b0*/  IMAD R7, R7, c[0x0][0x1a8], RZ ;  /* 0x00006a0007077a24 */ /* 0x000fe200078e02ff */
[----:B------:R-:W-:Y:S01]  /*53c0*/  LEA.HI R58, R58, R3, RZ, 0x3 ;  /* 0x000000033a3a7211 */ /* 0x000fe200078f18ff */
[----:B------:R-:W-:Y:S01]  /*53d0*/  IMAD.SHL.U32 R119, R119, 0x8, RZ ;  /* 0x0000000877777824 */ /* 0x000fe200078e00ff */
[----:B------:R-:W-:Y:S01]  /*53e0*/  ISETP.GE.AND P6, PT, R6, UR7, PT ;  /* 0x0000000706007c0c */ /* 0x000fe2000bfc6270 */
[----:B------:R-:W-:Y:S01]  /*53f0*/  IMAD R7, R4, c[0x0][0x1ac], R7 ;  /* 0x00006b0004077a24 */ /* 0x000fe200078e0207 */
[----:B------:R-:W-:Y:S01]  /*5400*/  LOP3.LUT R0, R58, 0xfffffff8, RZ, 0xc0, !PT ;  /* 0xfffffff83a007812 */ /* 0x000fe200078ec0ff */
[----:B------:R-:W-:Y:S01]  /*5410*/  IMAD.WIDE.U32 R4, R4, c[0x0][0x1a8], R8 ;  /* 0x00006a0004047a25 */ /* 0x000fe200078e0008 */
[----:B------:R-:W-:-:S02]  /*5420*/  ISETP.GE.AND P3, PT, R50, c[0x0][0x198], PT ;  /* 0x0000660032007a0c */ /* 0x000fc40003f66270 */
[----:B------:R-:W-:Y:S01]  /*5430*/  ISETP.GE.AND P5, PT, R48, c[0x0][0x198], PT ;  /* 0x0000660030007a0c */ /* 0x000fe20003fa6270 */
[----:B------:R-:W-:Y:S01]  /*5440*/  IMAD.IADD R5, R5, 0x1, R7 ;  /* 0x0000000105057824 */ /* 0x000fe200078e0207 */
[C---:B------:R-:W-:Y:S01]  /*5450*/  LEA R14, P0, R4.reuse, c[0x0][0x160], 0x1 ;  /* 0x00005800040e7a11 */ /* 0x040fe200078008ff */
[----:B------:R-:W-:Y:S01]  /*5460*/  IMAD.IADD R0, R3, 0x1, -R0 ;  /* 0x0000000103007824 */ /* 0x000fe200078e0a00 */
[----:B------:R-:W-:Y:S02]  /*5470*/  LOP3.LUT R3, R121, 0x38, R68, 0xf8, !PT ;  /* 0x0000003879037812 */ /* 0x000fe400078ef844 */
[----:B------:R-:W-:Y:S01]  /*5480*/  LEA.HI.X R5, R4, c[0x0][0x164], R5, 0x1, P0 ;  /* 0x0000590004057a11 */ /* 0x000fe200000f0c05 */
[----:B------:R1:W4:Y:S01]  /*5490*/  SHFL.IDX PT, R12, R14, RZ, 0x181f ;  /* 0x00181fff0e0c7589 */ /* 0x00032200000e0000 */
[----:B------:R-:W-:Y:S02]  /*54a0*/  ISETP.GE.AND P0, PT, R49, c[0x0][0x198], PT ;  /* 0x0000660031007a0c */ /* 0x000fe40003f06270 */
[----:B------:R-:W-:Y:S01]  /*54b0*/  LOP3.LUT R4, R3, R120, RZ, 0x3c, !PT ;  /* 0x0000007803047212 */ /* 0x000fe200078e3cff */
[----:B------:R-:W-:Y:S01]  /*54c0*/  IMAD.MOV.U32 R3, RZ, RZ, 0x20 ;  /* 0x00000020ff037424 */ /* 0x000fe200078e00ff */
[----:B------:R-:W-:Y:S01]  /*54d0*/  LOP3.LUT R119, R119, 0xfffffe00, RZ, 0xc0, !PT ;  /* 0xfffffe0077777812 */ /* 0x000fe200078ec0ff */
[----:B---3--:R1:W3:Y:S01]  /*54e0*/  SHFL.IDX PT, R13, R5, RZ, 0x181f ;  /* 0x00181fff050d7589 */ /* 0x0082e200000e0000 */
[----:B------:R-:W-:-:S03]  /*54f0*/  P2R R11, PR, RZ, 0x40 ;  /* 0x00000040ff0b7803 */ /* 0x000fc60000000000 */
        /* <DEDUP_REMOVED lines=9> */
[----:B------:R-:W-:Y:S01]  /*5590*/  IMAD.WIDE R16, R68, 0x2, R12 ;  /* 0x0000000244107825 */ /* 0x000fe200078e020c */
        /* <DEDUP_REMOVED lines=17> */
.L_x_673:
[----:B-1-34-:R-:W-:Y:S05]  /*56b0*/  BSYNC B0 ;  /* 0x0000000000007941 */ /* 0x01afea0003800000 */
.L_x_672:
        /* <DEDUP_REMOVED lines=26> */
.L_x_675:
[----:B------:R-:W-:Y:S05]  /*5860*/  BSYNC B0 ;  /* 0x0000000000007941 */ /* 0x000fea0003800000 */
.L_x_674:
[----:B------:R-:W-:Y:S01]  /*5870*/  IADD3 R4, R6, 0x40, RZ ;  /* 0x0000004006047810 */ /* 0x000fe20007ffe0ff */
[----:B--2---:R2:W4:Y:S01]  /*5880*/  SHFL.IDX PT, R17, R5, 0x2, 0x181f ;  /* 0x00581f0005117f89 */ /* 0x00452200000e0000 */
[----:B------:R-:W-:Y:S02]  /*5890*/  BSSY B0, `(.L_x_676) ;  /* 0x0000018000007945 */ /* 0x000fe40003800000 */
[----:B------:R-:W-:Y:S01]  /*58a0*/  ISETP.GE.AND P1, PT, R4, UR7, PT ;  /* 0x0000000704007c0c */ /* 0x000fe2000bf26270 */
[----:B------:R2:W1:Y:S03]  /*58b0*/  SHFL.IDX PT, R16, R14, 0x2, 0x181f ;  /* 0x00581f000e107f89 */ /* 0x00046600000e0000 */
[----:B------:R-:W-:-:S09]  /*58c0*/  P2R R4, PR, RZ, 0x2 ;  /* 0x00000002ff047803 */ /* 0x000fd20000000000 */
[----:B------:R-:W-:Y:S05]  /*58d0*/  @P1 BRA `(.L_x_677) ;  /* 0x0000013000001947 */ /* 0x000fea0003800000 */
[----:B------:R-:W-:Y:S01]  /*58e0*/  SHF.R.S32.HI R13, RZ, 0x1f, R50 ;  /* 0x0000001fff0d7819 */ /* 0x000fe20000011432 */
[----:B---3--:R-:W-:Y:S01]  /*58f0*/  IMAD.SHL.U32 R12, R51, 0x2, RZ ;  /* 0x00000002330c7824 */ /* 0x008fe200078e00ff */
[----:B------:R-:W-:Y:S01]  /*5900*/  SHF.R.S32.HI R8, RZ, 0x1f, R49 ;  /* 0x0000001fff087819 */ /* 0x000fe20000011431 */
[----:B-1--4-:R-:W-:Y:S01]  /*5910*/  IMAD.WIDE R18, R68, 0x2, R16 ;  /* 0x0000000244127825 */ /* 0x012fe200078e0210 */
        /* <DEDUP_REMOVED lines=15> */
.L_x_677:
[----:B------:R-:W-:Y:S05]  /*5a10*/  BSYNC B0 ;  /* 0x0000000000007941 */ /* 0x000fea0003800000 */
.L_x_676:
[----:B------:R-:W-:Y:S01]  /*5a20*/  IADD3 R8, R6, 0x60, RZ ;  /* 0x0000006006087810 */ /* 0x000fe20007ffe0ff */
[----:B-1-3--:R-:W-:Y:S01]  /*5a30*/  SHFL.IDX PT, R12, R14, 0x3, 0x181f ;  /* 0x00781f000e0c7f89 */ /* 0x00afe200000e0000 */
[----:B------:R-:W-:Y:S01]  /*5a40*/  IMAD.MOV.U32 R215, RZ, RZ, c[0x0][0x2b8] ;  /* 0x0000ae00ffd77624 */ /* 0x000fe200078e00ff */
[----:B------:R-:W-:Y:S01]  /*5a50*/  LOP3.LUT R7, R7, 0xfffffffe, RZ, 0xc0, !PT ;  /* 0xfffffffe07077812 */ /* 0x000fe200078ec0ff */
[----:B------:R-:W-:Y:S01]  /*5a60*/  USHF.R.S32.HI UR6, URZ, 0x1f, UR17 ;  /* 0x0000001f3f067899 */ /* 0x000fe20008011411 */
[----:B------:R-:W-:Y:S01]  /*5a70*/  ISETP.GE.AND P6, PT, R8, UR7, PT ;  /* 0x0000000708007c0c */ /* 0x000fe2000bfc6270 */
[----:B------:R1:W3:Y:S01]  /*5a80*/  SHFL.IDX PT, R13, R5, 0x3, 0x181f ;  /* 0x00781f00050d7f89 */ /* 0x0002e200000e0000 */
[----:B------:R-:W-:Y:S01]  /*5a90*/  ISETP.NE.AND P1, PT, R215, 0x1, PT ;  /* 0x00000001d700780c */ /* 0x000fe20003f25270 */
[----:B------:R-:W-:Y:S01]  /*5aa0*/  ULDC.64 UR4, c[0x0][0x2b0] ;  /* 0x0000ac0000047ab9 */ /* 0x000fe20000000a00 */
[----:B------:R-:W-:Y:S01]  /*5ab0*/  IMAD.MOV.U32 R217, RZ, RZ, RZ ;  /* 0x000000ffffd97224 */ /* 0x000fe200078e00ff */
[----:B------:R-:W-:-:S02]  /*5ac0*/  UIMAD UR6, UR6, UR4, URZ ;  /* 0x00000004060672a4 */ /* 0x000fc4000f8e023f */
[----:B------:R-:W-:Y:S02]  /*5ad0*/  UIMAD.WIDE.U32 UR8, UR17, UR4, URZ ;  /* 0x00000004110872a5 */ /* 0x000fe4000f8e003f */
[----:B------:R-:W-:-:S03]  /*5ae0*/  UIMAD UR6, UR17, UR5, UR6 ;  /* 0x00000005110672a4 */ /* 0x000fc6000f8e0206 */
[----:B------:R-:W-:Y:S01]  /*5af0*/  ULDC.64 UR4, c[0x0][0x1e8] ;  /* 0x00007a0000047ab9 */ /* 0x000fe20000000a00 */
[----:B----4-:R-:W-:Y:S01]  /*5b00*/  @!P6 SHF.R.S32.HI R17, RZ, 0x1f, R50 ;  /* 0x0000001fff11e819 */ /* 0x010fe20000011432 */
[----:B------:R-:W-:Y:S01]  /*5b10*/  @!P6 IMAD.SHL.U32 R8, R51, 0x2, RZ ;  /* 0x000000023308e824 */ /* 0x000fe200078e00ff */
[----:B------:R-:W-:Y:S01]  /*5b20*/  @!P6 SHF.R.S32.HI R10, RZ, 0x1f, R49 ;  /* 0x0000001fff0ae819 */ /* 0x000fe20000011431 */
[----:B------:R-:W-:Y:S01]  /*5b30*/  UIADD3 UR6, UR9, UR6, URZ ;  /* 0x0000000609067290 */ /* 0x000fe2000fffe03f */
[----:B------:R-:W-:Y:S02]  /*5b40*/  @!P6 LEA.HI R17, R17, R50, RZ, 0x3 ;  /* 0x000000321111e211 */ /* 0x000fe400078f18ff */
[----:B------:R-:W-:Y:S02]  /*5b50*/  @!P6 LEA.HI R15, R10, R49, RZ, 0x3 ;  /* 0x000000310a0fe211 */ /* 0x000fe400078f18ff */
[----:B------:R-:W-:Y:S02]  /*5b60*/  @!P6 LOP3.LUT R17, R17, 0xfffffff8, RZ, 0xc0, !PT ;  /* 0xfffffff81111e812 */ /* 0x000fe400078ec0ff */
[----:B------:R-:W-:Y:S01]  /*5b70*/  @!P6 LOP3.LUT R15, R15, 0xfffffff8, RZ, 0xc0, !PT ;  /* 0xfffffff80f0fe812 */ /* 0x000fe200078ec0ff */
[----:B-12---:R-:W-:Y:S01]  /*5b80*/  IMAD.U32 R5, RZ, RZ, UR10 ;  /* 0x0000000aff057e24 */ /* 0x006fe2000f8e00ff */
[----:B------:R-:W-:Y:S01]  /*5b90*/  @P1 LOP3.LUT R7, R7, 0x1, RZ, 0xfc, !PT ;  /* 0x0000000107071812 */ /* 0x000fe200078efcff */
[----:B---3--:R-:W-:-:S04]  /*5ba0*/  @!P6 IMAD.WIDE R18, R68, 0x2, R12 ;  /* 0x000000024412e825 */ /* 0x008fc800078e020c */
[----:B------:R-:W-:Y:S01]  /*5bb0*/  IMAD R218, R5, 0x20, R216 ;  /* 0x0000002005da7824 */ /* 0x000fe200078e02d8 */
[----:B------:R-:W-:Y:S01]  /*5bc0*/  @!P6 SHF.R.S32.HI R5, RZ, 0x1f, R48 ;  /* 0x0000001fff05e819 */ /* 0x000fe20000011430 */
[--C-:B------:R-:W-:Y:S01]  /*5bd0*/  @!P6 IMAD.WIDE R16, R17, 0x2, R12.reuse ;  /* 0x000000021110e825 */ /* 0x100fe200078e020c */
[----:B------:R-:W-:Y:S01]  /*5be0*/  @!PT LDS RZ, [RZ] ;  /* 0x00000000fffff984 */ /* 0x000fe20000000800 */
[----:B------:R1:W-:Y:S02]  /*5bf0*/  @!P6 LDGSTS.E.BYPASS.LTC128B.128 [R8+0x13080], [R18.64], !P4 ;  /* 0x130800001208efae */ /* 0x0003e4000e101d58 */
[----:B------:R-:W-:Y:S01]  /*5c00*/  @!P6 LEA.HI R5, R5, R48, RZ, 0x3 ;  /* 0x000000300505e211 */ /* 0x000fe200078f18ff */
[----:B------:R-:W-:Y:S01]  /*5c10*/  @!P6 IMAD.WIDE R14, R15, 0x2, R12 ;  /* 0x000000020f0ee825 */ /* 0x000fe200078e020c */
[----:B------:R-:W-:Y:S01]  /*5c20*/  IADD3 R218, R218, -0x20, RZ ;  /* 0xffffffe0dada7810 */ /* 0x000fe20007ffe0ff */
[----:B------:R1:W-:Y:S01]  /*5c30*/  @!P6 LDGSTS.E.BYPASS.LTC128B.128 [R8+0x17080], [R16.64], !P3 ;  /* 0x170800001008efae */ /* 0x0003e2000d901d58 */
[----:B------:R-:W-:-:S03]  /*5c40*/  @!P6 LOP3.LUT R7, R5, 0xfffffff8, RZ, 0xc0, !PT ;  /* 0xfffffff80507e812 */ /* 0x000fc600078ec0ff */
[----:B------:R2:W-:Y:S01]  /*5c50*/  @!P6 LDGSTS.E.BYPASS.LTC128B.128 [R8+0x1b080], [R14.64], !P0 ;  /* 0x1b0800000e08efae */ /* 0x0005e2000c101d58 */
[C---:B------:R-:W-:Y:S01]  /*5c60*/  ISETP.GE.AND P0, PT, R218.reuse, UR11, PT ;  /* 0x0000000bda007c0c */ /* 0x040fe2000bf06270 */
[----:B------:R-:W-:Y:S01]  /*5c70*/  @!P6 IMAD.WIDE R12, R7, 0x2, R12 ;  /* 0x00000002070ce825 */ /* 0x000fe200078e020c */
[----:B------:R-:W-:Y:S02]  /*5c80*/  IADD3 R218, R218, UR16, RZ ;  /* 0x00000010dada7c10 */ /* 0x000fe4000fffe0ff */
[----:B------:R-:W-:Y:S02]  /*5c90*/  ISETP.GT.OR P0, PT, R216, 0x1f, P0 ;  /* 0x0000001fd800780c */ /* 0x000fe40000704670 */
[----:B------:R3:W-:Y:S01]  /*5ca0*/  @!P6 LDGSTS.E.BYPASS.LTC128B.128 [R8+0x1f080], [R12.64], !P5 ;  /* 0x1f0800000c08efae */ /* 0x0007e2000e901d58 */
[----:B------:R-:W-:-:S03]  /*5cb0*/  @P1 IMAD.HI.U32 R10, R218, c[0x0][0x2bc], RZ ;  /* 0x0000af00da0a1a27 */ /* 0x000fc600078e00ff */
[----:B------:R-:W0:Y:S01]  /*5cc0*/  LDGDEPBAR ;  /* 0x00000000000079af */ /* 0x000e220000000000 */
[----:B------:R-:W-:Y:S01]  /*5cd0*/  IMAD.MOV.U32 R5, RZ, RZ, R218 ;  /* 0x000000ffff057224 */ /* 0x000fe200078e00da */
[----:B------:R-:W-:-:S05]  /*5ce0*/  @P1 SHF.R.U32.HI R5, RZ, c[0x0][0x2c0], R10 ;  /* 0x0000b000ff051a19 */ /* 0x000fca000001160a */
[----:B------:R-:W-:-:S04]  /*5cf0*/  @!P0 IADD3 R10, P1, R5, UR8, RZ ;  /* 0x00000008050a8c10 */ /* 0x000fc8000ff3e0ff */
[----:B------:R-:W-:Y:S02]  /*5d00*/  @!P0 LEA.HI.X.SX32 R7, R5, UR6, 0x1, P1 ;  /* 0x0000000605078c11 */ /* 0x000fe400088f0eff */
[----:B--2---:R-:W-:-:S04]  /*5d10*/  @!P0 LEA R14, P1, R10, c[0x0][0x2a0], 0x2 ;  /* 0x0000a8000a0e8a11 */ /* 0x004fc800078210ff */
[----:B------:R-:W-:Y:S01]  /*5d20*/  @!P0 LEA.HI.X R15, R10, c[0x0][0x2a4], R7, 0x2, P1 ;  /* 0x0000a9000a0f8a11 */ /* 0x000fe200008f1407 */
        /* <DEDUP_REMOVED lines=9> */
[----:B------:R-:W-:Y:S01]  /*5dc0*/  ULEA UR22, UR10, 0xffffffe0, 0x5 ;  /* 0xffffffe00a167891 */ /* 0x000fe2000f8e283f */
[----:B---3--:R-:W-:Y:S01]  /*5dd0*/  IMAD.WIDE.U32 R12, R218, c[0x0][0x1e0], RZ ;  /* 0x00007800da0c7a25 */ /* 0x008fe200078e00ff */
[----:B------:R-:W-:Y:S01]  /*5de0*/  SHF.R.S32.HI R60, RZ, 0x1f, R218 ;  /* 0x0000001fff3c7819 */ /* 0x000fe200000114da */
[----:B------:R-:W-:Y:S01]  /*5df0*/  UIADD3 UR17, UR19, UR17, URZ ;  /* 0x0000001113117290 */ /* 0x000fe2000fffe03f */
[----:B------:R-:W-:Y:S01]  /*5e00*/  ISETP.GE.AND P3, PT, R49, c[0x0][0x1d4], PT ;  /* 0x0000750031007a0c */ /* 0x000fe20003f66270 */
[----:B------:R-:W-:Y:S01]  /*5e10*/  UIADD3 UR22, UR11, -UR22, URZ ;  /* 0x800000160b167290 */ /* 0x000fe2000fffe03f */
[----:B------:R-:W-:Y:S01]  /*5e20*/  ISETP.GE.AND P2, PT, R48, c[0x0][0x1d4], PT ;  /* 0x0000750030007a0c */ /* 0x000fe20003f46270 */
[----:B------:R-:W-:Y:S01]  /*5e30*/  IMAD R5, R60, c[0x0][0x1e0], RZ ;  /* 0x000078003c057a24 */ /* 0x000fe200078e02ff */
[----:B------:R-:W-:Y:S01]  /*5e40*/  ULDC.64 UR4, c[0x0][0x210] ;  /* 0x0000840000047ab9 */ /* 0x000fe20000000a00 */
[----:B------:R-:W-:Y:S01]  /*5e50*/  LEA.HI R71, R69, R62, RZ, 0x5 ;  /* 0x0000003e45477211 */ /* 0x000fe200078f28ff */
[----:B------:R-:W-:Y:S01]  /*5e60*/  UIMAD UR12, UR12, UR4, URZ ;  /* 0x000000040c0c72a4 */ /* 0x000fe2000f8e023f */
[----:B------:R-:W-:Y:S01]  /*5e70*/  IMAD R5, R218, c[0x0][0x1e4], R5 ;  /* 0x00007900da057a24 */ /* 0x000fe200078e0205 */
[----:B------:R-:W-:Y:S01]  /*5e80*/  IADD3 R10, -R56, UR22, RZ ;  /* 0x00000016380a7c10 */ /* 0x000fe2000fffe1ff */
[----:B------:R-:W-:Y:S01]  /*5e90*/  UIMAD.WIDE.U32 UR26, UR13, UR4, URZ ;  /* 0x000000040d1a72a5 */ /* 0x000fe2000f8e003f */
[----:B------:R-:W-:Y:S01]  /*5ea0*/  SHF.R.S32.HI R70, RZ, 0x5, R71 ;  /* 0x00000005ff467819 */ /* 0x000fe20000011447 */
[----:B------:R-:W-:Y:S01]  /*5eb0*/  IMAD.IADD R13, R13, 0x1, R5 ;  /* 0x000000010d0d7824 */ /* 0x000fe200078e0205 */
[----:B------:R-:W-:Y:S01]  /*5ec0*/  UIMAD UR12, UR13, UR5, UR12 ;  /* 0x000000050d0c72a4 */ /* 0x000fe2000f8e020c */
[----:B------:R-:W-:-:S03]  /*5ed0*/  IMAD.U32 R5, RZ, RZ, UR13 ;  /* 0x0000000dff057e24 */ /* 0x000fc6000f8e00ff */
[----:B------:R-:W-:Y:S01]  /*5ee0*/  UIADD3 UR12, UR27, UR12, URZ ;  /* 0x0000000c1b0c7290 */ /* 0x000fe2000fffe03f */
[----:B--2---:R-:W-:Y:S01]  /*5ef0*/  SHF.R.S32.HI R59, RZ, 0x1f, R217 ;  /* 0x0000001fff3b7819 */ /* 0x004fe200000114d9 */
[----:B------:R-:W-:-:S04]  /*5f00*/  IMAD.WIDE.U32 R12, R217, c[0x0][0x1f0], R12 ;  /* 0x00007c00d90c7a25 */ /* 0x000fc800078e000c */
[----:B-1----:R-:W-:Y:S02]  /*5f10*/  IMAD R8, R59, c[0x0][0x1f0], RZ ;  /* 0x00007c003b087a24 */ /* 0x002fe400078e02ff */
[----:B------:R-:W-:Y:S02]  /*5f20*/  IMAD R5, R5, c[0x0][0x1e8], R12 ;  /* 0x00007a0005057a24 */ /* 0x000fe400078e020c */
[----:B------:R-:W-:Y:S01]  /*5f30*/  IMAD R7, R217, c[0x0][0x1f4], R8 ;  /* 0x00007d00d9077a24 */ /* 0x000fe200078e0208 */
[----:B------:R-:W-:Y:S02]  /*5f40*/  IADD3 R8, P0, R12, UR18, RZ ;  /* 0x000000120c087c10 */ /* 0x000fe4000ff1e0ff */
[----:B------:R-:W-:Y:S01]  /*5f50*/  LEA R14, R5, c[0x0][0x1c8], 0x1 ;  /* 0x00007200050e7a11 */ /* 0x000fe200078e08ff */
[----:B------:R-:W-:Y:S01]  /*5f60*/  IMAD.IADD R7, R13, 0x1, R7 ;  /* 0x000000010d077824 */ /* 0x000fe200078e0207 */
[----:B------:R-:W-:-:S03]  /*5f70*/  LEA RZ, P1, R8, c[0x0][0x1c8], 0x1 ;  /* 0x0000720008ff7a11 */ /* 0x000fc600078208ff */
[----:B------:R-:W-:Y:S01]  /*5f80*/  SHFL.IDX PT, R12, R14, RZ, 0x181f ;  /* 0x00181fff0e0c7589 */ /* 0x000fe200000e0000 */
[----:B------:R-:W-:Y:S02]  /*5f90*/  IADD3.X R7, R7, UR17, RZ, P0, !PT ;  /* 0x0000001107077c10 */ /* 0x000fe400087fe4ff */
[----:B------:R-:W-:Y:S02]  /*5fa0*/  ISETP.GE.AND P0, PT, R10, 0x1, PT ;  /* 0x000000010a00780c */ /* 0x000fe40003f06270 */
[----:B------:R-:W-:Y:S02]  /*5fb0*/  LEA.HI.X R13, R8, c[0x0][0x1cc], R7, 0x1, P1 ;  /* 0x00007300080d7a11 */ /* 0x000fe400008f0c07 */
[----:B------:R-:W-:-:S04]  /*5fc0*/  ISETP.GT.AND P1, PT, R216, 0x1f, PT ;  /* 0x0000001fd800780c */ /* 0x000fc80003f24270 */
[----:B------:R-:W1:Y:S05]  /*5fd0*/  SHFL.IDX PT, R13, R13, RZ, 0x181f ;  /* 0x00181fff0d0d7589 */ /* 0x000e6a00000e0000 */
[----:B------:R-:W-:Y:S02]  /*5fe0*/  @P0 SHF.R.S32.HI R7, RZ, 0x1f, R50 ;  /* 0x0000001fff070819 */ /* 0x000fe40000011432 */
[----:B------:R-:W-:Y:S02]  /*5ff0*/  @P0 SHF.R.S32.HI R10, RZ, 0x1f, R49 ;  /* 0x0000001fff0a0819 */ /* 0x000fe40000011431 */
[----:B------:R-:W-:Y:S02]  /*6000*/  @P0 SHF.R.S32.HI R5, RZ, 0x1f, R48 ;  /* 0x0000001fff050819 */ /* 0x000fe40000011430 */
[----:B------:R-:W-:-:S02]  /*6010*/  @P0 LEA.HI R8, R7, R50, RZ, 0x3 ;  /* 0x0000003207080211 */ /* 0x000fc400078f18ff */
[----:B------:R-:W-:Y:S01]  /*6020*/  @P0 LEA.HI R7, R10, R49, RZ, 0x3 ;  /* 0x000000310a070211 */ /* 0x000fe200078f18ff */
[----:B------:R-:W-:Y:S01]  /*6030*/  @P0 IMAD.SHL.U32 R10, R51, 0x2, RZ ;  /* 0x00000002330a0824 */ /* 0x000fe200078e00ff */
        /* <DEDUP_REMOVED lines=18> */
.L_x_678:
[----:B------:R-:W-:Y:S01]  /*6160*/  ULDC.U8 UR4, c[0x0][0x298] ;  /* 0x0000a60000047ab9 */ /* 0x000fe20000000000 */
[----:B------:R-:W-:Y:S01]  /*6170*/  SHF.R.S32.HI R8, RZ, 0x1f, R63 ;  /* 0x0000001fff087819 */ /* 0x000fe2000001143f */
[----:B-1----:R-:W-:Y:S01]  /*6180*/  IMAD.WIDE.U32 R14, R63, c[0x0][0x280], RZ ;  /* 0x0000a0003f0e7a25 */ /* 0x002fe200078e00ff */
[----:B------:R-:W-:Y:S01]  /*6190*/  ISETP.NE.AND P0, PT, RZ, UR4, PT ;  /* 0x00000004ff007c0c */ /* 0x000fe2000bf05270 */
[----:B------:R-:W-:Y:S01]  /*61a0*/  BSSY B2, `(.L_x_679) ;  /* 0x00008ce000027945 */ /* 0x000fe20003800000 */
[----:B------:R-:W-:Y:S01]  /*61b0*/  LEA R5, R57, R6, 0x5 ;  /* 0x0000000639057211 */ /* 0x000fe200078e28ff */
[C---:B------:R-:W-:Y:S01]  /*61c0*/  IMAD R10, R8.reuse, c[0x0][0x280], RZ ;  /* 0x0000a000080a7a24 */ /* 0x040fe200078e02ff */
        /* <DEDUP_REMOVED lines=23> */
[----:B------:R-:W-:Y:S01]  /*6340*/  @P0 SHF.R.U32.HI R5, RZ, c[0x0][0x2cc], R6 ;  /* 0x0000b300ff050a19 */ /* 0x000fe20000011606 */
[----:B------:R-:W-:-:S03]  /*6350*/  IMAD.MOV.U32 R6, RZ, RZ, R14 ;  /* 0x000000ffff067224 */ /* 0x000fc600078e000e */
[----:B------:R-:W-:Y:S01]  /*6360*/  SHF.R.S32.HI R8, RZ, 0x1f, R5 ;  /* 0x0000001fff087819 */ /* 0x000fe20000011405 */
[----:B------:R-:W-:-:S04]  /*6370*/  IMAD.WIDE.U32 R6, R5, c[0x0][0x280], R6 ;  /* 0x0000a00005067a25 */ /* 0x000fc800078e0006 */
[C---:B------:R-:W-:Y:S02]  /*6380*/  IMAD R10, R8.reuse, c[0x0][0x280], RZ ;  /* 0x0000a000080a7a24 */ /* 0x040fe400078e02ff */
[----:B------:R-:W-:Y:S02]  /*6390*/  IMAD R8, R8, c[0x0][0x290], RZ ;  /* 0x0000a40008087a24 */ /* 0x000fe400078e02ff */
[C---:B------:R-:W-:Y:S02]  /*63a0*/  IMAD R10, R5.reuse, c[0x0][0x284], R10 ;  /* 0x0000a100050a7a24 */ /* 0x040fe400078e020a */
[----:B------:R-:W-:-:S03]  /*63b0*/  IMAD.WIDE.U32 R16, R5, c[0x0][0x290], R16 ;  /* 0x0000a40005107a25 */ /* 0x000fc600078e0010 */
[----:B------:R-:W-:Y:S01]  /*63c0*/  IADD3 R14, R7, R10, RZ ;  /* 0x0000000a070e7210 */ /* 0x000fe20007ffe0ff */
[----:B------:R-:W-:Y:S01]  /*63d0*/  IMAD R13, R5, c[0x0][0x294], R8 ;  /* 0x0000a500050d7a24 */ /* 0x000fe200078e0208 */
[----:B------:R-:W-:-:S04]  /*63e0*/  LEA R10, P0, R6, c[0x0][0x270], 0x1 ;  /* 0x00009c00060a7a11 */ /* 0x000fc800078008ff */
[----:B------:R-:W-:Y:S01]  /*63f0*/  LEA.HI.X R14, R6, c[0x0][0x274], R14, 0x1, P0 ;  /* 0x00009d00060e7a11 */ /* 0x000fe200000f0c0e */
[----:B------:R1:W2:Y:S01]  /*6400*/  SHFL.IDX PT, R18, R10, RZ, 0x181f ;  /* 0x00181fff0a127589 */ /* 0x0002a200000e0000 */
[----:B------:R-:W-:Y:S02]  /*6410*/  IADD3 R13, R17, R13, RZ ;  /* 0x0000000d110d7210 */ /* 0x000fe40007ffe0ff */
[C---:B------:R-:W-:Y:S01]  /*6420*/  LEA R8, P0, R16.reuse, c[0x0][0x288], 0x1 ;  /* 0x0000a20010087a11 */ /* 0x040fe200078008ff */
[----:B------:R1:W3:Y:S03]  /*6430*/  SHFL.IDX PT, R19, R14, RZ, 0x181f ;  /* 0x00181fff0e137589 */ /* 0x0002e600000e0000 */
[----:B------:R-:W-:Y:S02]  /*6440*/  LEA.HI.X R13, R16, c[0x0][0x28c], R13, 0x1, P0 ;  /* 0x0000a300100d7a11 */ /* 0x000fe400000f0c0d */
[----:B------:R-:W-:Y:S01]  /*6450*/  ISETP.NE.AND P0, PT, R11, RZ, PT ;  /* 0x000000ff0b00720c */ /* 0x000fe20003f05270 */
[----:B------:R1:W4:Y:S04]  /*6460*/  SHFL.IDX PT, R16, R8, RZ, 0x181f ;  /* 0x00181fff08107589 */ /* 0x00032800000e0000 */
[----:B------:R1:W1:Y:S08]  /*6470*/  SHFL.IDX PT, R17, R13, RZ, 0x181f ;  /* 0x00181fff0d117589 */ /* 0x00027000000e0000 */
        /* <DEDUP_REMOVED lines=41> */
.L_x_682:
[----:B------:R-:W-:Y:S05]  /*6710*/  BSYNC B0 ;  /* 0x0000000000007941 */ /* 0x000fea0003800000 */
.L_x_681:
        /* <DEDUP_REMOVED lines=78> */
.L_x_684:
[----:B------:R-:W-:Y:S05]  /*6c00*/  BSYNC B0 ;  /* 0x0000000000007941 */ /* 0x000fea0003800000 */
.L_x_683:
        /* <DEDUP_REMOVED lines=80> */
.L_x_686:
[----:B------:R-:W-:Y:S05]  /*7110*/  BSYNC B0 ;  /* 0x0000000000007941 */ /* 0x000fea0003800000 */
.L_x_685:
        /* <DEDUP_REMOVED lines=77> */
.L_x_688:
[----:B------:R-:W-:Y:S05]  /*75f0*/  BSYNC B0 ;  /* 0x0000000000007941 */ /* 0x000fea0003800000 */
.L_x_687:
        /* <DEDUP_REMOVED lines=79> */
.L_x_692:
[----:B------:R-:W-:Y:S05]  /*7af0*/  BSYNC B0 ;  /* 0x0000000000007941 */ /* 0x000fea0003800000 */
.L_x_691:
        /* <DEDUP_REMOVED lines=46> */
.L_x_694:
[----:B------:R-:W-:Y:S05]  /*7de0*/  BSYNC B0 ;  /* 0x0000000000007941 */ /* 0x000fea0003800000 */
.L_x_693:
        /* <DEDUP_REMOVED lines=46> */
.L_x_696:
[----:B------:R-:W-:Y:S05]  /*80d0*/  BSYNC B0 ;  /* 0x0000000000007941 */ /* 0x000fea0003800000 */
.L_x_695:
        /* <DEDUP_REMOVED lines=45> */
.L_x_690:
[----:B------:R-:W-:Y:S05]  /*83b0*/  BSYNC B1 ;  /* 0x0000000000017941 */ /* 0x000fea0003800000 */
.L_x_689:
        /* <DEDUP_REMOVED lines=49> */
.L_x_700:
[----:B------:R-:W-:Y:S05]  /*86d0*/  BSYNC B0 ;  /* 0x0000000000007941 */ /* 0x000fea0003800000 */
.L_x_699:
        /* <DEDUP_REMOVED lines=46> */
.L_x_702:
[----:B------:R-:W-:Y:S05]  /*89c0*/  BSYNC B0 ;  /* 0x0000000000007941 */ /* 0x000fea0003800000 */
.L_x_701:
        /* <DEDUP_REMOVED lines=46> */
.L_x_704:
[----:B------:R-:W-:Y:S05]  /*8cb0*/  BSYNC B0 ;  /* 0x0000000000007941 */ /* 0x000fea0003800000 */
.L_x_703:
        /* <DEDUP_REMOVED lines=9> */
[--C-:B------:R-:W-:Y:S01]  /*8d50*/  HADD2.F32 R84, -RZ, R63.reuse.H1_H1 ;  /* 0x3000003fff547230 */ /* 0x100fe20000004100 */
        /* <DEDUP_REMOVED lines=35> */
.L_x_698:
[----:B------:R-:W-:Y:S05]  /*8f90*/  BSYNC B1 ;  /* 0x0000000000017941 */ /* 0x000fea0003800000 */
.L_x_697:
        /* <DEDUP_REMOVED lines=31> */
[----:B------:R-:W-:Y:S01]  /*9190*/  FFMA.FTZ R79, R72, R77, -R79 ;  /* 0x0000004d484f7223 */ /* 0x000fe2000001084f */
        /* <DEDUP_REMOVED lines=17> */
.L_x_708:
[----:B------:R-:W-:Y:S05]  /*92b0*/  BSYNC B0 ;  /* 0x0000000000007941 */ /* 0x000fea0003800000 */
.L_x_707:
        /* <DEDUP_REMOVED lines=46> */
.L_x_710:
[----:B------:R-:W-:Y:S05]  /*95a0*/  BSYNC B0 ;  /* 0x0000000000007941 */ /* 0x000fea0003800000 */
.L_x_709:
        /* <DEDUP_REMOVED lines=46> */
.L_x_712:
[----:B------:R-:W-:Y:S05]  /*9890*/  BSYNC B0 ;  /* 0x0000000000007941 */ /* 0x000fea0003800000 */
.L_x_711:
        /* <DEDUP_REMOVED lines=45> */
.L_x_706:
[----:B------:R-:W-:Y:S05]  /*9b70*/  BSYNC B1 ;  /* 0x0000000000017941 */ /* 0x000fea0003800000 */
.L_x_705:
        /* <DEDUP_REMOVED lines=48> */
.L_x_715:
[----:B------:R-:W-:Y:S05]  /*9e80*/  BSYNC B0 ;  /* 0x0000000000007941 */ /* 0x000fea0003800000 */
.L_x_714:
        /* <DEDUP_REMOVED lines=46> */
.L_x_717:
[----:B------:R-:W-:Y:S05]  /*a170*/  BSYNC B0 ;  /* 0x0000000000007941 */ /* 0x000fea0003800000 */
.L_x_716:
        /* <DEDUP_REMOVED lines=46> */
.L_x_719:
[----:B------:R-:W-:Y:S05]  /*a460*/  BSYNC B0 ;  /* 0x0000000000007941 */ /* 0x000fea0003800000 */
.L_x_718:
        /* <DEDUP_REMOVED lines=46> */
.L_x_680:
[----:B------:R-:W-:Y:S01]  /*a750*/  PLOP3.LUT P0, PT, PT, PT, UP2, 0x80, 0x0 ;  /* 0x000000000000781c */ /* 0x000fe20003f0f028 */
[----:B------:R-:W-:Y:S01]  /*a760*/  IMAD.MOV.U32 R15, RZ, RZ, R7 ;  /* 0x000000ffff0f7224 */ /* 0x000fe200078e0007 */
[----:B------:R-:W-:Y:S01]  /*a770*/  MOV R13, R17 ;  /* 0x00000011000d7202 */ /* 0x000fe20000000f00 */
        /* <DEDUP_REMOVED lines=18> */
[C---:B------:R-:W-:Y:S02]  /*a8a0*/  IMAD R6, R5.reuse, c[0x0][0x284], R6 ;  /* 0x0000a10005067a24 */ /* 0x040fe400078e0206 */
[----:B------:R-:W-:-:S04]  /*a8b0*/  IMAD.WIDE.U32 R12, R5, c[0x0][0x290], R12 ;  /* 0x0000a400050c7a25 */ /* 0x000fc800078e000c */
[----:B------:R-:W-:Y:S02]  /*a8c0*/  IMAD.IADD R6, R15, 0x1, R6 ;  /* 0x000000010f067824 */ /* 0x000fe400078e0206 */
[----:B------:R-:W-:-:S03]  /*a8d0*/  IMAD R5, R5, c[0x0][0x294], R8 ;  /* 0x0000a50005057a24 */ /* 0x000fc600078e0208 */
[----:B------:R-:W-:Y:S01]  /*a8e0*/  LEA.HI.X R6, R14, c[0x0][0x274], R6, 0x1, P0 ;  /* 0x00009d000e067a11 */ /* 0x000fe200000f0c06 */
[----:B------:R-:W-:Y:S01]  /*a8f0*/  IMAD.IADD R5, R13, 0x1, R5 ;  /* 0x000000010d057824 */ /* 0x000fe200078e0205 */
[C---:B------:R-:W-:Y:S01]  /*a900*/  LEA R8, P0, R12.reuse, c[0x0][0x288], 0x1 ;  /* 0x0000a2000c087a11 */ /* 0x040fe200078008ff */
[----:B------:R1:W2:Y:S03]  /*a910*/  SHFL.IDX PT, R14, R7, RZ, 0x181f ;  /* 0x00181fff070e7589 */ /* 0x0002a600000e0000 */
[----:B------:R-:W-:Y:S01]  /*a920*/  LEA.HI.X R5, R12, c[0x0][0x28c], R5, 0x1, P0 ;  /* 0x0000a3000c057a11 */ /* 0x000fe200000f0c05 */
[----:B------:R1:W3:Y:S01]  /*a930*/  SHFL.IDX PT, R15, R6, RZ, 0x181f ;  /* 0x00181fff060f7589 */ /* 0x0002e200000e0000 */
[----:B------:R-:W-:-:S03]  /*a940*/  ISETP.NE.AND P0, PT, R11, RZ, PT ;  /* 0x000000ff0b00720c */ /* 0x000fc60003f05270 */
[----:B------:R1:W4:Y:S04]  /*a950*/  SHFL.IDX PT, R12, R8, RZ, 0x181f ;  /* 0x00181fff080c7589 */ /* 0x00032800000e0000 */
[----:B------:R1:W1:Y:S06]  /*a960*/  SHFL.IDX PT, R13, R5, RZ, 0x181f ;  /* 0x00181fff050d7589 */ /* 0x00026c00000e0000 */
[----:B------:R-:W-:Y:S05]  /*a970*/  @P0 BRA `(.L_x_721) ;  /* 0x0000015000000947 */ /* 0x000fea0003800000 */
[----:B------:R-:W-:Y:S01]  /*a980*/  ISETP.GE.AND P0, PT, R68, c[0x0][0x27c], PT ;  /* 0x00009f0044007a0c */ /* 0x000fe20003f06270 */
[----:B------:R-:W-:Y:S01]  /*a990*/  CS2R R106, SRZ ;  /* 0x00000000006a7805 */ /* 0x000fe2000001ff00 */
[----:B------:R-:W-:Y:S01]  /*a9a0*/  CS2R R104, SRZ ;  /* 0x0000000000687805 */ /* 0x000fe2000001ff00 */
[----:B------:R-:W-:Y:S01]  /*a9b0*/  CS2R R102, SRZ ;  /* 0x0000000000667805 */ /* 0x000fe2000001ff00 */
[----:B------:R-:W-:-:S09]  /*a9c0*/  CS2R R100, SRZ ;  /* 0x0000000000647805 */ /* 0x000fd2000001ff00 */
[----:B--23--:R-:W-:-:S04]  /*a9d0*/  @!P0 IMAD.WIDE R18, R68, 0x2, R14 ;  /* 0x0000000244128825 */ /* 0x00cfc800078e020e */
        /* <DEDUP_REMOVED lines=15> */
.L_x_721:
[----:B------:R-:W-:Y:S05]  /*aad0*/  BSYNC B0 ;  /* 0x0000000000007941 */ /* 0x000fea0003800000 */
.L_x_720:
[----:B------:R-:W-:Y:S01]  /*aae0*/  ISETP.NE.AND P0, PT, R9, RZ, PT ;  /* 0x000000ff0900720c */ /* 0x000fe20003f05270 */
[----:B-1---5:R-:W-:Y:S01]  /*aaf0*/  IMAD.MOV.U32 R10, RZ, RZ, R88 ;  /* 0x000000ffff0a7224 */ /* 0x022fe200078e0058 */
[----:B------:R-:W-:Y:S01]  /*ab00*/  MOV R9, R89 ;  /* 0x0000005900097202 */ /* 0x000fe20000000f00 */
[----:B----4-:R-:W-:Y:S01]  /*ab10*/  IMAD.MOV.U32 R12, RZ, RZ, R90 ;  /* 0x000000ffff0c7224 */ /* 0x010fe200078e005a */
[----:B---3--:R-:W-:Y:S01]  /*ab20*/  MOV R15, R87 ;  /* 0x00000057000f7202 */ /* 0x008fe20000000f00 */
[----:B------:R-:W-:Y:S01]  /*ab30*/  IMAD.MOV.U32 R11, RZ, RZ, R91 ;  /* 0x000000ffff0b7224 */ /* 0x000fe200078e005b */
[----:B------:R-:W-:Y:S01]  /*ab40*/  PRMT R117, R9, 0x5410, R10 ;  /* 0x0000541009757816 */ /* 0x000fe2000000000a */
[----:B------:R-:W-:Y:S01]  /*ab50*/  IMAD.MOV.U32 R9, RZ, RZ, R105 ;  /* 0x000000ffff097224 */ /* 0x000fe200078e0069 */
[----:B------:R-:W-:Y:S01]  /*ab60*/  MOV R10, R104 ;  /* 0x00000068000a7202 */ /* 0x000fe20000000f00 */
[----:B------:R-:W-:Y:S01]  /*ab70*/  IMAD.MOV.U32 R16, RZ, RZ, R86 ;  /* 0x000000ffff107224 */ /* 0x000fe200078e0056 */
[----:B------:R-:W-:Y:S01]  /*ab80*/  PRMT R118, R11, 0x5410, R12 ;  /* 0x000054100b767816 */ /* 0x000fe2000000000c */
[----:B--2---:R-:W-:Y:S01]  /*ab90*/  IMAD.MOV.U32 R14, RZ, RZ, R84 ;  /* 0x000000ffff0e7224 */ /* 0x004fe200078e0054 */
[----:B------:R-:W-:Y:S01]  /*aba0*/  PRMT R127, R9, 0x5410, R10 ;  /* 0x00005410097f7816 */ /* 0x000fe2000000000a */
[----:B------:R-:W-:Y:S01]  /*abb0*/  IMAD.MOV.U32 R9, RZ, RZ, R85 ;  /* 0x000000ffff097224 */ /* 0x000fe200078e0055 */
[----:B------:R-:W-:Y:S01]  /*abc0*/  PRMT R116, R15, 0x5410, R16 ;  /* 0x000054100f747816 */ /* 0x000fe20000000010 */
        /* <DEDUP_REMOVED lines=8> */
[----:B------:R1:W2:Y:S01]  /*ac50*/  SHFL.IDX PT, R13, R6, 0x1, 0x181f ;  /* 0x00381f00060d7f89 */ /* 0x0002a200000e0000 */
[----:B------:R-:W-:Y:S01]  /*ac60*/  BSSY B0, `(.L_x_722) ;  /* 0x0000023000007945 */ /* 0x000fe20003800000 */
[----:B------:R-:W-:Y:S01]  /*ac70*/  PRMT R126, R15, 0x5410, R16 ;  /* 0x000054100f7e7816 */ /* 0x000fe20000000010 */
[----:B------:R-:W-:Y:S01]  /*ac80*/  CS2R R52, SRZ ;  /* 0x0000000000347805 */ /* 0x000fe2000001ff00 */
[----:B------:R1:W3:Y:S01]  /*ac90*/  SHFL.IDX PT, R12, R7, 0x1, 0x181f ;  /* 0x00381f00070c7f89 */ /* 0x0002e200000e0000 */
[----:B------:R-:W-:Y:S01]  /*aca0*/  PRMT R125, R9, 0x5410, R14 ;  /* 0x00005410097d7816 */ /* 0x000fe2000000000e */
[----:B------:R-:W-:Y:S01]  /*acb0*/  CS2R R74, SRZ ;  /* 0x00000000004a7805 */ /* 0x000fe2000001ff00 */
[----:B------:R-:W-:Y:S01]  /*acc0*/  CS2R R72, SRZ ;  /* 0x0000000000487805 */ /* 0x000fe2000001ff00 */
[----:B------:R1:W4:Y:S01]  /*acd0*/  SHFL.IDX PT, R11, R5, 0x1, 0x181f ;  /* 0x00381f00050b7f89 */ /* 0x00032200000e0000 */
[----:B------:R-:W-:Y:S01]  /*ace0*/  CS2R R46, SRZ ;  /* 0x00000000002e7805 */ /* 0x000fe2000001ff00 */
[----:B------:R-:W-:Y:S01]  /*acf0*/  CS2R R44, SRZ ;  /* 0x00000000002c7805 */ /* 0x000fe2000001ff00 */
[----:B------:R-:W-:Y:S01]  /*ad00*/  CS2R R66, SRZ ;  /* 0x0000000000427805 */ /* 0x000fe2000001ff00 */
[----:B------:R1:W1:Y:S01]  /*ad10*/  SHFL.IDX PT, R10, R8, 0x1, 0x181f ;  /* 0x00381f00080a7f89 */ /* 0x00026200000e0000 */
[----:B------:R-:W-:Y:S01]  /*ad20*/  CS2R R64, SRZ ;  /* 0x0000000000407805 */ /* 0x000fe2000001ff00 */
        /* <DEDUP_REMOVED lines=22> */
.L_x_723:
[----:B------:R-:W-:Y:S05]  /*ae90*/  BSYNC B0 ;  /* 0x0000000000007941 */ /* 0x000fea0003800000 */
.L_x_722:
[----:B------:R-:W-:Y:S01]  /*aea0*/  ISETP.NE.AND P0, PT, R4, RZ, PT ;  /* 0x000000ff0400720c */ /* 0x000fe20003f05270 */
[----:B-1--45:R-:W-:Y:S01]  /*aeb0*/  IMAD.MOV.U32 R11, RZ, RZ, R54 ;  /* 0x000000ffff0b7224 */ /* 0x032fe200078e0036 */
[----:B------:R-:W-:Y:S01]  /*aec0*/  MOV R4, R53 ;  /* 0x0000003500047202 */ /* 0x000fe20000000f00 */
[----:B------:R-:W-:Y:S01]  /*aed0*/  IMAD.MOV.U32 R10, RZ, RZ, R55 ;  /* 0x000000ffff0a7224 */ /* 0x000fe200078e0037 */
[----:B------:R1:W4:Y:S01]  /*aee0*/  SHFL.IDX PT, R15, R6, 0x2, 0x181f ;  /* 0x00581f00060f7f89 */ /* 0x00032200000e0000 */
        /* <DEDUP_REMOVED lines=9> */
[----:B------:R1:W3:Y:S01]  /*af80*/  SHFL.IDX PT, R14, R7, 0x2, 0x181f ;  /* 0x00581f00070e7f89 */ /* 0x0002e200000e0000 */
        /* <DEDUP_REMOVED lines=14> */
[----:B---3--:R1:W3:Y:S01]  /*b070*/  SHFL.IDX PT, R12, R8, 0x2, 0x181f ;  /* 0x00581f00080c7f89 */ /* 0x0082e200000e0000 */
        /* <DEDUP_REMOVED lines=10> */
[----:B----4-:R-:W-:Y:S01]  /*b120*/  ISETP.GE.AND P0, PT, R68, c[0x0][0x27c], PT ;  /* 0x00009f0044007a0c */ /* 0x010fe20003f06270 */
[----:B------:R-:W-:Y:S01]  /*b130*/  CS2R R38, SRZ ;  /* 0x0000000000267805 */ /* 0x000fe2000001ff00 */
[----:B------:R-:W-:Y:S01]  /*b140*/  CS2R R36, SRZ ;  /* 0x0000000000247805 */ /* 0x000fe2000001ff00 */
[----:B------:R-:W-:Y:S01]  /*b150*/  CS2R R30, SRZ ;  /* 0x00000000001e7805 */ /* 0x000fe2000001ff00 */
[----:B------:R-:W-:-:S09]  /*b160*/  CS2R R28, SRZ ;  /* 0x00000000001c7805 */ /* 0x000fd2000001ff00 */
[----:B------:R-:W-:-:S04]  /*b170*/  @!P0 IMAD.WIDE R16, R68, 0x2, R14 ;  /* 0x0000000244108825 */ /* 0x000fc800078e020e */
[----:B--23--:R-:W-:Y:S01]  /*b180*/  @!P0 IMAD.WIDE R10, R68, 0x2, R12 ;  /* 0x00000002440a8825 */ /* 0x00cfe200078e020c */
        /* <DEDUP_REMOVED lines=14> */
.L_x_725:
[----:B----4-:R-:W-:Y:S05]  /*b270*/  BSYNC B0 ;  /* 0x0000000000007941 */ /* 0x010fea0003800000 */
.L_x_724:
[----:B-----5:R-:W-:Y:S01]  /*b280*/  IMAD.MOV.U32 R9, RZ, RZ, R40 ;  /* 0x000000ffff097224 */ /* 0x020fe200078e0028 */
[----:B------:R-:W-:Y:S01]  /*b290*/  MOV R4, R41 ;  /* 0x0000002900047202 */ /* 0x000fe20000000f00 */
[----:B--2---:R-:W-:Y:S01]  /*b2a0*/  IMAD.MOV.U32 R11, RZ, RZ, R42 ;  /* 0x000000ffff0b7224 */ /* 0x004fe200078e002a */
[----:B------:R2:W4:Y:S01]  /*b2b0*/  SHFL.IDX PT, R77, R6, 0x3, 0x181f ;  /* 0x00781f00064d7f89 */ /* 0x00052200000e0000 */
[----:B------:R-:W-:Y:S01]  /*b2c0*/  IMAD.MOV.U32 R10, RZ, RZ, R43 ;  /* 0x000000ffff0a7224 */ /* 0x000fe200078e002b */
[----:B------:R-:W-:Y:S01]  /*b2d0*/  PRMT R93, R4, 0x5410, R9 ;  /* 0x00005410045d7816 */ /* 0x000fe20000000009 */
[----:B------:R-:W-:Y:S01]  /*b2e0*/  IMAD.MOV.U32 R4, RZ, RZ, R37 ;  /* 0x000000ffff047224 */ /* 0x000fe200078e0025 */
[----:B------:R-:W-:Y:S01]  /*b2f0*/  MOV R9, R36 ;  /* 0x0000002400097202 */ /* 0x000fe20000000f00 */
[----:B------:R1:W3:Y:S01]  /*b300*/  SHFL.IDX PT, R79, R5, 0x3, 0x181f ;  /* 0x00781f00054f7f89 */ /* 0x0002e200000e0000 */
        /* <DEDUP_REMOVED lines=17> */
[----:B-12---:R-:W-:Y:S01]  /*b420*/  IMAD.MOV.U32 R6, RZ, RZ, R31 ;  /* 0x000000ffff067224 */ /* 0x006fe200078e001f */
[----:B------:R-:W-:Y:S01]  /*b430*/  CS2R R20, SRZ ;  /* 0x0000000000147805 */ /* 0x000fe2000001ff00 */
[----:B------:R-:W-:Y:S01]  /*b440*/  CS2R R18, SRZ ;  /* 0x0000000000127805 */ /* 0x000fe2000001ff00 */
[----:B------:R-:W-:Y:S01]  /*b450*/  CS2R R16, SRZ ;  /* 0x0000000000107805 */ /* 0x000fe2000001ff00 */
[----:B------:R-:W-:Y:S01]  /*b460*/  CS2R R14, SRZ ;  /* 0x00000000000e7805 */ /* 0x000fe2000001ff00 */
[----:B------:R-:W-:Y:S01]  /*b470*/  IMAD.MOV.U32 R5, RZ, RZ, R28 ;  /* 0x000000ffff057224 */ /* 0x000fe200078e001c */
[----:B---3--:R-:W-:Y:S01]  /*b480*/  CS2R R12, SRZ ;  /* 0x00000000000c7805 */ /* 0x008fe2000001ff00 */
[----:B------:R-:W-:-:S03]  /*b490*/  MOV R7, R30 ;  /* 0x0000001e00077202 */ /* 0x000fc60000000f00 */
        /* <DEDUP_REMOVED lines=8> */
[----:B----4-:R-:W-:-:S04]  /*b520*/  @!P0 IMAD.WIDE R8, R68, 0x2, R76 ;  /* 0x0000000244088825 */ /* 0x010fc800078e024c */
        /* <DEDUP_REMOVED lines=15> */
.L_x_727:
[----:B------:R-:W-:Y:S05]  /*b620*/  BSYNC B0 ;  /* 0x0000000000007941 */ /* 0x000fea0003800000 */
.L_x_726:
        /* <DEDUP_REMOVED lines=21> */
[----:B----4-:R-:W-:Y:S01]  /*b780*/  PRMT R78, R78, 0x5410, R4 ;  /* 0x000054104e4e7816 */ /* 0x010fe20000000004 */
        /* <DEDUP_REMOVED lines=98> */
[----:B------:R-:W-:Y:S02]  /*bdb0*/  FFMA.FTZ R125, R130, R127, -R125 ;  /* 0x0000007f827d7223 */ /* 0x000fe4000001087d */
[----:B------:R-:W-:Y:S01]  /*bdc0*/  FFMA.FTZ R144, R11, R106, -R144 ;  /* 0x0000006a0b907223 */ /* 0x000fe20000010890 */
[----:B------:R-:W-:Y:S01]  /*bdd0*/  F2FP.PACK_AB R9, R9, R134 ;  /* 0x000000860909723e */ /* 0x000fe200000000ff */
        /* <DEDUP_REMOVED lines=10> */
.L_x_731:
[----:B------:R-:W-:Y:S05]  /*be80*/  BSYNC B0 ;  /* 0x0000000000007941 */ /* 0x000fea0003800000 */
.L_x_730:
        /* <DEDUP_REMOVED lines=12> */
[----:B------:R-:W-:Y:S01]  /*bf50*/  SHF.L.U32 R7, R7, 0x7, RZ ;  /* 0x0000000707077819 */ /* 0x000fe200000006ff */
[--C-:B------:R-:W-:Y:S01]  /*bf60*/  HADD2.F32 R124, -RZ, R117.reuse.H0_H0 ;  /* 0x20000075ff7c7230 */ /* 0x100fe20000004100 */
[----:B------:R-:W-:Y:S01]  /*bf70*/  SHF.R.S32.HI R4, RZ, 0x1f, R5 ;  /* 0x0000001fff047819 */ /* 0x000fe20000011405 */
[----:B------:R-:W-:Y:S01]  /*bf80*/  HADD2.F32 R117, -RZ, R117.H1_H1 ;  /* 0x30000075ff757230 */ /* 0x000fe20000004100 */
[----:B------:R-:W-:-:S02]  /*bf90*/  SHF.L.U32 R6, R5, 0x3, RZ ;  /* 0x0000000305067819 */ /* 0x000fc400000006ff */
[----:B------:R-:W-:Y:S02]  /*bfa0*/  LEA.HI R4, R4, R5, RZ, 0x3 ;  /* 0x0000000504047211 */ /* 0x000fe400078f18ff */
[C---:B------:R-:W-:Y:S02]  /*bfb0*/  LOP3.LUT R9, R121.reuse, 0x38, R9, 0xf8, !PT ;  /* 0x0000003879097812 */ /* 0x040fe400078ef809 */
[----:B------:R-:W-:Y:S02]  /*bfc0*/  LOP3.LUT R121, R121, 0x38, R6, 0xf8, !PT ;  /* 0x0000003879797812 */ /* 0x000fe400078ef806 */
[----:B------:R-:W-:Y:S02]  /*bfd0*/  SHF.L.U32 R4, R4, 0xa, RZ ;  /* 0x0000000a04047819 */ /* 0x000fe400000006ff */
[----:B------:R-:W-:Y:S02]  /*bfe0*/  LOP3.LUT R7, R7, 0x7fffe000, RZ, 0xc0, !PT ;  /* 0x7fffe00007077812 */ /* 0x000fe400078ec0ff */
[----:B------:R-:W-:-:S02]  /*bff0*/  LOP3.LUT R8, R9, R120, RZ, 0x3c, !PT ;  /* 0x0000007809087212 */ /* 0x000fc400078e3cff */
        /* <DEDUP_REMOVED lines=82> */
.L_x_729:
[----:B------:R-:W-:Y:S05]  /*c520*/  BSYNC B1 ;  /* 0x0000000000017941 */ /* 0x000fea0003800000 */
.L_x_728:
        /* <DEDUP_REMOVED lines=25> */
[----:B------:R-:W-:Y:S01]  /*c6c0*/  HADD2.F32 R107, -RZ, R112.H0_H0 ;  /* 0x20000070ff6b7230 */ /* 0x000fe20000004100 */
[----:B------:R-:W-:Y:S01]  /*c6d0*/  LOP3.LUT R87, R87, R88, RZ, 0x3c, !PT ;  /* 0x0000005857577212 */ /* 0x000fe200078e3cff */
[--C-:B------:R-:W-:Y:S01]  /*c6e0*/  HADD2.F32 R113, -RZ, R114.reuse.H1_H1 ;  /* 0x30000072ff717230 */ /* 0x100fe20000004100 */
[----:B------:R-:W-:Y:S01]  /*c6f0*/  LOP3.LUT R7, R89, 0x38, R4, 0xf8, !PT ;  /* 0x0000003859077812 */ /* 0x000fe200078ef804 */
[----:B------:R-:W-:Y:S01]  /*c700*/  HADD2.F32 R115, -RZ, R114.H0_H0 ;  /* 0x20000072ff737230 */ /* 0x000fe20000004100 */
[----:B------:R-:W-:-:S02]  /*c710*/  SHF.L.U32 R5, R5, 0xa, RZ ;  /* 0x0000000a05057819 */ /* 0x000fc400000006ff */
[----:B------:R-:W-:Y:S02]  /*c720*/  IADD3 R87, R84, R87, RZ ;  /* 0x0000005754577210 */ /* 0x000fe40007ffe0ff */
[----:B------:R-:W-:Y:S02]  /*c730*/  LOP3.LUT R4, R7, R88, RZ, 0x3c, !PT ;  /* 0x0000005807047212 */ /* 0x000fe400078e3cff */
        /* <DEDUP_REMOVED lines=8> */
[--C-:B------:R-:W-:Y:S01]  /*c7c0*/  SHF.R.U64 R65, R74, 0x10, R75.reuse ;  /* 0x000000104a417819 */ /* 0x100fe2000000124b */
[----:B------:R-:W2:Y:S01]  /*c7d0*/  LDS.128 R4, [R85+0x10080] ;  /* 0x0100800055047984 */ /* 0x000ea20000000c00 */
[----:B------:R-:W-:Y:S01]  /*c7e0*/  SHF.R.U32.HI R74, RZ, 0x10, R75 ;  /* 0x00000010ff4a7819 */ /* 0x000fe2000001164b */
[----:B------:R-:W-:Y:S01]  /*c7f0*/  HADD2.F32 R90, -RZ, R90.H0_H0 ;  /* 0x2000005aff5a7230 */ /* 0x000fe20000004100 */
[--C-:B------:R-:W-:Y:S01]  /*c800*/  SHF.R.U64 R72, R72, 0x10, R73.reuse ;  /* 0x0000001048487819 */ /* 0x100fe20000001249 */
[----:B------:R-:W-:Y:S01]  /*c810*/  HADD2.F32 R65, -RZ, R65.H0_H0 ;  /* 0x20000041ff417230 */ /* 0x000fe20000004100 */
        /* <DEDUP_REMOVED lines=17> */
[----:B------:R-:W-:Y:S01]  /*c930*/  HADD2.F32 R104, -RZ, R4.H0_H0 ;  /* 0x20000004ff687230 */ /* 0x000fe20000004100 */
[-C--:B------:R-:W-:Y:S01]  /*c940*/  FFMA.FTZ R116, R103, R118.reuse, R116 ;  /* 0x0000007667747223 */ /* 0x080fe20000010074 */
[----:B------:R-:W-:Y:S01]  /*c950*/  HADD2.F32 R103, -RZ, R112.H1_H1 ;  /* 0x30000070ff677230 */ /* 0x000fe20000004100 */
[----:B------:R-:W-:Y:S01]  /*c960*/  FFMA.FTZ R102, R75, R118, -R102 ;  /* 0x000000764b667223 */ /* 0x000fe20000010866 */
[--C-:B------:R-:W-:Y:S01]  /*c970*/  HADD2.F32 R10, -RZ, R11.reuse.H0_H0 ;  /* 0x2000000bff0a7230 */ /* 0x100fe20000004100 */
[----:B------:R-:W-:Y:S01]  /*c980*/  FMUL.FTZ R111, R104, R111 ;  /* 0x0000006f686f7220 */ /* 0x000fe20000410000 */
[----:B------:R-:W-:Y:S01]  /*c990*/  HADD2.F32 R105, -RZ, R4.H1_H1 ;  /* 0x30000004ff697230 */ /* 0x000fe20000004100 */
        /* <DEDUP_REMOVED lines=43> */
.L_x_735:
[----:B------:R-:W-:Y:S05]  /*cc50*/  BSYNC B0 ;  /* 0x0000000000007941 */ /* 0x000fea0003800000 */
.L_x_734:
        /* <DEDUP_REMOVED lines=16> */
[----:B------:R-:W-:-:S02]  /*cd60*/  LOP3.LUT R9, R89, 0x38, R9, 0xf8, !PT ;  /* 0x0000003859097812 */ /* 0x000fc400078ef809 */
[----:B------:R-:W-:Y:S02]  /*cd70*/  SHF.L.U32 R6, R5, 0x3, RZ ;  /* 0x0000000305067819 */ /* 0x000fe400000006ff */
[----:B------:R-:W-:Y:S02]  /*cd80*/  LEA.HI R4, R4, R5, RZ, 0x3 ;  /* 0x0000000504047211 */ /* 0x000fe400078f18ff */
[----:B------:R-:W-:Y:S02]  /*cd90*/  LOP3.LUT R7, R7, 0x7fffe000, RZ, 0xc0, !PT ;  /* 0x7fffe00007077812 */ /* 0x000fe400078ec0ff */
[----:B------:R-:W-:Y:S02]  /*cda0*/  LOP3.LUT R8, R9, R88, RZ, 0x3c, !PT ;  /* 0x0000005809087212 */ /* 0x000fe400078e3cff */
[----:B------:R-:W-:Y:S02]  /*cdb0*/  LOP3.LUT R89, R89, 0x38, R6, 0xf8, !PT ;  /* 0x0000003859597812 */ /* 0x000fe400078ef806 */
[----:B------:R-:W-:-:S02]  /*cdc0*/  SHF.L.U32 R4, R4, 0xa, RZ ;  /* 0x0000000a04047819 */ /* 0x000fc400000006ff */
[--C-:B------:R-:W-:Y:S02]  /*cdd0*/  IADD3 R7, R8, R7, R84.reuse ;  /* 0x0000000708077210 */ /* 0x100fe40007ffe054 */
        /* <DEDUP_REMOVED lines=81> */
.L_x_733:
[----:B------:R-:W-:Y:S05]  /*d2f0*/  BSYNC B1 ;  /* 0x0000000000017941 */ /* 0x000fea0003800000 */
.L_x_732:
        /* <DEDUP_REMOVED lines=64> */
[----:B------:R-:W-:Y:S01]  /*d700*/  HADD2.F32 R8, -RZ, R10.H0_H0 ;  /* 0x2000000aff087230 */ /* 0x000fe20000004100 */
[----:B------:R-:W-:Y:S01]  /*d710*/  FFMA.FTZ R84, R67, R86, R84 ;  /* 0x0000005643547223 */ /* 0x000fe20000010054 */
[----:B------:R-:W-:Y:S01]  /*d720*/  HADD2.F32 R67, -RZ, R96.H1_H1 ;  /* 0x30000060ff437230 */ /* 0x000fe20000004100 */
[C---:B------:R-:W-:Y:S01]  /*d730*/  FMUL.FTZ R54, R5.reuse, R54 ;  /* 0x0000003605367220 */ /* 0x040fe20000410000 */
[----:B------:R-:W-:Y:S01]  /*d740*/  HADD2.F32 R65, -RZ, R10.H1_H1 ;  /* 0x3000000aff417230 */ /* 0x000fe20000004100 */
[----:B------:R-:W-:Y:S01]  /*d750*/  FFMA.FTZ R5, R5, R90, R88 ;  /* 0x0000005a05057223 */ /* 0x000fe20000010058 */
[--C-:B------:R-:W-:Y:S01]  /*d760*/  HADD2.F32 R72, -RZ, R4.reuse.H0_H0 ;  /* 0x20000004ff487230 */ /* 0x100fe20000004100 */
[----:B------:R-:W-:Y:S01]  /*d770*/  FMUL.FTZ R88, R8, R67 ;  /* 0x0000004308587220 */ /* 0x000fe20000410000 */
[--C-:B------:R-:W-:Y:S01]  /*d780*/  HADD2.F32 R10, -RZ, R11.reuse.H0_H0 ;  /* 0x2000000bff0a7230 */ /* 0x100fe20000004100 */
[----:B------:R-:W-:Y:S01]  /*d790*/  FFMA.FTZ R66, R39, R86, -R66 ;  /* 0x0000005627427223 */ /* 0x000fe20000010842 */
[----:B------:R-:W-:Y:S01]  /*d7a0*/  HADD2.F32 R73, -RZ, R4.H1_H1 ;  /* 0x30000004ff497230 */ /* 0x000fe20000004100 */
[C---:B------:R-:W-:Y:S01]  /*d7b0*/  FMUL.FTZ R95, R72.reuse, R95 ;  /* 0x0000005f485f7220 */ /* 0x040fe20000410000 */
[--C-:B------:R-:W-:Y:S01]  /*d7c0*/  HADD2.F32 R4, -RZ, R6.reuse.H0_H0 ;  /* 0x20000006ff047230 */ /* 0x100fe20000004100 */
[----:B------:R-:W-:Y:S01]  /*d7d0*/  FFMA.FTZ R37, R72, R100, R37 ;  /* 0x0000006448257223 */ /* 0x000fe20000010025 */
        /* <DEDUP_REMOVED lines=36> */
.L_x_739:
[----:B------:R-:W-:Y:S05]  /*da20*/  BSYNC B0 ;  /* 0x0000000000007941 */ /* 0x000fea0003800000 */
.L_x_738:
[----:B------:R-:W-:-:S13]  /*da30*/  ISETP.GE.AND P0, PT, R50, c[0x0][0x27c], PT ;  /* 0x00009f0032007a0c */ /* 0x000fda0003f06270 */
[----:B------:R-:W-:Y:S05]  /*da40*/  @P0 BRA `(.L_x_737) ;  /* 0x0000067000000947 */ /* 0x000fea0003800000 */
[----:B-1----:R-:W-:Y:S01]  /*da50*/  SHF.R.S32.HI R7, RZ, 0x1f, R50 ;  /* 0x0000001fff077819 */ /* 0x002fe20000011432 */
[----:B------:R-:W-:Y:S01]  /*da60*/  HADD2.F32 R54, -RZ, R92.H0_H0 ;  /* 0x2000005cff367230 */ /* 0x000fe20000004100 */
[----:B------:R-:W-:Y:S01]  /*da70*/  SHF.R.U64 R30, R40, 0x10, R41 ;  /* 0x00000010281e7819 */ /* 0x000fe20000001229 */
[----:B------:R-:W-:Y:S01]  /*da80*/  HADD2.F32 R66, -RZ, R94.H0_H0 ;  /* 0x2000005eff427230 */ /* 0x000fe20000004100 */
[CC--:B------:R-:W-:Y:S02]  /*da90*/  LEA.HI R9, R7.reuse, R50.reuse, RZ, 0x3 ;  /* 0x0000003207097211 */ /* 0x0c0fe400078f18ff */
[----:B------:R-:W-:Y:S01]  /*daa0*/  LEA.HI R7, R7, R50, RZ, 0x6 ;  /* 0x0000003207077211 */ /* 0x000fe200078f30ff */
[----:B------:R-:W-:Y:S01]  /*dab0*/  HADD2.F32 R30, -RZ, R30.H0_H0 ;  /* 0x2000001eff1e7230 */ /* 0x000fe20000004100 */
[----:B------:R-:W-:Y:S02]  /*dac0*/  LEA.HI.SX32 R5, R9, R46, 0x1d ;  /* 0x0000002e09057211 */ /* 0x000fe400078feaff */
[----:B------:R-:W-:-:S02]  /*dad0*/  SHF.L.U32 R7, R7, 0x7, RZ ;  /* 0x0000000707077819 */ /* 0x000fc400000006ff */
[----:B------:R-:W-:Y:S02]  /*dae0*/  SHF.R.S32.HI R4, RZ, 0x1f, R5 ;  /* 0x0000001fff047819 */ /* 0x000fe40000011405 */
[----:B------:R-:W-:Y:S02]  /*daf0*/  LOP3.LUT R9, R53, 0x38, R9, 0xf8, !PT ;  /* 0x0000003835097812 */ /* 0x000fe400078ef809 */
[----:B------:R-:W-:Y:S02]  /*db00*/  SHF.L.U32 R6, R5, 0x3, RZ ;  /* 0x0000000305067819 */ /* 0x000fe400000006ff */
[----:B------:R-:W-:Y:S02]  /*db10*/  LEA.HI R4, R4, R5, RZ, 0x3 ;  /* 0x0000000504047211 */ /* 0x000fe400078f18ff */
[----:B------:R-:W-:Y:S02]  /*db20*/  LOP3.LUT R7, R7, 0x7fffe000, RZ, 0xc0, !PT ;  /* 0x7fffe00007077812 */ /* 0x000fe400078ec0ff */
[----:B------:R-:W-:-:S02]  /*db30*/  LOP3.LUT R8, R9, R52, RZ, 0x3c, !PT ;  /* 0x0000003409087212 */ /* 0x000fc400078e3cff */
[----:B------:R-:W-:Y:S02]  /*db40*/  LOP3.LUT R53, R53, 0x38, R6, 0xf8, !PT ;  /* 0x0000003835357812 */ /* 0x000fe400078ef806 */
[----:B------:R-:W-:Y:S02]  /*db50*/  SHF.L.U32 R4, R4, 0xa, RZ ;  /* 0x0000000a04047819 */ /* 0x000fe400000006ff */
[----:B------:R-:W-:Y:S02]  /*db60*/  IADD3 R7, R8, R7, R44 ;  /* 0x0000000708077210 */ /* 0x000fe40007ffe02c */
[----:B------:R-:W-:Y:S01]  /*db70*/  LOP3.LUT R52, R53, R52, RZ, 0x3c, !PT ;  /* 0x0000003435347212 */ /* 0x000fe200078e3cff */
[--C-:B------:R-:W-:Y:S01]  /*db80*/  HADD2.F32 R53, -RZ, R93.reuse.H0_H0 ;  /* 0x2000005dff357230 */ /* 0x100fe20000004100 */
[----:B------:R-:W-:Y:S01]  /*db90*/  LOP3.LUT R5, R4, 0x7fffe000, RZ, 0xc0, !PT ;  /* 0x7fffe00004057812 */ /* 0x000fe200078ec0ff */
[----:B------:R-:W-:Y:S01]  /*dba0*/  HADD2.F32 R93, -RZ, R93.H1_H1 ;  /* 0x3000005dff5d7230 */ /* 0x000fe20000004100 */
[----:B------:R-:W-:-:S02]  /*dbb0*/  SHF.L.U32 R28, R7, 0x1, RZ ;  /* 0x00000001071c7819 */ /* 0x000fc400000006ff */
[----:B------:R-:W-:Y:S02]  /*dbc0*/  IADD3 R5, R52, R5, R44 ;  /* 0x0000000534057210 */ /* 0x000fe40007ffe02c */
        /* <DEDUP_REMOVED lines=8> */
[----:B------:R-:W-:-:S02]  /*dc50*/  SHF.R.U32.HI R33, RZ, 0x10, R33 ;  /* 0x00000010ff217819 */ /* 0x000fc40000011621 */
[----:B------:R-:W-:Y:S02]  /*dc60*/  SHF.R.U32.HI R35, RZ, 0x10, R35 ;  /* 0x00000010ff237819 */ /* 0x000fe40000011623 */
[--C-:B------:R-:W-:Y:S01]  /*dc70*/  SHF.R.U64 R32, R42, 0x10, R43.reuse ;  /* 0x000000102a207819 */ /* 0x100fe2000000122b */
[----:B------:R-:W-:Y:S01]  /*dc80*/  HADD2.F32 R52, -RZ, R33.H0_H0 ;  /* 0x20000021ff347230 */ /* 0x000fe20000004100 */
[----:B------:R-:W-:Y:S01]  /*dc90*/  SHF.R.U32.HI R42, RZ, 0x10, R43 ;  /* 0x00000010ff2a7819 */ /* 0x000fe2000001162b */
[----:B------:R-:W-:Y:S02]  /*dca0*/  HADD2.F32 R72, -RZ, R35.H0_H0 ;  /* 0x20000023ff487230 */ /* 0x000fe40000004100 */
[----:B------:R-:W-:Y:S02]  /*dcb0*/  HADD2.F32 R33, -RZ, R94.H1_H1 ;  /* 0x3000005eff217230 */ /* 0x000fe40000004100 */
[----:B------:R-:W-:Y:S02]  /*dcc0*/  HADD2.F32 R74, -RZ, R42.H0_H0 ;  /* 0x2000002aff4a7230 */ /* 0x000fe40000004100 */
[----:B-1----:R-:W-:-:S02]  /*dcd0*/  HADD2.F32 R36, -RZ, R9.H0_H0 ;  /* 0x20000009ff247230 */ /* 0x002fc40000004100 */
[----:B------:R-:W-:Y:S02]  /*dce0*/  HADD2.F32 R37, -RZ, R9.H1_H1 ;  /* 0x30000009ff257230 */ /* 0x000fe40000004100 */
        /* <DEDUP_REMOVED lines=61> */
.L_x_737:
[----:B------:R-:W-:Y:S05]  /*e0c0*/  BSYNC B1 ;  /* 0x0000000000017941 */ /* 0x000fea0003800000 */
.L_x_736:
        /* <DEDUP_REMOVED lines=80> */
[----:B------:R-:W-:Y:S01]  /*e5d0*/  HADD2.F32 R42, -RZ, R6.H1_H1 ;  /* 0x30000006ff2a7230 */ /* 0x000fe20000004100 */
[C---:B------:R-:W-:Y:S01]  /*e5e0*/  FMUL.FTZ R39, R4.reuse, R39 ;  /* 0x0000002704277220 */ /* 0x040fe20000410000 */
[--C-:B------:R-:W-:Y:S01]  /*e5f0*/  HADD2.F32 R6, -RZ, R7.reuse.H0_H0 ;  /* 0x20000007ff067230 */ /* 0x100fe20000004100 */
[----:B------:R-:W-:Y:S01]  /*e600*/  FFMA.FTZ R15, R4, R45, R52 ;  /* 0x0000002d040f7223 */ /* 0x000fe20000010034 */
        /* <DEDUP_REMOVED lines=11> */
[----:B------:R-:W-:-:S02]  /*e6c0*/  FMUL.FTZ R4, R36, R12 ;  /* 0x0000000c24047220 */ /* 0x000fc40000410000 */
        /* <DEDUP_REMOVED lines=17> */
.L_x_741:
[----:B------:R-:W-:Y:S05]  /*e7e0*/  BSYNC B0 ;  /* 0x0000000000007941 */ /* 0x000fea0003800000 */
.L_x_740:
        /* <DEDUP_REMOVED lines=105> */
.L_x_713:
[----:B------:R-:W-:Y:S05]  /*ee80*/  BSYNC B2 ;  /* 0x0000000000027941 */ /* 0x000fea0003800000 */
.L_x_679:
        /* <DEDUP_REMOVED lines=16> */
[----:B------:R-:W-:Y:S01]  /*ef90*/  IMAD.SHL.U32 R61, R58, 0x40, RZ ;  /* 0x000000403a3d7824 */ /* 0x000fe200078e00ff */
[----:B------:R-:W-:Y:S01]  /*efa0*/  LOP3.LUT R0, R0, 0x1c0, RZ, 0xc0, !PT ;  /* 0x000001c000007812 */ /* 0x000fe200078ec0ff */
[----:B------:R-:W-:Y:S01]  /*efb0*/  IMAD.IADD R11, R4, 0x1, -R11 ;  /* 0x00000001040b7824 */ /* 0x000fe200078e0a0b */
[----:B------:R-:W-:Y:S01]  /*efc0*/  UISETP.GE.AND UP0, UPT, UR10, 0x2, UPT ;  /* 0x000000020a00788c */ /* 0x000fe2000bf06270 */
[----:B------:R-:W-:Y:S01]  /*efd0*/  IMAD R4, R59, c[0x0][0x218], RZ ;  /* 0x000086003b047a24 */ /* 0x000fe200078e02ff */
[----:B------:R-:W-:Y:S01]  /*efe0*/  SHF.R.U32.HI R60, RZ, 0x3, R0 ;  /* 0x00000003ff3c7819 */ /* 0x000fe20000011600 */
[----:B------:R-:W-:Y:S01]  /*eff0*/  IMAD R213, R11, 0x200, R8 ;  /* 0x000002000bd57824 */ /* 0x000fe200078e0208 */
[----:B------:R-:W-:Y:S01]  /*f000*/  LOP3.LUT R61, R61, 0xfffffe00, RZ, 0xc0, !PT ;  /* 0xfffffe003d3d7812 */ /* 0x000fe200078ec0ff */
[----:B------:R-:W-:-:S04]  /*f010*/  IMAD.WIDE.U32 R6, R217, c[0x0][0x218], R6 ;  /* 0x00008600d9067a25 */ /* 0x000fc800078e0006 */
[----:B------:R-:W-:Y:S01]  /*f020*/  IMAD.SHL.U32 R213, R213, 0x2, RZ ;  /* 0x00000002d5d57824 */ /* 0x000fe200078e00ff */
[----:B------:R-:W-:Y:S01]  /*f030*/  BAR.SYNC.DEFER_BLOCKING 0x0 ;  /* 0x0000000000007b1d */ /* 0x000fe20000010000 */
[----:B------:R-:W-:Y:S02]  /*f040*/  IMAD R4, R217, c[0x0][0x21c], R4 ;  /* 0x00008700d9047a24 */ /* 0x000fe400078e0204 */
[----:B------:R-:W-:Y:S01]  /*f050*/  IMAD.SHL.U32 R11, R11, 0x8, RZ ;  /* 0x000000080b0b7824 */ /* 0x000fe200078e00ff */
[----:B------:R-:W-:Y:S01]  /*f060*/  IADD3 R5, R213, 0xc080, RZ ;  /* 0x0000c080d5057810 */ /* 0x000fe20007ffe0ff */
[----:B------:R-:W-:Y:S01]  /*f070*/  IMAD.SHL.U32 R219, R51, 0x2, RZ ;  /* 0x0000000233db7824 */ /* 0x000fe200078e00ff */
[----:B------:R-:W-:Y:S02]  /*f080*/  IADD3 R212, R213, 0xc0a0, RZ ;  /* 0x0000c0a0d5d47810 */ /* 0x000fe40007ffe0ff */
[----:B------:R-:W-:Y:S02]  /*f090*/  @P0 IADD3 R212, R5, -0x20, RZ ;  /* 0xffffffe005d40810 */ /* 0x000fe40007ffe0ff */
[----:B------:R-:W-:-:S02]  /*f0a0*/  IADD3 R5, P0, R6, UR26, RZ ;  /* 0x0000001a06057c10 */ /* 0x000fc4000ff1e0ff */
[----:B------:R-:W-:Y:S01]  /*f0b0*/  LOP3.LUT R11, R0, 0x8, R11, 0xf8, !PT ;  /* 0x00000008000b7812 */ /* 0x000fe200078ef80b */
[----:B------:R-:W-:Y:S01]  /*f0c0*/  IMAD.MOV.U32 R0, RZ, RZ, 0x40 ;  /* 0x00000040ff007424 */ /* 0x000fe200078e00ff */
[----:B------:R-:W-:Y:S01]  /*f0d0*/  IADD3.X R4, R7, UR12, R4, P0, !PT ;  /* 0x0000000c07047c10 */ /* 0x000fe200087fe404 */
[----:B------:R-:W-:Y:S01]  /*f0e0*/  IMAD R7, R70, 0x400, R61 ;  /* 0x0000040046077824 */ /* 0x000fe200078e023d */
[----:B------:R-:W-:Y:S02]  /*f0f0*/  LEA R6, P0, R5, c[0x0][0x1f8], 0x1 ;  /* 0x00007e0005067a11 */ /* 0x000fe400078008ff */
[----:B------:R-:W-:Y:S02]  /*f100*/  LOP3.LUT R60, R11, R60, RZ, 0x3c, !PT ;  /* 0x0000003c0b3c7212 */ /* 0x000fe400078e3cff */
[----:B------:R-:W-:Y:S02]  /*f110*/  LEA.HI.X R5, R5, c[0x0][0x1fc], R4, 0x1, P0 ;  /* 0x00007f0005057a11 */ /* 0x000fe400000f0c04 */
[----:B------:R1:W-:Y:S01]  /*f120*/  SHFL.IDX PT, R4, R6, RZ, 0x181f ;  /* 0x00181fff06047589 */ /* 0x0003e200000e0000 */
[----:B------:R-:W-:Y:S01]  /*f130*/  IMAD.IADD R214, R60, 0x1, R7 ;  /* 0x000000013cd67824 */ /* 0x000fe200078e0207 */
[----:B------:R-:W-:-:S02]  /*f140*/  LOP3.LUT P0, RZ, R57, 0x4, RZ, 0xc0, !PT ;  /* 0x0000000439ff7812 */ /* 0x000fc4000780c0ff */
[----:B------:R-:W2:Y:S01]  /*f150*/  SHFL.IDX PT, R5, R5, RZ, 0x181f ;  /* 0x00181fff05057589 */ /* 0x000ea200000e0000 */
[----:B------:R-:W-:Y:S01]  /*f160*/  IMAD.SHL.U32 R214, R214, 0x2, RZ ;  /* 0x00000002d6d67824 */ /* 0x000fe200078e00ff */
[----:B------:R-:W-:Y:S02]  /*f170*/  SEL R0, R0, 0xffffffc0, !P0 ;  /* 0xffffffc000007807 */ /* 0x000fe40004000000 */
[----:B------:R-:W-:Y:S01]  /*f180*/  LDSM.16.M88.4 R24, [R213+0xc080] ;  /* 0x00c08000d518783b */ /* 0x000fe20000000200 */
[----:B------:R-:W-:Y:S01]  /*f190*/  ISETP.LT.AND P0, PT, R56, UR22, PT ;  /* 0x0000001638007c0c */ /* 0x000fe2000bf01270 */
[----:B------:R-:W-:Y:S01]  /*f1a0*/  IMAD R210, R2, 0x2, R214 ;  /* 0x0000000202d27824 */ /* 0x000fe200078e02d6 */
[----:B------:R-:W-:Y:S01]  /*f1b0*/  SHF.R.S32.HI R7, RZ, 0x1f, R50 ;  /* 0x0000001fff077819 */ /* 0x000fe20000011432 */
[----:B------:R-:W-:Y:S01]  /*f1c0*/  LDSM.16.M88.4 R20, [R214+0x10080] ;  /* 0x01008000d614783b */ /* 0x000fe20000000200 */
[----:B------:R-:W-:Y:S01]  /*f1d0*/  ISETP.GE.OR P6, PT, R68, c[0x0][0x1d4], !P0 ;  /* 0x0000750044007a0c */ /* 0x000fe200047c6670 */
[----:B------:R-:W-:Y:S01]  /*f1e0*/  IMAD R209, R3, 0x2, R214 ;  /* 0x0000000203d17824 */ /* 0x000fe200078e02d6 */
[----:B------:R-:W-:Y:S01]  /*f1f0*/  LEA.HI R224, R7, R50, RZ, 0x3 ;  /* 0x0000003207e07211 */ /* 0x000fe200078f18ff */
[----:B------:R-:W3:Y:S01]  /*f200*/  LDSM.16.M88.4 R40, [R213+0xc880] ;  /* 0x00c88000d528783b */ /* 0x000ee20000000200 */
[----:B------:R-:W-:Y:S01]  /*f210*/  SHF.R.S32.HI R7, RZ, 0x1f, R48 ;  /* 0x0000001fff077819 */ /* 0x000fe20000011430 */
[----:B------:R-:W-:Y:S01]  /*f220*/  IMAD.IADD R208, R213, 0x1, R0 ;  /* 0x00000001d5d07824 */ /* 0x000fe200078e0200 */
[----:B------:R-:W-:Y:S01]  /*f230*/  LOP3.LUT R224, R224, 0xfffffff8, RZ, 0xc0, !PT ;  /* 0xfffffff8e0e07812 */ /* 0x000fe200078ec0ff */
[----:B------:R-:W-:Y:S01]  /*f240*/  LDSM.16.M88.4 R16, [R212] ;  /* 0x00000000d410783b */ /* 0x000fe20000000200 */
[----:B------:R-:W-:Y:S01]  /*f250*/  LEA.HI R222, R7, R48, RZ, 0x3 ;  /* 0x0000003007de7211 */ /* 0x000fe200078f18ff */
[----:B------:R-:W-:Y:S01]  /*f260*/  IMAD R207, R3, 0x2, R210 ;  /* 0x0000000203cf7824 */ /* 0x000fe200078e02d2 */
[----:B-1----:R-:W-:Y:S01]  /*f270*/  SHF.R.S32.HI R6, RZ, 0x1f, R49 ;  /* 0x0000001fff067819 */ /* 0x002fe20000011431 */
[----:B------:R-:W-:Y:S01]  /*f280*/  LDSM.16.M88.4 R44, [R212+0x800] ;  /* 0x00080000d42c783b */ /* 0x000fe20000000200 */
[----:B------:R-:W-:Y:S01]  /*f290*/  LOP3.LUT R222, R222, 0xfffffff8, RZ, 0xc0, !PT ;  /* 0xfffffff8dede7812 */ /* 0x000fe200078ec0ff */
[----:B------:R-:W-:Y:S01]  /*f2a0*/  IMAD.IADD R202, R0, 0x1, R212 ;  /* 0x0000000100ca7824 */ /* 0x000fe200078e02d4 */
[----:B------:R-:W-:Y:S01]  /*f2b0*/  LEA.HI R223, R6, R49, RZ, 0x3 ;  /* 0x0000003106df7211 */ /* 0x000fe200078f18ff */
[----:B--2---:R-:W-:Y:S01]  /*f2c0*/  IMAD.WIDE R14, R68, 0x2, R4 ;  /* 0x00000002440e7825 */ /* 0x004fe200078e0204 */
[----:B------:R-:W1:Y:S01]  /*f2d0*/  LDSM.16.M88.4 R8, [R210+0x10080] ;  /* 0x01008000d208783b */ /* 0x000e620000000200 */
[----:B------:R-:W-:-:S02]  /*f2e0*/  SHF.R.S32.HI R225, RZ, 0x1f, R222 ;  /* 0x0000001fffe17819 */ /* 0x000fc400000114de */
        /* <DEDUP_REMOVED lines=11> */
[----:B------:R-:W-:-:S02]  /*f3a0*/  IADD3 R200, R212, 0x1800, RZ ;  /* 0x00001800d4c87810 */ /* 0x000fc40007ffe0ff */
[C---:B------:R-:W-:Y:S02]  /*f3b0*/  IADD3 R199, R212.reuse, 0x2000, RZ ;  /* 0x00002000d4c77810 */ /* 0x040fe40007ffe0ff */
[----:B------:R-:W-:Y:S01]  /*f3c0*/  IADD3 R198, R212, 0x2800, RZ ;  /* 0x00002800d4c67810 */ /* 0x000fe20007ffe0ff */
[----:B------:R2:W-:Y:S01]  /*f3d0*/  LDGSTS.E.BYPASS.LTC128B.128 [R219+0x9080], [R12.64], !P6 ;  /* 0x090800000cdb7fae */ /* 0x0005e2000f101d58 */
[----:B------:R-:W-:Y:S02]  /*f3e0*/  ISETP.GE.OR P6, PT, R49, c[0x0][0x1d4], !P0 ;  /* 0x0000750031007a0c */ /* 0x000fe400047c6670 */
[----:B------:R-:W-:Y:S02]  /*f3f0*/  ISETP.GE.OR P0, PT, R48, c[0x0][0x1d4], !P0 ;  /* 0x0000750030007a0c */ /* 0x000fe40004706670 */
[C---:B------:R-:W-:Y:S02]  /*f400*/  IADD3 R197, R212.reuse, 0x3000, RZ ;  /* 0x00003000d4c57810 */ /* 0x040fe40007ffe0ff */
[----:B------:R-:W-:Y:S01]  /*f410*/  IADD3 R196, R212, 0x3800, RZ ;  /* 0x00003800d4c47810 */ /* 0x000fe20007ffe0ff */
[----:B---3--:R-:W-:Y:S06]  /*f420*/  HMMA.16816.F32 R36, R20, R40, RZ ;  /* 0x000000281424723c */ /* 0x008fec00000018ff */
[----:B------:R3:W-:Y:S04]  /*f430*/  LDGSTS.E.BYPASS.LTC128B.128 [R219+0xa080], [R28.64], !P6 ;  /* 0x0a0800001cdb7fae */ /* 0x0007e8000f101d58 */
[----:B------:R4:W-:Y:S01]  /*f440*/  LDGSTS.E.BYPASS.LTC128B.128 [R219+0xb080], [R52.64], !P0 ;  /* 0x0b08000034db7fae */ /* 0x0009e2000c101d58 */
[----:B------:R-:W-:-:S03]  /*f450*/  PLOP3.LUT P0, PT, PT, PT, UP0, 0x40, 0x0 ;  /* 0x000000000000781c */ /* 0x000fc60003f0e808 */
[----:B------:R-:W-:Y:S04]  /*f460*/  LDSM.16.M88.4 R48, [R209+0x10080] ;  /* 0x01008000d130783b */ /* 0x000fe80000000200 */
[----:B------:R-:W5:Y:S01]  /*f470*/  LDSM.16.M88.4 R4, [R208+0xc080] ;  /* 0x00c08000d004783b */ /* 0x000f620000000200 */
[C---:B--2---:R-:W-:Y:S03]  /*f480*/  HMMA.16816.F32 R12, R20.reuse, R24, RZ ;  /* 0x00000018140c723c */ /* 0x044fe600000018ff */
[----:B------:R-:W2:Y:S04]  /*f490*/  LDSM.16.M88.4 R64, [R208+0xc880] ;  /* 0x00c88000d040783b */ /* 0x000ea80000000200 */
[----:B------:R-:W-:Y:S01]  /*f4a0*/  LDSM.16.M88.4 R32, [R207+0x10080] ;  /* 0x01008000cf20783b */ /* 0x000fe20000000200 */
[C---:B------:R-:W-:Y:S03]  /*f4b0*/  HMMA.16816.F32 R24, R20.reuse, R26, RZ ;  /* 0x0000001a1418723c */ /* 0x040fe600000018ff */
[----:B------:R-:W-:Y:S04]  /*f4c0*/  LDSM.16.M88.4 R56, [R213+0xd080] ;  /* 0x00d08000d538783b */ /* 0x000fe80000000200 */
[----:B---3--:R-:W3:Y:S01]  /*f4d0*/  LDSM.16.M88.4 R28, [R202] ;  /* 0x00000000ca1c783b */ /* 0x008ee20000000200 */
[----:B------:R-:W-:Y:S03]  /*f4e0*/  HMMA.16816.F32 R20, R20, R42, RZ ;  /* 0x0000002a1414723c */ /* 0x000fe600000018ff */
[----:B----4-:R-:W4:Y:S04]  /*f4f0*/  LDSM.16.M88.4 R52, [R202+0x800] ;  /* 0x00080000ca34783b */ /* 0x010f280000000200 */
[----:B------:R-:W-:Y:S01]  /*f500*/  LDSM.16.M88.4 R40, [R212+0x1000] ;  /* 0x00100000d428783b */ /* 0x000fe20000000200 */
[C---:B-1----:R-:W-:Y:S03]  /*f510*/  HMMA.16816.F32 R12, R8.reuse, R16, R12 ;  /* 0x00000010080c723c */ /* 0x042fe6000000180c */
[----:B------:R-:W0:Y:S05]  /*f520*/  LDGDEPBAR ;  /* 0x00000000000079af */ /* 0x000e2a0000000000 */
[C---:B------:R-:W-:Y:S01]  /*f530*/  HMMA.16816.F32 R24, R8.reuse, R18, R24 ;  /* 0x000000120818723c */ /* 0x040fe20000001818 */
[----:B------:R-:W1:Y:S07]  /*f540*/  LDSM.16.M88.4 R16, [R214+0x14080] ;  /* 0x01408000d610783b */ /* 0x000e6e0000000200 */
[----:B------:R-:W-:Y:S08]  /*f550*/  HMMA.16816.F32 R36, R8, R44, R36 ;  /* 0x0000002c0824723c */ /* 0x000ff00000001824 */
[C---:B-----5:R-:W-:Y:S08]  /*f560*/  HMMA.16816.F32 R12, R48.reuse, R4, R12 ;  /* 0x00000004300c723c */ /* 0x060ff0000000180c */
[----:B------:R-:W-:Y:S01]  /*f570*/  HMMA.16816.F32 R24, R48, R6, R24 ;  /* 0x000000063018723c */ /* 0x000fe20000001818 */
[----:B------:R-:W-:Y:S07]  /*f580*/  LDSM.16.M88.4 R4, [R210+0x14080] ;  /* 0x01408000d204783b */ /* 0x000fee0000000200 */
[----:B------:R-:W-:Y:S01]  /*f590*/  HMMA.16816.F32 R8, R8, R46, R20 ;  /* 0x0000002e0808723c */ /* 0x000fe20000001814 */
[----:B------:R-:W5:Y:S04]  /*f5a0*/  LDSM.16.M88.4 R44, [R213+0xd880] ;  /* 0x00d88000d52c783b */ /* 0x000f680000000200 */
[----:B------:R-:W-:Y:S03]  /*f5b0*/  LDSM.16.M88.4 R20, [R209+0x14080] ;  /* 0x01408000d114783b */ /* 0x000fe60000000200 */
[----:B--2---:R-:W-:Y:S08]  /*f5c0*/  HMMA.16816.F32 R36, R48, R64, R36 ;  /* 0x000000403024723c */ /* 0x004ff00000001824 */
[C---:B---3--:R-:W-:Y:S08]  /*f5d0*/  HMMA.16816.F32 R12, R32.reuse, R28, R12 ;  /* 0x0000001c200c723c */ /* 0x048ff0000000180c */
[----:B------:R-:W-:Y:S01]  /*f5e0*/  HMMA.16816.F32 R24, R32, R30, R24 ;  /* 0x0000001e2018723c */ /* 0x000fe20000001818 */
[----:B------:R-:W-:Y:S07]  /*f5f0*/  LDSM.16.M88.4 R28, [R208+0xd080] ;  /* 0x00d08000d01c783b */ /* 0x000fee0000000200 */
[----:B------:R-:W-:Y:S01]  /*f600*/  HMMA.16816.F32 R48, R48, R66, R8 ;  /* 0x000000423030723c */ /* 0x000fe20000001808 */
[----:B------:R-:W2:Y:S04]  /*f610*/  LDSM.16.M88.4 R64, [R212+0x1800] ;  /* 0x00180000d440783b */ /* 0x000ea80000000200 */
[----:B------:R-:W-:Y:S03]  /*f620*/  LDSM.16.M88.4 R8, [R207+0x14080] ;  /* 0x01408000cf08783b */ /* 0x000fe60000000200 */
[----:B----4-:R-:W-:Y:S08]  /*f630*/  HMMA.16816.F32 R36, R32, R52, R36 ;  /* 0x000000342024723c */ /* 0x010ff00000001824 */
[C---:B-1----:R-:W-:Y:S08]  /*f640*/  HMMA.16816.F32 R12, R16.reuse, R56, R12 ;  /* 0x00000038100c723c */ /* 0x042ff0000000180c */
[----:B------:R-:W-:Y:S01]  /*f650*/  HMMA.16816.F32 R24, R16, R58, R24 ;  /* 0x0000003a1018723c */ /* 0x000fe20000001818 */
[----:B------:R-:W-:Y:S07]  /*f660*/  LDSM.16.M88.4 R56, [R202+0x1000] ;  /* 0x00100000ca38783b */ /* 0x000fee0000000200 */
[----:B------:R-:W-:Y:S01]  /*f670*/  HMMA.16816.F32 R48, R32, R54, R48 ;  /* 0x000000362030723c */ /* 0x000fe20000001830 */
[----:B------:R-:W1:Y:S04]  /*f680*/  LDSM.16.M88.4 R52, [R208+0xd880] ;  /* 0x00d88000d034783b */ /* 0x000e680000000200 */
[----:B------:R-:W-:Y:S03]  /*f690*/  LDSM.16.M88.4 R32, [R214+0x18080] ;  /* 0x01808000d620783b */ /* 0x000fe60000000200 */
[----:B-----5:R-:W-:Y:S08]  /*f6a0*/  HMMA.16816.F32 R36, R16, R44, R36 ;  /* 0x0000002c1024723c */ /* 0x020ff00000001824 */
[C---:B------:R-:W-:Y:S08]  /*f6b0*/  HMMA.16816.F32 R12, R4.reuse, R40, R12 ;  /* 0x00000028040c723c */ /* 0x040ff0000000180c */
[----:B------:R-:W-:Y:S01]  /*f6c0*/  HMMA.16816.F32 R24, R4, R42, R24 ;  /* 0x0000002a0418723c */ /* 0x000fe20000001818 */
[----:B------:R-:W-:Y:S07]  /*f6d0*/  LDSM.16.M88.4 R40, [R213+0xe080] ;  /* 0x00e08000d528783b */ /* 0x000fee0000000200 */
[----:B------:R-:W-:Y:S01]  /*f6e0*/  HMMA.16816.F32 R48, R16, R46, R48 ;  /* 0x0000002e1030723c */ /* 0x000fe20000001830 */
[----:B------:R-:W3:Y:S04]  /*f6f0*/  LDSM.16.M88.4 R44, [R202+0x1800] ;  /* 0x00180000ca2c783b */ /* 0x000ee80000000200 */
        /* <DEDUP_REMOVED lines=15> */
[----:B---3--:R-:W-:Y:S08]  /*f7f0*/  HMMA.16816.F32 R36, R8, R44, R36 ;  /* 0x0000002c0824723c */ /* 0x008ff00000001824 */
[C---:B------:R-:W-:Y:S08]  /*f800*/  HMMA.16816.F32 R12, R32.reuse, R40, R12 ;  /* 0x00000028200c723c */ /* 0x040ff0000000180c */
[----:B------:R-:W-:Y:S01]  /*f810*/  HMMA.16816.F32 R24, R32, R42, R24 ;  /* 0x0000002a2018723c */ /* 0x000fe20000001818 */
[----:B------:R-:W1:Y:S07]  /*f820*/  LDSM.16.M88.4 R40, [R212+0x2800] ;  /* 0x00280000d428783b */ /* 0x000e6e0000000200 */
[----:B------:R-:W-:Y:S01]  /*f830*/  HMMA.16816.F32 R48, R8, R46, R48 ;  /* 0x0000002e0830723c */ /* 0x000fe20000001830 */
[----:B------:R-:W-:Y:S04]  /*f840*/  LDSM.16.M88.4 R44, [R214+0x1c080] ;  /* 0x01c08000d62c783b */ /* 0x000fe80000000200 */
[----:B------:R-:W-:Y:S03]  /*f850*/  LDSM.16.M88.4 R8, [R213+0xf080] ;  /* 0x00f08000d508783b */ /* 0x000fe60000000200 */
[----:B--2---:R-:W-:Y:S08]  /*f860*/  HMMA.16816.F32 R36, R32, R64, R36 ;  /* 0x000000402024723c */ /* 0x004ff00000001824 */
        /* <DEDUP_REMOVED lines=42> */
[----:B------:R-:W-:Y:S01]  /*fb10*/  FMUL.FTZ R4, R13, c[0x0][0x320] ;  /* 0x0000c8000d047a20 */ /* 0x000fe20000410000 */
[----:B------:R-:W-:Y:S01]  /*fb20*/  SHF.R.S32.HI R13, RZ, 0x1f, R224 ;  /* 0x0000001fff0d7819 */ /* 0x000fe200000114e0 */
        /* <DEDUP_REMOVED lines=8> */
[----:B------:R-:W-:-:S02]  /*fbb0*/  FMUL.FTZ R12, R25, c[0x0][0x320] ;  /* 0x0000c800190c7a20 */ /* 0x000fc40000410000 */
[----:B------:R-:W-:Y:S02]  /*fbc0*/  FMUL.FTZ R8, R27, c[0x0][0x320] ;  /* 0x0000c8001b087a20 */ /* 0x000fe40000410000 */
        /* <DEDUP_REMOVED lines=54> */
.L_x_742:
[----:B--234-:R-:W-:Y:S01]  /*ff30*/  LOP3.LUT R11, R71, 0xffffffe0, RZ, 0xc0, !PT ;  /* 0xffffffe0470b7812 */ /* 0x01cfe200078ec0ff */
[----:B------:R-:W-:Y:S01]  /*ff40*/  UMOV UR4, 0xffffffe0 ;  /* 0xffffffe000047882 */ /* 0x000fe20000000000 */
[----:B------:R-:W-:Y:S01]  /*ff50*/  LEA.HI R13, R69, R62, RZ, 0x2 ;  /* 0x0000003e450d7211 */ /* 0x000fe200078f10ff */
[----:B------:R-:W-:Y:S01]  /*ff60*/  UIMAD UR4, UR10, UR4, 0x21 ;  /* 0x000000210a0474a4 */ /* 0x000fe2000f8e0204 */
[----:B------:R-:W-:Y:S01]  /*ff70*/  SHF.R.S32.HI R15, RZ, 0x1f, R70 ;  /* 0x0000001fff0f7819 */ /* 0x000fe20000011446 */
[----:B------:R-:W-:Y:S01]  /*ff80*/  IMAD.IADD R11, R62, 0x1, -R11 ;  /* 0x000000013e0b7824 */ /* 0x000fe200078e0a0b */
[----:B------:R-:W-:Y:S01]  /*ff90*/  LOP3.LUT R13, R13, 0xfffffffc, RZ, 0xc0, !PT ;  /* 0xfffffffc0d0d7812 */ /* 0x000fe200078ec0ff */
[----:B------:R-:W-:Y:S01]  /*ffa0*/  FMUL.FTZ R19, R48, c[0x0][0x320] ;  /* 0x0000c80030137a20 */ /* 0x000fe20000410000 */
[----:B------:R-:W-:Y:S01]  /*ffb0*/  LEA.HI R15, R15, R70, RZ, 0x3 ;  /* 0x000000460f0f7211 */ /* 0x000fe200078f18ff */
[----:B------:R-:W-:Y:S01]  /*ffc0*/  FMUL.FTZ R21, R49, c[0x0][0x320] ;  /* 0x0000c80031157a20 */ /* 0x000fe20000410000 */
[----:B------:R-:W-:Y:S01]  /*ffd0*/  SHF.R.S32.HI R14, RZ, 0x1f, R11 ;  /* 0x0000001fff0e7819 */ /* 0x000fe2000001140b */
[----:B------:R-:W-:Y:S01]  /*ffe0*/  IMAD.IADD R62, R62, 0x1, -R13 ;  /* 0x000000013e3e7824 */ /* 0x000fe200078e0a0d */
[----:B------:R-:W-:Y:S01]  /*fff0*/  LOP3.LUT R15, R15, 0xffffff8, RZ, 0xc0, !PT ;  /* 0x0ffffff80f0f7812 */ /* 0x000fe200078ec0ff */
[----:B------:R-:W-:Y:S01]  /*10000*/  MUFU.TANH R19, R19 ;  /* 0x0000001300137308 */ /* 0x000fe20000002400 */
[----:B------:R-:W-:Y:S01]  /*10010*/  LEA.HI R13, R14, R11, RZ, 0x2 ;  /* 0x0000000b0e0d7211 */ /* 0x000fe200078f10ff */
[----:B------:R-:W-:Y:S01]  /*10020*/  IMAD.IADD R211, R61, 0x1, R60 ;  /* 0x000000013dd37824 */ /* 0x000fe200078e023c */
[----:B------:R-:W-:Y:S01]  /*10030*/  LEA.HI R14, R62, R62, RZ, 0x1 ;  /* 0x0000003e3e0e7211 */ /* 0x000fe200078f08ff */
[----:B------:R-:W-:Y:S01]  /*10040*/  IMAD.IADD R70, R70, 0x1, -R15 ;  /* 0x0000000146467824 */ /* 0x000fe200078e0a0f */
[----:B------:R-:W-:Y:S01]  /*10050*/  PLOP3.LUT P0, PT, PT, PT, UP2, 0x80, 0x0 ;  /* 0x000000000000781c */ /* 0x000fe20003f0f028 */
[----:B------:R-:W-:Y:S01]  /*10060*/  IMAD.SHL.U32 R211, R211, 0x2, RZ ;  /* 0x00000002d3d37824 */ /* 0x000fe200078e00ff */
[C---:B------:R-:W-:Y:S01]  /*10070*/  LEA.HI.SX32 R15, R13.reuse, UR15, 0x1e ;  /* 0x0000000f0d0f7c11 */ /* 0x040fe2000f8ff2ff */
[----:B------:R-:W-:Y:S01]  /*10080*/  MUFU.TANH R21, R21 ;  /* 0x0000001500157308 */ /* 0x000fe20000002400 */
[----:B------:R-:W-:Y:S01]  /*10090*/  LOP3.LUT R17, R14, 0x1ffffffe, RZ, 0xc0, !PT ;  /* 0x1ffffffe0e117812 */ /* 0x000fe200078ec0ff */
[----:B------:R-:W-:Y:S01]  /*100a0*/  IMAD R206, R2, 0x2, R211 ;  /* 0x0000000202ce7824 */ /* 0x000fe200078e02d3 */
[----:B------:R-:W-:Y:S01]  /*100b0*/  LOP3.LUT R16, R13, 0x7ffffffc, RZ, 0xc0, !PT ;  /* 0x7ffffffc0d107812 */ /* 0x000fe200078ec0ff */
[----:B------:R-:W-:Y:S01]  /*100c0*/  IMAD R15, R70, 0x10, R15 ;  /* 0x00000010460f7824 */ /* 0x000fe200078e020f */
[----:B------:R-:W-:Y:S01]  /*100d0*/  LDSM.16.MT88.4 R140, [R211+0x8080] ;  /* 0x00808000d38c783b */ /* 0x000fe20000004200 */
[----:B------:R-:W-:Y:S01]  /*100e0*/  IMAD.IADD R226, R62, 0x1, -R17 ;  /* 0x000000013ee27824 */ /* 0x000fe200078e0a11 */
[----:B------:R-:W-:Y:S01]  /*100f0*/  @UP2 USHF.L.U32 UR14, UR14, 0x7, URZ ;  /* 0x000000070e0e2899 */ /* 0x000fe2000800063f */
[----:B------:R-:W-:Y:S01]  /*10100*/  IMAD.IADD R227, R11, 0x1, -R16 ;  /* 0x000000010be37824 */ /* 0x000fe200078e0a10 */
[----:B------:R-:W-:Y:S01]  /*10110*/  LDSM.16.MT88.4 R132, [R206+0x8080] ;  /* 0x00808000ce84783b */ /* 0x000fe20000004200 */
[----:B------:R-:W-:-:S02]  /*10120*/  IMAD R226, R226, 0x8, R15 ;  /* 0x00000008e2e27824 */ /* 0x000fc400078e020f */
[----:B------:R-:W-:Y:S01]  /*10130*/  IMAD.U32 R16, RZ, RZ, UR4 ;  /* 0x00000004ff107e24 */ /* 0x000fe2000f8e00ff */
[----:B------:R-:W-:Y:S01]  /*10140*/  LDSM.16.MT88.4 R40, [R211+0x9080] ;  /* 0x00908000d328783b */ /* 0x000fe20000004200 */
[----:B------:R-:W-:Y:S01]  /*10150*/  @P0 IMAD.HI.U32 R14, R226, c[0x0][0x2c8], RZ ;  /* 0x0000b200e20e0a27 */ /* 0x000fe200078e00ff */
[----:B------:R-:W-:Y:S01]  /*10160*/  PLOP3.LUT P0, PT, PT, PT, UP2, 0x80, 0x0 ;  /* 0x000000000000781c */ /* 0x000fe20003f0f028 */
[----:B------:R-:W-:Y:S01]  /*10170*/  ULDC.64 UR4, c[0x0][0x2c8] ;  /* 0x0000b20000047ab9 */ /* 0x000fe20000000a00 */
[----:B------:R-:W-:Y:S01]  /*10180*/  LDSM.16.MT88.4 R72, [R211+0xa080] ;  /* 0x00a08000d348783b */ /* 0x000fe20000004200 */
[----:B------:R-:W-:Y:S02]  /*10190*/  IMAD.MOV.U32 R22, RZ, RZ, R226 ;  /* 0x000000ffff167224 */ /* 0x000fe400078e00e2 */
[----:B------:R-:W-:Y:S01]  /*101a0*/  IMAD.SHL.U32 R227, R227, 0x2, RZ ;  /* 0x00000002e3e37824 */ /* 0x000fe200078e00ff */
[----:B------:R-:W-:Y:S01]  /*101b0*/  LDSM.16.MT88.4 R80, [R206+0xa080] ;  /* 0x00a08000ce50783b */ /* 0x000fe20000004200 */
[----:B------:R-:W-:-:S02]  /*101c0*/  FMUL.FTZ R17, R37, c[0x0][0x320] ;  /* 0x0000c80025117a20 */ /* 0x000fc40000410000 */
[----:B------:R-:W-:Y:S01]  /*101d0*/  IMAD R205, R3, 0x2, R211 ;  /* 0x0000000203cd7824 */ /* 0x000fe200078e02d3 */
[----:B------:R-:W-:Y:S01]  /*101e0*/  IADD3 R15, -R227, UR11, R16 ;  /* 0x0000000be30f7c10 */ /* 0x000fe2000fffe110 */
[----:B------:R-:W-:Y:S01]  /*101f0*/  IMAD R204, R3, 0x2, R206 ;  /* 0x0000000203cc7824 */ /* 0x000fe200078e02ce */
[----:B------:R-:W-:Y:S01]  /*10200*/  IADD3 R11, -R227, UR22, RZ ;  /* 0x00000016e30b7c10 */ /* 0x000fe2000fffe1ff */
[----:B------:R-:W2:Y:S01]  /*10210*/  MUFU.TANH R17, R17 ;  /* 0x0000001100117308 */ /* 0x000ea20000002400 */
[----:B------:R-:W-:Y:S01]  /*10220*/  @P0 SHF.R.U32.HI R22, RZ, c[0x0][0x2cc], R14 ;  /* 0x0000b300ff160a19 */ /* 0x000fe2000001160e */
[----:B------:R-:W-:Y:S01]  /*10230*/  LDSM.16.MT88.4 R56, [R205+0x9080] ;  /* 0x00908000cd38783b */ /* 0x000fe20000004200 */
[----:B------:R-:W-:Y:S01]  /*10240*/  IADD3 R15, R15, -UR20, RZ ;  /* 0x800000140f0f7c10 */ /* 0x000fe2000fffe0ff */
[----:B------:R-:W-:Y:S02]  /*10250*/  UIMAD.WIDE.U32 UR22, UR14, UR4, URZ ;  /* 0x000000040e1672a5 */ /* 0x000fe4000f8e003f */
[----:B------:R-:W3:Y:S04]  /*10260*/  SHFL.IDX PT, R14, R22, RZ, 0x1c1f ;  /* 0x001c1fff160e7589 */ /* 0x000ee800000e0000 */
[----:B------:R-:W-:Y:S01]  /*10270*/  LDSM.16.MT88.4 R32, [R204+0x8080] ;  /* 0x00808000cc20783b */ /* 0x000fe20000004200 */
[----:B------:R-:W-:-:S02]  /*10280*/  @UP2 UMOV UR7, UR23 ;  /* 0x0000001700072c82 */ /* 0x000fc40008000000 */
[----:B------:R-:W-:Y:S01]  /*10290*/  @UP2 USHF.R.U32.HI UR15, URZ, UR5, UR7 ;  /* 0x000000053f0f2299 */ /* 0x000fe20008011607 */
[----:B------:R-:W-:Y:S01]  /*102a0*/  LDSM.16.MT88.4 R64, [R204+0x9080] ;  /* 0x00908000cc40783b */ /* 0x000fe20000004200 */
[----:B------:R-:W-:Y:S02]  /*102b0*/  UIADD3 UR7, UR10, -0x2, URZ ;  /* 0xfffffffe0a077890 */ /* 0x000fe4000fffe03f */
[----:B------:R-:W-:Y:S01]  /*102c0*/  UIADD3 UR15, UR15, UR11, -UR20 ;  /* 0x0000000b0f0f7290 */ /* 0x000fe2000fffe814 */
[----:B------:R-:W-:Y:S03]  /*102d0*/  LDSM.16.MT88.4 R88, [R205+0xa080] ;  /* 0x00a08000cd58783b */ /* 0x000fe60000004200 */
[----:B------:R-:W-:Y:S01]  /*102e0*/  USHF.R.S32.HI UR4, URZ, 0x1f, UR15 ;  /* 0x0000001f3f047899 */ /* 0x000fe2000801140f */
[----:B------:R-:W-:Y:S03]  /*102f0*/  LDSM.16.MT88.4 R96, [R204+0xa080] ;  /* 0x00a08000cc60783b */ /* 0x000fe60000004200 */
[----:B------:R-:W-:Y:S01]  /*10300*/  ULEA.HI UR4, UR4, UR15, URZ, 0x5 ;  /* 0x0000000f04047291 */ /* 0x000fe2000f8f283f */
[----:B------:R-:W-:Y:S03]  /*10310*/  LDSM.16.MT88.4 R104, [R211+0xb080] ;  /* 0x00b08000d368783b */ /* 0x000fe60000004200 */
[----:B------:R-:W-:Y:S01]  /*10320*/  USHF.R.S32.HI UR4, URZ, 0x5, UR4 ;  /* 0x000000053f047899 */ /* 0x000fe20008011404 */
[----:B---3--:R-:W-:Y:S01]  /*10330*/  IMAD.IADD R14, R15, 0x1, R14 ;  /* 0x000000010f0e7824 */ /* 0x008fe200078e020e */
[----:B------:R-:W-:Y:S04]  /*10340*/  LDSM.16.MT88.4 R112, [R206+0xb080] ;  /* 0x00b08000ce70783b */ /* 0x000fe80000004200 */
[----:B------:R-:W-:Y:S01]  /*10350*/  IMNMX R13, R11, R14, PT ;  /* 0x0000000e0b0d7217 */ /* 0x000fe20003800200 */
[----:B------:R-:W-:Y:S01]  /*10360*/  LDSM.16.MT88.4 R120, [R205+0xb080] ;  /* 0x00b08000cd78783b */ /* 0x000fe20000004200 */
[----:B------:R-:W-:-:S02]  /*10370*/  IMNMX R235, RZ, UR4, !PT ;  /* 0x00000004ffeb7c17 */ /* 0x000fc4000f800200 */
[C---:B------:R-:W-:Y:S01]  /*10380*/  ISETP.GT.AND P0, PT, R13.reuse, RZ, PT ;  /* 0x000000ff0d00720c */ /* 0x040fe20003f04270 */
[----:B------:R-:W-:Y:S03]  /*10390*/  LDSM.16.MT88.4 R188, [R205+0x8880] ;  /* 0x00888000cdbc783b */ /* 0x000fe60000004200 */
[----:B-1----:R-:W-:Y:S01]  /*103a0*/  FSEL R16, R0, -INF , P0 ;  /* 0xff80000000107808 */ /* 0x002fe20000000000 */
[----:B------:R-:W-:Y:S01]  /*103b0*/  LDSM.16.MT88.4 R184, [R204+0x8880] ;  /* 0x00888000ccb8783b */ /* 0x000fe20000004200 */
[----:B------:R-:W-:-:S03]  /*103c0*/  ISETP.GT.AND P0, PT, R13, 0x1, PT ;  /* 0x000000010d00780c */ /* 0x000fc60003f04270 */
[----:B------:R-:W1:Y:S01]  /*103d0*/  SHFL.IDX PT, R0, R22, 0x1, 0x1c1f ;  /* 0x003c1f0016007f89 */ /* 0x000e6200000e0000 */
[----:B------:R-:W-:Y:S02]  /*103e0*/  FSEL R20, R4, -INF , P0 ;  /* 0xff80000004147808 */ /* 0x000fe40000000000 */
[C---:B------:R-:W-:Y:S01]  /*103f0*/  ISETP.GT.AND P0, PT, R13.reuse, 0x8, PT ;  /* 0x000000080d00780c */ /* 0x040fe20003f04270 */
[----:B------:R-:W-:Y:S03]  /*10400*/  LDSM.16.MT88.4 R180, [R206+0x9880] ;  /* 0x00988000ceb4783b */ /* 0x000fe60000004200 */
[----:B------:R-:W-:Y:S01]  /*10410*/  FSEL R14, R6, -INF , P0 ;  /* 0xff800000060e7808 */ /* 0x000fe20000000000 */
[----:B------:R-:W-:Y:S01]  /*10420*/  LDSM.16.MT88.4 R176, [R205+0x9880] ;  /* 0x00988000cdb0783b */ /* 0x000fe20000004200 */
[----:B------:R-:W-:-:S03]  /*10430*/  ISETP.GT.AND P0, PT, R13, 0x9, PT ;  /* 0x000000090d00780c */ /* 0x000fc60003f04270 */
[----:B------:R-:W-:Y:S01]  /*10440*/  LDSM.16.MT88.4 R172, [R204+0x9880] ;  /* 0x00988000ccac783b */ /* 0x000fe20000004200 */
[----:B------:R-:W-:Y:S02]  /*10450*/  FSEL R18, R12, -INF , P0 ;  /* 0xff8000000c127808 */ /* 0x000fe40000000000 */
[C---:B------:R-:W-:Y:S01]  /*10460*/  ISETP.GT.AND P0, PT, R13.reuse, 0x10, PT ;  /* 0x000000100d00780c */ /* 0x040fe20003f04270 */
[----:B------:R-:W-:Y:S03]  /*10470*/  LDSM.16.MT88.4 R168, [R211+0xa880] ;  /* 0x00a88000d3a8783b */ /* 0x000fe60000004200 */
[----:B------:R-:W-:Y:S01]  /*10480*/  FSEL R6, R10, -INF , P0 ;  /* 0xff8000000a067808 */ /* 0x000fe20000000000 */
[----:B------:R-:W-:Y:S01]  /*10490*/  LDSM.16.MT88.4 R164, [R206+0xa880] ;  /* 0x00a88000cea4783b */ /* 0x000fe20000004200 */
[----:B------:R-:W-:Y:S01]  /*104a0*/  ISETP.GT.AND P0, PT, R13, 0x11, PT ;  /* 0x000000110d00780c */ /* 0x000fe20003f04270 */
[----:B-1----:R-:W-:-:S03]  /*104b0*/  IMAD.IADD R0, R15, 0x1, R0 ;  /* 0x000000010f007824 */ /* 0x002fc600078e0200 */
[----:B--2---:R-:W-:Y:S01]  /*104c0*/  FSEL R4, R17, -INF , P0 ;  /* 0xff80000011047808 */ /* 0x004fe20000000000 */
[----:B------:R-:W-:Y:S01]  /*104d0*/  FMUL.FTZ R15, R38, c[0x0][0x320] ;  /* 0x0000c800260f7a20 */ /* 0x000fe20000410000 */
[----:B------:R-:W-:Y:S01]  /*104e0*/  ISETP.GT.AND P0, PT, R13, 0x18, PT ;  /* 0x000000180d00780c */ /* 0x000fe20003f04270 */
[----:B------:R-:W-:Y:S01]  /*104f0*/  LDSM.16.MT88.4 R160, [R205+0xa880] ;  /* 0x00a88000cda0783b */ /* 0x000fe20000004200 */
[----:B------:R-:W-:Y:S01]  /*10500*/  IMNMX R0, R11, R0, PT ;  /* 0x000000000b007217 */ /* 0x000fe20003800200 */
[----:B------:R-:W-:Y:S01]  /*10510*/  FMUL.FTZ R11, R50, c[0x0][0x320] ;  /* 0x0000c800320b7a20 */ /* 0x000fe20000410000 */
[----:B------:R-:W-:Y:S01]  /*10520*/  FSEL R12, R19, -INF , P0 ;  /* 0xff800000130c7808 */ /* 0x000fe20000000000 */
[----:B------:R-:W1:Y:S01]  /*10530*/  MUFU.TANH R15, R15 ;  /* 0x0000000f000f7308 */ /* 0x000e620000002400 */
[----:B------:R-:W-:Y:S01]  /*10540*/  ISETP.GT.AND P0, PT, R13, 0x19, PT ;  /* 0x000000190d00780c */ /* 0x000fe20003f04270 */
[----:B------:R-:W-:Y:S01]  /*10550*/  FMUL.FTZ R13, R39, c[0x0][0x320] ;  /* 0x0000c800270d7a20 */ /* 0x000fe20000410000 */
[----:B------:R-:W-:Y:S01]  /*10560*/  FMNMX.FTZ R17, R16, R20, !PT ;  /* 0x0000001410117209 */ /* 0x000fe20007810000 */
[----:B------:R-:W-:Y:S01]  /*10570*/  LDSM.16.MT88.4 R156, [R204+0xa880] ;  /* 0x00a88000cc9c783b */ /* 0x000fe20000004200 */
[----:B------:R-:W-:-:S02]  /*10580*/  FSEL R10, R21, -INF , P0 ;  /* 0xff800000150a7808 */ /* 0x000fc40000000000 */
[----:B------:R-:W-:Y:S01]  /*10590*/  ISETP.GT.AND P0, PT, R0, RZ, PT ;  /* 0x000000ff0000720c */ /* 0x000fe20003f04270 */
[----:B------:R-:W2:Y:S01]  /*105a0*/  MUFU.TANH R13, R13 ;  /* 0x0000000d000d7308 */ /* 0x000ea20000002400 */
[----:B------:R-:W-:Y:S01]  /*105b0*/  FMNMX.FTZ R17, R14, R17, !PT ;  /* 0x000000110e117209 */ /* 0x000fe20007810000 */
[----:B------:R-:W-:Y:S01]  /*105c0*/  LDSM.16.MT88.4 R152, [R211+0xb880] ;  /* 0x00b88000d398783b */ /* 0x000fe20000004200 */
[----:B------:R-:W-:Y:S02]  /*105d0*/  FSEL R21, R5, -INF , P0 ;  /* 0xff80000005157808 */ /* 0x000fe40000000000 */
[----:B------:R-:W-:Y:S01]  /*105e0*/  ISETP.GT.AND P0, PT, R0, 0x1, PT ;  /* 0x000000010000780c */ /* 0x000fe20003f04270 */
[----:B------:R-:W0:Y:S01]  /*105f0*/  LDGDEPBAR ;  /* 0x00000000000079af */ /* 0x000e220000000000 */
[----:B------:R-:W-:Y:S01]  /*10600*/  FMNMX.FTZ R17, R18, R17, !PT ;  /* 0x0000001112117209 */ /* 0x000fe20007810000 */
[----:B------:R-:W3:Y:S01]  /*10610*/  MUFU.TANH R11, R11 ;  /* 0x0000000b000b7308 */ /* 0x000ee20000002400 */
[----:B------:R-:W-:-:S02]  /*10620*/  FSEL R19, R7, -INF , P0 ;  /* 0xff80000007137808 */ /* 0x000fc40000000000 */
[C---:B------:R-:W-:Y:S02]  /*10630*/  ISETP.GT.AND P0, PT, R0.reuse, 0x8, PT ;  /* 0x000000080000780c */ /* 0x040fe40003f04270 */
[----:B------:R-:W-:Y:S02]  /*10640*/  FMNMX.FTZ R22, R21, R19, !PT ;  /* 0x0000001315167209 */ /* 0x000fe40007810000 */
[----:B------:R-:W-:Y:S01]  /*10650*/  FSEL R7, R9, -INF , P0 ;  /* 0xff80000009077808 */ /* 0x000fe20000000000 */
[----:B------:R-:W-:Y:S01]  /*10660*/  FMUL.FTZ R9, R51, c[0x0][0x320] ;  /* 0x0000c80033097a20 */ /* 0x000fe20000410000 */
[----:B------:R-:W-:Y:S01]  /*10670*/  ISETP.GT.AND P0, PT, R0, 0x9, PT ;  /* 0x000000090000780c */ /* 0x000fe20003f04270 */
[----:B------:R-:W-:Y:S01]  /*10680*/  LDSM.16.MT88.4 R48, [R206+0x9080] ;  /* 0x00908000ce30783b */ /* 0x000fe20000004200 */
[----:B------:R-:W-:Y:S02]  /*10690*/  FMNMX.FTZ R22, R7, R22, !PT ;  /* 0x0000001607167209 */ /* 0x000fe40007810000 */
[----:B------:R-:W-:Y:S01]  /*106a0*/  FSEL R5, R8, -INF , P0 ;  /* 0xff80000008057808 */ /* 0x000fe20000000000 */
[----:B------:R-:W4:Y:S01]  /*106b0*/  MUFU.TANH R9, R9 ;  /* 0x0000000900097308 */ /* 0x000f220000002400 */
[----:B------:R-:W-:-:S02]  /*106c0*/  ISETP.GT.AND P0, PT, R0, 0x10, PT ;  /* 0x000000100000780c */ /* 0x000fc40003f04270 */
[----:B------:R-:W-:Y:S02]  /*106d0*/  FMNMX.FTZ R17, R6, R17, !PT ;  /* 0x0000001106117209 */ /* 0x000fe40007810000 */
[----:B-1----:R-:W-:Y:S02]  /*106e0*/  FSEL R15, R15, -INF , P0 ;  /* 0xff8000000f0f7808 */ /* 0x002fe40000000000 */
[----:B------:R-:W-:Y:S02]  /*106f0*/  ISETP.GT.AND P0, PT, R0, 0x11, PT ;  /* 0x000000110000780c */ /* 0x000fe40003f04270 */
[----:B------:R-:W-:Y:S02]  /*10700*/  FMNMX.FTZ R22, R5, R22, !PT ;  /* 0x0000001605167209 */ /* 0x000fe40007810000 */
[----:B--2---:R-:W-:Y:S02]  /*10710*/  FSEL R13, R13, -INF , P0 ;  /* 0xff8000000d0d7808 */ /* 0x004fe40000000000 */
[----:B------:R-:W-:-:S02]  /*10720*/  FMNMX.FTZ R17, R4, R17, !PT ;  /* 0x0000001104117209 */ /* 0x000fc40007810000 */
[----:B------:R-:W-:Y:S02]  /*10730*/  ISETP.GT.AND P0, PT, R0, 0x18, PT ;  /* 0x000000180000780c */ /* 0x000fe40003f04270 */
[----:B------:R-:W-:Y:S02]  /*10740*/  FMNMX.FTZ R22, R15, R22, !PT ;  /* 0x000000160f167209 */ /* 0x000fe40007810000 */
[----:B------:R-:W-:Y:S02]  /*10750*/  FMNMX.FTZ R17, R12, R17, !PT ;  /* 0x000000110c117209 */ /* 0x000fe40007810000 */
[----:B---3--:R-:W-:Y:S02]  /*10760*/  FSEL R11, R11, -INF , P0 ;  /* 0xff8000000b0b7808 */ /* 0x008fe40000000000 */
[----:B------:R-:W-:Y:S02]  /*10770*/  ISETP.GT.AND P0, PT, R0, 0x19, PT ;  /* 0x000000190000780c */ /* 0x000fe40003f04270 */
[----:B------:R-:W-:-:S02]  /*10780*/  FMNMX.FTZ R22, R13, R22, !PT ;  /* 0x000000160d167209 */ /* 0x000fc40007810000 */
[----:B------:R-:W-:Y:S02]  /*10790*/  FMNMX.FTZ R8, R10, R17, !PT ;  /* 0x000000110a087209 */ /* 0x000fe40007810000 */
[----:B----4-:R-:W-:Y:S02]  /*107a0*/  FSEL R9, R9, -INF , P0 ;  /* 0xff80000009097808 */ /* 0x010fe40000000000 */
        /* <DEDUP_REMOVED lines=8> */
[----:B-1----:R-:W-:-:S03]  /*10830*/  FMNMX.FTZ R0, R25, R0, !PT ;  /* 0x0000000019007209 */ /* 0x002fc60007810000 */
[----:B------:R-:W1:Y:S01]  /*10840*/  LDSM.16.MT88.4 R24, [R205+0x8080] ;  /* 0x00808000cd18783b */ /* 0x000e620000004200 */
        /* <DEDUP_REMOVED lines=9> */
[--C-:B------:R-:W-:Y:S01]  /*108e0*/  FFMA.FTZ R150, R14, c[0x0][0x2d0], -R17.reuse ;  /* 0x0000b4000e967a23 */ /* 0x100fe20000010811 */
[----:B------:R-:W-:Y:S01]  /*108f0*/  ISETP.LE.AND P0, PT, R235, UR7, PT ;  /* 0x00000007eb007c0c */ /* 0x000fe2000bf03270 */
[----:B------:R-:W-:Y:S01]  /*10900*/  FFMA.FTZ R149, R18, c[0x0][0x2d0], -R17 ;  /* 0x0000b40012957a23 */ /* 0x000fe20000010811 */
[----:B------:R-:W-:Y:S01]  /*10910*/  MUFU.EX2 R192, R192 ;  /* 0x000000c000c07308 */ /* 0x000fe20000000800 */
[----:B------:R-:W-:-:S02]  /*10920*/  FFMA.FTZ R193, R21, c[0x0][0x2d0], -R8 ;  /* 0x0000b40015c17a23 */ /* 0x000fc40000010808 */
[--C-:B------:R-:W-:Y:S02]  /*10930*/  FFMA.FTZ R194, R19, c[0x0][0x2d0], -R8.reuse ;  /* 0x0000b40013c27a23 */ /* 0x100fe40000010808 */
[--C-:B------:R-:W-:Y:S02]  /*10940*/  FFMA.FTZ R195, R7, c[0x0][0x2d0], -R8.reuse ;  /* 0x0000b40007c37a23 */ /* 0x100fe40000010808 */
[----:B------:R-:W-:Y:S01]  /*10950*/  FFMA.FTZ R2, R5, c[0x0][0x2d0], -R8 ;  /* 0x0000b40005027a23 */ /* 0x000fe20000010808 */
[----:B------:R-:W2:Y:S01]  /*10960*/  MUFU.EX2 R151, R151 ;  /* 0x0000009700977308 */ /* 0x000ea20000000800 */
[--C-:B------:R-:W-:Y:S02]  /*10970*/  FFMA.FTZ R3, R6, c[0x0][0x2d0], -R17.reuse ;  /* 0x0000b40006037a23 */ /* 0x100fe40000010811 */
[--C-:B------:R-:W-:Y:S02]  /*10980*/  FFMA.FTZ R220, R4, c[0x0][0x2d0], -R17.reuse ;  /* 0x0000b40004dc7a23 */ /* 0x100fe40000010811 */
[----:B------:R-:W3:Y:S01]  /*10990*/  LDSM.16.MT88.4 R4, [R204+0xb080] ;  /* 0x00b08000cc04783b */ /* 0x000ee20000004200 */
[----:B------:R-:W-:-:S02]  /*109a0*/  FFMA.FTZ R221, R12, c[0x0][0x2d0], -R17 ;  /* 0x0000b4000cdd7a23 */ /* 0x000fc40000010811 */
[----:B------:R-:W-:Y:S01]  /*109b0*/  MUFU.EX2 R150, R150 ;  /* 0x0000009600967308 */ /* 0x000fe20000000800 */
[----:B------:R-:W-:Y:S02]  /*109c0*/  FFMA.FTZ R228, R10, c[0x0][0x2d0], -R17 ;  /* 0x0000b4000ae47a23 */ /* 0x000fe40000010811 */
[--C-:B------:R-:W-:Y:S01]  /*109d0*/  FFMA.FTZ R229, R15, c[0x0][0x2d0], -R8.reuse ;  /* 0x0000b4000fe57a23 */ /* 0x100fe20000010808 */
[----:B------:R-:W4:Y:S01]  /*109e0*/  LDSM.16.MT88.4 R16, [R211+0x8880] ;  /* 0x00888000d310783b */ /* 0x000f220000004200 */
[--C-:B------:R-:W-:Y:S02]  /*109f0*/  FFMA.FTZ R230, R13, c[0x0][0x2d0], -R8.reuse ;  /* 0x0000b4000de67a23 */ /* 0x100fe40000010808 */
[--C-:B------:R-:W-:Y:S01]  /*10a00*/  FFMA.FTZ R231, R11, c[0x0][0x2d0], -R8.reuse ;  /* 0x0000b4000be77a23 */ /* 0x100fe20000010808 */
[----:B------:R-:W5:Y:S01]  /*10a10*/  MUFU.EX2 R149, R149 ;  /* 0x0000009500957308 */ /* 0x000f620000000800 */
[----:B------:R-:W-:Y:S01]  /*10a20*/  FFMA.FTZ R232, R9, c[0x0][0x2d0], -R8 ;  /* 0x0000b40009e87a23 */ /* 0x000fe20000010808 */
[----:B------:R-:W1:Y:S01]  /*10a30*/  LDSM.16.MT88.4 R12, [R206+0x8880] ;  /* 0x00888000ce0c783b */ /* 0x000e620000004200 */
[----:B--2---:R-:W-:Y:S01]  /*10a40*/  F2FP.PACK_AB R128, R151, R192 ;  /* 0x000000c09780723e */ /* 0x004fe200000000ff */
[----:B------:R-:W-:-:S02]  /*10a50*/  FADD.FTZ R151, R192, R151 ;  /* 0x00000097c0977221 */ /* 0x000fc40000010000 */
[----:B------:R-:W2:Y:S02]  /*10a60*/  LDSM.16.MT88.4 R8, [R211+0x9880] ;  /* 0x00988000d308783b */ /* 0x000ea40000004200 */
        /* <DEDUP_REMOVED lines=22> */
[C---:B------:R-:W-:Y:S02]  /*10bd0*/  HMMA.16816.F32 R132, R128.reuse, R134, RZ ;  /* 0x000000868084723c */ /* 0x040fe400000018ff */
[----:B------:R-:W-:Y:S06]  /*10be0*/  MUFU.EX2 R231, R231 ;  /* 0x000000e700e77308 */ /* 0x000fec0000000800 */
[C---:B------:R-:W-:Y:S02]  /*10bf0*/  HMMA.16816.F32 R40, R128.reuse, R42, RZ ;  /* 0x0000002a8028723c */ /* 0x040fe400000018ff */
[----:B------:R-:W2:Y:S06]  /*10c00*/  MUFU.EX2 R232, R232 ;  /* 0x000000e800e87308 */ /* 0x000eac0000000800 */
[C---:B-1----:R-:W-:Y:S08]  /*10c10*/  HMMA.16816.F32 R20, R128.reuse, R24, RZ ;  /* 0x000000188014723c */ /* 0x042ff000000018ff */
        /* <DEDUP_REMOVED lines=32> */
[----:B--2---:R-:W-:Y:S01]  /*10e20*/  F2FP.PACK_AB R7, R232, R231 ;  /* 0x000000e7e807723e */ /* 0x004fe200000000ff */
        /* <DEDUP_REMOVED lines=11> */
[C---:B------:R-:W-:Y:S01]  /*10ee0*/  HMMA.16816.F32 R40, R4.reuse, R10, R40 ;  /* 0x0000000a0428723c */ /* 0x040fe20000001828 */
[----:B------:R-:W3:Y:S07]  /*10ef0*/  LDSM.16.MT88.4 R8, [R204+0xb880] ;  /* 0x00b88000cc08783b */ /* 0x000eee0000004200 */
        /* <DEDUP_REMOVED lines=23> */
[C---:B------:R-:W-:Y:S08]  /*11070*/  HMMA.16816.F32 R120, R4.reuse, R14, R120 ;  /* 0x0000000e0478723c */ /* 0x040ff00000001878 */
[C---:B---3--:R-:W-:Y:S08]  /*11080*/  HMMA.16816.F32 R124, R4.reuse, R8, R124 ;  /* 0x00000008047c723c */ /* 0x048ff0000000187c */
[----:B------:R-:W-:Y:S01]  /*11090*/  HMMA.16816.F32 R128, R4, R10, R128 ;  /* 0x0000000a0480723c */ /* 0x000fe20000001880 */
[----:B------:R-:W-:Y:S07]  /*110a0*/  @!P0 BRA `(.L_x_743) ;  /* 0x0000267000008947 */ /* 0x000fee0003800000 */
[----:B------:R-:W1:Y:S01]  /*110b0*/  S2R R2, SR_TID.X ;  /* 0x0000000000027919 */ /* 0x000e620000002100 */
[----:B------:R-:W-:Y:S01]  /*110c0*/  PLOP3.LUT P0, PT, PT, PT, UP2, 0x80, 0x0 ;  /* 0x000000000000781c */ /* 0x000fe20003f0f028 */
[----:B------:R-:W-:Y:S01]  /*110d0*/  IMAD.MOV.U32 R3, RZ, RZ, R0 ;  /* 0x000000ffff037224 */ /* 0x000fe200078e0000 */
[----:B------:R-:W-:Y:S01]  /*110e0*/  SHF.R.S32.HI R233, RZ, 0x1f, R224 ;  /* 0x0000001fffe97819 */ /* 0x000fe200000114e0 */
[C---:B------:R-:W-:Y:S01]  /*110f0*/  IMAD.SHL.U32 R232, R224.reuse, 0x2, RZ ;  /* 0x00000002e0e87824 */ /* 0x040fe200078e00ff */
[----:B------:R-:W-:Y:S01]  /*11100*/  SHF.R.S32.HI R228, RZ, 0x1f, R223 ;  /* 0x0000001fffe47819 */ /* 0x000fe200000114df */
[C---:B------:R-:W-:Y:S01]  /*11110*/  IMAD.SHL.U32 R231, R223.reuse, 0x2, RZ ;  /* 0x00000002dfe77824 */ /* 0x040fe200078e00ff */
[----:B------:R-:W-:Y:S01]  /*11120*/  SHF.L.U64.HI R233, R224, 0x1, R233 ;  /* 0x00000001e0e97819 */ /* 0x000fe200000102e9 */
[----:B------:R-:W-:Y:S01]  /*11130*/  UMOV UR4, 0x1 ;  /* 0x0000000100047882 */ /* 0x000fe20000000000 */
[----:B------:R-:W-:-:S05]  /*11140*/  SHF.L.U64.HI R228, R223, 0x1, R228 ;  /* 0x00000001dfe47819 */ /* 0x000fca00000102e4 */
[----:B------:R-:W-:Y:S01]  /*11150*/  @P0 IMAD.HI.U32 R234, R226, c[0x0][0x2c8], RZ ;  /* 0x0000b200e2ea0a27 */ /* 0x000fe200078e00ff */
[----:B------:R-:W-:Y:S02]  /*11160*/  PLOP3.LUT P0, PT, PT, PT, UP2, 0x80, 0x0 ;  /* 0x000000000000781c */ /* 0x000fe40003f0f028 */
[----:B-1----:R-:W-:-:S04]  /*11170*/  SHF.R.S32.HI R229, RZ, 0x1f, R2 ;  /* 0x0000001fffe57819 */ /* 0x002fc80000011402 */
[----:B------:R-:W-:-:S07]  /*11180*/  LEA.HI R229, R229, R2, RZ, 0x3 ;  /* 0x00000002e5e57211 */ /* 0x000fce00078f18ff */
[----:B------:R-:W-:Y:S02]  /*11190*/  @P0 SHF.R.U32.HI R234, RZ, c[0x0][0x2cc], R234 ;  /* 0x0000b300ffea0a19 */ /* 0x000fe400000116ea */
[----:B------:R-:W-:-:S05]  /*111a0*/  LOP3.LUT R229, R229, 0xfffffff8, RZ, 0xc0, !PT ;  /* 0xfffffff8e5e57812 */ /* 0x000fca00078ec0ff */
[----:B------:R-:W-:Y:S02]  /*111b0*/  IMAD.IADD R229, R2, 0x1, -R229 ;  /* 0x0000000102e57824 */ /* 0x000fe400078e0ae5 */
[----:B------:R-:W-:Y:S02]  /*111c0*/  IMAD.MOV.U32 R2, RZ, RZ, R148 ;  /* 0x000000ffff027224 */ /* 0x000fe400078e0094 */
[----:B------:R-:W-:-:S05]  /*111d0*/  IMAD.SHL.U32 R229, R229, 0x8, RZ ;  /* 0x00000008e5e57824 */ /* 0x000fca00078e00ff */
[----:B------:R-:W-:-:S04]  /*111e0*/  SHF.R.S32.HI R230, RZ, 0x1f, R229 ;  /* 0x0000001fffe67819 */ /* 0x000fc800000114e5 */
[C---:B------:R-:W-:Y:S01]  /*111f0*/  SHF.L.U64.HI R230, R229.reuse, 0x1, R230 ;  /* 0x00000001e5e67819 */ /* 0x040fe200000102e6 */
[----:B------:R-:W-:Y:S02]  /*11200*/  IMAD.SHL.U32 R229, R229, 0x2, RZ ;  /* 0x00000002e5e57824 */ /* 0x000fe400078e00ff */
.L_x_746:
[----:B------:R-:W-:Y:S04]  /*11210*/  DEPBAR.LE SB0, 0x0 ;  /* 0x000080000000791a */ /* 0x000fe80000000000 */
[----:B------:R-:W-:Y:S01]  /*11220*/  BAR.SYNC.DEFER_BLOCKING 0x0 ;  /* 0x0000000000007b1d */ /* 0x000fe20000010000 */
[----:B------:R-:W-:Y:S05]  /*11230*/  ISETP.LE.AND P0, PT, RZ, UR7, PT ;  /* 0x00000007ff007c0c */ /* 0x000fea000bf03270 */
[----:B------:R1:W2:Y:S04]  /*11240*/  LDSM.16.M88.4 R148, [R214+0x10080] ;  /* 0x01008000d694783b */ /* 0x0002a80000000200 */
[----:B------:R1:W3:Y:S04]  /*11250*/  LDSM.16.M88.4 R152, [R213+0xc080] ;  /* 0x00c08000d598783b */ /* 0x0002e80000000200 */
[----:B------:R1:W4:Y:S04]  /*11260*/  LDSM.16.M88.4 R156, [R213+0xc880] ;  /* 0x00c88000d59c783b */ /* 0x0003280000000200 */
[----:B------:R1:W1:Y:S04]  /*11270*/  LDSM.16.M88.4 R160, [R210+0x10080] ;  /* 0x01008000d2a0783b */ /* 0x0002680000000200 */
[----:B------:R1:W1:Y:S04]  /*11280*/  LDSM.16.M88.4 R164, [R212] ;  /* 0x00000000d4a4783b */ /* 0x0002680000000200 */
[----:B------:R1:W1:Y:S01]  /*11290*/  LDSM.16.M88.4 R168, [R203] ;  /* 0x00000000cba8783b */ /* 0x0002620000000200 */
[----:B------:R-:W-:-:S05]  /*112a0*/  @!P0 BRA `(.L_x_744) ;  /* 0x000001c000008947 */ /* 0x000fca0003800000 */
        /* <DEDUP_REMOVED lines=28> */
.L_x_744:
[C---:B--234-:R-:W-:Y:S01]  /*11470*/  HMMA.16816.F32 R4, R148.reuse, R152, RZ ;  /* 0x000000989404723c */ /* 0x05cfe200000018ff */
[----:B------:R-:W-:Y:S01]  /*11480*/  LDSM.16.M88.4 R172, [R209+0x10080] ;  /* 0x01008000d1ac783b */ /* 0x000fe20000000200 */
[----:B------:R-:W-:Y:S05]  /*11490*/  UISETP.GE.AND UP0, UPT, UR7, 0x1, UPT ;  /* 0x000000010700788c */ /* 0x000fea000bf06270 */
        /* <DEDUP_REMOVED lines=185> */
.L_x_745:
[----:B--234-:R-:W-:Y:S01]  /*12030*/  PLOP3.LUT P0, PT, PT, PT, UP2, 0x80, 0x0 ;  /* 0x000000000000781c */ /* 0x01cfe20003f0f028 */
[----:B------:R-:W-:Y:S01]  /*12040*/  UIMAD UR5, UR7, -0x20, UR4 ;  /* 0xffffffe0070578a4 */ /* 0x000fe2000f8e0204 */
[----:B------:R-:W-:Y:S01]  /*12050*/  MOV R9, R226 ;  /* 0x000000e200097202 */ /* 0x000fe20000000f00 */
[----:B------:R-:W-:Y:S04]  /*12060*/  LDSM.16.MT88.4 R156, [R206+0x8080] ;  /* 0x00808000ce9c783b */ /* 0x000fe80000004200 */
[----:B------:R-:W-:Y:S04]  /*12070*/  MOV R6, UR5 ;  /* 0x0000000500067c02 */ /* 0x000fe80008000f00 */
[----:B------:R-:W-:Y:S01]  /*12080*/  IADD3 R6, R6, UR11, -R227 ;  /* 0x0000000b06067c10 */ /* 0x000fe2000fffe8e3 */
[----:B------:R-:W-:Y:S01]  /*12090*/  LDSM.16.MT88.4 R172, [R204+0x9880] ;  /* 0x00988000ccac783b */ /* 0x000fe20000004200 */
[----:B------:R-:W-:Y:S02]  /*120a0*/  @P0 MOV R9, R234 ;  /* 0x000000ea00090202 */ /* 0x000fe40000000f00 */
[----:B------:R-:W-:Y:S05]  /*120b0*/  IADD3 R7, R6, -UR20, RZ ;  /* 0x8000001406077c10 */ /* 0x000fea000fffe0ff */
[----:B------:R-:W2:Y:S08]  /*120c0*/  SHFL.IDX PT, R4, R9, RZ, 0x1c1f ;  /* 0x001c1fff09047589 */ /* 0x000eb000000e0000 */
[----:B------:R-:W3:Y:S08]  /*120d0*/  SHFL.IDX PT, R10, R9, 0x1, 0x1c1f ;  /* 0x003c1f00090a7f89 */ /* 0x000ef000000e0000 */
[----:B------:R-:W-:Y:S08]  /*120e0*/  LDSM.16.MT88.4 R176, [R211+0xa880] ;  /* 0x00a88000d3b0783b */ /* 0x000ff00000004200 */
[----:B------:R-:W0:Y:S01]  /*120f0*/  LDGDEPBAR ;  /* 0x00000000000079af */ /* 0x000e220000000000 */
[----:B--2---:R-:W-:Y:S04]  /*12100*/  IADD3 R5, R7, R4, RZ ;  /* 0x0000000407057210 */ /* 0x004fe80007ffe0ff */
[C---:B------:R-:W-:Y:S04]  /*12110*/  ISETP.GT.AND P0, PT, R5.reuse, RZ, PT ;  /* 0x000000ff0500720c */ /* 0x040fe80003f04270 */
[----:B------:R-:W-:Y:S02]  /*12120*/  FSEL R8, R0, -INF , P0 ;  /* 0xff80000000087808 */ /* 0x000fe40000000000 */
[----:B------:R-:W-:Y:S02]  /*12130*/  ISETP.GT.AND P0, PT, R5, 0x1, PT ;  /* 0x000000010500780c */ /* 0x000fe40003f04270 */
[----:B---3--:R-:W-:Y:S02]  /*12140*/  IADD3 R0, R7, R10, RZ ;  /* 0x0000000a07007210 */ /* 0x008fe40007ffe0ff */
[----:B-1----:R-:W-:Y:S02]  /*12150*/  FSEL R182, R182, -INF , P0 ;  /* 0xff800000b6b67808 */ /* 0x002fe40000000000 */
[C---:B------:R-:W-:Y:S02]  /*12160*/  ISETP.GT.AND P0, PT, R5.reuse, 0x8, PT ;  /* 0x000000080500780c */ /* 0x040fe40003f04270 */
[----:B------:R-:W-:Y:S02]  /*12170*/  FMNMX.FTZ R7, R8, R3, !PT ;  /* 0x0000000308077209 */ /* 0x000fe40007810000 */
[----:B------:R-:W-:Y:S02]  /*12180*/  FSEL R4, R186, -INF , P0 ;  /* 0xff800000ba047808 */ /* 0x000fe40000000000 */
[----:B------:R-:W-:Y:S02]  /*12190*/  ISETP.GT.AND P0, PT, R5, 0x9, PT ;  /* 0x000000090500780c */ /* 0x000fe40003f04270 */
        /* <DEDUP_REMOVED lines=8> */
[----:B------:R-:W-:Y:S02]  /*12220*/  ISETP.GT.AND P0, PT, R0, RZ, PT ;  /* 0x000000ff0000720c */ /* 0x000fe40003f04270 */
        /* <DEDUP_REMOVED lines=11> */
[----:B------:R-:W-:Y:S01]  /*122e0*/  ISETP.GT.AND P0, PT, R0, 0x8, PT ;  /* 0x000000080000780c */ /* 0x000fe20003f04270 */
[----:B------:R-:W-:Y:S01]  /*122f0*/  LDSM.16.MT88.4 R192, [R206+0xb880] ;  /* 0x00b88000cec0783b */ /* 0x000fe20000004200 */
[----:B------:R-:W-:Y:S02]  /*12300*/  FMNMX.FTZ R7, R164, R7, !PT ;  /* 0x00000007a4077209 */ /* 0x000fe40007810000 */
[----:B------:R-:W-:Y:S02]  /*12310*/  FSEL R183, R183, -INF , P0 ;  /* 0xff800000b7b77808 */ /* 0x000fe40000000000 */
[----:B------:R-:W-:Y:S02]  /*12320*/  ISETP.GT.AND P0, PT, R0, 0x9, PT ;  /* 0x000000090000780c */ /* 0x000fe40003f04270 */
[----:B------:R-:W-:Y:S02]  /*12330*/  FMNMX.FTZ R12, R183, R10, !PT ;  /* 0x0000000ab70c7209 */ /* 0x000fe40007810000 */
[----:B------:R-:W-:Y:S02]  /*12340*/  FSEL R9, R184, -INF , P0 ;  /* 0xff800000b8097808 */ /* 0x000fe40000000000 */
[C---:B------:R-:W-:Y:S01]  /*12350*/  ISETP.GT.AND P0, PT, R0.reuse, 0x10, PT ;  /* 0x000000100000780c */ /* 0x040fe20003f04270 */
[----:B------:R-:W-:Y:S01]  /*12360*/  LDSM.16.MT88.4 R184, [R204+0xa880] ;  /* 0x00a88000ccb8783b */ /* 0x000fe20000004200 */
        /* <DEDUP_REMOVED lines=9> */
[----:B------:R-:W1:Y:S01]  /*12400*/  SHFL.BFLY PT, R10, R5, 0x2, 0x1f ;  /* 0x0c401f00050a7f89 */ /* 0x000e6200000e0000 */
[----:B------:R-:W-:Y:S02]  /*12410*/  FMNMX.FTZ R0, R165, R12, !PT ;  /* 0x0000000ca5007209 */ /* 0x000fe40007810000 */
[----:B------:R-:W-:Y:S02]  /*12420*/  FSEL R149, R190, -INF , P0 ;  /* 0xff800000be957808 */ /* 0x000fe40000000000 */
[----:B------:R-:W-:Y:S03]  /*12430*/  FMNMX.FTZ R0, R161, R0, !PT ;  /* 0x00000000a1007209 */ /* 0x000fe60007810000 */
[----:B------:R-:W-:Y:S01]  /*12440*/  LDSM.16.MT88.4 R188, [R211+0xb880] ;  /* 0x00b88000d3bc783b */ /* 0x000fe20000004200 */
[----:B------:R-:W-:Y:S07]  /*12450*/  FMNMX.FTZ R7, R149, R0, !PT ;  /* 0x0000000095077209 */ /* 0x000fee0007810000 */
[----:B------:R-:W2:Y:S01]  /*12460*/  SHFL.BFLY PT, R0, R7, 0x2, 0x1f ;  /* 0x0c401f0007007f89 */ /* 0x000ea200000e0000 */
[----:B-1----:R-:W-:Y:S07]  /*12470*/  FMNMX.FTZ R13, R10, R5, !PT ;  /* 0x000000050a0d7209 */ /* 0x002fee0007810000 */
[----:B------:R-:W1:Y:S01]  /*12480*/  SHFL.BFLY PT, R10, R13, 0x1, 0x1f ;  /* 0x0c201f000d0a7f89 */ /* 0x000e6200000e0000 */
[----:B--2---:R-:W-:Y:S07]  /*12490*/  FMNMX.FTZ R5, R7, R0, !PT ;  /* 0x0000000007057209 */ /* 0x004fee0007810000 */
[----:B------:R-:W2:Y:S01]  /*124a0*/  SHFL.BFLY PT, R148, R5, 0x1, 0x1f ;  /* 0x0c201f0005947f89 */ /* 0x000ea200000e0000 */
[----:B-1----:R-:W-:Y:S07]  /*124b0*/  FMNMX.FTZ R0, R13, R10, !PT ;  /* 0x0000000a0d007209 */ /* 0x002fee0007810000 */
[----:B------:R-:W1:Y:S01]  /*124c0*/  LDSM.16.MT88.4 R12, [R211+0x8080] ;  /* 0x00808000d30c783b */ /* 0x000e620000004200 */
[C---:B------:R-:W-:Y:S01]  /*124d0*/  FSETP.NEU.FTZ.AND P0, PT, R0.reuse, -INF , PT ;  /* 0xff8000000000780b */ /* 0x040fe20003f1d000 */
[----:B------:R-:W-:Y:S05]  /*124e0*/  FMUL.FTZ R163, R0, c[0x0][0x2d0] ;  /* 0x0000b40000a37a20 */ /* 0x000fea0000410000 */
[----:B------:R-:W-:Y:S05]  /*124f0*/  FSEL R163, R163, RZ, P0 ;  /* 0x000000ffa3a37208 */ /* 0x000fea0000000000 */
[--C-:B------:R-:W-:Y:S01]  /*12500*/  FFMA.FTZ R241, R4, c[0x0][0x2d0], -R163.reuse ;  /* 0x0000b40004f17a23 */ /* 0x100fe200000108a3 */
[----:B--2---:R-:W-:Y:S01]  /*12510*/  FMNMX.FTZ R148, R148, R5, !PT ;  /* 0x0000000594947209 */ /* 0x004fe20007810000 */
[--C-:B------:R-:W-:Y:S01]  /*12520*/  FFMA.FTZ R150, R182, c[0x0][0x2d0], -R163.reuse ;  /* 0x0000b400b6967a23 */ /* 0x100fe200000108a3 */
[----:B------:R-:W-:Y:S01]  /*12530*/  FSEL R4, R0, RZ, P0 ;  /* 0x000000ff00047208 */ /* 0x000fe20000000000 */
[----:B------:R-:W-:Y:S01]  /*12540*/  FFMA.FTZ R151, R8, c[0x0][0x2d0], -R163 ;  /* 0x0000b40008977a23 */ /* 0x000fe200000108a3 */
[C---:B------:R-:W-:Y:S01]  /*12550*/  FSETP.NEU.FTZ.AND P0, PT, R148.reuse, -INF , PT ;  /* 0xff8000009400780b */ /* 0x040fe20003f1d000 */
[----:B------:R-:W-:Y:S01]  /*12560*/  FMUL.FTZ R160, R148, c[0x0][0x2d0] ;  /* 0x0000b40094a07a20 */ /* 0x000fe20000410000 */
[----:B------:R-:W-:Y:S01]  /*12570*/  MUFU.EX2 R241, R241 ;  /* 0x000000f100f17308 */ /* 0x000fe20000000800 */
[----:B------:R-:W-:Y:S01]  /*12580*/  FADD.FTZ R4, -R4, R3 ;  /* 0x0000000304047221 */ /* 0x000fe20000010100 */
[----:B------:R-:W-:Y:S01]  /*12590*/  FSEL R5, R148, RZ, P0 ;  /* 0x000000ff94057208 */ /* 0x000fe20000000000 */
[--C-:B------:R-:W-:Y:S01]  /*125a0*/  FFMA.FTZ R240, R6, c[0x0][0x2d0], -R163.reuse ;  /* 0x0000b40006f07a23 */ /* 0x100fe200000108a3 */
[----:B------:R-:W-:Y:S01]  /*125b0*/  FSEL R160, R160, RZ, P0 ;  /* 0x000000ffa0a07208 */ /* 0x000fe20000000000 */
[----:B------:R-:W-:Y:S01]  /*125c0*/  FMUL.FTZ R3, R4, c[0x0][0x2d0] ;  /* 0x0000b40004037a20 */ /* 0x000fe20000410000 */
[----:B------:R-:W-:Y:S01]  /*125d0*/  ISETP.LT.AND P0, PT, R235, UR7, PT ;  /* 0x00000007eb007c0c */ /* 0x000fe2000bf01270 */
[----:B------:R-:W-:Y:S01]  /*125e0*/  FADD.FTZ R5, -R5, R2 ;  /* 0x0000000205057221 */ /* 0x000fe20000010100 */
[----:B------:R-:W-:Y:S01]  /*125f0*/  UIADD3 UR7, UR7, -0x1, URZ ;  /* 0xffffffff07077890 */ /* 0x000fe2000fffe03f */
[--C-:B------:R-:W-:Y:S01]  /*12600*/  FFMA.FTZ R239, R181, c[0x0][0x2d0], -R160.reuse ;  /* 0x0000b400b5ef7a23 */ /* 0x100fe200000108a0 */
[----:B------:R-:W-:Y:S01]  /*12610*/  MUFU.EX2 R151, R151 ;  /* 0x0000009700977308 */ /* 0x000fe20000000800 */
[--C-:B------:R-:W-:Y:S02]  /*12620*/  FFMA.FTZ R237, R183, c[0x0][0x2d0], -R160.reuse ;  /* 0x0000b400b7ed7a23 */ /* 0x100fe400000108a0 */
[--C-:B------:R-:W-:Y:S01]  /*12630*/  FFMA.FTZ R238, R11, c[0x0][0x2d0], -R160.reuse ;  /* 0x0000b4000bee7a23 */ /* 0x100fe200000108a0 */
[----:B------:R-:W-:Y:S01]  /*12640*/  LDSM.16.MT88.4 R180, [R206+0xa880] ;  /* 0x00a88000ceb4783b */ /* 0x000fe20000004200 */
[--C-:B------:R-:W-:Y:S02]  /*12650*/  FFMA.FTZ R236, R9, c[0x0][0x2d0], -R160.reuse ;  /* 0x0000b40009ec7a23 */ /* 0x100fe400000108a0 */
[----:B------:R-:W-:Y:S02]  /*12660*/  FMUL.FTZ R2, R5, c[0x0][0x2d0] ;  /* 0x0000b40005027a20 */ /* 0x000fe40000410000 */
[--C-:B------:R-:W-:Y:S01]  /*12670*/  FFMA.FTZ R242, R168, c[0x0][0x2d0], -R163.reuse ;  /* 0x0000b400a8f27a23 */ /* 0x100fe200000108a3 */
[----:B------:R-:W2:Y:S01]  /*12680*/  MUFU.EX2 R3, R3 ;  /* 0x0000000300037308 */ /* 0x000ea20000000800 */
[--C-:B------:R-:W-:Y:S01]  /*12690*/  FFMA.FTZ R243, R166, c[0x0][0x2d0], -R163.reuse ;  /* 0x0000b400a6f37a23 */ /* 0x100fe200000108a3 */
[----:B------:R-:W-:Y:S01]  /*126a0*/  LDSM.16.MT88.4 R168, [R206+0x9880] ;  /* 0x00988000cea8783b */ /* 0x000fe20000004200 */
[--C-:B------:R-:W-:Y:S02]  /*126b0*/  FFMA.FTZ R244, R167, c[0x0][0x2d0], -R160.reuse ;  /* 0x0000b400a7f47a23 */ /* 0x100fe400000108a0 */
[--C-:B------:R-:W-:Y:S02]  /*126c0*/  FFMA.FTZ R245, R165, c[0x0][0x2d0], -R160.reuse ;  /* 0x0000b400a5f57a23 */ /* 0x100fe400000108a0 */
[--C-:B------:R-:W-:Y:S02]  /*126d0*/  FFMA.FTZ R246, R164, c[0x0][0x2d0], -R163.reuse ;  /* 0x0000b400a4f67a23 */ /* 0x100fe400000108a3 */
[--C-:B------:R-:W-:Y:S01]  /*126e0*/  FFMA.FTZ R248, R161, c[0x0][0x2d0], -R160.reuse ;  /* 0x0000b400a1f87a23 */ /* 0x100fe200000108a0 */
[----:B------:R-:W3:Y:S01]  /*126f0*/  MUFU.EX2 R2, R2 ;  /* 0x0000000200027308 */ /* 0x000ee20000000800 */
[----:B------:R-:W-:Y:S01]  /*12700*/  LDSM.16.MT88.4 R164, [R211+0x9880] ;  /* 0x00988000d3a4783b */ /* 0x000fe20000004200 */
[----:B------:R-:W-:Y:S02]  /*12710*/  FFMA.FTZ R163, R162, c[0x0][0x2d0], -R163 ;  /* 0x0000b400a2a37a23 */ /* 0x000fe400000108a3 */
[----:B------:R-:W-:Y:S06]  /*12720*/  FFMA.FTZ R160, R149, c[0x0][0x2d0], -R160 ;  /* 0x0000b40095a07a23 */ /* 0x000fec00000108a0 */
[----:B------:R-:W4:Y:S01]  /*12730*/  MUFU.EX2 R150, R150 ;  /* 0x0000009600967308 */ /* 0x000f220000000800 */
[C---:B--2---:R-:W-:Y:S02]  /*12740*/  FMUL.FTZ R4, R3.reuse, R144 ;  /* 0x0000009003047220 */ /* 0x044fe40000410000 */
[C---:B------:R-:W-:Y:S02]  /*12750*/  FMUL.FTZ R5, R3.reuse, R145 ;  /* 0x0000009103057220 */ /* 0x040fe40000410000 */
[C---:B------:R-:W-:Y:S05]  /*12760*/  FMUL.FTZ R8, R3.reuse, R140 ;  /* 0x0000008c03087220 */ /* 0x040fea0000410000 */
[----:B------:R-:W2:Y:S01]  /*12770*/  MUFU.EX2 R240, R240 ;  /* 0x000000f000f07308 */ /* 0x000ea20000000800 */
[C---:B------:R-:W-:Y:S02]  /*12780*/  FMUL.FTZ R9, R3.reuse, R141 ;  /* 0x0000008d03097220 */ /* 0x040fe40000410000 */
[C---:B------:R-:W-:Y:S02]  /*12790*/  FMUL.FTZ R16, R3.reuse, R132 ;  /* 0x0000008403107220 */ /* 0x040fe40000410000 */
[C---:B---3--:R-:W-:Y:S02]  /*127a0*/  FMUL.FTZ R6, R2.reuse, R146 ;  /* 0x0000009202067220 */ /* 0x048fe40000410000 */
[C---:B------:R-:W-:Y:S02]  /*127b0*/  FMUL.FTZ R7, R2.reuse, R147 ;  /* 0x0000009302077220 */ /* 0x040fe40000410000 */
[----:B------:R-:W3:Y:S01]  /*127c0*/  LDSM.16.MT88.4 R144, [R205+0x8080] ;  /* 0x00808000cd90783b */ /* 0x000ee20000004200 */
[----:B------:R-:W-:Y:S01]  /*127d0*/  MUFU.EX2 R239, R239 ;  /* 0x000000ef00ef7308 */ /* 0x000fe20000000800 */
[C---:B------:R-:W-:Y:S02]  /*127e0*/  FMUL.FTZ R10, R2.reuse, R142 ;  /* 0x0000008e020a7220 */ /* 0x040fe40000410000 */
[----:B------:R-:W-:Y:S01]  /*127f0*/  FMUL.FTZ R11, R2, R143 ;  /* 0x0000008f020b7220 */ /* 0x000fe20000410000 */
[----:B----4-:R-:W-:Y:S01]  /*12800*/  F2FP.PACK_AB R152, R150, R151 ;  /* 0x000000979698723e */ /* 0x010fe200000000ff */
[C---:B------:R-:W-:Y:S02]  /*12810*/  FMUL.FTZ R17, R3.reuse, R133 ;  /* 0x0000008503117220 */ /* 0x040fe40000410000 */
[C---:B------:R-:W-:Y:S01]  /*12820*/  FMUL.FTZ R18, R2.reuse, R134 ;  /* 0x0000008602127220 */ /* 0x040fe20000410000 */
[----:B------:R-:W-:Y:S01]  /*12830*/  LDSM.16.MT88.4 R140, [R206+0x9080] ;  /* 0x00908000ce8c783b */ /* 0x000fe20000004200 */
[----:B------:R-:W-:Y:S01]  /*12840*/  FMUL.FTZ R19, R2, R135 ;  /* 0x0000008702137220 */ /* 0x000fe20000410000 */
[----:B------:R-:W4:Y:S01]  /*12850*/  MUFU.EX2 R238, R238 ;  /* 0x000000ee00ee7308 */ /* 0x000f220000000800 */
[C---:B------:R-:W-:Y:S02]  /*12860*/  FMUL.FTZ R28, R3.reuse, R28 ;  /* 0x0000001c031c7220 */ /* 0x040fe40000410000 */
[C---:B------:R-:W-:Y:S01]  /*12870*/  FMUL.FTZ R29, R3.reuse, R29 ;  /* 0x0000001d031d7220 */ /* 0x040fe20000410000 */
[----:B--2---:R-:W-:Y:S01]  /*12880*/  F2FP.PACK_AB R154, R240, R241 ;  /* 0x000000f1f09a723e */ /* 0x004fe200000000ff */
[C---:B------:R-:W-:Y:S01]  /*12890*/  FMUL.FTZ R30, R2.reuse, R30 ;  /* 0x0000001e021e7220 */ /* 0x040fe20000410000 */
[----:B------:R-:W-:Y:S01]  /*128a0*/  LDSM.16.MT88.4 R132, [R211+0x9080] ;  /* 0x00908000d384783b */ /* 0x000fe20000004200 */
        /* <DEDUP_REMOVED lines=8> */
[----:B------:R-:W2:Y:S01]  /*12930*/  MUFU.EX2 R236, R236 ;  /* 0x000000ec00ec7308 */ /* 0x000ea20000000800 */
[C---:B------:R-:W-:Y:S02]  /*12940*/  FMUL.FTZ R38, R2.reuse, R38 ;  /* 0x0000002602267220 */ /* 0x040fe40000410000 */
[----:B------:R-:W-:Y:S01]  /*12950*/  FMUL.FTZ R39, R2, R39 ;  /* 0x0000002702277220 */ /* 0x000fe20000410000 */
[----:B----4-:R-:W-:Y:S01]  /*12960*/  F2FP.PACK_AB R153, R238, R239 ;  /* 0x000000efee99723e */ /* 0x010fe200000000ff */
        /* <DEDUP_REMOVED lines=9> */
[----:B------:R4:W-:Y:S01]  /*12a00*/  MUFU.EX2 R149, R160 ;  /* 0x000000a000957308 */ /* 0x0009e20000000800 */
[C---:B------:R-:W-:Y:S02]  /*12a10*/  FMUL.FTZ R48, R3.reuse, R48 ;  /* 0x0000003003307220 */ /* 0x040fe40000410000 */
[C---:B------:R-:W-:Y:S01]  /*12a20*/  FMUL.FTZ R49, R3.reuse, R49 ;  /* 0x0000003103317220 */ /* 0x040fe20000410000 */
[----:B--2---:R-:W-:Y:S01]  /*12a30*/  F2FP.PACK_AB R155, R236, R237 ;  /* 0x000000edec9b723e */ /* 0x004fe200000000ff */
[C---:B------:R-:W-:Y:S02]  /*12a40*/  FMUL.FTZ R50, R2.reuse, R50 ;  /* 0x0000003202327220 */ /* 0x040fe40000410000 */
[C---:B------:R-:W-:Y:S02]  /*12a50*/  FMUL.FTZ R51, R2.reuse, R51 ;  /* 0x0000003302337220 */ /* 0x040fe40000410000 */
[C---:B------:R-:W-:Y:S01]  /*12a60*/  FMUL.FTZ R52, R3.reuse, R52 ;  /* 0x0000003403347220 */ /* 0x040fe20000410000 */
[----:B------:R-:W-:Y:S01]  /*12a70*/  MUFU.EX2 R242, R242 ;  /* 0x000000f200f27308 */ /* 0x000fe20000000800 */
[C---:B-1----:R-:W-:Y:S05]  /*12a80*/  HMMA.16816.F32 R4, R152.reuse, R12, R4 ;  /* 0x0000000c9804723c */ /* 0x042fea0000001804 */
[C---:B------:R-:W-:Y:S02]  /*12a90*/  FMUL.FTZ R53, R3.reuse, R53 ;  /* 0x0000003503357220 */ /* 0x040fe40000410000 */
[C---:B------:R-:W-:Y:S01]  /*12aa0*/  FMUL.FTZ R12, R3.reuse, R136 ;  /* 0x00000088030c7220 */ /* 0x040fe20000410000 */
[C---:B------:R-:W-:Y:S01]  /*12ab0*/  HMMA.16816.F32 R8, R152.reuse, R14, R8 ;  /* 0x0000000e9808723c */ /* 0x040fe20000001808 */
[----:B------:R-:W1:Y:S03]  /*12ac0*/  MUFU.EX2 R243, R243 ;  /* 0x000000f300f37308 */ /* 0x000e660000000800 */
[C---:B------:R-:W-:Y:S01]  /*12ad0*/  FMUL.FTZ R13, R3.reuse, R137 ;  /* 0x00000089030d7220 */ /* 0x040fe20000410000 */
[----:B----4-:R-:W-:Y:S01]  /*12ae0*/  LDSM.16.MT88.4 R160, [R205+0x8880] ;  /* 0x00888000cda0783b */ /* 0x010fe20000004200 */
[C---:B------:R-:W-:Y:S02]  /*12af0*/  FMUL.FTZ R20, R3.reuse, R20 ;  /* 0x0000001403147220 */ /* 0x040fe40000410000 */
[C---:B------:R-:W-:Y:S03]  /*12b00*/  FMUL.FTZ R14, R2.reuse, R138 ;  /* 0x0000008a020e7220 */ /* 0x040fe60000410000 */
[----:B------:R-:W-:Y:S01]  /*12b10*/  MUFU.EX2 R244, R244 ;  /* 0x000000f400f47308 */ /* 0x000fe20000000800 */
[C---:B------:R-:W-:Y:S02]  /*12b20*/  FMUL.FTZ R15, R2.reuse, R139 ;  /* 0x0000008b020f7220 */ /* 0x040fe40000410000 */
[----:B------:R-:W2:Y:S01]  /*12b30*/  LDSM.16.MT88.4 R136, [R204+0x8080] ;  /* 0x00808000cc88783b */ /* 0x000ea20000004200 */
[C---:B------:R-:W-:Y:S02]  /*12b40*/  FMUL.FTZ R54, R2.reuse, R54 ;  /* 0x0000003602367220 */ /* 0x040fe40000410000 */
[C---:B------:R-:W-:Y:S02]  /*12b50*/  FMUL.FTZ R55, R2.reuse, R55 ;  /* 0x0000003702377220 */ /* 0x040fe40000410000 */
[C---:B------:R-:W-:Y:S02]  /*12b60*/  HMMA.16816.F32 R12, R152.reuse, R156, R12 ;  /* 0x0000009c980c723c */ /* 0x040fe4000000180c */
[----:B------:R-:W4:Y:S01]  /*12b70*/  MUFU.EX2 R245, R245 ;  /* 0x000000f500f57308 */ /* 0x000f220000000800 */
[C---:B------:R-:W-:Y:S02]  /*12b80*/  FMUL.FTZ R56, R3.reuse, R56 ;  /* 0x0000003803387220 */ /* 0x040fe40000410000 */
[C---:B------:R-:W-:Y:S02]  /*12b90*/  FMUL.FTZ R57, R3.reuse, R57 ;  /* 0x0000003903397220 */ /* 0x040fe40000410000 */
[C---:B------:R-:W-:Y:S01]  /*12ba0*/  FMUL.FTZ R58, R2.reuse, R58 ;  /* 0x0000003a023a7220 */ /* 0x040fe20000410000 */
[C---:B------:R-:W-:Y:S01]  /*12bb0*/  HMMA.16816.F32 R16, R152.reuse, R158, R16 ;  /* 0x0000009e9810723c */ /* 0x040fe20000001810 */
[----:B------:R-:W-:Y:S03]  /*12bc0*/  LDSM.16.MT88.4 R156, [R206+0x8880] ;  /* 0x00888000ce9c783b */ /* 0x000fe60000004200 */
[C---:B------:R-:W-:Y:S01]  /*12bd0*/  FMUL.FTZ R21, R3.reuse, R21 ;  /* 0x0000001503157220 */ /* 0x040fe20000410000 */
[----:B------:R-:W5:Y:S01]  /*12be0*/  MUFU.EX2 R246, R246 ;  /* 0x000000f600f67308 */ /* 0x000f620000000800 */
[C---:B------:R-:W-:Y:S02]  /*12bf0*/  FMUL.FTZ R22, R2.reuse, R22 ;  /* 0x0000001602167220 */ /* 0x040fe40000410000 */
[C---:B------:R-:W-:Y:S04]  /*12c00*/  FMUL.FTZ R23, R2.reuse, R23 ;  /* 0x0000001702177220 */ /* 0x040fe80000410000 */
[C---:B------:R-:W-:Y:S02]  /*12c10*/  FMUL.FTZ R59, R2.reuse, R59 ;  /* 0x0000003b023b7220 */ /* 0x040fe40000410000 */
[C---:B------:R-:W-:Y:S01]  /*12c20*/  FMUL.FTZ R60, R3.reuse, R60 ;  /* 0x0000003c033c7220 */ /* 0x040fe20000410000 */
[C---:B---3--:R-:W-:Y:S01]  /*12c30*/  HMMA.16816.F32 R20, R152.reuse, R144, R20 ;  /* 0x000000909814723c */ /* 0x048fe20000001814 */
[----:B------:R-:W3:Y:S02]  /*12c40*/  MUFU.EX2 R248, R248 ;  /* 0x000000f800f87308 */ /* 0x000ee40000000800 */
        /* <DEDUP_REMOVED lines=10> */
[C---:B--2---:R-:W-:Y:S04]  /*12cf0*/  HMMA.16816.F32 R28, R152.reuse, R136, R28 ;  /* 0x00000088981c723c */ /* 0x044fe8000000181c */
        /* <DEDUP_REMOVED lines=21> */
[C---:B--2---:R-:W-:Y:S03]  /*12e50*/  HMMA.16816.F32 R52, R152.reuse, R136, R52 ;  /* 0x000000889834723c */ /* 0x044fe60000001834 */
[C---:B------:R-:W-:Y:S02]  /*12e60*/  FMUL.FTZ R79, R2.reuse, R79 ;  /* 0x0000004f024f7220 */ /* 0x040fe40000410000 */
[C---:B------:R-:W-:Y:S02]  /*12e70*/  FMUL.FTZ R80, R3.reuse, R80 ;  /* 0x0000005003507220 */ /* 0x040fe40000410000 */
[C---:B------:R-:W-:Y:S01]  /*12e80*/  FMUL.FTZ R81, R3.reuse, R81 ;  /* 0x0000005103517220 */ /* 0x040fe20000410000 */
[C---:B------:R-:W-:Y:S01]  /*12e90*/  HMMA.16816.F32 R56, R152.reuse, R138, R56 ;  /* 0x0000008a9838723c */ /* 0x040fe20000001838 */
[----:B------:R-:W2:Y:S03]  /*12ea0*/  LDSM.16.MT88.4 R136, [R206+0xa080] ;  /* 0x00a08000ce88783b */ /* 0x000ea60000004200 */
[C---:B------:R-:W-:Y:S02]  /*12eb0*/  FMUL.FTZ R82, R2.reuse, R82 ;  /* 0x0000005202527220 */ /* 0x040fe40000410000 */
[C---:B------:R-:W-:Y:S02]  /*12ec0*/  FMUL.FTZ R83, R2.reuse, R83 ;  /* 0x0000005302537220 */ /* 0x040fe40000410000 */
[C---:B-1----:R-:W-:Y:S04]  /*12ed0*/  HMMA.16816.F32 R60, R152.reuse, R132, R60 ;  /* 0x00000084983c723c */ /* 0x042fe8000000183c */
[C---:B------:R-:W-:Y:S02]  /*12ee0*/  FMUL.FTZ R84, R3.reuse, R84 ;  /* 0x0000005403547220 */ /* 0x040fe40000410000 */
[C---:B------:R-:W-:Y:S02]  /*12ef0*/  FMUL.FTZ R85, R3.reuse, R85 ;  /* 0x0000005503557220 */ /* 0x040fe40000410000 */
        /* <DEDUP_REMOVED lines=38> */
[C---:B------:R-:W-:Y:S02]  /*13160*/  FMUL.FTZ R109, R3.reuse, R109 ;  /* 0x0000006d036d7220 */ /* 0x040fe40000410000 */
[C---:B------:R-:W-:Y:S01]  /*13170*/  FMUL.FTZ R110, R2.reuse, R110 ;  /* 0x0000006e026e7220 */ /* 0x040fe20000410000 */
[C---:B------:R-:W-:Y:S01]  /*13180*/  HMMA.16816.F32 R104, R152.reuse, R138, R104 ;  /* 0x0000008a9868723c */ /* 0x040fe20000001868 */
[----:B------:R-:W2:Y:S02]  /*13190*/  LDSM.16.MT88.4 R136, [R204+0xb080] ;  /* 0x00b08000cc88783b */ /* 0x000ea40000004200 */
[C---:B------:R-:W-:Y:S02]  /*131a0*/  FMUL.FTZ R111, R2.reuse, R111 ;  /* 0x0000006f026f7220 */ /* 0x040fe40000410000 */
        /* <DEDUP_REMOVED lines=12> */
[C---:B------:R-:W-:Y:S02]  /*13270*/  FMUL.FTZ R121, R3.reuse, R121 ;  /* 0x0000007903797220 */ /* 0x040fe40000410000 */
[C---:B------:R-:W-:Y:S01]  /*13280*/  FMUL.FTZ R122, R2.reuse, R122 ;  /* 0x0000007a027a7220 */ /* 0x040fe20000410000 */
[C---:B---3--:R-:W-:Y:S03]  /*13290*/  HMMA.16816.F32 R116, R152.reuse, R140, R116 ;  /* 0x0000008c9874723c */ /* 0x048fe60000001874 */
[C---:B------:R-:W-:Y:S02]  /*132a0*/  FMUL.FTZ R123, R2.reuse, R123 ;  /* 0x0000007b027b7220 */ /* 0x040fe40000410000 */
[C---:B------:R-:W-:Y:S02]  /*132b0*/  FMUL.FTZ R124, R3.reuse, R124 ;  /* 0x0000007c037c7220 */ /* 0x040fe40000410000 */
[C---:B------:R-:W-:Y:S02]  /*132c0*/  FMUL.FTZ R125, R3.reuse, R125 ;  /* 0x0000007d037d7220 */ /* 0x040fe40000410000 */
[C---:B------:R-:W-:Y:S01]  /*132d0*/  FMUL.FTZ R126, R2.reuse, R126 ;  /* 0x0000007e027e7220 */ /* 0x040fe20000410000 */
[C---:B------:R-:W-:Y:S03]  /*132e0*/  HMMA.16816.F32 R120, R152.reuse, R142, R120 ;  /* 0x0000008e9878723c */ /* 0x040fe60000001878 */
[C---:B------:R-:W-:Y:S02]  /*132f0*/  FMUL.FTZ R127, R2.reuse, R127 ;  /* 0x0000007f027f7220 */ /* 0x040fe40000410000 */
[C---:B------:R-:W-:Y:S02]  /*13300*/  FMUL.FTZ R128, R3.reuse, R128 ;  /* 0x0000008003807220 */ /* 0x040fe40000410000 */
[C---:B------:R-:W-:Y:S02]  /*13310*/  FMUL.FTZ R129, R3.reuse, R129 ;  /* 0x0000008103817220 */ /* 0x040fe40000410000 */
[C---:B------:R-:W-:Y:S01]  /*13320*/  FMUL.FTZ R130, R2.reuse, R130 ;  /* 0x0000008202827220 */ /* 0x040fe20000410000 */
[C---:B--2---:R-:W-:Y:S03]  /*13330*/  HMMA.16816.F32 R124, R152.reuse, R136, R124 ;  /* 0x00000088987c723c */ /* 0x044fe6000000187c */
[C---:B------:R-:W-:Y:S02]  /*13340*/  FMUL.FTZ R131, R2.reuse, R131 ;  /* 0x0000008302837220 */ /* 0x040fe40000410000 */
[----:B------:R-:W-:Y:S02]  /*13350*/  FFMA.FTZ R151, R3, R220, R151 ;  /* 0x000000dc03977223 */ /* 0x000fe40000010097 */
[----:B------:R-:W-:Y:S01]  /*13360*/  FFMA.FTZ R239, R2, R221, R239 ;  /* 0x000000dd02ef7223 */ /* 0x000fe200000100ef */
[----:B------:R-:W-:Y:S01]  /*13370*/  MOV R2, R148 ;  /* 0x0000009400027202 */ /* 0x000fe20000000f00 */
[----:B------:R-:W-:Y:S01]  /*13380*/  FADD.FTZ R150, R150, R151 ;  /* 0x0000009796967221 */ /* 0x000fe20000010000 */
[----:B------:R-:W-:Y:S03]  /*13390*/  HMMA.16816.F32 R128, R152, R138, R128 ;  /* 0x0000008a9880723c */ /* 0x000fe60000001880 */
[----:B------:R-:W-:Y:S02]  /*133a0*/  FADD.FTZ R238, R238, R239 ;  /* 0x000000efeeee7221 */ /* 0x000fe40000010000 */
[----:B------:R-:W-:Y:S02]  /*133b0*/  FADD.FTZ R3, R241, R150 ;  /* 0x00000096f1037221 */ /* 0x000fe40000010000 */
[----:B------:R-:W-:Y:S02]  /*133c0*/  F2FP.PACK_AB R152, R243, R242 ;  /* 0x000000f2f398723e */ /* 0x000fe400000000ff */
[----:B----4-:R-:W-:Y:S03]  /*133d0*/  F2FP.PACK_AB R153, R245, R244 ;  /* 0x000000f4f599723e */ /* 0x010fe600000000ff */
[----:B-----5:R-:W-:Y:S01]  /*133e0*/  F2FP.PACK_AB R154, R247, R246 ;  /* 0x000000f6f79a723e */ /* 0x020fe200000000ff */
[----:B------:R-:W-:Y:S01]  /*133f0*/  FADD.FTZ R3, R240, R3 ;  /* 0x00000003f0037221 */ /* 0x000fe20000010000 */
[----:B------:R-:W-:Y:S03]  /*13400*/  F2FP.PACK_AB R155, R149, R248 ;  /* 0x000000f8959b723e */ /* 0x000fe600000000ff */
[----:B------:R-:W-:Y:S01]  /*13410*/  FADD.FTZ R242, R242, R3 ;  /* 0x00000003f2f27221 */ /* 0x000fe20000010000 */
[----:B------:R-:W-:Y:S03]  /*13420*/  MOV R3, R0 ;  /* 0x0000000000037202 */ /* 0x000fe60000000f00 */
[C---:B-1----:R-:W-:Y:S01]  /*13430*/  HMMA.16816.F32 R144, R152.reuse, R132, R4 ;  /* 0x000000849890723c */ /* 0x042fe20000001804 */
[----:B------:R-:W1:Y:S02]  /*13440*/  LDSM.16.MT88.4 R4, [R204+0x8880] ;  /* 0x00888000cc04783b */ /* 0x000e640000004200 */
[----:B------:R-:W-:Y:S04]  /*13450*/  FADD.FTZ R243, R243, R242 ;  /* 0x000000f2f3f37221 */ /* 0x000fe80000010000 */
[----:B------:R-:W-:Y:S01]  /*13460*/  FADD.FTZ R220, R246, R243 ;  /* 0x000000f3f6dc7221 */ /* 0x000fe20000010000 */
[C---:B------:R-:W-:Y:S01]  /*13470*/  HMMA.16816.F32 R140, R152.reuse, R134, R8 ;  /* 0x00000086988c723c */ /* 0x040fe20000001808 */
[----:B------:R-:W2:Y:S03]  /*13480*/  LDSM.16.MT88.4 R8, [R205+0x9880] ;  /* 0x00988000cd08783b */ /* 0x000ea60000004200 */
[----:B------:R-:W-:Y:S04]  /*13490*/  FADD.FTZ R220, R247, R220 ;  /* 0x000000dcf7dc7221 */ /* 0x000fe80000010000 */
        /* <DEDUP_REMOVED lines=10> */
[----:B------:R-:W-:Y:S04]  /*13540*/  FADD.FTZ R5, R236, R5 ;  /* 0x00000005ec057221 */ /* 0x000fe80000010000 */
        /* <DEDUP_REMOVED lines=29> */
.L_x_743:
[----:B------:R-:W-:-:S13]  /*13720*/  ISETP.LE.AND P0, PT, RZ, UR7, PT ;  /* 0x00000007ff007c0c */ /* 0x000fda000bf03270 */
[----:B------:R-:W-:Y:S05]  /*13730*/  @!P0 BRA `(.L_x_747) ;  /* 0x0000235000008947 */ /* 0x000fea0003800000 */
[----:B------:R-:W1:Y:S01]  /*13740*/  S2R R3, SR_TID.X ;  /* 0x0000000000037919 */ /* 0x000e620000002100 */
[----:B------:R-:W-:Y:S01]  /*13750*/  SHF.R.S32.HI R5, RZ, 0x1f, R224 ;  /* 0x0000001fff057819 */ /* 0x000fe200000114e0 */
[C---:B------:R-:W-:Y:S01]  /*13760*/  IMAD.SHL.U32 R228, R222.reuse, 0x2, RZ ;  /* 0x00000002dee47824 */ /* 0x040fe200078e00ff */
[----:B------:R-:W-:Y:S01]  /*13770*/  SHF.L.U64.HI R225, R222, 0x1, R225 ;  /* 0x00000001dee17819 */ /* 0x000fe200000102e1 */
[C---:B------:R-:W-:Y:S01]  /*13780*/  IMAD.SHL.U32 R229, R224.reuse, 0x2, RZ ;  /* 0x00000002e0e57824 */ /* 0x040fe200078e00ff */
[----:B------:R-:W-:Y:S01]  /*13790*/  SHF.L.U64.HI R222, R224, 0x1, R5 ;  /* 0x00000001e0de7819 */ /* 0x000fe20000010205 */
[----:B------:R-:W-:Y:S01]  /*137a0*/  IMAD.MOV.U32 R149, RZ, RZ, R148 ;  /* 0x000000ffff957224 */ /* 0x000fe200078e0094 */
[----:B-1----:R-:W-:-:S04]  /*137b0*/  SHF.R.S32.HI R2, RZ, 0x1f, R3 ;  /* 0x0000001fff027819 */ /* 0x002fc80000011403 */
[----:B------:R-:W-:-:S04]  /*137c0*/  LEA.HI R2, R2, R3, RZ, 0x3 ;  /* 0x0000000302027211 */ /* 0x000fc800078f18ff */
[----:B------:R-:W-:-:S05]  /*137d0*/  LOP3.LUT R2, R2, 0xfffffff8, RZ, 0xc0, !PT ;  /* 0xfffffff802027812 */ /* 0x000fca00078ec0ff */
[----:B------:R-:W-:Y:S02]  /*137e0*/  IMAD.IADD R2, R3, 0x1, -R2 ;  /* 0x0000000103027824 */ /* 0x000fe400078e0a02 */
[----:B------:R-:W-:Y:S01]  /*137f0*/  IMAD.MOV.U32 R3, RZ, RZ, R0 ;  /* 0x000000ffff037224 */ /* 0x000fe200078e0000 */
[----:B------:R-:W-:Y:S01]  /*13800*/  SHF.R.S32.HI R0, RZ, 0x1f, R223 ;  /* 0x0000001fff007819 */ /* 0x000fe200000114df */
[----:B------:R-:W-:-:S03]  /*13810*/  IMAD.SHL.U32 R226, R2, 0x8, RZ ;  /* 0x0000000802e27824 */ /* 0x000fc600078e00ff */
[C---:B------:R-:W-:Y:S01]  /*13820*/  SHF.L.U64.HI R224, R223.reuse, 0x1, R0 ;  /* 0x00000001dfe07819 */ /* 0x040fe20000010200 */
[----:B------:R-:W-:Y:S01]  /*13830*/  IMAD.SHL.U32 R223, R223, 0x2, RZ ;  /* 0x00000002dfdf7824 */ /* 0x000fe200078e00ff */
[----:B------:R-:W-:-:S04]  /*13840*/  SHF.R.S32.HI R227, RZ, 0x1f, R226 ;  /* 0x0000001fffe37819 */ /* 0x000fc800000114e2 */
[C---:B------:R-:W-:Y:S01]  /*13850*/  SHF.L.U64.HI R227, R226.reuse, 0x1, R227 ;  /* 0x00000001e2e37819 */ /* 0x040fe200000102e3 */
[----:B------:R-:W-:Y:S01]  /*13860*/  IMAD.SHL.U32 R226, R226, 0x2, RZ ;  /* 0x00000002e2e27824 */ /* 0x000fe200078e00ff */
[----:B------:R-:W-:Y:S05]  /*13870*/  BRA `(.L_x_748) ;  /* 0x000002c000007947 */ /* 0x000fea0003800000 */
.L_x_750:
[----:B------:R-:W-:Y:S01]  /*13880*/  IMAD.MOV.U32 R217, RZ, RZ, RZ ;  /* 0x000000ffffd97224 */ /* 0x000fe200078e00ff */
[----:B------:R-:W-:Y:S01]  /*13890*/  ULEA UR4, UR7, UR16, 0x5 ;  /* 0x0000001007047291 */ /* 0x000fe2000f8e283f */
[----:B------:R-:W-:Y:S05]  /*138a0*/  ISETP.NE.AND P6, PT, R215, 0x1, PT ;  /* 0x00000001d700780c */ /* 0x000fea0003fc5270 */
        /* <DEDUP_REMOVED lines=18> */
[----:B------:R-:W-:Y:S04]  /*139d0*/  IMAD.WIDE.U32 R10, R217, c[0x0][0x1f0], R10 ;  /* 0x00007c00d90a7a25 */ /* 0x000fe800078e000a */
        /* <DEDUP_REMOVED lines=8> */
[----:B-1----:R-:W-:Y:S05]  /*13a60*/  IADD3 R12, P0, R0, R226, RZ ;  /* 0x000000e2000c7210 */ /* 0x002fea0007f1e0ff */
[----:B--2---:R-:W-:Y:S01]  /*13a70*/  IMAD.X R13, R2, 0x1, R227, P0 ;  /* 0x00000001020d7824 */ /* 0x004fe200000e06e3 */
[----:B------:R-:W-:Y:S04]  /*13a80*/  IADD3 R10, P0, R0, R229, RZ ;  /* 0x000000e5000a7210 */ /* 0x000fe80007f1e0ff */
[----:B------:R-:W-:Y:S01]  /*13a90*/  @!PT LDS RZ, [RZ] ;  /* 0x00000000fffff984 */ /* 0x000fe20000000800 */
[----:B------:R1:W-:Y:S01]  /*13aa0*/  LDGSTS.E.BYPASS.LTC128B.128 [R219+0xc080], [R12.64], !P4 ;  /* 0x0c0800000cdb7fae */ /* 0x0003e2000e101d58 */
[----:B------:R-:W-:Y:S01]  /*13ab0*/  IMAD.X R11, R2, 0x1, R222, P0 ;  /* 0x00000001020b7824 */ /* 0x000fe200000e06de */
[----:B------:R-:W-:Y:S04]  /*13ac0*/  IADD3 R4, P0, R0, R223, RZ ;  /* 0x000000df00047210 */ /* 0x000fe80007f1e0ff */
[----:B------:R1:W-:Y:S01]  /*13ad0*/  LDGSTS.E.BYPASS.LTC128B.128 [R219+0xd080], [R10.64], !P5 ;  /* 0x0d0800000adb7fae */ /* 0x0003e2000e901d58 */
[----:B------:R-:W-:Y:S01]  /*13ae0*/  IMAD.X R5, R2, 0x1, R224, P0 ;  /* 0x0000000102057824 */ /* 0x000fe200000e06e0 */
[----:B------:R-:W-:Y:S04]  /*13af0*/  IADD3 R14, P0, R0, R228, RZ ;  /* 0x000000e4000e7210 */ /* 0x000fe80007f1e0ff */
[----:B------:R1:W-:Y:S01]  /*13b00*/  LDGSTS.E.BYPASS.LTC128B.128 [R219+0xe080], [R4.64], !P3 ;  /* 0x0e08000004db7fae */ /* 0x0003e2000d901d58 */
[----:B------:R-:W-:Y:S05]  /*13b10*/  IMAD.X R15, R2, 0x1, R225, P0 ;  /* 0x00000001020f7824 */ /* 0x000fea00000e06e1 */
[----:B------:R1:W-:Y:S01]  /*13b20*/  LDGSTS.E.BYPASS.LTC128B.128 [R219+0xf080], [R14.64], !P2 ;  /* 0x0f0800000edb7fae */ /* 0x0003e2000d101d58 */
[----:B------:R-:W-:-:S05]  /*13b30*/  BRA `(.L_x_749) ;  /* 0x00000b7000007947 */ /* 0x000fca0003800000 */
.L_x_748:
        /* <DEDUP_REMOVED lines=25> */
[----:B--2---:R-:W-:Y:S04]  /*13cd0*/  IADD3 R176, P0, R150, R226, RZ ;  /* 0x000000e296b07210 */ /* 0x004fe80007f1e0ff */
[----:B---3--:R-:W-:Y:S01]  /*13ce0*/  IADD3.X R177, R0, R227, RZ, P0, !PT ;  /* 0x000000e300b17210 */ /* 0x008fe200007fe4ff */
[C---:B------:R-:W-:Y:S01]  /*13cf0*/  HMMA.16816.F32 R8, R16.reuse, R10, RZ ;  /* 0x0000000a1008723c */ /* 0x040fe200000018ff */
[----:B------:R-:W-:Y:S03]  /*13d00*/  IADD3 R180, P0, R150, R229, RZ ;  /* 0x000000e596b47210 */ /* 0x000fe60007f1e0ff */
[----:B------:R-:W-:Y:S01]  /*13d10*/  @!PT LDS RZ, [RZ] ;  /* 0x00000000fffff984 */ /* 0x000fe20000000800 */
[----:B------:R-:W-:Y:S01]  /*13d20*/  @!PT LDS RZ, [RZ] ;  /* 0x00000000fffff984 */ /* 0x000fe20000000800 */
[----:B------:R-:W-:Y:S01]  /*13d30*/  @!PT LDS RZ, [RZ] ;  /* 0x00000000fffff984 */ /* 0x000fe20000000800 */
[----:B------:R1:W-:Y:S01]  /*13d40*/  LDGSTS.E.BYPASS.LTC128B.128 [R219+0x8080], [R176.64], !P4 ;  /* 0x08080000b0db7fae */ /* 0x0003e2000e101d58 */
[----:B------:R-:W-:Y:S02]  /*13d50*/  IADD3.X R181, R0, R222, RZ, P0, !PT ;  /* 0x000000de00b57210 */ /* 0x000fe400007fe4ff */
[----:B------:R-:W-:Y:S01]  /*13d60*/  IADD3 R184, P0, R150, R223, RZ ;  /* 0x000000df96b87210 */ /* 0x000fe20007f1e0ff */
[C---:B------:R-:W-:Y:S02]  /*13d70*/  HMMA.16816.F32 R12, R16.reuse, R152, RZ ;  /* 0x00000098100c723c */ /* 0x040fe400000018ff */
[----:B------:R2:W-:Y:S02]  /*13d80*/  LDGSTS.E.BYPASS.LTC128B.128 [R219+0x9080], [R180.64], !P5 ;  /* 0x09080000b4db7fae */ /* 0x0005e4000e901d58 */
[----:B------:R-:W-:Y:S02]  /*13d90*/  IADD3.X R185, R0, R224, RZ, P0, !PT ;  /* 0x000000e000b97210 */ /* 0x000fe400007fe4ff */
[----:B------:R-:W-:Y:S02]  /*13da0*/  IADD3 R150, P0, R150, R228, RZ ;  /* 0x000000e496967210 */ /* 0x000fe40007f1e0ff */
[----:B------:R-:W-:Y:S01]  /*13db0*/  HMMA.16816.F32 R16, R16, R154, RZ ;  /* 0x0000009a1010723c */ /* 0x000fe200000018ff */
[----:B------:R3:W-:Y:S03]  /*13dc0*/  LDGSTS.E.BYPASS.LTC128B.128 [R219+0xa080], [R184.64], !P3 ;  /* 0x0a080000b8db7fae */ /* 0x0007e6000d901d58 */
[----:B------:R-:W-:Y:S02]  /*13dd0*/  IADD3.X R151, R0, R225, RZ, P0, !PT ;  /* 0x000000e100977210 */ /* 0x000fe400007fe4ff */
[----:B------:R-:W-:Y:S02]  /*13de0*/  PLOP3.LUT P0, PT, PT, PT, UP0, 0x80, 0x0 ;  /* 0x000000000000781c */ /* 0x000fe40003f0f008 */
[C---:B----4-:R-:W-:Y:S01]  /*13df0*/  HMMA.16816.F32 R4, R156.reuse, R160, R4 ;  /* 0x000000a09c04723c */ /* 0x050fe20000001804 */
[----:B------:R4:W-:Y:S05]  /*13e00*/  LDGSTS.E.BYPASS.LTC128B.128 [R219+0xb080], [R150.64], !P2 ;  /* 0x0b08000096db7fae */ /* 0x0009ea000d101d58 */
[----:B------:R-:W-:Y:S02]  /*13e10*/  LDSM.16.M88.4 R168, [R209+0x10080] ;  /* 0x01008000d1a8783b */ /* 0x000fe40000000200 */
[C---:B------:R-:W-:Y:S03]  /*13e20*/  HMMA.16816.F32 R8, R156.reuse, R162, R8 ;  /* 0x000000a29c08723c */ /* 0x040fe60000001808 */
[----:B------:R-:W3:Y:S05]  /*13e30*/  LDSM.16.M88.4 R172, [R208+0xc080] ;  /* 0x00c08000d0ac783b */ /* 0x000eea0000000200 */
[C---:B-----5:R-:W-:Y:S01]  /*13e40*/  HMMA.16816.F32 R12, R156.reuse, R164, R12 ;  /* 0x000000a49c0c723c */ /* 0x060fe2000000180c */
[----:B------:R-:W5:Y:S05]  /*13e50*/  LDSM.16.M88.4 R152, [R208+0xc880] ;  /* 0x00c88000d098783b */ /* 0x000f6a0000000200 */
[----:B------:R-:W0:Y:S02]  /*13e60*/  LDGDEPBAR ;  /* 0x00000000000079af */ /* 0x000e240000000000 */
[----:B------:R-:W-:Y:S03]  /*13e70*/  HMMA.16816.F32 R16, R156, R166, R16 ;  /* 0x000000a69c10723c */ /* 0x000fe60000001810 */
[----:B-1----:R-:W-:Y:S05]  /*13e80*/  LDSM.16.M88.4 R176, [R207+0x10080] ;  /* 0x01008000cfb0783b */ /* 0x002fea0000000200 */
[----:B--2---:R-:W1:Y:S05]  /*13e90*/  LDSM.16.M88.4 R180, [R202] ;  /* 0x00000000cab4783b */ /* 0x004e6a0000000200 */
[----:B------:R-:W2:Y:S05]  /*13ea0*/  LDSM.16.M88.4 R156, [R202+0x800] ;  /* 0x00080000ca9c783b */ /* 0x000eaa0000000200 */
[----:B------:R-:W-:Y:S05]  /*13eb0*/  LDSM.16.M88.4 R160, [R214+0x14080] ;  /* 0x01408000d6a0783b */ /* 0x000fea0000000200 */
[----:B------:R-:W2:Y:S01]  /*13ec0*/  LDSM.16.M88.4 R164, [R213+0xd080] ;  /* 0x00d08000d5a4783b */ /* 0x000ea20000000200 */
[C---:B---3--:R-:W-:Y:S08]  /*13ed0*/  HMMA.16816.F32 R4, R168.reuse, R172, R4 ;  /* 0x000000aca804723c */ /* 0x048ff00000001804 */
[C---:B------:R-:W-:Y:S01]  /*13ee0*/  HMMA.16816.F32 R8, R168.reuse, R174, R8 ;  /* 0x000000aea808723c */ /* 0x040fe20000001808 */
[----:B------:R-:W-:Y:S07]  /*13ef0*/  LDSM.16.M88.4 R172, [R201] ;  /* 0x00000000c9ac783b */ /* 0x000fee0000000200 */
[C---:B-----5:R-:W-:Y:S08]  /*13f00*/  HMMA.16816.F32 R12, R168.reuse, R152, R12 ;  /* 0x00000098a80c723c */ /* 0x060ff0000000180c */
        /* <DEDUP_REMOVED lines=10> */
[C---:B------:R-:W-:Y:S08]  /*13fb0*/  HMMA.16816.F32 R4, R160.reuse, R164, R4 ;  /* 0x000000a4a004723c */ /* 0x040ff00000001804 */
[C---:B------:R-:W-:Y:S01]  /*13fc0*/  HMMA.16816.F32 R8, R160.reuse, R166, R8 ;  /* 0x000000a6a008723c */ /* 0x040fe20000001808 */
[----:B------:R-:W-:Y:S07]  /*13fd0*/  LDSM.16.M88.4 R164, [R202+0x1000] ;  /* 0x00100000caa4783b */ /* 0x000fee0000000200 */
[C---:B---3--:R-:W-:Y:S08]  /*13fe0*/  HMMA.16816.F32 R12, R160.reuse, R152, R12 ;  /* 0x00000098a00c723c */ /* 0x048ff0000000180c */
[----:B------:R-:W-:Y:S01]  /*13ff0*/  HMMA.16816.F32 R16, R160, R154, R16 ;  /* 0x0000009aa010723c */ /* 0x000fe20000001810 */
[----:B------:R-:W3:Y:S05]  /*14000*/  LDSM.16.M88.4 R152, [R208+0xd880] ;  /* 0x00d88000d098783b */ /* 0x000eea0000000200 */
        /* <DEDUP_REMOVED lines=15> */
[C---:B------:R-:W-:Y:S08]  /*14100*/  HMMA.16816.F32 R4, R160.reuse, R164, R4 ;  /* 0x000000a4a004723c */ /* 0x040ff00000001804 */
[C---:B------:R-:W-:Y:S01]  /*14110*/  HMMA.16816.F32 R8, R160.reuse, R166, R8 ;  /* 0x000000a6a008723c */ /* 0x040fe20000001808 */
[----:B------:R-:W-:Y:S07]  /*14120*/  LDSM.16.M88.4 R164, [R208+0xe080] ;  /* 0x00e08000d0a4783b */ /* 0x000fee0000000200 */
[C---:B-1----:R-:W-:Y:S08]  /*14130*/  HMMA.16816.F32 R12, R160.reuse, R156, R12 ;  /* 0x0000009ca00c723c */ /* 0x042ff0000000180c */
[----:B------:R-:W-:Y:S01]  /*14140*/  HMMA.16816.F32 R16, R160, R158, R16 ;  /* 0x0000009ea010723c */ /* 0x000fe20000001810 */
[----:B------:R-:W1:Y:S05]  /*14150*/  LDSM.16.M88.4 R156, [R198] ;  /* 0x00000000c69c783b */ /* 0x000e6a0000000200 */
[----:B------:R-:W1:Y:S02]  /*14160*/  LDSM.16.M88.4 R160, [R209+0x18080] ;  /* 0x01808000d1a0783b */ /* 0x000e640000000200 */
        /* <DEDUP_REMOVED lines=14> */
[C---:B------:R-:W-:Y:S08]  /*14250*/  HMMA.16816.F32 R4, R160.reuse, R164, R4 ;  /* 0x000000a4a004723c */ /* 0x040ff00000001804 */
[C---:B------:R-:W-:Y:S01]  /*14260*/  HMMA.16816.F32 R8, R160.reuse, R166, R8 ;  /* 0x000000a6a008723c */ /* 0x040fe20000001808 */
[----:B------:R-:W-:Y:S07]  /*14270*/  LDSM.16.M88.4 R164, [R197] ;  /* 0x00000000c5a4783b */ /* 0x000fee0000000200 */
[C---:B--2---:R-:W-:Y:S08]  /*14280*/  HMMA.16816.F32 R12, R160.reuse, R152, R12 ;  /* 0x00000098a00c723c */ /* 0x044ff0000000180c */
[----:B------:R-:W-:Y:S01]  /*14290*/  HMMA.16816.F32 R16, R160, R154, R16 ;  /* 0x0000009aa010723c */ /* 0x000fe20000001810 */
[----:B------:R-:W2:Y:S05]  /*142a0*/  LDSM.16.M88.4 R152, [R213+0xf880] ;  /* 0x00f88000d598783b */ /* 0x000eaa0000000200 */
[----:B------:R-:W2:Y:S02]  /*142b0*/  LDSM.16.M88.4 R160, [R210+0x1c080] ;  /* 0x01c08000d2a0783b */ /* 0x000ea40000000200 */
        /* <DEDUP_REMOVED lines=14> */
[C---:B------:R-:W-:Y:S08]  /*143a0*/  HMMA.16816.F32 R4, R160.reuse, R164, R4 ;  /* 0x000000a4a004723c */ /* 0x040ff00000001804 */
        /* <DEDUP_REMOVED lines=19> */
[----:B------:R-:W-:Y:S05]  /*144e0*/  FMUL.FTZ R10, R10, c[0x0][0x320] ;  /* 0x0000c8000a0a7a20 */ /* 0x000fea0000410000 */
[----:B------:R-:W1:Y:S01]  /*144f0*/  MUFU.TANH R158, R158 ;  /* 0x0000009e009e7308 */ /* 0x000e620000002400 */
[----:B------:R-:W-:Y:S03]  /*14500*/  HMMA.16816.F32 R16, R176, R154, R16 ;  /* 0x0000009ab010723c */ /* 0x000fe60000001810 */
[----:B------:R-:W-:Y:S02]  /*14510*/  FMUL.FTZ R152, R8, c[0x0][0x320] ;  /* 0x0000c80008987a20 */ /* 0x000fe40000410000 */
[----:B------:R-:W-:Y:S02]  /*14520*/  FMUL.FTZ R8, R9, c[0x0][0x320] ;  /* 0x0000c80009087a20 */ /* 0x000fe40000410000 */
[----:B------:R-:W-:Y:S02]  /*14530*/  FMUL.FTZ R9, R11, c[0x0][0x320] ;  /* 0x0000c8000b097a20 */ /* 0x000fe40000410000 */
[----:B------:R3:W1:Y:S06]  /*14540*/  MUFU.TANH R6, R0 ;  /* 0x0000000000067308 */ /* 0x00066c0000002400 */
        /* <DEDUP_REMOVED lines=19> */
[----:B----4-:R3:W4:Y:S10]  /*14680*/  MUFU.TANH R151, R18 ;  /* 0x0000001200977308 */ /* 0x0107340000002400 */
[----:B------:R3:W1:Y:S02]  /*14690*/  MUFU.TANH R150, R19 ;  /* 0x0000001300967308 */ /* 0x0006640000002400 */
[----:B-1234-:R-:W-:-:S05]  /*146a0*/  @P0 BRA `(.L_x_750) ;  /* 0xfffff1d000000947 */ /* 0x01efca000383ffff */
.L_x_749:
        /* <DEDUP_REMOVED lines=20> */
[----:B------:R-:W-:Y:S01]  /*147f0*/  ISETP.LT.AND P0, PT, RZ, UR7, PT ;  /* 0x00000007ff007c0c */ /* 0x000fe2000bf01270 */
[----:B------:R-:W1:Y:S01]  /*14800*/  SHFL.BFLY PT, R13, R10, 0x2, 0x1f ;  /* 0x0c401f000a0d7f89 */ /* 0x000e6200000e0000 */
[----:B------:R-:W-:Y:S07]  /*14810*/  UIADD3 UR7, UR7, -0x1, URZ ;  /* 0xffffffff07077890 */ /* 0x000fee000fffe03f */
        /* <DEDUP_REMOVED lines=8> */
[----:B------:R-:W2:Y:S08]  /*148a0*/  SHFL.BFLY PT, R148, R5, 0x1, 0x1f ;  /* 0x0c201f0005947f89 */ /* 0x000eb000000e0000 */
[----:B------:R-:W3:Y:S01]  /*148b0*/  LDSM.16.MT88.4 R12, [R211+0x8080] ;  /* 0x00808000d30c783b */ /* 0x000ee20000004200 */
        /* <DEDUP_REMOVED lines=11> */
[--C-:B------:R-:W-:Y:S02]  /*14970*/  FFMA.FTZ R231, R157, c[0x0][0x2d0], -R160.reuse ;  /* 0x0000b4009de77a23 */ /* 0x100fe400000108a0 */
[--C-:B------:R-:W-:Y:S01]  /*14980*/  FFMA.FTZ R230, R153, c[0x0][0x2d0], -R160.reuse ;  /* 0x0000b40099e67a23 */ /* 0x100fe200000108a0 */
[----:B------:R-:W-:Y:S01]  /*14990*/  LDSM.16.MT88.4 R156, [R205+0x8080] ;  /* 0x00808000cd9c783b */ /* 0x000fe20000004200 */
[--C-:B------:R-:W-:Y:S01]  /*149a0*/  FFMA.FTZ R233, R8, c[0x0][0x2d0], -R163.reuse ;  /* 0x0000b40008e97a23 */ /* 0x100fe200000108a3 */
[----:B------:R-:W-:Y:S01]  /*149b0*/  MUFU.EX2 R236, R236 ;  /* 0x000000ec00ec7308 */ /* 0x000fe20000000800 */
[--C-:B------:R-:W-:Y:S02]  /*149c0*/  FFMA.FTZ R232, R6, c[0x0][0x2d0], -R160.reuse ;  /* 0x0000b40006e87a23 */ /* 0x100fe400000108a0 */
[--C-:B------:R-:W-:Y:S02]  /*149d0*/  FFMA.FTZ R149, R9, c[0x0][0x2d0], -R160.reuse ;  /* 0x0000b40009957a23 */ /* 0x100fe400000108a0 */
[----:B------:R-:W-:Y:S01]  /*149e0*/  FMUL.FTZ R4, R2, c[0x0][0x2d0] ;  /* 0x0000b40002047a20 */ /* 0x000fe20000410000 */
[----:B------:R-:W2:Y:S01]  /*149f0*/  LDSM.16.MT88.4 R152, [R206+0x8080] ;  /* 0x00808000ce98783b */ /* 0x000ea20000004200 */
[--C-:B------:R-:W-:Y:S02]  /*14a00*/  FFMA.FTZ R237, R166, c[0x0][0x2d0], -R163.reuse ;  /* 0x0000b400a6ed7a23 */ /* 0x100fe400000108a3 */
[--C-:B------:R-:W-:Y:S01]  /*14a10*/  FFMA.FTZ R238, R164, c[0x0][0x2d0], -R163.reuse ;  /* 0x0000b400a4ee7a23 */ /* 0x100fe200000108a3 */
[----:B------:R4:W5:Y:S01]  /*14a20*/  MUFU.EX2 R2, R4 ;  /* 0x0000000400027308 */ /* 0x0009620000000800 */
[--C-:B------:R-:W-:Y:S02]  /*14a30*/  FFMA.FTZ R239, R167, c[0x0][0x2d0], -R160.reuse ;  /* 0x0000b400a7ef7a23 */ /* 0x100fe400000108a0 */
[--C-:B------:R-:W-:Y:S02]  /*14a40*/  FFMA.FTZ R240, R165, c[0x0][0x2d0], -R160.reuse ;  /* 0x0000b400a5f07a23 */ /* 0x100fe400000108a0 */
[C---:B-1----:R-:W-:Y:S01]  /*14a50*/  FMUL.FTZ R5, R3.reuse, R145 ;  /* 0x0000009103057220 */ /* 0x042fe20000410000 */
[----:B------:R-:W-:Y:S01]  /*14a60*/  LDSM.16.MT88.4 R164, [R211+0x9880] ;  /* 0x00988000d3a4783b */ /* 0x000fe20000004200 */
[C---:B------:R-:W-:Y:S02]  /*14a70*/  FMUL.FTZ R8, R3.reuse, R140 ;  /* 0x0000008c03087220 */ /* 0x040fe40000410000 */
[C---:B------:R-:W-:Y:S01]  /*14a80*/  FMUL.FTZ R9, R3.reuse, R141 ;  /* 0x0000008d03097220 */ /* 0x040fe20000410000 */
[----:B------:R-:W1:Y:S01]  /*14a90*/  MUFU.EX2 R235, R235 ;  /* 0x000000eb00eb7308 */ /* 0x000e620000000800 */
[C---:B------:R-:W-:Y:S02]  /*14aa0*/  FMUL.FTZ R16, R3.reuse, R132 ;  /* 0x0000008403107220 */ /* 0x040fe40000410000 */
[----:B------:R-:W-:Y:S02]  /*14ab0*/  FMUL.FTZ R17, R3, R133 ;  /* 0x0000008503117220 */ /* 0x000fe40000410000 */
[--C-:B------:R-:W-:Y:S02]  /*14ac0*/  FFMA.FTZ R241, R162, c[0x0][0x2d0], -R163.reuse ;  /* 0x0000b400a2f17a23 */ /* 0x100fe400000108a3 */
[----:B------:R-:W-:Y:S02]  /*14ad0*/  FFMA.FTZ R163, R161, c[0x0][0x2d0], -R163 ;  /* 0x0000b400a1a37a23 */ /* 0x000fe400000108a3 */
[C---:B------:R-:W-:Y:S01]  /*14ae0*/  FMUL.FTZ R20, R3.reuse, R20 ;  /* 0x0000001403147220 */ /* 0x040fe20000410000 */
[----:B------:R-:W-:Y:S01]  /*14af0*/  MUFU.EX2 R234, R234 ;  /* 0x000000ea00ea7308 */ /* 0x000fe20000000800 */
[C---:B------:R-:W-:Y:S02]  /*14b00*/  FMUL.FTZ R21, R3.reuse, R21 ;  /* 0x0000001503157220 */ /* 0x040fe40000410000 */
[C---:B------:R-:W-:Y:S02]  /*14b10*/  FMUL.FTZ R24, R3.reuse, R24 ;  /* 0x0000001803187220 */ /* 0x040fe40000410000 */
[----:B----4-:R-:W-:Y:S02]  /*14b20*/  FMUL.FTZ R4, R3, R144 ;  /* 0x0000009003047220 */ /* 0x010fe40000410000 */
[C---:B-----5:R-:W-:Y:S02]  /*14b30*/  FMUL.FTZ R6, R2.reuse, R146 ;  /* 0x0000009202067220 */ /* 0x060fe40000410000 */
[C---:B------:R-:W-:Y:S01]  /*14b40*/  FMUL.FTZ R7, R2.reuse, R147 ;  /* 0x0000009302077220 */ /* 0x040fe20000410000 */
[----:B------:R-:W4:Y:S01]  /*14b50*/  MUFU.EX2 R233, R233 ;  /* 0x000000e900e97308 */ /* 0x000f220000000800 */
        /* <DEDUP_REMOVED lines=11> */
[C---:B------:R-:W-:Y:S02]  /*14c10*/  FMUL.FTZ R26, R2.reuse, R26 ;  /* 0x0000001a021a7220 */ /* 0x040fe40000410000 */
[----:B------:R-:W1:Y:S01]  /*14c20*/  MUFU.EX2 R231, R231 ;  /* 0x000000e700e77308 */ /* 0x000e620000000800 */
        /* <DEDUP_REMOVED lines=12> */
[----:B------:R-:W4:Y:S01]  /*14cf0*/  MUFU.EX2 R149, R149 ;  /* 0x0000009500957308 */ /* 0x000f220000000800 */
[----:B------:R-:W-:Y:S02]  /*14d00*/  FMUL.FTZ R37, R3, R37 ;  /* 0x0000002503257220 */ /* 0x000fe40000410000 */
[C---:B------:R-:W-:Y:S01]  /*14d10*/  FMUL.FTZ R38, R2.reuse, R38 ;  /* 0x0000002602267220 */ /* 0x040fe20000410000 */
        /* <DEDUP_REMOVED lines=17> */
[----:B------:R-:W1:Y:S01]  /*14e30*/  MUFU.EX2 R238, R238 ;  /* 0x000000ee00ee7308 */ /* 0x000e620000000800 */
[C---:B---3--:R-:W-:Y:S05]  /*14e40*/  HMMA.16816.F32 R4, R144.reuse, R12, R4 ;  /* 0x0000000c9004723c */ /* 0x048fea0000001804 */
        /* <DEDUP_REMOVED lines=12> */
[C---:B--2---:R-:W-:Y:S02]  /*14f10*/  HMMA.16816.F32 R12, R144.reuse, R152, R12 ;  /* 0x00000098900c723c */ /* 0x044fe4000000180c */
[----:B------:R-:W2:Y:S01]  /*14f20*/  MUFU.EX2 R241, R241 ;  /* 0x000000f100f17308 */ /* 0x000ea20000000800 */
[C---:B------:R-:W-:Y:S02]  /*14f30*/  FMUL.FTZ R56, R3.reuse, R56 ;  /* 0x0000003803387220 */ /* 0x040fe40000410000 */
[C---:B------:R-:W-:Y:S02]  /*14f40*/  FMUL.FTZ R57, R3.reuse, R57 ;  /* 0x0000003903397220 */ /* 0x040fe40000410000 */
[C---:B------:R-:W-:Y:S01]  /*14f50*/  FMUL.FTZ R58, R2.reuse, R58 ;  /* 0x0000003a023a7220 */ /* 0x040fe20000410000 */
[C---:B------:R-:W-:Y:S04]  /*14f60*/  HMMA.16816.F32 R16, R144.reuse, R154, R16 ;  /* 0x0000009a9010723c */ /* 0x040fe80000001810 */
[----:B------:R-:W-:Y:S01]  /*14f70*/  FMUL.FTZ R59, R2, R59 ;  /* 0x0000003b023b7220 */ /* 0x000fe20000410000 */
[----:B-1----:R-:W-:Y:S01]  /*14f80*/  F2FP.PACK_AB R152, R238, R237 ;  /* 0x000000edee98723e */ /* 0x002fe200000000ff */
[C---:B------:R-:W-:Y:S02]  /*14f90*/  FMUL.FTZ R60, R3.reuse, R60 ;  /* 0x0000003c033c7220 */ /* 0x040fe40000410000 */
[C---:B------:R-:W-:Y:S04]  /*14fa0*/  HMMA.16816.F32 R20, R144.reuse, R156, R20 ;  /* 0x0000009c9014723c */ /* 0x040fe80000001814 */
[C---:B------:R-:W-:Y:S01]  /*14fb0*/  FMUL.FTZ R61, R3.reuse, R61 ;  /* 0x0000003d033d7220 */ /* 0x040fe20000410000 */
[----:B---3--:R-:W-:Y:S01]  /*14fc0*/  F2FP.PACK_AB R153, R240, R239 ;  /* 0x000000eff099723e */ /* 0x008fe200000000ff */
[C---:B------:R-:W-:Y:S02]  /*14fd0*/  FMUL.FTZ R62, R2.reuse, R62 ;  /* 0x0000003e023e7220 */ /* 0x040fe40000410000 */
[C---:B------:R-:W-:Y:S01]  /*14fe0*/  HMMA.16816.F32 R24, R144.reuse, R158, R24 ;  /* 0x0000009e9018723c */ /* 0x040fe20000001818 */
[----:B------:R-:W-:Y:S03]  /*14ff0*/  LDSM.16.MT88.4 R156, [R206+0x8880] ;  /* 0x00888000ce9c783b */ /* 0x000fe60000004200 */
[----:B------:R-:W-:Y:S01]  /*15000*/  FMUL.FTZ R63, R2, R63 ;  /* 0x0000003f023f7220 */ /* 0x000fe20000410000 */
[----:B--2---:R-:W-:Y:S01]  /*15010*/  F2FP.PACK_AB R154, R242, R241 ;  /* 0x000000f1f29a723e */ /* 0x004fe200000000ff */
        /* <DEDUP_REMOVED lines=79> */
[----:B------:R-:W-:Y:S03]  /*15510*/  FMUL.FTZ R113, R3, R113 ;  /* 0x0000007103717220 */ /* 0x000fe60000410000 */
[C---:B--2---:R-:W-:Y:S03]  /*15520*/  HMMA.16816.F32 R108, R144.reuse, R132, R108 ;  /* 0x00000084906c723c */ /* 0x044fe6000000186c */
[C---:B------:R-:W-:Y:S02]  /*15530*/  FMUL.FTZ R114, R2.reuse, R114 ;  /* 0x0000007202727220 */ /* 0x040fe40000410000 */
[----:B------:R-:W-:Y:S02]  /*15540*/  FMUL.FTZ R115, R2, R115 ;  /* 0x0000007302737220 */ /* 0x000fe40000410000 */
[--C-:B------:R-:W-:Y:S02]  /*15550*/  FFMA.FTZ R151, R151, c[0x0][0x2d0], -R160.reuse ;  /* 0x0000b40097977a23 */ /* 0x100fe400000108a0 */
[----:B------:R-:W-:Y:S03]  /*15560*/  FFMA.FTZ R160, R150, c[0x0][0x2d0], -R160 ;  /* 0x0000b40096a07a23 */ /* 0x000fe600000108a0 */
        /* <DEDUP_REMOVED lines=8> */
[C---:B------:R-:W-:Y:S02]  /*155f0*/  FMUL.FTZ R120, R3.reuse, R120 ;  /* 0x0000007803787220 */ /* 0x040fe40000410000 */
[C---:B------:R-:W-:Y:S01]  /*15600*/  FMUL.FTZ R121, R3.reuse, R121 ;  /* 0x0000007903797220 */ /* 0x040fe20000410000 */
[C---:B---3--:R-:W-:Y:S03]  /*15610*/  HMMA.16816.F32 R116, R144.reuse, R140, R116 ;  /* 0x0000008c9074723c */ /* 0x048fe60000001874 */
[C---:B------:R-:W-:Y:S02]  /*15620*/  FMUL.FTZ R122, R2.reuse, R122 ;  /* 0x0000007a027a7220 */ /* 0x040fe40000410000 */
[C---:B------:R-:W-:Y:S02]  /*15630*/  FMUL.FTZ R123, R2.reuse, R123 ;  /* 0x0000007b027b7220 */ /* 0x040fe40000410000 */
[C---:B------:R-:W-:Y:S02]  /*15640*/  FMUL.FTZ R124, R3.reuse, R124 ;  /* 0x0000007c037c7220 */ /* 0x040fe40000410000 */
[C---:B------:R-:W-:Y:S01]  /*15650*/  FMUL.FTZ R125, R3.reuse, R125 ;  /* 0x0000007d037d7220 */ /* 0x040fe20000410000 */
[----:B----4-:R-:W3:Y:S02]  /*15660*/  LDSM.16.MT88.4 R160, [R205+0x8880] ;  /* 0x00888000cda0783b */ /* 0x010ee40000004200 */
[C---:B------:R-:W-:Y:S03]  /*15670*/  HMMA.16816.F32 R120, R144.reuse, R142, R120 ;  /* 0x0000008e9078723c */ /* 0x040fe60000001878 */
[C---:B------:R-:W-:Y:S02]  /*15680*/  FMUL.FTZ R126, R2.reuse, R126 ;  /* 0x0000007e027e7220 */ /* 0x040fe40000410000 */
[----:B------:R-:W-:Y:S02]  /*15690*/  FMUL.FTZ R127, R2, R127 ;  /* 0x0000007f027f7220 */ /* 0x000fe40000410000 */
[C---:B------:R-:W-:Y:S01]  /*156a0*/  FMUL.FTZ R128, R3.reuse, R128 ;  /* 0x0000008003807220 */ /* 0x040fe20000410000 */
[----:B-----5:R-:W-:Y:S01]  /*156b0*/  F2FP.PACK_AB R155, R150, R151 ;  /* 0x00000097969b723e */ /* 0x020fe200000000ff */
        /* <DEDUP_REMOVED lines=13> */
[----:B------:R-:W-:Y:S03]  /*15790*/  FADD.FTZ R2, R233, R2 ;  /* 0x00000002e9027221 */ /* 0x000fe60000010000 */
[C---:B------:R-:W-:Y:S01]  /*157a0*/  HMMA.16816.F32 R140, R152.reuse, R134, R8 ;  /* 0x00000086988c723c */ /* 0x040fe20000001808 */
[----:B------:R-:W2:Y:S03]  /*157b0*/  LDSM.16.MT88.4 R8, [R205+0x9880] ;  /* 0x00988000cd08783b */ /* 0x000ea60000004200 */
[----:B------:R-:W-:Y:S04]  /*157c0*/  FADD.FTZ R237, R237, R2 ;  /* 0x00000002eded7221 */ /* 0x000fe80000010000 */
[C---:B------:R-:W-:Y:S01]  /*157d0*/  HMMA.16816.F32 R136, R152.reuse, R156, R12 ;  /* 0x0000009c9888723c */ /* 0x040fe2000000180c */
[----:B------:R-:W4:Y:S03]  /*157e0*/  LDSM.16.MT88.4 R12, [R205+0xa880] ;  /* 0x00a88000cd0c783b */ /* 0x000f260000004200 */
[----:B------:R-:W-:Y:S04]  /*157f0*/  FADD.FTZ R238, R238, R237 ;  /* 0x000000edeeee7221 */ /* 0x000fe80000010000 */
[C---:B------:R-:W-:Y:S01]  /*15800*/  HMMA.16816.F32 R132, R152.reuse, R158, R16 ;  /* 0x0000009e9884723c */ /* 0x040fe20000001810 */
[----:B------:R-:W5:Y:S03]  /*15810*/  LDSM.16.MT88.4 R16, [R205+0xb880] ;  /* 0x00b88000cd10783b */ /* 0x000f660000004200 */
[----:B------:R-:W-:Y:S04]  /*15820*/  FADD.FTZ R241, R241, R238 ;  /* 0x000000eef1f17221 */ /* 0x000fe80000010000 */
[C---:B---3--:R-:W-:Y:S01]  /*15830*/  HMMA.16816.F32 R20, R152.reuse, R160, R20 ;  /* 0x000000a09814723c */ /* 0x048fe20000001814 */
[----:B------:R-:W3:Y:S03]  /*15840*/  LDSM.16.MT88.4 R156, [R204+0xb880] ;  /* 0x00b88000cc9c783b */ /* 0x000ee60000004200 */
[----:B------:R-:W-:Y:S04]  /*15850*/  FADD.FTZ R220, R242, R241 ;  /* 0x000000f1f2dc7221 */ /* 0x000fe80000010000 */
[C---:B------:R-:W-:Y:S08]  /*15860*/  HMMA.16816.F32 R24, R152.reuse, R162, R24 ;  /* 0x000000a29818723c */ /* 0x040ff00000001818 */
[C---:B-1----:R-:W-:Y:S07]  /*15870*/  HMMA.16816.F32 R28, R152.reuse, R4, R28 ;  /* 0x00000004981c723c */ /* 0x042fee000000181c */
[----:B------:R-:W-:Y:S01]  /*15880*/  FADD.FTZ R4, R230, R231 ;  /* 0x000000e7e6047221 */ /* 0x000fe20000010000 */
[C---:B------:R-:W-:Y:S04]  /*15890*/  HMMA.16816.F32 R32, R152.reuse, R6, R32 ;  /* 0x000000069820723c */ /* 0x040fe80000001820 */
[----:B------:R-:W-:Y:S01]  /*158a0*/  FADD.FTZ R4, R149, R4 ;  /* 0x0000000495047221 */ /* 0x000fe20000010000 */
[----:B------:R-:W-:Y:S03]  /*158b0*/  MOV R149, R148 ;  /* 0x0000009400957202 */ /* 0x000fe60000000f00 */
        /* <DEDUP_REMOVED lines=29> */
.L_x_747:
        /* <DEDUP_REMOVED lines=155> */
.L_x_671:
        /* <DEDUP_REMOVED lines=39> */
[----:B---3--:R-:W-:Y:S02]  /*166b0*/  LOP3.LUT R13, R10, 0x1, RZ, 0xc0, !PT ;  /* 0x000000010a0d7812 */ /* 0x008fe400078ec0ff */
        /* <DEDUP_REMOVED lines=157> */
.L_x_752:
        /* <DEDUP_REMOVED lines=157> */
.L_x_754:
[----:B--234-:R-:W-:Y:S05]  /*17a60*/  BSYNC B0 ;  /* 0x0000000000007941 */ /* 0x01cfea0003800000 */
.L_x_753:
        /* <DEDUP_REMOVED lines=30> */
.L_x_756:
[----:B------:R-:W-:Y:S05]  /*17c50*/  BSYNC B0 ;  /* 0x0000000000007941 */ /* 0x000fea0003800000 */
.L_x_755:
        /* <DEDUP_REMOVED lines=30> */
.L_x_758:
[----:B------:R-:W-:Y:S05]  /*17e40*/  BSYNC B0 ;  /* 0x0000000000007941 */ /* 0x000fea0003800000 */
.L_x_757:
        /* <DEDUP_REMOVED lines=31> */
.L_x_751:
        /* <DEDUP_REMOVED lines=31> */
.L_x_759:
        /* <DEDUP_REMOVED lines=43> */
.L_x_761:
[----:B------:R-:W-:Y:S05]  /*184e0*/  BSYNC B0 ;  /* 0x0000000000007941 */ /* 0x000fea0003800000 */
.L_x_760:
        /* <DEDUP_REMOVED lines=54> */
[----:B---3--:R1:W3:Y:S10]  /*18850*/  SHFL.IDX PT, R13, R10, RZ, 0x181f ;  /* 0x00181fff0a0d7589 */ /* 0x0082f400000e0000 */
        /* <DEDUP_REMOVED lines=22> */
.L_x_763:
[----:B------:R-:W-:Y:S05]  /*189c0*/  BSYNC B0 ;  /* 0x0000000000007941 */ /* 0x000fea0003800000 */
.L_x_762:
        /* <DEDUP_REMOVED lines=27> */
.L_x_765:
[----:B------:R-:W-:Y:S05]  /*18b80*/  BSYNC B0 ;  /* 0x0000000000007941 */ /* 0x000fea0003800000 */
.L_x_764:
        /* <DEDUP_REMOVED lines=27> */
.L_x_767:
[----:B------:R-:W-:Y:S05]  /*18d40*/  BSYNC B0 ;  /* 0x0000000000007941 */ /* 0x000fea0003800000 */
.L_x_766:
        /* <DEDUP_REMOVED lines=28> */
.L_x_768:
        /* <DEDUP_REMOVED lines=15> */
.L_x_1778:


//--------------------- .text._ZN7cutlass13device_kernelIN5flash19enable_sm80_to_sm89INS1_16FlashAttnFwdSm80INS1_25CollectiveMainloopFwdSm80ILi8ELi1ELb0EN4cute5tupleIJNS5_1CILi128EEENS7_ILi96EEENS7_ILi256EEEEEELi256ENS_6half_tEfNS_4arch4Sm80ELb0ELb0ELb1ELb0ELb1ELb0ELb1ELb0EEENS1_21CollectiveEpilogueFwdINS6_IJS8_SA_S9_EEENS6_IJNS7_ILi1EEESI_SI_EEESC_SE_Li256ELb0ELb1ELb0ELb0EEENS1_19SingleTileSchedulerILb0ELb0ELb1ELi128EEEEEEEEEvNT_6ParamsE --------------------------
	.section	.text._ZN7cutlass13device_kernelIN5flash19enable_sm80_to_sm89INS1_16FlashAttnFwdSm80INS1_25CollectiveMainloopFwdSm80ILi8ELi1ELb0EN4cute5tupleIJNS5_1CILi128EEENS7_ILi96EEENS7_ILi256EEEEEELi256ENS_6half_tEfNS_4arch4Sm80ELb0ELb0ELb1ELb0ELb1ELb0ELb1ELb0EEENS1_21CollectiveEpilogueFwdINS6_IJS8_SA_S9_EEENS6_IJNS7_ILi1EEESI_SI_EEESC_SE_Li256ELb0ELb1ELb0ELb0EEENS1_19SingleTileSchedulerILb0ELb0ELb1ELi128EEEEEEEEEvNT_6ParamsE,"ax",@progbits
	.sectioninfo	@"SHI_REGISTERS=255"
	.align	128
.text._ZN7cutlass13device_kernelIN5flash19enable_sm80_to_sm89INS1_16FlashAttnFwdSm80INS1_25CollectiveMainloopFwdSm80ILi8ELi1ELb0EN4cute5tupleIJNS5_1CILi128EEENS7_ILi96EEENS7_ILi256EEEEEELi256ENS_6half_tEfNS_4arch4Sm80ELb0ELb0ELb1ELb0ELb1ELb0ELb1ELb0EEENS1_21CollectiveEpilogueFwdINS6_IJS8_SA_S9_EEENS6_IJNS7_ILi1EEESI_SI_EEESC_SE_Li256ELb0ELb1ELb0ELb0EEENS1_19SingleTileSchedulerILb0ELb0ELb1ELi128EEEEEEEEEvNT_6ParamsE:
        .type           _ZN7cutlass13device_kernelIN5flash19enable_sm80_to_sm89INS1_16FlashAttnFwdSm80INS1_25CollectiveMainloopFwdSm80ILi8ELi1ELb0EN4cute5tupleIJNS5_1CILi128EEENS7_ILi96EEENS7_ILi256EEEEEELi256ENS_6half_tEfNS_4arch4Sm80ELb0ELb0ELb1ELb0ELb1ELb0ELb1ELb0EEENS1_21CollectiveEpilogueFwdINS6_IJS8_SA_S9_EEENS6_IJNS7_ILi1EEESI_SI_EEESC_SE_Li256ELb0ELb1ELb0ELb0EEENS1_19SingleTileSchedulerILb0ELb0ELb1ELi128EEEEEEEEEvNT_6ParamsE,@function
        .size           _ZN7cutlass13device_kernelIN5flash19enable_sm80_to_sm89INS1_16FlashAttnFwdSm80INS1_25CollectiveMainloopFwdSm80ILi8ELi1ELb0EN4cute5tupleIJNS5_1CILi128EEENS7_ILi96EEENS7_ILi256EEEEEELi256ENS_6half_tEfNS_4arch4Sm80ELb0ELb0ELb1ELb0ELb1ELb0ELb1ELb0EEENS1_21CollectiveEpilogueFwdINS6_IJS8_SA_S9_EEENS6_IJNS7_ILi1EEESI_SI_EEESC_SE_Li256ELb0ELb1ELb0ELb0EEENS1_19SingleTileSchedulerILb0ELb0ELb1ELi128EEEEEEEEEvNT_6ParamsE,(.L_x_1779 - _ZN7cutlass13device_kernelIN5flash19enable_sm80_to_sm89INS1_16FlashAttnFwdSm80INS1_25CollectiveMainloopFwdSm80ILi8ELi1ELb0EN4cute5tupleIJNS5_1CILi128EEENS7_ILi96EEENS7_ILi256EEEEEELi256ENS_6half_tEfNS_4arch4Sm80ELb0ELb0ELb1ELb0ELb1ELb0ELb1ELb0EEENS1_21CollectiveEpilogueFwdINS6_IJS8_SA_S9_EEENS6_IJNS7_ILi1EEESI_SI_EEESC_SE_Li256ELb0ELb1ELb0ELb0EEENS1_19SingleTileSchedulerILb0ELb0ELb1ELi128EEEEEEEEEvNT_6ParamsE)
        .other          _ZN7cutlass13device_kernelIN5flash19enable_sm80_to_sm89INS1_16FlashAttnFwdSm80INS1_25CollectiveMainloopFwdSm80ILi8ELi1ELb0EN4cute5tupleIJNS5_1CILi128EEENS7_ILi96EEENS7_ILi256EEEEEELi256ENS_6half_tEfNS_4arch4Sm80ELb0ELb0ELb1ELb0ELb1ELb0ELb1ELb0EEENS1_21CollectiveEpilogueFwdINS6_IJS8_SA_S9_EEENS6_IJNS7_ILi1EEESI_SI_EEESC_SE_Li256ELb0ELb1ELb0ELb0EEENS1_19SingleTileSchedulerILb0ELb0ELb1ELi128EEEEEEEEEvNT_6ParamsE,@"STO_CUDA_ENTRY STV_DEFAULT"
_ZN7cutlass13device_kernelIN5flash19enable_sm80_to_sm89INS1_16FlashAttnFwdSm80INS1_25CollectiveMainloopFwdSm80ILi8ELi1ELb0EN4cute5tupleIJNS5_1CILi128EEENS7_ILi96EEENS7_ILi256EEEEEELi256ENS_6half_tEfNS_4arch4Sm80ELb0ELb0ELb1ELb0ELb1ELb0ELb1ELb0EEENS1_21CollectiveEpilogueFwdINS6_IJS8_SA_S9_EEENS6_IJNS7_ILi1EEESI_SI_EEESC_SE_Li256ELb0ELb1ELb0ELb0EEENS1_19SingleTileSchedulerILb0ELb0ELb1ELi128EEEEEEEEEvNT_6ParamsE:
        /* <DEDUP_REMOVED lines=15> */
[----:B------:R-:W-:Y:S02]  /*00f0*/  ULDC.64 UR4, c[0x0][0x340] ;  /* 0x0000d00000047ab9 */ /* 0x000fe40000000a00 */
[----:B------:R-:W-:Y:S02]  /*0100*/  UISETP.NE.U32.AND UP1, UPT, URZ, UR4, UPT ;  /* 0x000000043f00728c */ /* 0x000fe4000bf25070 */
[----:B------:R1:W2:Y:S01]  /*0110*/  @P2 LDG.E R4, [R4.64] ;  /* 0x0000000c04042981 */ /* 0x0002a2000c1e1900 */
[----:B------:R-:W-:Y:S02]  /*0120*/  ULDC.64 UR6, c[0x0][0x340] ;  /* 0x0000d00000067ab9 */ /* 0x000fe40000000a00 */
[----:B------:R-:W-:-:S06]  /*0130*/  UISETP.NE.AND.EX UP1, UPT, URZ, UR5, UPT, UP1 ;  /* 0x000000053f00728c */ /* 0x000fcc000bf25310 */
[----:B------:R-:W-:-:S05]  /*0140*/  PLOP3.LUT P6, PT, PT, PT, UP1, 0x80, 0x0 ;  /* 0x000000000000781c */ /* 0x000fca0003fcf018 */
[----:B------:R-:W-:Y:S02]  /*0150*/  @UP1 UMOV UR4, 0x4 ;  /* 0x0000000400041882 */ /* 0x000fe40000000000 */
[----:B------:R-:W-:-:S06]  /*0160*/  @UP1 UIMAD.WIDE UR4, UR14, UR4, UR6 ;  /* 0x000000040e0412a5 */ /* 0x000fcc000f8e0206 */
[----:B------:R-:W-:Y:S02]  /*0170*/  IMAD.U32 R3, RZ, RZ, UR5 ;  /* 0x00000005ff037e24 */ /* 0x000fe4000f8e00ff */
[----:B------:R-:W-:Y:S01]  /*0180*/  IMAD.U32 R2, RZ, RZ, UR4 ;  /* 0x00000004ff027e24 */ /* 0x000fe2000f8e00ff */
[----:B------:R-:W3:Y:S01]  /*0190*/  S2UR UR7, SR_CTAID.Y ;  /* 0x00000000000779c3 */ /* 0x000ee20000002600 */
[----:B------:R-:W4:Y:S01]  /*01a0*/  S2R R13, SR_CTAID.X ;  /* 0x00000000000d7919 */ /* 0x000f220000002500 */
[----:B------:R-:W-:Y:S01]  /*01b0*/  IMAD.MOV.U32 R11, RZ, RZ, c[0x0][0x2c4] ;  /* 0x0000b100ff0b7624 */ /* 0x000fe200078e00ff */
[----:B------:R-:W-:Y:S02]  /*01c0*/  ULDC.64 UR4, c[0x0][0x1b8] ;  /* 0x00006e0000047ab9 */ /* 0x000fe40000000a00 */
[----:B------:R5:W2:Y:S01]  /*01d0*/  @P6 LDG.E R3, [R2.64] ;  /* 0x0000000c02036981 */ /* 0x000aa2000c1e1900 */
[----:B------:R-:W-:Y:S01]  /*01e0*/  USHF.R.S32.HI UR9, URZ, 0x1f, UR14 ;  /* 0x0000001f3f097899 */ /* 0x000fe2000801140e */
[C---:B------:R-:W-:Y:S01]  /*01f0*/  ISETP.NE.AND P0, PT, R11.reuse, 0x1, PT ;  /* 0x000000010b00780c */ /* 0x040fe20003f05270 */
[----:B------:R-:W-:Y:S01]  /*0200*/  IMAD R11, R11, c[0x0][0x168], RZ ;  /* 0x00005a000b0b7a24 */ /* 0x000fe200078e02ff */
[----:B---3--:R-:W-:-:S02]  /*0210*/  USHF.R.S32.HI UR6, URZ, 0x1f, UR7 ;  /* 0x0000001f3f067899 */ /* 0x008fc40008011407 */
[----:B------:R-:W-:Y:S02]  /*0220*/  UIMAD.WIDE.U32 UR10, UR7, UR4, URZ ;  /* 0x00000004070a72a5 */ /* 0x000fe4000f8e003f */
[----:B------:R-:W-:Y:S01]  /*0230*/  UIMAD UR8, UR6, UR4, URZ ;  /* 0x00000004060872a4 */ /* 0x000fe2000f8e023f */
[----:B-----5:R-:W3:Y:S03]  /*0240*/  S2R R2, SR_TID.X ;  /* 0x0000000000027919 */ /* 0x020ee60000002100 */
[----:B------:R-:W-:-:S03]  /*0250*/  UIMAD UR8, UR7, UR5, UR8 ;  /* 0x00000005070872a4 */ /* 0x000fc6000f8e0208 */
[----:B------:R-:W-:Y:S02]  /*0260*/  ULDC.64 UR4, c[0x0][0x1c0] ;  /* 0x0000700000047ab9 */ /* 0x000fe40000000a00 */
[----:B------:R-:W-:Y:S02]  /*0270*/  UIADD3 UR11, UR11, UR8, URZ ;  /* 0x000000080b0b7290 */ /* 0x000fe4000fffe03f */
[----:B------:R-:W-:Y:S02]  /*0280*/  UIMAD UR9, UR9, UR4, URZ ;  /* 0x00000004090972a4 */ /* 0x000fe4000f8e023f */
[----:B------:R-:W-:Y:S02]  /*0290*/  UIMAD.WIDE.U32 UR10, UR14, UR4, UR10 ;  /* 0x000000040e0a72a5 */ /* 0x000fe4000f8e000a */
[----:B------:R-:W-:Y:S02]  /*02a0*/  UIMAD UR5, UR14, UR5, UR9 ;  /* 0x000000050e0572a4 */ /* 0x000fe4000f8e0209 */
[----:B------:R-:W-:-:S02]  /*02b0*/  ULDC UR4, c[0x0][0x2ac] ;  /* 0x0000ab0000047ab9 */ /* 0x000fc40000000800 */
[----:B------:R-:W-:Y:S01]  /*02c0*/  UIADD3 UR5, UR11, UR5, URZ ;  /* 0x000000050b057290 */ /* 0x000fe2000fffe03f */
[----:B------:R-:W-:Y:S01]  /*02d0*/  IMAD.U32 R15, RZ, RZ, UR11 ;  /* 0x0000000bff0f7e24 */ /* 0x000fe2000f8e00ff */
[----:B------:R-:W-:Y:S01]  /*02e0*/  UMOV UR8, 0x60 ;  /* 0x0000006000087882 */ /* 0x000fe20000000000 */
[----:B------:R-:W-:Y:S01]  /*02f0*/  IMAD.U32 R14, RZ, RZ, UR10 ;  /* 0x0000000aff0e7e24 */ /* 0x000fe2000f8e00ff */
[----:B------:R-:W-:Y:S02]  /*0300*/  UMOV UR11, URZ ;  /* 0x0000003f000b7c82 */ /* 0x000fe40008000000 */
[----:B------:R-:W-:Y:S01]  /*0310*/  IMAD.U32 R15, RZ, RZ, UR5 ;  /* 0x00000005ff0f7e24 */ /* 0x000fe2000f8e00ff */
[----:B---3--:R-:W-:Y:S01]  /*0320*/  SHF.R.S32.HI R17, RZ, 0x1f, R2 ;  /* 0x0000001fff117819 */ /* 0x008fe20000011402 */
[----:B------:R-:W-:Y:S02]  /*0330*/  ULDC UR10, c[0x0][0x1d0] ;  /* 0x00007400000a7ab9 */ /* 0x000fe40000000800 */
[----:B------:R-:W-:Y:S01]  /*0340*/  UIMAD UR10, UR4, UR10, URZ ;  /* 0x0000000a040a72a4 */ /* 0x000fe2000f8e023f */
[----:B------:R-:W-:-:S02]  /*0350*/  LEA.HI R7, R17, R2, RZ, 0x3 ;  /* 0x0000000211077211 */ /* 0x000fc400078f18ff */
[----:B------:R-:W-:Y:S02]  /*0360*/  ULDC UR4, c[0x0][0x2b8] ;  /* 0x0000ae0000047ab9 */ /* 0x000fe40000000800 */
[----:B------:R-:W-:Y:S01]  /*0370*/  LOP3.LUT R0, R7, 0xfffffff8, RZ, 0xc0, !PT ;  /* 0xfffffff807007812 */ /* 0x000fe200078ec0ff */
[----:B------:R-:W-:Y:S01]  /*0380*/  UIADD3 UR16, UR10, 0x5f, URZ ;  /* 0x0000005f0a107890 */ /* 0x000fe2000fffe03f */
[----:B------:R-:W-:Y:S01]  /*0390*/  SHF.R.S32.HI R7, RZ, 0x3, R7 ;  /* 0x00000003ff077819 */ /* 0x000fe20000011407 */
[----:B------:R-:W-:Y:S02]  /*03a0*/  UISETP.NE.AND UP0, UPT, UR4, 0x1, UPT ;  /* 0x000000010400788c */ /* 0x000fe4000bf05270 */
[----:B------:R-:W-:Y:S01]  /*03b0*/  IMAD.IADD R0, R2, 0x1, -R0 ;  /* 0x0000000102007824 */ /* 0x000fe200078e0a00 */
[----:B------:R-:W-:Y:S01]  /*03c0*/  UIMAD.WIDE UR16, UR16, 0x2aaaaaab, URZ ;  /* 0x2aaaaaab101078a5 */ /* 0x000fe2000f8e023f */
[--C-:B----4-:R-:W-:Y:S02]  /*03d0*/  IMAD R16, R13, 0x80, R7.reuse ;  /* 0x000000800d107824 */ /* 0x110fe400078e0207 */
[----:B------:R-:W-:-:S02]  /*03e0*/  IMAD R116, R0, 0x20, R7 ;  /* 0x0000002000747824 */ /* 0x000fc400078e0207 */
[----:B------:R-:W-:Y:S02]  /*03f0*/  IMAD.SHL.U32 R213, R0, 0x8, RZ ;  /* 0x0000000800d57824 */ /* 0x000fe400078e00ff */
[----:B------:R-:W-:Y:S01]  /*0400*/  IMAD R9, R13, 0x80, R116 ;  /* 0x000000800d097824 */ /* 0x000fe200078e0274 */
[----:B------:R-:W-:Y:S01]  /*0410*/  STL [R1+0xc], R116 ;  /* 0x00000c7401007387 */ /* 0x000fe20000100800 */
[----:B------:R-:W-:Y:S01]  /*0420*/  UMOV UR5, UR17 ;  /* 0x0000001100057c82 */ /* 0x000fe20008000000 */
[----:B------:R-:W-:Y:S01]  /*0430*/  IADD3 R29, R213, 0x40, RZ ;  /* 0x00000040d51d7810 */ /* 0x000fe20007ffe0ff */
[----:B-1----:R-:W-:Y:S01]  /*0440*/  @P0 IMAD.HI.U32 R5, R9, c[0x0][0x2c8], RZ ;  /* 0x0000b20009050a27 */ /* 0x002fe200078e00ff */
[----:B------:R1:W-:Y:S01]  /*0450*/  STL [R1+0x8], R9 ;  /* 0x0000080901007387 */ /* 0x0003e20000100800 */
[C---:B------:R-:W-:Y:S01]  /*0460*/  IADD3 R28, R213.reuse, 0x80, RZ ;  /* 0x00000080d51c7810 */ /* 0x040fe20007ffe0ff */
[----:B------:R-:W-:Y:S01]  /*0470*/  USHF.R.U32.HI UR9, URZ, 0x1f, UR5 ;  /* 0x0000001f3f097899 */ /* 0x000fe20008011605 */
[----:B------:R-:W-:Y:S01]  /*0480*/  IMAD.MOV.U32 R6, RZ, RZ, R9 ;  /* 0x000000ffff067224 */ /* 0x000fe200078e0009 */
[----:B------:R-:W-:Y:S01]  /*0490*/  @P0 SHF.R.U32.HI R6, RZ, c[0x0][0x2cc], R5 ;  /* 0x0000b300ff060a19 */ /* 0x000fe20000011605 */
[----:B------:R-:W-:Y:S01]  /*04a0*/  IMAD.MOV.U32 R251, RZ, RZ, RZ ;  /* 0x000000fffffb7224 */ /* 0x000fe200078e00ff */
[----:B------:R-:W-:Y:S01]  /*04b0*/  IADD3 R215, R213, 0xc0, RZ ;  /* 0x000000c0d5d77810 */ /* 0x000fe20007ffe0ff */
[----:B------:R-:W-:Y:S01]  /*04c0*/  ULEA.HI.SX32 UR9, UR5, UR9, 0x1c ;  /* 0x0000000905097291 */ /* 0x000fe2000f8fe23f */
[--C-:B------:R-:W-:Y:S01]  /*04d0*/  SHF.R.S32.HI R5, RZ, 0x1f, R6.reuse ;  /* 0x0000001fff057819 */ /* 0x100fe20000011406 */
[----:B------:R-:W-:Y:S01]  /*04e0*/  IMAD.MOV R8, RZ, RZ, -R6 ;  /* 0x000000ffff087224 */ /* 0x000fe200078e0a06 */
[----:B------:R-:W-:Y:S01]  /*04f0*/  ISETP.GE.AND P5, PT, R29, c[0x0][0x198], PT ;  /* 0x000066001d007a0c */ /* 0x000fe20003fa6270 */
[----:B------:R-:W-:Y:S01]  /*0500*/  IMAD.WIDE.U32 R14, R6, c[0x0][0x1b0], R14 ;  /* 0x00006c00060e7a25 */ /* 0x000fe200078e000e */
[----:B------:R-:W-:Y:S01]  /*0510*/  ISETP.GE.AND P4, PT, R28, c[0x0][0x198], PT ;  /* 0x000066001c007a0c */ /* 0x000fe20003f86270 */
[----:B------:R-:W-:Y:S01]  /*0520*/  UIMAD UR8, UR9, UR8, -0x60 ;  /* 0xffffffa0090874a4 */ /* 0x000fe2000f8e0208 */
[----:B------:R-:W-:Y:S01]  /*0530*/  ISETP.GE.AND P3, PT, R215, c[0x0][0x198], PT ;  /* 0x00006600d7007a0c */ /* 0x000fe20003f66270 */
[----:B------:R-:W-:Y:S01]  /*0540*/  IMAD R5, R5, c[0x0][0x1b0], RZ ;  /* 0x00006c0005057a24 */ /* 0x000fe200078e02ff */
[----:B------:R-:W-:Y:S01]  /*0550*/  ULDC.64 UR4, c[0x0][0x2b0] ;  /* 0x0000ac0000047ab9 */ /* 0x000fe20000000a00 */
[----:B------:R-:W-:Y:S01]  /*0560*/  IMAD R8, R8, c[0x0][0x2c4], R9 ;  /* 0x0000b10008087a24 */ /* 0x000fe200078e0209 */
[----:B------:R-:W-:Y:S01]  /*0570*/  STL [R1+0x14], R213 ;  /* 0x000014d501007387 */ /* 0x000fe20000100800 */
[----:B------:R-:W-:-:S03]  /*0580*/  IMAD R5, R6, c[0x0][0x1b4], R5 ;  /* 0x00006d0006057a24 */ /* 0x000fc600078e0205 */
[----:B------:R-:W-:Y:S01]  /*0590*/  SHF.R.S32.HI R6, RZ, 0x1f, R8 ;  /* 0x0000001fff067819 */ /* 0x000fe20000011408 */
[----:B------:R-:W-:Y:S01]  /*05a0*/  IMAD.IADD R15, R15, 0x1, R5 ;  /* 0x000000010f0f7824 */ /* 0x000fe200078e0205 */
[----:B------:R-:W-:Y:S01]  /*05b0*/  STL [R1], R16 ;  /* 0x0000001001007387 */ /* 0x000fe20000100800 */
[----:B------:R-:W-:Y:S02]  /*05c0*/  IMAD.SHL.U32 R5, R7, 0x40, RZ ;  /* 0x0000004007057824 */ /* 0x000fe400078e00ff */
[----:B------:R-:W-:-:S03]  /*05d0*/  IMAD R6, R6, c[0x0][0x1a8], RZ ;  /* 0x00006a0006067a24 */ /* 0x000fc600078e02ff */
[----:B------:R-:W-:Y:S01]  /*05e0*/  LOP3.LUT R5, R5, 0x1c0, RZ, 0xc0, !PT ;  /* 0x000001c005057812 */ /* 0x000fe200078ec0ff */
[C---:B------:R-:W-:Y:S02]  /*05f0*/  IMAD R6, R8.reuse, c[0x0][0x1ac], R6 ;  /* 0x00006b0008067a24 */ /* 0x040fe400078e0206 */
[----:B-1----:R-:W-:Y:S01]  /*0600*/  IMAD.WIDE.U32 R8, R8, c[0x0][0x1a8], R14 ;  /* 0x00006a0008087a25 */ /* 0x002fe200078e000e */
[----:B------:R-:W-:Y:S02]  /*0610*/  SHF.R.U32.HI R12, RZ, 0x3, R5 ;  /* 0x00000003ff0c7819 */ /* 0x000fe40000011605 */
[----:B------:R-:W-:Y:S01]  /*0620*/  LOP3.LUT R5, R5, 0x38, R213, 0xf8, !PT ;  /* 0x0000003805057812 */ /* 0x000fe200078ef8d5 */
[----:B------:R-:W-:Y:S01]  /*0630*/  IMAD.IADD R9, R9, 0x1, R6 ;  /* 0x0000000109097824 */ /* 0x000fe200078e0206 */
[----:B------:R-:W-:Y:S02]  /*0640*/  LEA R10, P0, R8, c[0x0][0x160], 0x1 ;  /* 0x00005800080a7a11 */ /* 0x000fe400078008ff */
[----:B------:R-:W-:-:S02]  /*0650*/  LOP3.LUT R5, R5, R12, RZ, 0x3c, !PT ;  /* 0x0000000c05057212 */ /* 0x000fc400078e3cff */
[----:B------:R-:W-:Y:S01]  /*0660*/  LEA.HI.X R9, R8, c[0x0][0x164], R9, 0x1, P0 ;  /* 0x0000590008097a11 */ /* 0x000fe200000f0c09 */
[----:B------:R-:W-:Y:S01]  /*0670*/  SHFL.IDX PT, R12, R10, RZ, 0x181f ;  /* 0x00181fff0a0c7589 */ /* 0x000fe200000e0000 */
[-C--:B------:R-:W-:Y:S02]  /*0680*/  ISETP.GE.AND P0, PT, R16, R11.reuse, PT ;  /* 0x0000000b1000720c */ /* 0x080fe40003f06270 */
[----:B------:R-:W-:Y:S01]  /*0690*/  LEA.HI R6, R17, R2, RZ, 0x6 ;  /* 0x0000000211067211 */ /* 0x000fe200078f30ff */
[----:B------:R-:W1:Y:S04]  /*06a0*/  SHFL.IDX PT, R13, R9, RZ, 0x181f ;  /* 0x00181fff090d7589 */ /* 0x000e6800000e0000 */
[----:B------:R-:W-:Y:S01]  /*06b0*/  IMAD.SHL.U32 R8, R6, 0x8, RZ ;  /* 0x0000000806087824 */ /* 0x000fe200078e00ff */
[----:B------:R-:W-:Y:S01]  /*06c0*/  IADD3 R6, R16, 0x20, RZ ;  /* 0x0000002010067810 */ /* 0x000fe20007ffe0ff */
[----:B------:R-:W-:Y:S03]  /*06d0*/  SHFL.IDX PT, R22, R10, 0x1, 0x181f ;  /* 0x00381f000a167f89 */ /* 0x000fe600000e0000 */
[----:B------:R-:W-:Y:S01]  /*06e0*/  ISETP.GE.AND P1, PT, R6, R11, PT ;  /* 0x0000000b0600720c */ /* 0x000fe20003f26270 */
[----:B------:R-:W3:Y:S01]  /*06f0*/  SHFL.IDX PT, R23, R9, 0x1, 0x181f ;  /* 0x00381f0009177f89 */ /* 0x000ee200000e0000 */
[----:B------:R-:W-:-:S02]  /*0700*/  LOP3.LUT R214, R5, 0xfffffe00, R8, 0xf8, !PT ;  /* 0xfffffe0005d67812 */ /* 0x000fc400078ef808 */
[----:B------:R-:W-:Y:S02]  /*0710*/  @!P0 SHF.R.S32.HI R6, RZ, 0x1f, R29 ;  /* 0x0000001fff068819 */ /* 0x000fe4000001141d */
[----:B------:R-:W-:Y:S01]  /*0720*/  @!P0 SHF.R.S32.HI R5, RZ, 0x1f, R28 ;  /* 0x0000001fff058819 */ /* 0x000fe2000001141c */
[----:B------:R-:W-:Y:S01]  /*0730*/  @!P0 IMAD.SHL.U32 R8, R214, 0x2, RZ ;  /* 0x00000002d6088824 */ /* 0x000fe200078e00ff */
[----:B------:R-:W-:Y:S01]  /*0740*/  @!P0 LEA.HI R6, R6, R29, RZ, 0x3 ;  /* 0x0000001d06068211 */ /* 0x000fe200078f18ff */
[----:B------:R-:W-:Y:S01]  /*0750*/  STL [R1+0x4], R214 ;  /* 0x000004d601007387 */ /* 0x000fe20000100800 */
[----:B------:R-:W-:Y:S02]  /*0760*/  @!P0 LEA.HI R5, R5, R28, RZ, 0x3 ;  /* 0x0000001c05058211 */ /* 0x000fe400078f18ff */
[----:B------:R-:W-:Y:S01]  /*0770*/  @!P0 LOP3.LUT R6, R6, 0xfffffff8, RZ, 0xc0, !PT ;  /* 0xfffffff806068812 */ /* 0x000fe200078ec0ff */
[----:B------:R-:W-:Y:S01]  /*0780*/  STL [R1+0x10], R215 ;  /* 0x000010d701007387 */ /* 0x000fe20000100800 */
[----:B------:R-:W-:Y:S01]  /*0790*/  @!P0 LOP3.LUT R5, R5, 0xfffffff8, RZ, 0xc0, !PT ;  /* 0xfffffff805058812 */ /* 0x000fe200078ec0ff */
[----:B-1----:R-:W-:-:S02]  /*07a0*/  @!P0 IMAD.WIDE R14, R213, 0x2, R12 ;  /* 0x00000002d50e8825 */ /* 0x002fc400078e020c */
[----:B------:R-:W4:Y:S02]  /*07b0*/  LDL.LU R212, [R1+0x18] ;  /* 0x0000180001d47983 */ /* 0x000f240000300800 */
[----:B------:R-:W-:-:S04]  /*07c0*/  @!P0 IMAD.WIDE R18, R6, 0x2, R12 ;  /* 0x0000000206128825 */ /* 0x000fc800078e020c */
[----:B------:R-:W-:Y:S01]  /*07d0*/  @!P0 IMAD.WIDE R20, R5, 0x2, R12 ;  /* 0x0000000205148825 */ /* 0x000fe200078e020c */
[----:B--2---:R1:W2:Y:S01]  /*07e0*/  @P2 R2UR UR11, R4 ;  /* 0x00000000040b23c2 */ /* 0x0042a200000e0000 */
[----:B------:R-:W-:-:S13]  /*07f0*/  ISETP.GE.AND P2, PT, R213, c[0x0][0x198], PT ;  /* 0x00006600d5007a0c */ /* 0x000fda0003f46270 */
[----:B------:R5:W-:Y:S04]  /*0800*/  @!P0 LDGSTS.E.BYPASS.LTC128B.128 [R8+0x18100], [R14.64], !P2 ;  /* 0x181000000e088fae */ /* 0x000be8000d101d4c */
[----:B------:R2:W-:Y:S04]  /*0810*/  @!P0 LDGSTS.E.BYPASS.LTC128B.128 [R8+0x1c100], [R18.64], !P5 ;  /* 0x1c10000012088fae */ /* 0x0005e8000e901d4c */
[----:B------:R3:W-:Y:S01]  /*0820*/  @!P0 LDGSTS.E.BYPASS.LTC128B.128 [R8+0x20100], [R20.64], !P4 ;  /* 0x2010000014088fae */ /* 0x0007e2000e101d4c */
[----:B-1----:R-:W-:-:S04]  /*0830*/  @!P0 SHF.R.S32.HI R4, RZ, 0x1f, R215 ;  /* 0x0000001fff048819 */ /* 0x002fc800000114d7 */
[----:B------:R-:W-:Y:S01]  /*0840*/  @!P0 LEA.HI R4, R4, R215, RZ, 0x3 ;  /* 0x000000d704048211 */ /* 0x000fe200078f18ff */
[----:B------:R1:W1:Y:S03]  /*0850*/  @P6 R2UR UR15, R3 ;  /* 0x00000000030f63c2 */ /* 0x00026600000e0000 */
[----:B------:R-:W-:Y:S02]  /*0860*/  @!P0 LOP3.LUT R4, R4, 0xfffffff8, RZ, 0xc0, !PT ;  /* 0xfffffff804048812 */ /* 0x000fe400078ec0ff */
[----:B------:R-:W-:-:S03]  /*0870*/  PLOP3.LUT P6, PT, PT, PT, UP0, 0x80, 0x0 ;  /* 0x000000000000781c */ /* 0x000fc60003fcf008 */
[----:B------:R-:W-:Y:S01]  /*0880*/  @!P0 IMAD.WIDE R12, R4, 0x2, R12 ;  /* 0x00000002040c8825 */ /* 0x000fe200078e020c */
[----:B------:R-:W-:-:S04]  /*0890*/  IADD3 R4, R16, 0x40, RZ ;  /* 0x0000004010047810 */ /* 0x000fc80007ffe0ff */
[----:B------:R1:W-:Y:S01]  /*08a0*/  @!P0 LDGSTS.E.BYPASS.LTC128B.128 [R8+0x24100], [R12.64], !P3 ;  /* 0x241000000c088fae */ /* 0x0003e2000d901d4c */
[----:B------:R-:W-:Y:S02]  /*08b0*/  ISETP.GE.AND P0, PT, R4, R11, PT ;  /* 0x0000000b0400720c */ /* 0x000fe40003f06270 */
[----:B------:R-:W-:Y:S02]  /*08c0*/  @!P1 SHF.R.S32.HI R4, RZ, 0x1f, R29 ;  /* 0x0000001fff049819 */ /* 0x000fe4000001141d */
[----:B--2---:R-:W-:Y:S02]  /*08d0*/  @!P1 SHF.R.S32.HI R18, RZ, 0x1f, R28 ;  /* 0x0000001fff129819 */ /* 0x004fe4000001141c */
[----:B------:R-:W-:Y:S01]  /*08e0*/  @!P1 LEA.HI R4, R4, R29, RZ, 0x3 ;  /* 0x0000001d04049211 */ /* 0x000fe200078f18ff */
[----:B---3--:R-:W-:Y:S01]  /*08f0*/  @!P1 IMAD.WIDE R20, R213, 0x2, R22 ;  /* 0x00000002d5149825 */ /* 0x008fe200078e0216 */
[----:B-----5:R-:W-:Y:S02]  /*0900*/  @!P1 SHF.R.S32.HI R14, RZ, 0x1f, R215 ;  /* 0x0000001fff0e9819 */ /* 0x020fe400000114d7 */
[----:B------:R-:W-:-:S02]  /*0910*/  @!P1 LOP3.LUT R4, R4, 0xfffffff8, RZ, 0xc0, !PT ;  /* 0xfffffff804049812 */ /* 0x000fc400078ec0ff */
[----:B------:R-:W-:Y:S01]  /*0920*/  @!P1 LEA.HI R18, R18, R28, RZ, 0x3 ;  /* 0x0000001c12129211 */ /* 0x000fe200078f18ff */
[----:B------:R-:W-:Y:S01]  /*0930*/  @!P0 IMAD.SHL.U32 R6, R214, 0x2, RZ ;  /* 0x00000002d6068824 */ /* 0x000fe200078e00ff */
[----:B-1----:R-:W-:Y:S01]  /*0940*/  @!P0 SHF.R.S32.HI R3, RZ, 0x1f, R215 ;  /* 0x0000001fff038819 */ /* 0x002fe200000114d7 */
[----:B------:R-:W-:Y:S01]  /*0950*/  @!P1 IMAD.WIDE R4, R4, 0x2, R22 ;  /* 0x0000000204049825 */ /* 0x000fe200078e0216 */
[-C--:B------:R-:W-:Y:S02]  /*0960*/  @!P1 LEA.HI R14, R14, R215.reuse, RZ, 0x3 ;  /* 0x000000d70e0e9211 */ /* 0x080fe400078f18ff */
[----:B------:R-:W-:Y:S02]  /*0970*/  @!P0 LEA.HI R3, R3, R215, RZ, 0x3 ;  /* 0x000000d703038211 */ /* 0x000fe400078f18ff */
[----:B------:R-:W-:Y:S02]  /*0980*/  @!P1 LOP3.LUT R18, R18, 0xfffffff8, RZ, 0xc0, !PT ;  /* 0xfffffff812129812 */ /* 0x000fe400078ec0ff */
[----:B------:R-:W-:-:S02]  /*0990*/  @!P1 LOP3.LUT R14, R14, 0xfffffff8, RZ, 0xc0, !PT ;  /* 0xfffffff80e0e9812 */ /* 0x000fc400078ec0ff */
[----:B------:R-:W-:Y:S01]  /*09a0*/  @!P0 LOP3.LUT R3, R3, 0xfffffff8, RZ, 0xc0, !PT ;  /* 0xfffffff803038812 */ /* 0x000fe200078ec0ff */
[--C-:B------:R-:W-:Y:S01]  /*09b0*/  @!P1 IMAD.WIDE R18, R18, 0x2, R22.reuse ;  /* 0x0000000212129825 */ /* 0x100fe200078e0216 */
[----:B------:R-:W-:Y:S03]  /*09c0*/  SHFL.IDX PT, R12, R10, 0x2, 0x181f ;  /* 0x00581f000a0c7f89 */ /* 0x000fe600000e0000 */
[----:B------:R-:W-:Y:S01]  /*09d0*/  @!P1 IMAD.SHL.U32 R8, R214, 0x2, RZ ;  /* 0x00000002d6089824 */ /* 0x000fe200078e00ff */
[----:B------:R-:W1:Y:S01]  /*09e0*/  SHFL.IDX PT, R13, R9, 0x2, 0x181f ;  /* 0x00581f00090d7f89 */ /* 0x000e6200000e0000 */
[----:B------:R-:W-:-:S03]  /*09f0*/  @!P1 IMAD.WIDE R14, R14, 0x2, R22 ;  /* 0x000000020e0e9825 */ /* 0x000fc600078e0216 */
[----:B------:R2:W-:Y:S04]  /*0a00*/  @!P1 LDGSTS.E.BYPASS.LTC128B.128 [R8+0x19100], [R20.64], !P2 ;  /* 0x1910000014089fae */ /* 0x0005e8000d101d4c */
[----:B------:R3:W-:Y:S04]  /*0a10*/  @!P1 LDGSTS.E.BYPASS.LTC128B.128 [R8+0x1d100], [R4.64], !P5 ;  /* 0x1d10000004089fae */ /* 0x0007e8000e901d4c */
[----:B------:R2:W-:Y:S04]  /*0a20*/  @!P1 LDGSTS.E.BYPASS.LTC128B.128 [R8+0x21100], [R18.64], !P4 ;  /* 0x2110000012089fae */ /* 0x0005e8000e101d4c */
[----:B------:R2:W-:Y:S01]  /*0a30*/  @!P1 LDGSTS.E.BYPASS.LTC128B.128 [R8+0x25100], [R14.64], !P3 ;  /* 0x251000000e089fae */ /* 0x0005e2000d901d4c */
[----:B-1----:R-:W-:Y:S01]  /*0a40*/  @!P0 IMAD.WIDE R22, R3, 0x2, R12 ;  /* 0x0000000203168825 */ /* 0x002fe200078e020c */
[----:B---3--:R-:W-:-:S02]  /*0a50*/  @!P0 SHF.R.S32.HI R5, RZ, 0x1f, R29 ;  /* 0x0000001fff058819 */ /* 0x008fc4000001141d */
[----:B------:R-:W-:Y:S02]  /*0a60*/  @!P0 SHF.R.S32.HI R4, RZ, 0x1f, R28 ;  /* 0x0000001fff048819 */ /* 0x000fe4000001141c */
[----:B------:R-:W-:Y:S02]  /*0a70*/  @!P0 LEA.HI R5, R5, R29, RZ, 0x3 ;  /* 0x0000001d05058211 */ /* 0x000fe400078f18ff */
[----:B------:R-:W-:Y:S02]  /*0a80*/  @!P0 LEA.HI R4, R4, R28, RZ, 0x3 ;  /* 0x0000001c04048211 */ /* 0x000fe400078f18ff */
[----:B------:R-:W-:Y:S02]  /*0a90*/  @!P0 LOP3.LUT R5, R5, 0xfffffff8, RZ, 0xc0, !PT ;  /* 0xfffffff805058812 */ /* 0x000fe400078ec0ff */
[----:B------:R-:W-:Y:S02]  /*0aa0*/  @!P0 LOP3.LUT R4, R4, 0xfffffff8, RZ, 0xc0, !PT ;  /* 0xfffffff804048812 */ /* 0x000fe400078ec0ff */
[----:B--2---:R-:W-:Y:S01]  /*0ab0*/  IADD3 R8, R16, 0x60, RZ ;  /* 0x0000006010087810 */ /* 0x004fe20007ffe0ff */
[--C-:B------:R-:W-:Y:S01]  /*0ac0*/  @!P0 IMAD.WIDE R20, R5, 0x2, R12.reuse ;  /* 0x0000000205148825 */ /* 0x100fe200078e020c */
[----:B------:R-:W-:Y:S01]  /*0ad0*/  PLOP3.LUT P1, PT, PT, PT, UP0, 0x80, 0x0 ;  /* 0x000000000000781c */ /* 0x000fe20003f2f008 */
[----:B------:R-:W-:Y:S01]  /*0ae0*/  SHFL.IDX PT, R10, R10, 0x3, 0x181f ;  /* 0x00781f000a0a7f89 */ /* 0x000fe200000e0000 */
[----:B------:R-:W-:Y:S01]  /*0af0*/  IADD3 R3, R116, UR8, RZ ;  /* 0x0000000874037c10 */ /* 0x000fe2000fffe0ff */
[----:B------:R-:W-:-:S04]  /*0b00*/  @!P0 IMAD.WIDE R4, R4, 0x2, R12 ;  /* 0x0000000204048825 */ /* 0x000fc800078e020c */
[----:B------:R-:W-:-:S05]  /*0b10*/  @!P0 IMAD.WIDE R12, R213, 0x2, R12 ;  /* 0x00000002d50c8825 */ /* 0x000fca00078e020c */
[----:B------:R1:W-:Y:S04]  /*0b20*/  @!P0 LDGSTS.E.BYPASS.LTC128B.128 [R6+0x1a100], [R12.64], !P2 ;  /* 0x1a1000000c068fae */ /* 0x0003e8000d101d4c */
[----:B------:R1:W-:Y:S04]  /*0b30*/  @!P0 LDGSTS.E.BYPASS.LTC128B.128 [R6+0x1e100], [R20.64], !P5 ;  /* 0x1e10000014068fae */ /* 0x0003e8000e901d4c */
[----:B------:R2:W-:Y:S04]  /*0b40*/  @!P0 LDGSTS.E.BYPASS.LTC128B.128 [R6+0x22100], [R4.64], !P4 ;  /* 0x2210000004068fae */ /* 0x0005e8000e101d4c */
[----:B------:R1:W-:Y:S01]  /*0b50*/  @!P0 LDGSTS.E.BYPASS.LTC128B.128 [R6+0x26100], [R22.64], !P3 ;  /* 0x2610000016068fae */ /* 0x0003e2000d901d4c */
[----:B------:R-:W-:-:S03]  /*0b60*/  ISETP.GE.AND P0, PT, R8, R11, PT ;  /* 0x0000000b0800720c */ /* 0x000fc60003f06270 */
[----:B------:R-:W3:Y:S01]  /*0b70*/  SHFL.IDX PT, R11, R9, 0x3, 0x181f ;  /* 0x00781f00090b7f89 */ /* 0x000ee200000e0000 */
[----:B------:R-:W-:-:S09]  /*0b80*/  IADD3 R252, R3, UR11, RZ ;  /* 0x0000000b03fc7c10 */ /* 0x000fd2000fffe0ff */
[----:B------:R-:W-:Y:S01]  /*0b90*/  @!P0 SHF.R.S32.HI R8, RZ, 0x1f, R29 ;  /* 0x0000001fff088819 */ /* 0x000fe2000001141d */
[----:B--2---:R-:W-:-:S04]  /*0ba0*/  @P1 IMAD.HI.U32 R5, R252, c[0x0][0x2bc], RZ ;  /* 0x0000af00fc051a27 */ /* 0x004fc800078e00ff */
[----:B------:R-:W-:Y:S01]  /*0bb0*/  IMAD.MOV.U32 R4, RZ, RZ, R252 ;  /* 0x000000ffff047224 */ /* 0x000fe200078e00fc */
[----:B------:R-:W-:Y:S02]  /*0bc0*/  @P6 SHF.R.U32.HI R4, RZ, c[0x0][0x2c0], R5 ;  /* 0x0000b000ff046a19 */ /* 0x000fe40000011605 */
[----:B-1----:R-:W-:Y:S02]  /*0bd0*/  @!P0 SHF.R.S32.HI R6, RZ, 0x1f, R28 ;  /* 0x0000001fff068819 */ /* 0x002fe4000001141c */
[----:B------:R-:W-:Y:S02]  /*0be0*/  @!P0 SHF.R.S32.HI R5, RZ, 0x1f, R215 ;  /* 0x0000001fff058819 */ /* 0x000fe400000114d7 */
[----:B------:R-:W-:Y:S02]  /*0bf0*/  @!P0 LEA.HI R8, R8, R29, RZ, 0x3 ;  /* 0x0000001d08088211 */ /* 0x000fe400078f18ff */
[----:B------:R-:W-:Y:S02]  /*0c00*/  @!P0 LEA.HI R6, R6, R28, RZ, 0x3 ;  /* 0x0000001c06068211 */ /* 0x000fe400078f18ff */
[----:B------:R-:W-:-:S02]  /*0c10*/  @!P0 LEA.HI R5, R5, R215, RZ, 0x3 ;  /* 0x000000d705058211 */ /* 0x000fc400078f18ff */
[----:B------:R-:W-:Y:S02]  /*0c20*/  @!P0 LOP3.LUT R8, R8, 0xfffffff8, RZ, 0xc0, !PT ;  /* 0xfffffff808088812 */ /* 0x000fe400078ec0ff */
[----:B------:R-:W-:Y:S02]  /*0c30*/  @!P0 LOP3.LUT R6, R6, 0xfffffff8, RZ, 0xc0, !PT ;  /* 0xfffffff806068812 */ /* 0x000fe400078ec0ff */
[----:B------:R-:W-:Y:S01]  /*0c40*/  @!P0 LOP3.LUT R5, R5, 0xfffffff8, RZ, 0xc0, !PT ;  /* 0xfffffff805058812 */ /* 0x000fe200078ec0ff */
[----:B---3--:R-:W-:Y:S01]  /*0c50*/  @!P0 IMAD.WIDE R18, R213, 0x2, R10 ;  /* 0x00000002d5128825 */ /* 0x008fe200078e020a */
[----:B------:R-:W-:-:S03]  /*0c60*/  ISETP.GE.AND P1, PT, R3, UR10, PT ;  /* 0x0000000a03007c0c */ /* 0x000fc6000bf26270 */
[----:B------:R-:W-:Y:S02]  /*0c70*/  @!P0 IMAD.SHL.U32 R3, R214, 0x2, RZ ;  /* 0x00000002d6038824 */ /* 0x000fe400078e00ff */
[--C-:B------:R-:W-:Y:S01]  /*0c80*/  @!P0 IMAD.WIDE R20, R8, 0x2, R10.reuse ;  /* 0x0000000208148825 */ /* 0x100fe200078e020a */
[----:B------:R-:W-:Y:S02]  /*0c90*/  @!UP1 UMOV UR15, UR14 ;  /* 0x0000000e000f9c82 */ /* 0x000fe40008000000 */
[----:B------:R1:W-:Y:S01]  /*0ca0*/  @!P0 LDGSTS.E.BYPASS.LTC128B.128 [R3+0x1b100], [R18.64], !P2 ;  /* 0x1b10000012038fae */ /* 0x0003e2000d101d4c */
[--C-:B------:R-:W-:Y:S01]  /*0cb0*/  @!P0 IMAD.WIDE R22, R6, 0x2, R10.reuse ;  /* 0x0000000206168825 */ /* 0x100fe200078e020a */
[----:B------:R-:W-:Y:S01]  /*0cc0*/  USHF.R.S32.HI UR14, URZ, 0x1f, UR15 ;  /* 0x0000001f3f0e7899 */ /* 0x000fe2000801140f */
[----:B------:R-:W-:Y:S01]  /*0cd0*/  ISETP.GT.OR P1, PT, R116, 0x5f, P1 ;  /* 0x0000005f7400780c */ /* 0x000fe20000f24670 */
[----:B------:R1:W-:Y:S01]  /*0ce0*/  @!P0 LDGSTS.E.BYPASS.LTC128B.128 [R3+0x1f100], [R20.64], !P5 ;  /* 0x1f10000014038fae */ /* 0x0003e2000e901d4c */
[----:B------:R-:W-:-:S03]  /*0cf0*/  @!P0 IMAD.WIDE R10, R5, 0x2, R10 ;  /* 0x00000002050a8825 */ /* 0x000fc600078e020a */
[----:B------:R1:W-:Y:S01]  /*0d00*/  @!P0 LDGSTS.E.BYPASS.LTC128B.128 [R3+0x23100], [R22.64], !P4 ;  /* 0x2310000016038fae */ /* 0x0003e2000e101d4c */
[----:B------:R-:W-:-:S03]  /*0d10*/  UIMAD UR14, UR14, UR4, URZ ;  /* 0x000000040e0e72a4 */ /* 0x000fc6000f8e023f */
[----:B------:R1:W-:Y:S04]  /*0d20*/  @!P0 LDGSTS.E.BYPASS.LTC128B.128 [R3+0x27100], [R10.64], !P3 ;  /* 0x271000000a038fae */ /* 0x0003e8000d901d4c */
[----:B------:R-:W0:Y:S01]  /*0d30*/  LDGDEPBAR ;  /* 0x00000000000079af */ /* 0x000e220000000000 */
[----:B------:R-:W-:Y:S02]  /*0d40*/  UIMAD.WIDE.U32 UR16, UR15, UR4, URZ ;  /* 0x000000040f1072a5 */ /* 0x000fe4000f8e003f */
[----:B------:R-:W-:-:S03]  /*0d50*/  UIMAD UR14, UR15, UR5, UR14 ;  /* 0x000000050f0e72a4 */ /* 0x000fc6000f8e020e */
[----:B------:R-:W-:Y:S02]  /*0d60*/  ULDC.64 UR4, c[0x0][0x1e8] ;  /* 0x00007a0000047ab9 */ /* 0x000fe40000000a00 */
[----:B------:R-:W-:Y:S01]  /*0d70*/  UIADD3 UR14, UR17, UR14, URZ ;  /* 0x0000000e110e7290 */ /* 0x000fe2000fffe03f */
[----:B------:R-:W-:-:S05]  /*0d80*/  @!P1 IADD3 R12, P6, R4, UR16, RZ ;  /* 0x00000010040c9c10 */ /* 0x000fca000ffde0ff */
[----:B------:R-:W-:Y:S02]  /*0d90*/  @!P1 LEA.HI.X.SX32 R9, R4, UR14, 0x1, P6 ;  /* 0x0000000e04099c11 */ /* 0x000fe4000b0f0eff */
[----:B------:R-:W-:-:S04]  /*0da0*/  @!P1 LEA R14, P6, R12, c[0x0][0x2a0], 0x2 ;  /* 0x0000a8000c0e9a11 */ /* 0x000fc800078c10ff */
[----:B------:R-:W-:Y:S01]  /*0db0*/  @!P1 LEA.HI.X R15, R12, c[0x0][0x2a4], R9, 0x2, P6 ;  /* 0x0000a9000c0f9a11 */ /* 0x000fe200030f1409 */
[----:B------:R-:W-:Y:S06]  /*0dc0*/  BAR.SYNC.DEFER_BLOCKING 0x0 ;  /* 0x0000000000007b1d */ /* 0x000fec0000010000 */
[----:B------:R-:W2:Y:S01]  /*0dd0*/  @!P1 LDG.E R251, [R14.64] ;  /* 0x0000000c0efb9981 */ /* 0x000ea2000c1e1900 */
[----:B-1----:R-:W-:-:S04]  /*0de0*/  IMAD.MOV R3, RZ, RZ, -R4 ;  /* 0x000000ffff037224 */ /* 0x002fc800078e0a04 */
[----:B------:R-:W-:-:S05]  /*0df0*/  IMAD R252, R3, c[0x0][0x2b8], R252 ;  /* 0x0000ae0003fc7a24 */ /* 0x000fca00078e02fc */
[----:B------:R-:W-:Y:S01]  /*0e00*/  SHF.R.S32.HI R9, RZ, 0x1f, R252 ;  /* 0x0000001fff097819 */ /* 0x000fe200000114fc */
[----:B------:R-:W-:-:S04]  /*0e10*/  IMAD.WIDE.U32 R4, R252, c[0x0][0x1e0], RZ ;  /* 0x00007800fc047a25 */ /* 0x000fc800078e00ff */
[----:B------:R-:W-:-:S04]  /*0e20*/  IMAD R3, R9, c[0x0][0x1e0], RZ ;  /* 0x0000780009037a24 */ /* 0x000fc800078e02ff */
[----:B------:R-:W-:Y:S01]  /*0e30*/  IMAD R3, R252, c[0x0][0x1e4], R3 ;  /* 0x00007900fc037a24 */ /* 0x000fe200078e0203 */
[----:B------:R-:W-:-:S03]  /*0e40*/  UIMAD UR15, UR6, UR4, URZ ;  /* 0x00000004060f72a4 */ /* 0x000fc6000f8e023f */
[----:B------:R-:W-:Y:S01]  /*0e50*/  IMAD.IADD R5, R5, 0x1, R3 ;  /* 0x0000000105057824 */ /* 0x000fe200078e0203 */
[----:B------:R-:W-:Y:S02]  /*0e60*/  UIMAD.WIDE.U32 UR20, UR7, UR4, URZ ;  /* 0x00000004071472a5 */ /* 0x000fe4000f8e003f */
[----:B------:R-:W-:Y:S02]  /*0e70*/  UIMAD UR15, UR7, UR5, UR15 ;  /* 0x00000005070f72a4 */ /* 0x000fe4000f8e020f */
[----:B------:R-:W-:Y:S02]  /*0e80*/  UIADD3 UR18, UR9, -0x1, URZ ;  /* 0xffffffff09127890 */ /* 0x000fe4000fffe03f */
[----:B------:R-:W-:Y:S02]  /*0e90*/  UIADD3 UR15, UR21, UR15, URZ ;  /* 0x0000000f150f7290 */ /* 0x000fe4000fffe03f */
[----:B------:R-:W-:Y:S01]  /*0ea0*/  UIMAD UR18, UR18, -0x60, UR10 ;  /* 0xffffffa0121278a4 */ /* 0x000fe2000f8e020a */
[----:B------:R-:W-:Y:S01]  /*0eb0*/  LEA.HI R3, R17, R2, RZ, 0x4 ;  /* 0x0000000211037211 */ /* 0x000fe200078f20ff */
[----:B------:R-:W-:-:S02]  /*0ec0*/  IMAD R18, R252, c[0x0][0x1e0], RZ ;  /* 0x00007800fc127a24 */ /* 0x000fc400078e02ff */
[----:B------:R-:W-:Y:S01]  /*0ed0*/  IMAD.SHL.U32 R249, R0, 0x40, RZ ;  /* 0x0000004000f97824 */ /* 0x000fe200078e00ff */
[----:B------:R-:W-:Y:S02]  /*0ee0*/  SHF.R.S32.HI R12, RZ, 0x4, R3 ;  /* 0x00000004ff0c7819 */ /* 0x000fe40000011403 */
[----:B----4-:R-:W-:Y:S01]  /*0ef0*/  LOP3.LUT R212, R212, 0xfffffffe, RZ, 0xc0, !PT ;  /* 0xfffffffed4d47812 */ /* 0x010fe200078ec0ff */
[----:B------:R-:W-:Y:S01]  /*0f00*/  UISETP.GE.AND UP1, UPT, UR10, 0x1, UPT ;  /* 0x000000010a00788c */ /* 0x000fe2000bf26270 */
[C---:B------:R-:W-:Y:S01]  /*0f10*/  LOP3.LUT R11, R3.reuse, 0xfffffff0, RZ, 0xc0, !PT ;  /* 0xfffffff0030b7812 */ /* 0x040fe200078ec0ff */
[----:B------:R-:W-:Y:S01]  /*0f20*/  ULDC.64 UR4, c[0x0][0x210] ;  /* 0x0000840000047ab9 */ /* 0x000fe20000000a00 */
[----:B------:R-:W-:-:S04]  /*0f30*/  LEA.HI R3, R3, R12, RZ, 0x1 ;  /* 0x0000000c03037211 */ /* 0x000fc800078f08ff */
[----:B------:R-:W-:Y:S02]  /*0f40*/  LOP3.LUT R3, R3, 0xfffffffe, RZ, 0xc0, !PT ;  /* 0xfffffffe03037812 */ /* 0x000fe400078ec0ff */
[----:B------:R-:W-:-:S03]  /*0f50*/  LOP3.LUT R249, R249, 0x1c0, RZ, 0xc0, !PT ;  /* 0x000001c0f9f97812 */ /* 0x000fc600078ec0ff */
[----:B------:R-:W-:Y:S01]  /*0f60*/  IMAD.IADD R3, R12, 0x1, -R3 ;  /* 0x000000010c037824 */ /* 0x000fe200078e0a03 */
[----:B------:R-:W-:Y:S01]  /*0f70*/  ISETP.GE.AND P6, PT, R213, c[0x0][0x1d4], PT ;  /* 0x00007500d5007a0c */ /* 0x000fe20003fc6270 */
[----:B------:R-:W-:Y:S01]  /*0f80*/  IMAD.IADD R11, R2, 0x1, -R11 ;  /* 0x00000001020b7824 */ /* 0x000fe200078e0a0b */
[----:B------:R-:W-:Y:S02]  /*0f90*/  ISETP.GE.AND P5, PT, R29, c[0x0][0x1d4], PT ;  /* 0x000075001d007a0c */ /* 0x000fe40003fa6270 */
[----:B------:R-:W-:Y:S02]  /*0fa0*/  ISETP.GE.AND P4, PT, R28, c[0x0][0x1d4], PT ;  /* 0x000075001c007a0c */ /* 0x000fe40003f86270 */
[----:B------:R-:W-:-:S13]  /*0fb0*/  ISETP.GE.AND P3, PT, R215, c[0x0][0x1d4], PT ;  /* 0x00007500d7007a0c */ /* 0x000fda0003f66270 */
[----:B------:R-:W-:-:S05]  /*0fc0*/  @P3 LOP3.LUT R212, R212, 0x1, RZ, 0xfc, !PT ;  /* 0x00000001d4d43812 */ /* 0x000fca00078efcff */
[----:B------:R-:W-:Y:S01]  /*0fd0*/  STL [R1+0x18], R212 ;  /* 0x000018d401007387 */ /* 0x000fe20000100800 */
[----:B------:R-:W-:Y:S02]  /*0fe0*/  UIMAD UR6, UR6, UR4, URZ ;  /* 0x00000004060672a4 */ /* 0x000fe4000f8e023f */
[----:B------:R-:W-:Y:S02]  /*0ff0*/  UIMAD.WIDE.U32 UR22, UR7, UR4, URZ ;  /* 0x00000004071672a5 */ /* 0x000fe4000f8e003f */
[----:B------:R-:W-:-:S04]  /*1000*/  UIMAD UR5, UR7, UR5, UR6 ;  /* 0x00000005070572a4 */ /* 0x000fc8000f8e0206 */
[----:B------:R-:W-:Y:S01]  /*1010*/  UIADD3 UR5, UR23, UR5, URZ ;  /* 0x0000000517057290 */ /* 0x000fe2000fffe03f */
[----:B--2---:R-:W-:Y:S01]  /*1020*/  SHF.R.S32.HI R8, RZ, 0x1f, R251 ;  /* 0x0000001fff087819 */ /* 0x004fe200000114fb */
[----:B------:R-:W-:-:S04]  /*1030*/  IMAD.WIDE.U32 R4, R251, c[0x0][0x1f0], R4 ;  /* 0x00007c00fb047a25 */ /* 0x000fc800078e0004 */
[----:B------:R-:W-:Y:S01]  /*1040*/  IMAD R6, R8, c[0x0][0x1f0], RZ ;  /* 0x00007c0008067a24 */ /* 0x000fe200078e02ff */
[----:B------:R-:W-:-:S03]  /*1050*/  IADD3 R10, P1, R4, UR20, RZ ;  /* 0x00000014040a7c10 */ /* 0x000fc6000ff3e0ff */
[----:B------:R-:W-:Y:S01]  /*1060*/  IMAD R4, R251, c[0x0][0x1f4], R6 ;  /* 0x00007d00fb047a24 */ /* 0x000fe200078e0206 */
[----:B------:R-:W-:Y:S01]  /*1070*/  LEA R20, P0, R10, c[0x0][0x1c8], 0x1 ;  /* 0x000072000a147a11 */ /* 0x000fe200078008ff */
[----:B------:R-:W-:-:S03]  /*1080*/  IMAD.SHL.U32 R6, R7, 0x8, RZ ;  /* 0x0000000807067824 */ /* 0x000fc600078e00ff */
[----:B------:R-:W-:Y:S02]  /*1090*/  IADD3.X R4, R5, UR15, R4, P1, !PT ;  /* 0x0000000f05047c10 */ /* 0x000fe40008ffe404 */
[----:B------:R-:W-:Y:S02]  /*10a0*/  IADD3 R7, -R7, UR18, RZ ;  /* 0x0000001207077c10 */ /* 0x000fe4000fffe1ff */
[----:B------:R-:W-:Y:S01]  /*10b0*/  LEA.HI.X R10, R10, c[0x0][0x1cc], R4, 0x1, P0 ;  /* 0x000073000a0a7a11 */ /* 0x000fe200000f0c04 */
[----:B------:R-:W-:Y:S01]  /*10c0*/  SHFL.IDX PT, R26, R20, RZ, 0x181f ;  /* 0x00181fff141a7589 */ /* 0x000fe200000e0000 */
[----:B------:R-:W-:-:S03]  /*10d0*/  ISETP.GE.AND P2, PT, R7, 0x1, PT ;  /* 0x000000010700780c */ /* 0x000fc60003f46270 */
[----:B------:R-:W1:Y:S01]  /*10e0*/  SHFL.IDX PT, R27, R10, RZ, 0x181f ;  /* 0x00181fff0a1b7589 */ /* 0x000e6200000e0000 */
[----:B------:R-:W-:Y:S01]  /*10f0*/  IMAD R18, R251, c[0x0][0x1f0], R18 ;  /* 0x00007c00fb127a24 */ /* 0x000fe200078e0212 */
[----:B------:R-:W-:-:S04]  /*1100*/  LOP3.LUT R6, R249, 0x8, R6, 0xf8, !PT ;  /* 0x00000008f9067812 */ /* 0x000fc800078ef806 */
[----:B------:R-:W-:-:S04]  /*1110*/  IADD3 R18, R18, UR20, RZ ;  /* 0x0000001412127c10 */ /* 0x000fc8000fffe0ff */
[----:B------:R-:W-:Y:S02]  /*1120*/  @P2 SHF.R.S32.HI R22, RZ, 0x1f, R29 ;  /* 0x0000001fff162819 */ /* 0x000fe4000001141d */
[----:B------:R-:W-:Y:S02]  /*1130*/  @P2 SHF.R.S32.HI R14, RZ, 0x1f, R28 ;  /* 0x0000001fff0e2819 */ /* 0x000fe4000001141c */
[----:B------:R-:W-:Y:S02]  /*1140*/  @P2 SHF.R.S32.HI R12, RZ, 0x1f, R215 ;  /* 0x0000001fff0c2819 */ /* 0x000fe400000114d7 */
[----:B------:R-:W-:Y:S02]  /*1150*/  @P2 LEA.HI R22, R22, R29, RZ, 0x3 ;  /* 0x0000001d16162211 */ /* 0x000fe400078f18ff */
[----:B------:R-:W-:Y:S02]  /*1160*/  @P2 LEA.HI R14, R14, R28, RZ, 0x3 ;  /* 0x0000001c0e0e2211 */ /* 0x000fe400078f18ff */
[----:B------:R-:W-:-:S02]  /*1170*/  @P2 LEA.HI R12, R12, R215, RZ, 0x3 ;  /* 0x000000d70c0c2211 */ /* 0x000fc400078f18ff */
[----:B------:R-:W-:Y:S02]  /*1180*/  SHF.R.U32.HI R249, RZ, 0x3, R249 ;  /* 0x00000003fff97819 */ /* 0x000fe400000116f9 */
[----:B------:R-:W-:Y:S01]  /*1190*/  ISETP.GE.AND P1, PT, R7, 0x21, PT ;  /* 0x000000210700780c */ /* 0x000fe20003f26270 */
[----:B------:R-:W-:Y:S01]  /*11a0*/  SHFL.IDX PT, R20, R20, 0x1, 0x181f ;  /* 0x00381f0014147f89 */ /* 0x000fe200000e0000 */
[----:B------:R-:W-:Y:S02]  /*11b0*/  @P2 LOP3.LUT R22, R22, 0xfffffff8, RZ, 0xc0, !PT ;  /* 0xfffffff816162812 */ /* 0x000fe400078ec0ff */
[----:B------:R-:W-:Y:S01]  /*11c0*/  LEA R18, R18, c[0x0][0x1c8], 0x1 ;  /* 0x0000720012127a11 */ /* 0x000fe200078e08ff */
[----:B------:R-:W2:Y:S01]  /*11d0*/  SHFL.IDX PT, R21, R10, 0x1, 0x181f ;  /* 0x00381f000a157f89 */ /* 0x000ea200000e0000 */
[----:B------:R-:W-:Y:S02]  /*11e0*/  @P2 LOP3.LUT R14, R14, 0xfffffff8, RZ, 0xc0, !PT ;  /* 0xfffffff80e0e2812 */ /* 0x000fe400078ec0ff */
[----:B------:R-:W-:Y:S01]  /*11f0*/  @P2 LOP3.LUT R12, R12, 0xfffffff8, RZ, 0xc0, !PT ;  /* 0xfffffff80c0c2812 */ /* 0x000fe200078ec0ff */
[----:B-1----:R-:W-:Y:S01]  /*1200*/  @P2 IMAD.WIDE R24, R213, 0x2, R26 ;  /* 0x00000002d5182825 */ /* 0x002fe200078e021a */
[----:B------:R-:W-:-:S02]  /*1210*/  SHF.R.S32.HI R5, RZ, 0x1f, R11 ;  /* 0x0000001fff057819 */ /* 0x000fc4000001140b */
[----:B------:R-:W-:Y:S01]  /*1220*/  LOP3.LUT R249, R6, R249, RZ, 0x3c, !PT ;  /* 0x000000f906f97212 */ /* 0x000fe200078e3cff */
[----:B------:R-:W-:Y:S01]  /*1230*/  @P2 IMAD.SHL.U32 R6, R214, 0x2, RZ ;  /* 0x00000002d6062824 */ /* 0x000fe200078e00ff */
[----:B------:R-:W-:Y:S01]  /*1240*/  ISETP.GE.AND P0, PT, R7, 0x41, PT ;  /* 0x000000410700780c */ /* 0x000fe20003f06270 */
[--C-:B------:R-:W-:Y:S01]  /*1250*/  @P2 IMAD.WIDE R22, R22, 0x2, R26.reuse ;  /* 0x0000000216162825 */ /* 0x100fe200078e021a */
[----:B------:R-:W-:Y:S01]  /*1260*/  SHFL.IDX PT, R18, R18, 0x2, 0x181f ;  /* 0x00581f0012127f89 */ /* 0x000fe200000e0000 */
[----:B------:R-:W-:Y:S02]  /*1270*/  LEA.HI R5, R5, R11, RZ, 0x3 ;  /* 0x0000000b05057211 */ /* 0x000fe400078f18ff */
[--C-:B------:R-:W-:Y:S01]  /*1280*/  @P2 IMAD.WIDE R14, R14, 0x2, R26.reuse ;  /* 0x000000020e0e2825 */ /* 0x100fe200078e021a */
[----:B------:R1:W3:Y:S03]  /*1290*/  SHFL.IDX PT, R19, R10, 0x2, 0x181f ;  /* 0x00581f000a137f89 */ /* 0x0002e600000e0000 */
[----:B------:R-:W-:Y:S01]  /*12a0*/  @P2 IMAD.WIDE R12, R12, 0x2, R26 ;  /* 0x000000020c0c2825 */ /* 0x000fe200078e021a */
[----:B------:R4:W-:Y:S01]  /*12b0*/  @P2 LDGSTS.E.BYPASS.LTC128B.128 [R6+0xc100], [R24.64], !P6 ;  /* 0x0c10000018062fae */ /* 0x0009e2000f101d4c */
[----:B------:R-:W-:-:S03]  /*12c0*/  LOP3.LUT R4, R5, 0xfffffff8, RZ, 0xc0, !PT ;  /* 0xfffffff805047812 */ /* 0x000fc600078ec0ff */
[----:B------:R2:W-:Y:S04]  /*12d0*/  @P2 LDGSTS.E.BYPASS.LTC128B.128 [R6+0xf100], [R22.64], !P5 ;  /* 0x0f10000016062fae */ /* 0x0005e8000e901d4c */
[----:B------:R5:W-:Y:S04]  /*12e0*/  @P2 LDGSTS.E.BYPASS.LTC128B.128 [R6+0x12100], [R14.64], !P4 ;  /* 0x121000000e062fae */ /* 0x000be8000e101d4c */
[----:B------:R2:W-:Y:S01]  /*12f0*/  @P2 LDGSTS.E.BYPASS.LTC128B.128 [R6+0x15100], [R12.64], !P3 ;  /* 0x151000000c062fae */ /* 0x0005e2000d901d4c */
[----:B------:R-:W-:Y:S01]  /*1300*/  IMAD.IADD R4, R11, 0x1, -R4 ;  /* 0x000000010b047824 */ /* 0x000fe200078e0a04 */
[----:B------:R-:W-:-:S02]  /*1310*/  @P0 SHF.R.S32.HI R11, RZ, 0x1f, R28 ;  /* 0x0000001fff0b0819 */ /* 0x000fc4000001141c */
[----:B-1----:R-:W-:Y:S02]  /*1320*/  @P0 SHF.R.S32.HI R10, RZ, 0x1f, R215 ;  /* 0x0000001fff0a0819 */ /* 0x002fe400000114d7 */
[----:B------:R-:W-:Y:S02]  /*1330*/  @P0 LEA.HI R11, R11, R28, RZ, 0x3 ;  /* 0x0000001c0b0b0211 */ /* 0x000fe400078f18ff */
[----:B------:R-:W-:Y:S02]  /*1340*/  @P0 LEA.HI R10, R10, R215, RZ, 0x3 ;  /* 0x000000d70a0a0211 */ /* 0x000fe400078f18ff */
[----:B-----5:R-:W-:Y:S02]  /*1350*/  @P1 SHF.R.S32.HI R15, RZ, 0x1f, R29 ;  /* 0x0000001fff0f1819 */ /* 0x020fe4000001141d */
[----:B------:R-:W-:Y:S02]  /*1360*/  @P1 SHF.R.S32.HI R14, RZ, 0x1f, R28 ;  /* 0x0000001fff0e1819 */ /* 0x000fe4000001141c */
[----:B--2---:R-:W-:-:S02]  /*1370*/  @P1 SHF.R.S32.HI R13, RZ, 0x1f, R215 ;  /* 0x0000001fff0d1819 */ /* 0x004fc400000114d7 */
[----:B------:R-:W-:Y:S02]  /*1380*/  @P1 LEA.HI R15, R15, R29, RZ, 0x3 ;  /* 0x0000001d0f0f1211 */ /* 0x000fe400078f18ff */
[----:B------:R-:W-:Y:S02]  /*1390*/  @P0 SHF.R.S32.HI R12, RZ, 0x1f, R29 ;  /* 0x0000001fff0c0819 */ /* 0x000fe4000001141d */
[----:B------:R-:W-:Y:S02]  /*13a0*/  @P1 LEA.HI R14, R14, R28, RZ, 0x3 ;  /* 0x0000001c0e0e1211 */ /* 0x000fe400078f18ff */
[----:B------:R-:W-:Y:S02]  /*13b0*/  @P1 LEA.HI R13, R13, R215, RZ, 0x3 ;  /* 0x000000d70d0d1211 */ /* 0x000fe400078f18ff */
[----:B------:R-:W-:Y:S02]  /*13c0*/  @P1 LOP3.LUT R15, R15, 0xfffffff8, RZ, 0xc0, !PT ;  /* 0xfffffff80f0f1812 */ /* 0x000fe400078ec0ff */
[----:B------:R-:W-:-:S02]  /*13d0*/  @P0 LEA.HI R12, R12, R29, RZ, 0x3 ;  /* 0x0000001d0c0c0211 */ /* 0x000fc400078f18ff */
[----:B------:R-:W-:Y:S02]  /*13e0*/  @P1 LOP3.LUT R14, R14, 0xfffffff8, RZ, 0xc0, !PT ;  /* 0xfffffff80e0e1812 */ /* 0x000fe400078ec0ff */
[----:B------:R-:W-:Y:S01]  /*13f0*/  @P1 LOP3.LUT R13, R13, 0xfffffff8, RZ, 0xc0, !PT ;  /* 0xfffffff80d0d1812 */ /* 0x000fe200078ec0ff */
[--C-:B------:R-:W-:Y:S01]  /*1400*/  @P1 IMAD.WIDE R22, R15, 0x2, R20.reuse ;  /* 0x000000020f161825 */ /* 0x100fe200078e0214 */
[----:B------:R-:W-:Y:S02]  /*1410*/  @P0 LOP3.LUT R12, R12, 0xfffffff8, RZ, 0xc0, !PT ;  /* 0xfffffff80c0c0812 */ /* 0x000fe400078ec0ff */
[----:B------:R-:W-:Y:S01]  /*1420*/  @P0 LOP3.LUT R11, R11, 0xfffffff8, RZ, 0xc0, !PT ;  /* 0xfffffff80b0b0812 */ /* 0x000fe200078ec0ff */
[----:B------:R-:W-:Y:S01]  /*1430*/  @P1 IMAD.WIDE R14, R14, 0x2, R20 ;  /* 0x000000020e0e1825 */ /* 0x000fe200078e0214 */
[----:B------:R-:W-:-:S03]  /*1440*/  @P0 LOP3.LUT R10, R10, 0xfffffff8, RZ, 0xc0, !PT ;  /* 0xfffffff80a0a0812 */ /* 0x000fc600078ec0ff */
[----:B----4-:R-:W-:-:S04]  /*1450*/  @P1 IMAD.WIDE R24, R13, 0x2, R20 ;  /* 0x000000020d181825 */ /* 0x010fc800078e0214 */
[----:B------:R-:W-:Y:S02]  /*1460*/  @P1 IMAD.SHL.U32 R16, R214, 0x2, RZ ;  /* 0x00000002d6101824 */ /* 0x000fe400078e00ff */
[----:B------:R-:W-:-:S04]  /*1470*/  @P1 IMAD.WIDE R20, R213, 0x2, R20 ;  /* 0x00000002d5141825 */ /* 0x000fc800078e0214 */
[--C-:B---3--:R-:W-:Y:S01]  /*1480*/  @P0 IMAD.WIDE R12, R12, 0x2, R18.reuse ;  /* 0x000000020c0c0825 */ /* 0x108fe200078e0212 */
[----:B------:R1:W-:Y:S03]  /*1490*/  @P1 LDGSTS.E.BYPASS.LTC128B.128 [R16+0xd100], [R20.64], !P6 ;  /* 0x0d10000014101fae */ /* 0x0003e6000f101d4c */
[--C-:B------:R-:W-:Y:S01]  /*14a0*/  @P0 IMAD.WIDE R30, R11, 0x2, R18.reuse ;  /* 0x000000020b1e0825 */ /* 0x100fe200078e0212 */
[----:B------:R1:W-:Y:S03]  /*14b0*/  @P1 LDGSTS.E.BYPASS.LTC128B.128 [R16+0x10100], [R22.64], !P5 ;  /* 0x1010000016101fae */ /* 0x0003e6000e901d4c */
[--C-:B------:R-:W-:Y:S01]  /*14c0*/  @P0 IMAD.WIDE R26, R10, 0x2, R18.reuse ;  /* 0x000000020a1a0825 */ /* 0x100fe200078e0212 */
[----:B------:R2:W-:Y:S03]  /*14d0*/  @P1 LDGSTS.E.BYPASS.LTC128B.128 [R16+0x13100], [R14.64], !P4 ;  /* 0x131000000e101fae */ /* 0x0005e6000e101d4c */
[----:B------:R-:W-:Y:S01]  /*14e0*/  @P0 IMAD.SHL.U32 R6, R214, 0x2, RZ ;  /* 0x00000002d6060824 */ /* 0x000fe200078e00ff */
[----:B------:R3:W-:Y:S01]  /*14f0*/  @P1 LDGSTS.E.BYPASS.LTC128B.128 [R16+0x16100], [R24.64], !P3 ;  /* 0x1610000018101fae */ /* 0x0007e2000d901d4c */
[----:B------:R-:W-:-:S05]  /*1500*/  @P0 IMAD.WIDE R18, R213, 0x2, R18 ;  /* 0x00000002d5120825 */ /* 0x000fca00078e0212 */
[----:B------:R4:W-:Y:S04]  /*1510*/  @P0 LDGSTS.E.BYPASS.LTC128B.128 [R6+0xe100], [R18.64], !P6 ;  /* 0x0e10000012060fae */ /* 0x0009e8000f101d4c */
[----:B------:R5:W-:Y:S04]  /*1520*/  @P0 LDGSTS.E.BYPASS.LTC128B.128 [R6+0x11100], [R12.64], !P5 ;  /* 0x111000000c060fae */ /* 0x000be8000e901d4c */
[----:B------:R4:W-:Y:S04]  /*1530*/  @P0 LDGSTS.E.BYPASS.LTC128B.128 [R6+0x14100], [R30.64], !P4 ;  /* 0x141000001e060fae */ /* 0x0009e8000e101d4c */
[----:B------:R4:W-:Y:S04]  /*1540*/  @P0 LDGSTS.E.BYPASS.LTC128B.128 [R6+0x17100], [R26.64], !P3 ;  /* 0x171000001a060fae */ /* 0x0009e8000d901d4c */
[----:B------:R-:W0:Y:S01]  /*1550*/  LDGDEPBAR ;  /* 0x00000000000079af */ /* 0x000e220000000000 */
[C---:B------:R-:W-:Y:S01]  /*1560*/  R2P PR, R4.reuse, 0x6 ;  /* 0x0000000604007804 */ /* 0x040fe20000000000 */
[----:B------:R-:W-:-:S02]  /*1570*/  IMAD.SHL.U32 R4, R4, 0x40, RZ ;  /* 0x0000004004047824 */ /* 0x000fc400078e00ff */
[C---:B------:R-:W-:Y:S02]  /*1580*/  IMAD R249, R3.reuse, 0x200, R249 ;  /* 0x0000020003f97824 */ /* 0x040fe400078e02f9 */
[----:B------:R-:W-:Y:S01]  /*1590*/  IMAD.SHL.U32 R3, R3, 0x8, RZ ;  /* 0x0000000803037824 */ /* 0x000fe200078e00ff */
[----:B------:R-:W-:Y:S01]  /*15a0*/  LEA.HI R11, R17, R2, RZ, 0x5 ;  /* 0x00000002110b7211 */ /* 0x000fe200078f28ff */
[----:B------:R-:W-:Y:S02]  /*15b0*/  IMAD.MOV.U32 R10, RZ, RZ, 0x20 ;  /* 0x00000020ff0a7424 */ /* 0x000fe400078e00ff */
[----:B-----5:R-:W-:Y:S01]  /*15c0*/  IMAD.MOV.U32 R13, RZ, RZ, 0x10 ;  /* 0x00000010ff0d7424 */ /* 0x020fe200078e00ff */
[----:B------:R-:W-:Y:S01]  /*15d0*/  SHF.R.S32.HI R12, RZ, 0x5, R11 ;  /* 0x00000005ff0c7819 */ /* 0x000fe2000001140b */
[----:B----4-:R-:W-:Y:S01]  /*15e0*/  IMAD.SHL.U32 R6, R5, 0x40, RZ ;  /* 0x0000004005067824 */ /* 0x010fe200078e00ff */
[----:B------:R-:W-:Y:S01]  /*15f0*/  LOP3.LUT R5, R4, 0x1c0, RZ, 0xc0, !PT ;  /* 0x000001c004057812 */ /* 0x000fe200078ec0ff */
[----:B------:R-:W-:-:S04]  /*1600*/  DEPBAR.LE SB0, 0x1 ;  /* 0x000080400000791a */ /* 0x000fc80000000000 */
[----:B------:R-:W-:Y:S01]  /*1610*/  SEL R4, R13, 0xfffffff0, !P1 ;  /* 0xfffffff00d047807 */ /* 0x000fe20004800000 */
[----:B------:R-:W-:-:S04]  /*1620*/  DEPBAR.LE SB0, 0x0 ;  /* 0x000080000000791a */ /* 0x000fc80000000000 */
[----:B------:R-:W-:Y:S02]  /*1630*/  LOP3.LUT R13, R5, 0x8, R3, 0xf8, !PT ;  /* 0x00000008050d7812 */ /* 0x000fe400078ef803 */
[----:B------:R-:W-:Y:S02]  /*1640*/  LOP3.LUT R6, R6, 0xfffffe00, RZ, 0xc0, !PT ;  /* 0xfffffe0006067812 */ /* 0x000fe400078ec0ff */
[----:B------:R-:W-:Y:S02]  /*1650*/  SHF.R.U32.HI R5, RZ, 0x3, R5 ;  /* 0x00000003ff057819 */ /* 0x000fe40000011605 */
[----:B------:R-:W-:Y:S01]  /*1660*/  SEL R3, R10, 0xffffffe0, !P2 ;  /* 0xffffffe00a037807 */ /* 0x000fe20005000000 */
[----:B------:R-:W-:Y:S01]  /*1670*/  BAR.SYNC.DEFER_BLOCKING 0x0 ;  /* 0x0000000000007b1d */ /* 0x000fe20000010000 */
[----:B------:R-:W-:Y:S01]  /*1680*/  R2P PR, R0, 0x6 ;  /* 0x0000000600007804 */ /* 0x000fe20000000000 */
[----:B------:R-:W-:Y:S01]  /*1690*/  IMAD R0, R12, 0x400, R6 ;  /* 0x000004000c007824 */ /* 0x000fe200078e0206 */
[----:B------:R-:W-:Y:S01]  /*16a0*/  LOP3.LUT R5, R13, R5, RZ, 0x3c, !PT ;  /* 0x000000050d057212 */ /* 0x000fe200078e3cff */
[----:B------:R-:W-:Y:S01]  /*16b0*/  IMAD.SHL.U32 R249, R249, 0x2, RZ ;  /* 0x00000002f9f97824 */ /* 0x000fe200078e00ff */
[----:B------:R-:W-:-:S03]  /*16c0*/  PLOP3.LUT P0, PT, PT, PT, UP1, 0x80, 0x0 ;  /* 0x000000000000781c */ /* 0x000fc60003f0f018 */
[----:B------:R-:W-:Y:S01]  /*16d0*/  IMAD.IADD R0, R5, 0x1, R0 ;  /* 0x0000000105007824 */ /* 0x000fe200078e0200 */
[C---:B------:R-:W-:Y:S02]  /*16e0*/  IADD3 R12, R249.reuse, 0xc100, RZ ;  /* 0x0000c100f90c7810 */ /* 0x040fe40007ffe0ff */
[----:B------:R-:W-:Y:S02]  /*16f0*/  IADD3 R247, R249, 0xc120, RZ ;  /* 0x0000c120f9f77810 */ /* 0x000fe40007ffe0ff */
[----:B------:R-:W-:Y:S02]  /*1700*/  LEA R250, R0, 0x18100, 0x1 ;  /* 0x0001810000fa7811 */ /* 0x000fe400078e08ff */
[----:B------:R-:W-:Y:S01]  /*1710*/  @P1 IADD3 R247, R12, -0x20, RZ ;  /* 0xffffffe00cf71810 */ /* 0x000fe20007ffe0ff */
[----:B------:R-:W-:Y:S02]  /*1720*/  IMAD.SHL.U32 R12, R0, 0x2, RZ ;  /* 0x00000002000c7824 */ /* 0x000fe400078e00ff */
[----:B------:R-:W-:Y:S01]  /*1730*/  IMAD R248, R4, 0x2, R250 ;  /* 0x0000000204f87824 */ /* 0x000fe200078e02fa */
[----:B------:R-:W-:-:S02]  /*1740*/  LOP3.LUT R11, R11, 0xffffffe0, RZ, 0xc0, !PT ;  /* 0xffffffe00b0b7812 */ /* 0x000fc400078ec0ff */
[----:B------:R-:W-:Y:S01]  /*1750*/  ISETP.GE.AND P1, PT, R215, c[0x0][0x1d4], PT ;  /* 0x00007500d7007a0c */ /* 0x000fe20003f26270 */
[----:B--2---:R-:W2:Y:S01]  /*1760*/  LDSM.16.M88.4 R12, [R12+0x18100] ;  /* 0x018100000c0c783b */ /* 0x004ea20000000200 */
[----:B------:R-:W-:-:S03]  /*1770*/  LOP3.LUT R5, R5, R6, RZ, 0xfc, !PT ;  /* 0x0000000605057212 */ /* 0x000fc600078efcff */
[----:B------:R1:W4:Y:S01]  /*1780*/  LDSM.16.M88.4 R80, [R249+0xc100] ;  /* 0x00c10000f950783b */ /* 0x0003220000000200 */
[----:B------:R-:W-:-:S03]  /*1790*/  IMAD.IADD R2, R2, 0x1, -R11 ;  /* 0x0000000102027824 */ /* 0x000fc600078e0a0b */
[----:B------:R1:W1:Y:S01]  /*17a0*/  LDSM.16.M88.4 R72, [R249+0xc900] ;  /* 0x00c90000f948783b */ /* 0x0002620000000200 */
[----:B------:R-:W-:-:S03]  /*17b0*/  ISETP.GT.AND P3, PT, R116, 0x5f, PT ;  /* 0x0000005f7400780c */ /* 0x000fc60003f64270 */
[----:B------:R1:W1:Y:S01]  /*17c0*/  LDSM.16.M88.4 R64, [R249+0xd100] ;  /* 0x00d10000f940783b */ /* 0x0002620000000200 */
[----:B------:R-:W-:-:S03]  /*17d0*/  SEL R6, RZ, 0x10, P1 ;  /* 0x00000010ff067807 */ /* 0x000fc60000800000 */
[----:B------:R1:W1:Y:S01]  /*17e0*/  LDSM.16.M88.4 R56, [R249+0xd900] ;  /* 0x00d90000f938783b */ /* 0x0002620000000200 */
[----:B------:R-:W-:-:S03]  /*17f0*/  SEL R0, R10, 0xffffffe0, !P2 ;  /* 0xffffffe00a007807 */ /* 0x000fc60005000000 */
[----:B------:R1:W1:Y:S01]  /*1800*/  LDSM.16.M88.4 R48, [R249+0xe100] ;  /* 0x00e10000f930783b */ /* 0x0002620000000200 */
[----:B------:R-:W-:-:S03]  /*1810*/  IADD3 R239, R247, 0x800, RZ ;  /* 0x00000800f7ef7810 */ /* 0x000fc60007ffe0ff */
[----:B------:R1:W1:Y:S01]  /*1820*/  LDSM.16.M88.4 R96, [R249+0xe900] ;  /* 0x00e90000f960783b */ /* 0x0002620000000200 */
[----:B------:R-:W-:-:S03]  /*1830*/  IADD3 R238, R247, 0x1000, RZ ;  /* 0x00001000f7ee7810 */ /* 0x000fc60007ffe0ff */
[----:B------:R1:W1:Y:S01]  /*1840*/  LDSM.16.M88.4 R84, [R248] ;  /* 0x00000000f854783b */ /* 0x0002620000000200 */
[----:B------:R-:W-:-:S03]  /*1850*/  IADD3 R237, R247, 0x1800, RZ ;  /* 0x00001800f7ed7810 */ /* 0x000fc60007ffe0ff */
[----:B------:R1:W1:Y:S01]  /*1860*/  LDSM.16.M88.4 R40, [R247] ;  /* 0x00000000f728783b */ /* 0x0002620000000200 */
[----:B------:R-:W-:-:S03]  /*1870*/  IADD3 R236, R247, 0x2000, RZ ;  /* 0x00002000f7ec7810 */ /* 0x000fc60007ffe0ff */
[----:B------:R1:W1:Y:S01]  /*1880*/  LDSM.16.M88.4 R36, [R247+0x800] ;  /* 0x00080000f724783b */ /* 0x0002620000000200 */
[----:B------:R-:W-:-:S03]  /*1890*/  IADD3 R235, R247, 0x2800, RZ ;  /* 0x00002800f7eb7810 */ /* 0x000fc60007ffe0ff */
[----:B------:R1:W1:Y:S04]  /*18a0*/  LDSM.16.M88.4 R32, [R247+0x1000] ;  /* 0x00100000f720783b */ /* 0x0002680000000200 */
[----:B---3--:R3:W1:Y:S04]  /*18b0*/  LDSM.16.M88.4 R24, [R247+0x1800] ;  /* 0x00180000f718783b */ /* 0x0086680000000200 */
[----:B------:R3:W1:Y:S04]  /*18c0*/  LDSM.16.M88.4 R92, [R247+0x2000] ;  /* 0x00200000f75c783b */ /* 0x0006680000000200 */
[----:B------:R3:W1:Y:S01]  /*18d0*/  LDSM.16.M88.4 R88, [R247+0x2800] ;  /* 0x00280000f758783b */ /* 0x0006620000000200 */
[----:B------:R-:W-:Y:S05]  /*18e0*/  @!P0 BRA `(.L_x_769) ;  /* 0x0000059000008947 */ /* 0x000fea0003800000 */
[----:B--2-4-:R-:W-:Y:S01]  /*18f0*/  IMAD R9, R9, c[0x0][0x208], RZ ;  /* 0x0000820009097a24 */ /* 0x014fe200078e02ff */
[----:B-1----:R-:W-:Y:S01]  /*1900*/  P2R R20, PR, RZ, 0x8 ;  /* 0x00000008ff147803 */ /* 0x002fe20000000000 */
[----:B------:R-:W-:Y:S01]  /*1910*/  IMAD.WIDE.U32 R10, R252, c[0x0][0x208], RZ ;  /* 0x00008200fc0a7a25 */ /* 0x000fe200078e00ff */
[----:B------:R-:W-:-:S02]  /*1920*/  ISETP.GE.AND P3, PT, R213, c[0x0][0x1d4], PT ;  /* 0x00007500d5007a0c */ /* 0x000fc40003f66270 */
[----:B------:R-:W-:Y:S01]  /*1930*/  SHF.R.S32.HI R44, RZ, 0x1f, R29 ;  /* 0x0000001fff2c7819 */ /* 0x000fe2000001141d */
[----:B------:R-:W-:Y:S01]  /*1940*/  IMAD R9, R252, c[0x0][0x20c], R9 ;  /* 0x00008300fc097a24 */ /* 0x000fe200078e0209 */
[----:B------:R-:W-:Y:S01]  /*1950*/  SHF.R.S32.HI R30, RZ, 0x1f, R28 ;  /* 0x0000001fff1e7819 */ /* 0x000fe2000001141c */
[----:B------:R-:W-:Y:S01]  /*1960*/  IMAD R8, R8, c[0x0][0x218], RZ ;  /* 0x0000860008087a24 */ /* 0x000fe200078e02ff */
[----:B------:R-:W-:Y:S01]  /*1970*/  LEA.HI R44, R44, R29, RZ, 0x3 ;  /* 0x0000001d2c2c7211 */ /* 0x000fe200078f18ff */
[----:B------:R-:W-:Y:S01]  /*1980*/  IMAD.IADD R11, R11, 0x1, R9 ;  /* 0x000000010b0b7824 */ /* 0x000fe200078e0209 */
[----:B------:R-:W-:Y:S01]  /*1990*/  LEA.HI R30, R30, R28, RZ, 0x3 ;  /* 0x0000001c1e1e7211 */ /* 0x000fe200078f18ff */
[C---:B------:R-:W-:Y:S01]  /*19a0*/  IMAD R8, R251.reuse, c[0x0][0x21c], R8 ;  /* 0x00008700fb087a24 */ /* 0x040fe200078e0208 */
[----:B------:R-:W-:Y:S01]  /*19b0*/  LOP3.LUT R44, R44, 0xfffffff8, RZ, 0xc0, !PT ;  /* 0xfffffff82c2c7812 */ /* 0x000fe200078ec0ff */
[----:B------:R-:W-:Y:S01]  /*19c0*/  IMAD.WIDE.U32 R10, R251, c[0x0][0x218], R10 ;  /* 0x00008600fb0a7a25 */ /* 0x000fe200078e000a */
[----:B------:R-:W-:-:S02]  /*19d0*/  LOP3.LUT R30, R30, 0xfffffff8, RZ, 0xc0, !PT ;  /* 0xfffffff81e1e7812 */ /* 0x000fc400078ec0ff */
[----:B------:R-:W-:Y:S01]  /*19e0*/  ISETP.GE.AND P2, PT, R29, c[0x0][0x1d4], PT ;  /* 0x000075001d007a0c */ /* 0x000fe20003f46270 */
[----:B------:R-:W-:Y:S01]  /*19f0*/  IMAD.WIDE R46, R213, 0x2, RZ ;  /* 0x00000002d52e7825 */ /* 0x000fe200078e02ff */
[----:B------:R-:W-:Y:S02]  /*1a00*/  IADD3 R10, P0, R10, UR22, RZ ;  /* 0x000000160a0a7c10 */ /* 0x000fe4000ff1e0ff */
[----:B------:R-:W-:Y:S01]  /*1a10*/  ISETP.GE.AND P1, PT, R28, c[0x0][0x1d4], PT ;  /* 0x000075001c007a0c */ /* 0x000fe20003f26270 */
[----:B------:R-:W-:Y:S01]  /*1a20*/  IMAD.SHL.U32 R9, R214, 0x2, RZ ;  /* 0x00000002d6097824 */ /* 0x000fe200078e00ff */
[----:B------:R-:W-:Y:S01]  /*1a30*/  IADD3.X R8, R11, UR5, R8, P0, !PT ;  /* 0x000000050b087c10 */ /* 0x000fe200087fe408 */
[----:B------:R-:W-:Y:S01]  /*1a40*/  IMAD.WIDE R44, R44, 0x2, RZ ;  /* 0x000000022c2c7825 */ /* 0x000fe200078e02ff */
[----:B------:R-:W-:Y:S02]  /*1a50*/  LEA R11, P0, R10, c[0x0][0x1f8], 0x1 ;  /* 0x00007e000a0b7a11 */ /* 0x000fe400078008ff */
[----:B------:R-:W-:Y:S01]  /*1a60*/  P2R R21, PR, RZ, 0x20 ;  /* 0x00000020ff157803 */ /* 0x000fe20000000000 */
[----:B------:R-:W-:Y:S01]  /*1a70*/  IMAD.WIDE R30, R30, 0x2, RZ ;  /* 0x000000021e1e7825 */ /* 0x000fe200078e02ff */
[----:B------:R-:W-:Y:S01]  /*1a80*/  LEA.HI.X R10, R10, c[0x0][0x1fc], R8, 0x1, P0 ;  /* 0x00007f000a0a7a11 */ /* 0x000fe200000f0c08 */
[----:B------:R-:W1:Y:S01]  /*1a90*/  SHFL.IDX PT, R18, R11, RZ, 0x181f ;  /* 0x00181fff0b127589 */ /* 0x000e6200000e0000 */
[----:B------:R-:W-:-:S03]  /*1aa0*/  SHF.R.S32.HI R8, RZ, 0x1f, R215 ;  /* 0x0000001fff087819 */ /* 0x000fc600000114d7 */
[----:B------:R-:W2:Y:S01]  /*1ab0*/  SHFL.IDX PT, R19, R10, RZ, 0x181f ;  /* 0x00181fff0a137589 */ /* 0x000ea200000e0000 */
[----:B------:R-:W-:-:S03]  /*1ac0*/  LEA.HI R8, R8, R215, RZ, 0x3 ;  /* 0x000000d708087211 */ /* 0x000fc600078f18ff */
[----:B------:R-:W4:Y:S01]  /*1ad0*/  SHFL.IDX PT, R16, R11, 0x1, 0x181f ;  /* 0x00381f000b107f89 */ /* 0x000f2200000e0000 */
[----:B------:R-:W-:-:S03]  /*1ae0*/  LOP3.LUT R8, R8, 0xfffffff8, RZ, 0xc0, !PT ;  /* 0xfffffff808087812 */ /* 0x000fc600078ec0ff */
[----:B------:R-:W5:Y:S02]  /*1af0*/  SHFL.IDX PT, R17, R10, 0x1, 0x181f ;  /* 0x00381f000a117f89 */ /* 0x000f6400000e0000 */
[----:B------:R-:W-:Y:S01]  /*1b00*/  IMAD.WIDE R54, R8, 0x2, RZ ;  /* 0x0000000208367825 */ /* 0x000fe200078e02ff */
[----:B------:R-:W-:Y:S01]  /*1b10*/  P2R R8, PR, RZ, 0x10 ;  /* 0x00000010ff087803 */ /* 0x000fe20000000000 */
[----:B------:R-:W3:Y:S01]  /*1b20*/  SHFL.IDX PT, R11, R11, 0x2, 0x181f ;  /* 0x00581f000b0b7f89 */ /* 0x000ee200000e0000 */
[----:B------:R-:W-:-:S03]  /*1b30*/  ISETP.LT.OR P4, PT, R7, 0x21, P2 ;  /* 0x000000210700780c */ /* 0x000fc60001781670 */
[----:B------:R-:W3:Y:S01]  /*1b40*/  SHFL.IDX PT, R10, R10, 0x2, 0x181f ;  /* 0x00581f000a0a7f89 */ /* 0x000ee200000e0000 */
[----:B-1----:R-:W-:-:S05]  /*1b50*/  IADD3 R22, P0, R18, R46, RZ ;  /* 0x0000002e12167210 */ /* 0x002fca0007f1e0ff */
[----:B--2---:R-:W-:Y:S01]  /*1b60*/  IMAD.X R23, R19, 0x1, R47, P0 ;  /* 0x0000000113177824 */ /* 0x004fe200000e062f */
[----:B------:R-:W-:-:S13]  /*1b70*/  ISETP.LT.OR P0, PT, R7, 0x1, P3 ;  /* 0x000000010700780c */ /* 0x000fda0001f01670 */
[----:B------:R1:W-:Y:S02]  /*1b80*/  LDGSTS.E.BYPASS.LTC128B.128 [R9+0x100], [R22.64], !P0 ;  /* 0x0010000016097fae */ /* 0x0003e4000c101d4c */
[----:B-1----:R-:W-:-:S05]  /*1b90*/  IADD3 R22, P0, R18, R44, RZ ;  /* 0x0000002c12167210 */ /* 0x002fca0007f1e0ff */
[----:B------:R-:W-:Y:S01]  /*1ba0*/  IMAD.X R23, R19, 0x1, R45, P0 ;  /* 0x0000000113177824 */ /* 0x000fe200000e062d */
[----:B------:R-:W-:-:S05]  /*1bb0*/  IADD3 R52, P0, R18, R30, RZ ;  /* 0x0000001e12347210 */ /* 0x000fca0007f1e0ff */
[----:B------:R-:W-:Y:S01]  /*1bc0*/  IMAD.X R53, R19, 0x1, R31, P0 ;  /* 0x0000000113357824 */ /* 0x000fe200000e061f */
[----:B------:R-:W-:-:S05]  /*1bd0*/  IADD3 R18, P0, R18, R54, RZ ;  /* 0x0000003612127210 */ /* 0x000fca0007f1e0ff */
[----:B------:R-:W-:Y:S01]  /*1be0*/  IMAD.X R19, R19, 0x1, R55, P0 ;  /* 0x0000000113137824 */ /* 0x000fe200000e0637 */
[----:B----4-:R-:W-:-:S05]  /*1bf0*/  IADD3 R68, P0, R46, R16, RZ ;  /* 0x000000102e447210 */ /* 0x010fca0007f1e0ff */
[----:B-----5:R-:W-:Y:S01]  /*1c00*/  IMAD.X R69, R47, 0x1, R17, P0 ;  /* 0x000000012f457824 */ /* 0x020fe200000e0611 */
[----:B------:R-:W-:-:S05]  /*1c10*/  IADD3 R62, P0, R44, R16, RZ ;  /* 0x000000102c3e7210 */ /* 0x000fca0007f1e0ff */
[----:B------:R-:W-:Y:S01]  /*1c20*/  IMAD.X R63, R45, 0x1, R17, P0 ;  /* 0x000000012d3f7824 */ /* 0x000fe200000e0611 */
[----:B------:R-:W-:-:S05]  /*1c30*/  IADD3 R60, P0, R30, R16, RZ ;  /* 0x000000101e3c7210 */ /* 0x000fca0007f1e0ff */
[----:B------:R-:W-:Y:S01]  /*1c40*/  IMAD.X R61, R31, 0x1, R17, P0 ;  /* 0x000000011f3d7824 */ /* 0x000fe200000e0611 */
[----:B------:R-:W-:-:S05]  /*1c50*/  IADD3 R16, P0, R54, R16, RZ ;  /* 0x0000001036107210 */ /* 0x000fca0007f1e0ff */
[----:B------:R-:W-:Y:S01]  /*1c60*/  IMAD.X R17, R55, 0x1, R17, P0 ;  /* 0x0000000137117824 */ /* 0x000fe200000e0611 */
[----:B---3--:R-:W-:-:S05]  /*1c70*/  IADD3 R46, P0, R46, R11, RZ ;  /* 0x0000000b2e2e7210 */ /* 0x008fca0007f1e0ff */
[----:B------:R-:W-:Y:S01]  /*1c80*/  IMAD.X R47, R47, 0x1, R10, P0 ;  /* 0x000000012f2f7824 */ /* 0x000fe200000e060a */
[----:B------:R-:W-:-:S05]  /*1c90*/  IADD3 R44, P0, R44, R11, RZ ;  /* 0x0000000b2c2c7210 */ /* 0x000fca0007f1e0ff */
[----:B------:R-:W-:Y:S01]  /*1ca0*/  IMAD.X R45, R45, 0x1, R10, P0 ;  /* 0x000000012d2d7824 */ /* 0x000fe200000e060a */
[----:B------:R-:W-:-:S05]  /*1cb0*/  IADD3 R30, P0, R30, R11, RZ ;  /* 0x0000000b1e1e7210 */ /* 0x000fca0007f1e0ff */
[----:B------:R-:W-:Y:S01]  /*1cc0*/  IMAD.X R31, R31, 0x1, R10, P0 ;  /* 0x000000011f1f7824 */ /* 0x000fe200000e060a */
[----:B------:R-:W-:-:S05]  /*1cd0*/  IADD3 R54, P0, R54, R11, RZ ;  /* 0x0000000b36367210 */ /* 0x000fca0007f1e0ff */
[----:B------:R-:W-:Y:S01]  /*1ce0*/  IMAD.X R55, R55, 0x1, R10, P0 ;  /* 0x0000000137377824 */ /* 0x000fe200000e060a */
[C---:B------:R-:W-:Y:S02]  /*1cf0*/  ISETP.LT.OR P0, PT, R7.reuse, 0x1, P2 ;  /* 0x000000010700780c */ /* 0x040fe40001701670 */
[----:B------:R-:W-:-:S11]  /*1d00*/  ISETP.LT.OR P2, PT, R7, 0x41, P2 ;  /* 0x000000410700780c */ /* 0x000fd60001741670 */
[----:B------:R1:W-:Y:S01]  /*1d10*/  LDGSTS.E.BYPASS.LTC128B.128 [R9+0x3100], [R22.64], !P0 ;  /* 0x0310000016097fae */ /* 0x0003e2000c101d4c */
[----:B------:R-:W-:-:S13]  /*1d20*/  ISETP.LT.OR P0, PT, R7, 0x1, P1 ;  /* 0x000000010700780c */ /* 0x000fda0000f01670 */
[----:B------:R1:W-:Y:S01]  /*1d30*/  LDGSTS.E.BYPASS.LTC128B.128 [R9+0x6100], [R52.64], !P0 ;  /* 0x0610000034097fae */ /* 0x0003e2000c101d4c */
[----:B------:R-:W-:-:S04]  /*1d40*/  ISETP.GE.AND P0, PT, R215, c[0x0][0x1d4], PT ;  /* 0x00007500d7007a0c */ /* 0x000fc80003f06270 */
[----:B------:R-:W-:-:S13]  /*1d50*/  ISETP.LT.OR P5, PT, R7, 0x1, P0 ;  /* 0x000000010700780c */ /* 0x000fda00007a1670 */
[----:B------:R1:W-:Y:S01]  /*1d60*/  LDGSTS.E.BYPASS.LTC128B.128 [R9+0x9100], [R18.64], !P5 ;  /* 0x0910000012097fae */ /* 0x0003e2000e901d4c */
[C---:B------:R-:W-:Y:S02]  /*1d70*/  ISETP.LT.OR P5, PT, R7.reuse, 0x21, P3 ;  /* 0x000000210700780c */ /* 0x040fe40001fa1670 */
[----:B------:R-:W-:-:S11]  /*1d80*/  ISETP.LT.OR P3, PT, R7, 0x41, P3 ;  /* 0x000000410700780c */ /* 0x000fd60001f61670 */
[----:B------:R1:W-:Y:S01]  /*1d90*/  LDGSTS.E.BYPASS.LTC128B.128 [R9+0x1100], [R68.64], !P5 ;  /* 0x0110000044097fae */ /* 0x0003e2000e901d4c */
[----:B------:R-:W-:-:S03]  /*1da0*/  ISETP.NE.AND P5, PT, R21, RZ, PT ;  /* 0x000000ff1500720c */ /* 0x000fc60003fa5270 */
[----:B------:R1:W-:Y:S01]  /*1db0*/  LDGSTS.E.BYPASS.LTC128B.128 [R9+0x4100], [R62.64], !P4 ;  /* 0x041000003e097fae */ /* 0x0003e2000e101d4c */
[C---:B------:R-:W-:Y:S02]  /*1dc0*/  ISETP.LT.OR P4, PT, R7.reuse, 0x21, P1 ;  /* 0x000000210700780c */ /* 0x040fe40000f81670 */
[----:B------:R-:W-:-:S11]  /*1dd0*/  ISETP.LT.OR P1, PT, R7, 0x41, P1 ;  /* 0x000000410700780c */ /* 0x000fd60000f21670 */
[----:B------:R1:W-:Y:S01]  /*1de0*/  LDGSTS.E.BYPASS.LTC128B.128 [R9+0x7100], [R60.64], !P4 ;  /* 0x071000003c097fae */ /* 0x0003e2000e101d4c */
[C---:B------:R-:W-:Y:S02]  /*1df0*/  ISETP.LT.OR P4, PT, R7.reuse, 0x21, P0 ;  /* 0x000000210700780c */ /* 0x040fe40000781670 */
[----:B------:R-:W-:-:S11]  /*1e00*/  ISETP.LT.OR P0, PT, R7, 0x41, P0 ;  /* 0x000000410700780c */ /* 0x000fd60000701670 */
[----:B------:R1:W-:Y:S01]  /*1e10*/  LDGSTS.E.BYPASS.LTC128B.128 [R9+0xa100], [R16.64], !P4 ;  /* 0x0a10000010097fae */ /* 0x0003e2000e101d4c */
[----:B------:R-:W-:-:S03]  /*1e20*/  ISETP.NE.AND P4, PT, R8, RZ, PT ;  /* 0x000000ff0800720c */ /* 0x000fc60003f85270 */
[----:B------:R1:W-:Y:S01]  /*1e30*/  LDGSTS.E.BYPASS.LTC128B.128 [R9+0x2100], [R46.64], !P3 ;  /* 0x021000002e097fae */ /* 0x0003e2000d901d4c */
[----:B------:R-:W-:-:S03]  /*1e40*/  ISETP.NE.AND P3, PT, R20, RZ, PT ;  /* 0x000000ff1400720c */ /* 0x000fc60003f65270 */
[----:B------:R1:W-:Y:S04]  /*1e50*/  LDGSTS.E.BYPASS.LTC128B.128 [R9+0x5100], [R44.64], !P2 ;  /* 0x051000002c097fae */ /* 0x0003e8000d101d4c */
[----:B------:R1:W-:Y:S04]  /*1e60*/  LDGSTS.E.BYPASS.LTC128B.128 [R9+0x8100], [R30.64], !P1 ;  /* 0x081000001e097fae */ /* 0x0003e8000c901d4c */
[----:B------:R1:W-:Y:S02]  /*1e70*/  LDGSTS.E.BYPASS.LTC128B.128 [R9+0xb100], [R54.64], !P0 ;  /* 0x0b10000036097fae */ /* 0x0003e4000c101d4c */
.L_x_769:
[C---:B-12-4-:R-:W-:Y:S01]  /*1e80*/  HMMA.16816.F32 R8, R12.reuse, R80, RZ ;  /* 0x000000500c08723c */ /* 0x056fe200000018ff */
[C---:B------:R-:W-:Y:S01]  /*1e90*/  LEA R246, R3.reuse, R250, 0x1 ;  /* 0x000000fa03f67211 */ /* 0x040fe200078e08ff */
[----:B------:R-:W0:Y:S01]  /*1ea0*/  LDGDEPBAR ;  /* 0x00000000000079af */ /* 0x000e220000000000 */
[C---:B------:R-:W-:Y:S01]  /*1eb0*/  LEA R243, R0.reuse, R249, 0x1 ;  /* 0x000000f900f37211 */ /* 0x040fe200078e08ff */
[----:B------:R-:W-:Y:S01]  /*1ec0*/  UISETP.GE.AND UP1, UPT, UR10, 0x61, UPT ;  /* 0x000000610a00788c */ /* 0x000fe2000bf26270 */
[----:B------:R-:W-:Y:S01]  /*1ed0*/  LEA R245, R3, R248, 0x1 ;  /* 0x000000f803f57211 */ /* 0x000fe200078e08ff */
[----:B------:R-:W-:Y:S01]  /*1ee0*/  LDSM.16.M88.4 R20, [R246] ;  /* 0x00000000f614783b */ /* 0x000fe20000000200 */
[----:B------:R-:W-:Y:S01]  /*1ef0*/  LEA R234, R0, R247, 0x1 ;  /* 0x000000f700ea7211 */ /* 0x000fe200078e08ff */
[----:B------:R-:W-:Y:S01]  /*1f00*/  HMMA.16816.F32 R76, R12, R72, RZ ;  /* 0x000000480c4c723c */ /* 0x000fe200000018ff */
[----:B------:R-:W-:Y:S01]  /*1f10*/  IADD3 R233, R247, 0x3000, RZ ;  /* 0x00003000f7e97810 */ /* 0x000fe20007ffe0ff */
[----:B------:R-:W-:Y:S01]  /*1f20*/  LDSM.16.M88.4 R44, [R243+0xc100] ;  /* 0x00c10000f32c783b */ /* 0x000fe20000000200 */
[----:B------:R-:W-:-:S02]  /*1f30*/  PLOP3.LUT P0, PT, PT, PT, UP1, 0x40, 0x0 ;  /* 0x000000000000781c */ /* 0x000fc40003f0e818 */
[C---:B------:R-:W-:Y:S01]  /*1f40*/  IADD3 R232, R247.reuse, 0x3800, RZ ;  /* 0x00003800f7e87810 */ /* 0x040fe20007ffe0ff */
[----:B------:R-:W-:Y:S01]  /*1f50*/  LDSM.16.M88.4 R112, [R243+0xe900] ;  /* 0x00e90000f370783b */ /* 0x000fe20000000200 */
[C---:B------:R-:W-:Y:S01]  /*1f60*/  IADD3 R231, R247.reuse, 0x4000, RZ ;  /* 0x00004000f7e77810 */ /* 0x040fe20007ffe0ff */
[C---:B------:R-:W-:Y:S01]  /*1f70*/  HMMA.16816.F32 R80, R12.reuse, R82, RZ ;  /* 0x000000520c50723c */ /* 0x040fe200000018ff */
[C---:B------:R-:W-:Y:S01]  /*1f80*/  IADD3 R230, R247.reuse, 0x4800, RZ ;  /* 0x00004800f7e67810 */ /* 0x040fe20007ffe0ff */
[----:B------:R-:W-:Y:S01]  /*1f90*/  LDSM.16.M88.4 R108, [R245] ;  /* 0x00000000f56c783b */ /* 0x000fe20000000200 */
[C---:B------:R-:W-:Y:S02]  /*1fa0*/  IADD3 R229, R247.reuse, 0x5000, RZ ;  /* 0x00005000f7e57810 */ /* 0x040fe40007ffe0ff */
[C---:B------:R-:W-:Y:S01]  /*1fb0*/  IADD3 R228, R247.reuse, 0x5800, RZ ;  /* 0x00005800f7e47810 */ /* 0x040fe20007ffe0ff */
[----:B------:R-:W-:Y:S01]  /*1fc0*/  LDSM.16.M88.4 R100, [R234+0x800] ;  /* 0x00080000ea64783b */ /* 0x000fe20000000200 */
[C---:B------:R-:W-:Y:S01]  /*1fd0*/  IADD3 R227, R247.reuse, 0x6000, RZ ;  /* 0x00006000f7e37810 */ /* 0x040fe20007ffe0ff */
[----:B------:R-:W-:Y:S01]  /*1fe0*/  HMMA.16816.F32 R72, R12, R74, RZ ;  /* 0x0000004a0c48723c */ /* 0x000fe200000018ff */
[C---:B------:R-:W-:Y:S01]  /*1ff0*/  IADD3 R226, R247.reuse, 0x6800, RZ ;  /* 0x00006800f7e27810 */ /* 0x040fe20007ffe0ff */
[----:B------:R-:W-:Y:S01]  /*2000*/  LDSM.16.M88.4 R104, [R234] ;  /* 0x00000000ea68783b */ /* 0x000fe20000000200 */
[----:B------:R-:W-:-:S02]  /*2010*/  IADD3 R225, R247, 0x7000, RZ ;  /* 0x00007000f7e17810 */ /* 0x000fc40007ffe0ff */
[C---:B------:R-:W-:Y:S02]  /*2020*/  IADD3 R224, R247.reuse, 0x7800, RZ ;  /* 0x00007800f7e07810 */ /* 0x040fe40007ffe0ff */
[C---:B------:R-:W-:Y:S01]  /*2030*/  IADD3 R223, R247.reuse, 0x8000, RZ ;  /* 0x00008000f7df7810 */ /* 0x040fe20007ffe0ff */
[C---:B------:R-:W-:Y:S01]  /*2040*/  HMMA.16816.F32 R68, R12.reuse, R64, RZ ;  /* 0x000000400c44723c */ /* 0x040fe200000018ff */
[C---:B------:R-:W-:Y:S02]  /*2050*/  IADD3 R222, R247.reuse, 0x8800, RZ ;  /* 0x00008800f7de7810 */ /* 0x040fe40007ffe0ff */
[C---:B------:R-:W-:Y:S02]  /*2060*/  IADD3 R221, R247.reuse, 0x9000, RZ ;  /* 0x00009000f7dd7810 */ /* 0x040fe40007ffe0ff */
[C---:B------:R-:W-:Y:S02]  /*2070*/  IADD3 R220, R247.reuse, 0x9800, RZ ;  /* 0x00009800f7dc7810 */ /* 0x040fe40007ffe0ff */
[C---:B------:R-:W-:Y:S01]  /*2080*/  IADD3 R219, R247.reuse, 0xa000, RZ ;  /* 0x0000a000f7db7810 */ /* 0x040fe20007ffe0ff */
[----:B------:R-:W-:Y:S01]  /*2090*/  HMMA.16816.F32 R64, R12, R66, RZ ;  /* 0x000000420c40723c */ /* 0x000fe200000018ff */
[----:B------:R-:W-:-:S02]  /*20a0*/  IADD3 R218, R247, 0xa800, RZ ;  /* 0x0000a800f7da7810 */ /* 0x000fc40007ffe0ff */
[C---:B------:R-:W-:Y:S02]  /*20b0*/  IADD3 R217, R247.reuse, 0xb000, RZ ;  /* 0x0000b000f7d97810 */ /* 0x040fe40007ffe0ff */
[----:B------:R-:W-:-:S03]  /*20c0*/  IADD3 R216, R247, 0xb800, RZ ;  /* 0x0000b800f7d87810 */ /* 0x000fc60007ffe0ff */
        /* <DEDUP_REMOVED lines=10> */
[----:B------:R-:W4:Y:S07]  /*2170*/  LDSM.16.M88.4 R32, [R243+0xd900] ;  /* 0x00d90000f320783b */ /* 0x000f2e0000000200 */
[C---:B------:R-:W-:Y:S08]  /*2180*/  HMMA.16816.F32 R52, R12.reuse, R48, RZ ;  /* 0x000000300c34723c */ /* 0x040ff000000018ff */
[C---:B------:R-:W-:Y:S08]  /*2190*/  HMMA.16816.F32 R48, R12.reuse, R50, RZ ;  /* 0x000000320c30723c */ /* 0x040ff000000018ff */
[C---:B------:R-:W-:Y:S08]  /*21a0*/  HMMA.16816.F32 R16, R12.reuse, R96, RZ ;  /* 0x000000600c10723c */ /* 0x040ff000000018ff */
[----:B------:R-:W-:Y:S01]  /*21b0*/  HMMA.16816.F32 R12, R12, R98, RZ ;  /* 0x000000620c0c723c */ /* 0x000fe200000018ff */
[----:B------:R-:W-:Y:S07]  /*21c0*/  LDSM.16.M88.4 R96, [R234+0x1000] ;  /* 0x00100000ea60783b */ /* 0x000fee0000000200 */
[C---:B------:R-:W-:Y:S08]  /*21d0*/  HMMA.16816.F32 R60, R84.reuse, R24, R60 ;  /* 0x00000018543c723c */ /* 0x040ff0000000183c */
[C---:B------:R-:W-:Y:S01]  /*21e0*/  HMMA.16816.F32 R56, R84.reuse, R26, R56 ;  /* 0x0000001a5438723c */ /* 0x040fe20000001838 */
[----:B------:R-:W5:Y:S07]  /*21f0*/  LDSM.16.M88.4 R24, [R243+0xe100] ;  /* 0x00e10000f318783b */ /* 0x000f6e0000000200 */
[C---:B------:R-:W-:Y:S08]  /*2200*/  HMMA.16816.F32 R52, R84.reuse, R92, R52 ;  /* 0x0000005c5434723c */ /* 0x040ff00000001834 */
[C---:B------:R-:W-:Y:S01]  /*2210*/  HMMA.16816.F32 R48, R84.reuse, R94, R48 ;  /* 0x0000005e5430723c */ /* 0x040fe20000001830 */
[----:B------:R-:W-:Y:S07]  /*2220*/  LDSM.16.M88.4 R92, [R234+0x1800] ;  /* 0x00180000ea5c783b */ /* 0x000fee0000000200 */
[C---:B------:R-:W-:Y:S08]  /*2230*/  HMMA.16816.F32 R16, R84.reuse, R88, R16 ;  /* 0x000000585410723c */ /* 0x040ff00000001810 */
[----:B------:R-:W-:Y:S01]  /*2240*/  HMMA.16816.F32 R12, R84, R90, R12 ;  /* 0x0000005a540c723c */ /* 0x000fe2000000180c */
[----:B------:R-:W3:Y:S04]  /*2250*/  LDSM.16.M88.4 R88, [R234+0x2000] ;  /* 0x00200000ea58783b */ /* 0x000ee80000000200 */
[----:B------:R-:W-:Y:S03]  /*2260*/  LDSM.16.M88.4 R84, [R234+0x2800] ;  /* 0x00280000ea54783b */ /* 0x000fe60000000200 */
[C---:B-1----:R-:W-:Y:S08]  /*2270*/  HMMA.16816.F32 R76, R20.reuse, R40, R76 ;  /* 0x00000028144c723c */ /* 0x042ff0000000184c */
[C---:B------:R-:W-:Y:S01]  /*2280*/  HMMA.16816.F32 R72, R20.reuse, R42, R72 ;  /* 0x0000002a1448723c */ /* 0x040fe20000001848 */
[----:B------:R-:W-:Y:S07]  /*2290*/  LDSM.16.M88.4 R40, [R249+0xf100] ;  /* 0x00f10000f928783b */ /* 0x000fee0000000200 */
[C---:B--2---:R-:W-:Y:S08]  /*22a0*/  HMMA.16816.F32 R68, R20.reuse, R36, R68 ;  /* 0x000000241444723c */ /* 0x044ff00000001844 */
[C---:B------:R-:W-:Y:S01]  /*22b0*/  HMMA.16816.F32 R64, R20.reuse, R38, R64 ;  /* 0x000000261440723c */ /* 0x040fe20000001840 */
[----:B------:R-:W-:Y:S07]  /*22c0*/  LDSM.16.M88.4 R36, [R249+0xf900] ;  /* 0x00f90000f924783b */ /* 0x000fee0000000200 */
[C---:B------:R-:W-:Y:S08]  /*22d0*/  HMMA.16816.F32 R8, R20.reuse, R44, R8 ;  /* 0x0000002c1408723c */ /* 0x040ff00000001808 */
[C---:B------:R-:W-:Y:S01]  /*22e0*/  HMMA.16816.F32 R80, R20.reuse, R46, R80 ;  /* 0x0000002e1450723c */ /* 0x040fe20000001850 */
[----:B------:R-:W1:Y:S07]  /*22f0*/  LDSM.16.M88.4 R44, [R250+0x4000] ;  /* 0x00400000fa2c783b */ /* 0x000e6e0000000200 */
[C---:B----4-:R-:W-:Y:S08]  /*2300*/  HMMA.16816.F32 R60, R20.reuse, R32, R60 ;  /* 0x00000020143c723c */ /* 0x050ff0000000183c */
[C---:B------:R-:W-:Y:S01]  /*2310*/  HMMA.16816.F32 R56, R20.reuse, R34, R56 ;  /* 0x000000221438723c */ /* 0x040fe20000001838 */
[----:B------:R-:W2:Y:S07]  /*2320*/  LDSM.16.M88.4 R32, [R249+0x10100] ;  /* 0x01010000f920783b */ /* 0x000eae0000000200 */
[C---:B-----5:R-:W-:Y:S08]  /*2330*/  HMMA.16816.F32 R52, R20.reuse, R24, R52 ;  /* 0x000000181434723c */ /* 0x060ff00000001834 */
[C---:B------:R-:W-:Y:S01]  /*2340*/  HMMA.16816.F32 R48, R20.reuse, R26, R48 ;  /* 0x0000001a1430723c */ /* 0x040fe20000001830 */
[----:B------:R-:W4:Y:S07]  /*2350*/  LDSM.16.M88.4 R24, [R249+0x10900] ;  /* 0x01090000f918783b */ /* 0x000f2e0000000200 */
[C---:B------:R-:W-:Y:S08]  /*2360*/  HMMA.16816.F32 R16, R20.reuse, R112, R16 ;  /* 0x000000701410723c */ /* 0x040ff00000001810 */
[----:B------:R-:W-:Y:S01]  /*2370*/  HMMA.16816.F32 R12, R20, R114, R12 ;  /* 0x00000072140c723c */ /* 0x000fe2000000180c */
[----:B------:R-:W5:Y:S07]  /*2380*/  LDSM.16.M88.4 R20, [R249+0x11100] ;  /* 0x01110000f914783b */ /* 0x000f6e0000000200 */
[C---:B------:R-:W-:Y:S08]  /*2390*/  HMMA.16816.F32 R76, R108.reuse, R100, R76 ;  /* 0x000000646c4c723c */ /* 0x040ff0000000184c */
[C---:B------:R-:W-:Y:S01]  /*23a0*/  HMMA.16816.F32 R72, R108.reuse, R102, R72 ;  /* 0x000000666c48723c */ /* 0x040fe20000001848 */
[----:B------:R-:W-:Y:S07]  /*23b0*/  LDSM.16.M88.4 R100, [R243+0x10100] ;  /* 0x01010000f364783b */ /* 0x000fee0000000200 */
[C---:B------:R-:W-:Y:S08]  /*23c0*/  HMMA.16816.F32 R68, R108.reuse, R96, R68 ;  /* 0x000000606c44723c */ /* 0x040ff00000001844 */
[C---:B------:R-:W-:Y:S01]  /*23d0*/  HMMA.16816.F32 R64, R108.reuse, R98, R64 ;  /* 0x000000626c40723c */ /* 0x040fe20000001840 */
[----:B------:R-:W-:Y:S07]  /*23e0*/  LDSM.16.M88.4 R96, [R243+0x10900] ;  /* 0x01090000f360783b */ /* 0x000fee0000000200 */
[C---:B---3--:R-:W-:Y:S08]  /*23f0*/  HMMA.16816.F32 R52, R108.reuse, R88, R52 ;  /* 0x000000586c34723c */ /* 0x048ff00000001834 */
        /* <DEDUP_REMOVED lines=10> */
[----:B------:R-:W-:Y:S07]  /*24a0*/  LDSM.16.M88.4 R36, [R248+0x4000] ;  /* 0x00400000f824783b */ /* 0x000fee0000000200 */
[C---:B--2---:R-:W-:Y:S08]  /*24b0*/  HMMA.16816.F32 R68, R44.reuse, R32, R68 ;  /* 0x000000202c44723c */ /* 0x044ff00000001844 */
[----:B------:R-:W-:Y:S01]  /*24c0*/  HMMA.16816.F32 R64, R44, R34, R64 ;  /* 0x000000222c40723c */ /* 0x000fe20000001840 */
[----:B------:R-:W1:Y:S07]  /*24d0*/  LDSM.16.M88.4 R32, [R247+0x3000] ;  /* 0x00300000f720783b */ /* 0x000e6e0000000200 */
[C---:B------:R-:W-:Y:S08]  /*24e0*/  HMMA.16816.F32 R16, R108.reuse, R84, R16 ;  /* 0x000000546c10723c */ /* 0x040ff00000001810 */
[----:B------:R-:W-:Y:S01]  /*24f0*/  HMMA.16816.F32 R12, R108, R86, R12 ;  /* 0x000000566c0c723c */ /* 0x000fe2000000180c */
[----:B------:R-:W-:Y:S04]  /*2500*/  LDSM.16.M88.4 R84, [R247+0x5800] ;  /* 0x00580000f754783b */ /* 0x000fe80000000200 */
[----:B------:R-:W-:Y:S03]  /*2510*/  LDSM.16.M88.4 R108, [R243+0x11900] ;  /* 0x01190000f36c783b */ /* 0x000fe60000000200 */
[C---:B------:R-:W-:Y:S08]  /*2520*/  HMMA.16816.F32 R8, R44.reuse, R40, R8 ;  /* 0x000000282c08723c */ /* 0x040ff00000001808 */
[C---:B------:R-:W-:Y:S01]  /*2530*/  HMMA.16816.F32 R80, R44.reuse, R42, R80 ;  /* 0x0000002a2c50723c */ /* 0x040fe20000001850 */
[----:B------:R-:W-:Y:S07]  /*2540*/  LDSM.16.M88.4 R40, [R247+0x4000] ;  /* 0x00400000f728783b */ /* 0x000fee0000000200 */
[C---:B----4-:R-:W-:Y:S08]  /*2550*/  HMMA.16816.F32 R60, R44.reuse, R24, R60 ;  /* 0x000000182c3c723c */ /* 0x050ff0000000183c */
[C---:B------:R-:W-:Y:S01]  /*2560*/  HMMA.16816.F32 R56, R44.reuse, R26, R56 ;  /* 0x0000001a2c38723c */ /* 0x040fe20000001838 */
[----:B------:R-:W2:Y:S07]  /*2570*/  LDSM.16.M88.4 R24, [R247+0x3800] ;  /* 0x00380000f718783b */ /* 0x000eae0000000200 */
[C---:B-----5:R-:W-:Y:S08]  /*2580*/  HMMA.16816.F32 R52, R44.reuse, R20, R52 ;  /* 0x000000142c34723c */ /* 0x060ff00000001834 */
[C---:B------:R-:W-:Y:S01]  /*2590*/  HMMA.16816.F32 R48, R44.reuse, R22, R48 ;  /* 0x000000162c30723c */ /* 0x040fe20000001830 */
[----:B------:R-:W4:Y:S07]  /*25a0*/  LDSM.16.M88.4 R20, [R247+0x4800] ;  /* 0x00480000f714783b */ /* 0x000f2e0000000200 */
[C---:B---3--:R-:W-:Y:S08]  /*25b0*/  HMMA.16816.F32 R16, R44.reuse, R88, R16 ;  /* 0x000000582c10723c */ /* 0x048ff00000001810 */
[----:B------:R-:W-:Y:S01]  /*25c0*/  HMMA.16816.F32 R88, R44, R90, R12 ;  /* 0x0000005a2c58723c */ /* 0x000fe2000000180c */
[----:B------:R-:W-:Y:S04]  /*25d0*/  LDSM.16.M88.4 R44, [R246+0x4000] ;  /* 0x00400000f62c783b */ /* 0x000fe80000000200 */
[----:B------:R-:W3:Y:S03]  /*25e0*/  LDSM.16.M88.4 R12, [R243+0xf100] ;  /* 0x00f10000f30c783b */ /* 0x000ee60000000200 */
[C---:B-1----:R-:W-:Y:S08]  /*25f0*/  HMMA.16816.F32 R8, R36.reuse, R32, R8 ;  /* 0x000000202408723c */ /* 0x042ff00000001808 */
[C---:B------:R-:W-:Y:S01]  /*2600*/  HMMA.16816.F32 R80, R36.reuse, R34, R80 ;  /* 0x000000222450723c */ /* 0x040fe20000001850 */
[----:B------:R-:W1:Y:S07]  /*2610*/  LDSM.16.M88.4 R32, [R243+0x11100] ;  /* 0x01110000f320783b */ /* 0x000e6e0000000200 */
[C---:B--2---:R-:W-:Y:S08]  /*2620*/  HMMA.16816.F32 R76, R36.reuse, R24, R76 ;  /* 0x00000018244c723c */ /* 0x044ff0000000184c */
[C---:B------:R-:W-:Y:S01]  /*2630*/  HMMA.16816.F32 R72, R36.reuse, R26, R72 ;  /* 0x0000001a2448723c */ /* 0x040fe20000001848 */
[----:B------:R-:W-:Y:S07]  /*2640*/  LDSM.16.M88.4 R24, [R245+0x4000] ;  /* 0x00400000f518783b */ /* 0x000fee0000000200 */
[C---:B----4-:R-:W-:Y:S08]  /*2650*/  HMMA.16816.F32 R60, R36.reuse, R20, R60 ;  /* 0x00000014243c723c */ /* 0x050ff0000000183c */
[C---:B------:R-:W-:Y:S01]  /*2660*/  HMMA.16816.F32 R56, R36.reuse, R22, R56 ;  /* 0x000000162438723c */ /* 0x040fe20000001838 */
[----:B------:R-:W2:Y:S07]  /*2670*/  LDSM.16.M88.4 R20, [R234+0x3000] ;  /* 0x00300000ea14783b */ /* 0x000eae0000000200 */
[C---:B------:R-:W-:Y:S08]  /*2680*/  HMMA.16816.F32 R52, R36.reuse, R92, R52 ;  /* 0x0000005c2434723c */ /* 0x040ff00000001834 */
[C---:B------:R-:W-:Y:S01]  /*2690*/  HMMA.16816.F32 R48, R36.reuse, R94, R48 ;  /* 0x0000005e2430723c */ /* 0x040fe20000001830 */
[----:B------:R-:W-:Y:S07]  /*26a0*/  LDSM.16.M88.4 R92, [R249+0x13100] ;  /* 0x01310000f95c783b */ /* 0x000fee0000000200 */
[C---:B------:R-:W-:Y:S08]  /*26b0*/  HMMA.16816.F32 R68, R36.reuse, R40, R68 ;  /* 0x000000282444723c */ /* 0x040ff00000001844 */
[C---:B------:R-:W-:Y:S01]  /*26c0*/  HMMA.16816.F32 R64, R36.reuse, R42, R64 ;  /* 0x0000002a2440723c */ /* 0x040fe20000001840 */
[----:B------:R-:W-:Y:S07]  /*26d0*/  LDSM.16.M88.4 R40, [R234+0x5000] ;  /* 0x00500000ea28783b */ /* 0x000fee0000000200 */
[C---:B------:R-:W-:Y:S08]  /*26e0*/  HMMA.16816.F32 R16, R36.reuse, R84, R16 ;  /* 0x000000542410723c */ /* 0x040ff00000001810 */
[----:B------:R-:W-:Y:S01]  /*26f0*/  HMMA.16816.F32 R88, R36, R86, R88 ;  /* 0x000000562458723c */ /* 0x000fe20000001858 */
[----:B------:R-:W4:Y:S04]  /*2700*/  LDSM.16.M88.4 R36, [R234+0x3800] ;  /* 0x00380000ea24783b */ /* 0x000f280000000200 */
[----:B------:R-:W-:Y:S03]  /*2710*/  LDSM.16.M88.4 R84, [R234+0x5800] ;  /* 0x00580000ea54783b */ /* 0x000fe60000000200 */
[C---:B---3--:R-:W-:Y:S08]  /*2720*/  HMMA.16816.F32 R8, R44.reuse, R12, R8 ;  /* 0x0000000c2c08723c */ /* 0x048ff00000001808 */
[C---:B------:R-:W-:Y:S01]  /*2730*/  HMMA.16816.F32 R80, R44.reuse, R14, R80 ;  /* 0x0000000e2c50723c */ /* 0x040fe20000001850 */
[----:B------:R-:W-:Y:S07]  /*2740*/  LDSM.16.M88.4 R12, [R234+0x4800] ;  /* 0x00480000ea0c783b */ /* 0x000fee0000000200 */
[C---:B-1----:R-:W-:Y:S08]  /*2750*/  HMMA.16816.F32 R52, R44.reuse, R32, R52 ;  /* 0x000000202c34723c */ /* 0x042ff00000001834 */
[C---:B------:R-:W-:Y:S01]  /*2760*/  HMMA.16816.F32 R48, R44.reuse, R34, R48 ;  /* 0x000000222c30723c */ /* 0x040fe20000001830 */
[----:B------:R-:W1:Y:S07]  /*2770*/  LDSM.16.M88.4 R32, [R234+0x4000] ;  /* 0x00400000ea20783b */ /* 0x000e6e0000000200 */
[C---:B------:R-:W-:Y:S08]  /*2780*/  HMMA.16816.F32 R76, R44.reuse, R104, R76 ;  /* 0x000000682c4c723c */ /* 0x040ff0000000184c */
[C---:B------:R-:W-:Y:S01]  /*2790*/  HMMA.16816.F32 R72, R44.reuse, R106, R72 ;  /* 0x0000006a2c48723c */ /* 0x040fe20000001848 */
[----:B------:R-:W-:Y:S07]  /*27a0*/  LDSM.16.M88.4 R104, [R249+0x14100] ;  /* 0x01410000f968783b */ /* 0x000fee0000000200 */
        /* <DEDUP_REMOVED lines=8> */
[----:B------:R-:W-:Y:S07]  /*2830*/  LDSM.16.M88.4 R44, [R250+0x8000] ;  /* 0x00800000fa2c783b */ /* 0x000fee0000000200 */
[C---:B--2---:R-:W-:Y:S08]  /*2840*/  HMMA.16816.F32 R8, R24.reuse, R20, R8 ;  /* 0x000000141808723c */ /* 0x044ff00000001808 */
[C---:B------:R-:W-:Y:S01]  /*2850*/  HMMA.16816.F32 R80, R24.reuse, R22, R80 ;  /* 0x000000161850723c */ /* 0x040fe20000001850 */
[----:B------:R-:W2:Y:S07]  /*2860*/  LDSM.16.M88.4 R20, [R249+0x12100] ;  /* 0x01210000f914783b */ /* 0x000eae0000000200 */
[C---:B----4-:R-:W-:Y:S08]  /*2870*/  HMMA.16816.F32 R76, R24.reuse, R36, R76 ;  /* 0x00000024184c723c */ /* 0x050ff0000000184c */
[C---:B------:R-:W-:Y:S01]  /*2880*/  HMMA.16816.F32 R72, R24.reuse, R38, R72 ;  /* 0x000000261848723c */ /* 0x040fe20000001848 */
[----:B------:R-:W3:Y:S07]  /*2890*/  LDSM.16.M88.4 R36, [R249+0x13900] ;  /* 0x01390000f924783b */ /* 0x000eee0000000200 */
[C---:B-1----:R-:W-:Y:S08]  /*28a0*/  HMMA.16816.F32 R68, R24.reuse, R32, R68 ;  /* 0x000000201844723c */ /* 0x042ff00000001844 */
[C---:B------:R-:W-:Y:S01]  /*28b0*/  HMMA.16816.F32 R64, R24.reuse, R34, R64 ;  /* 0x000000221840723c */ /* 0x040fe20000001840 */
[----:B------:R-:W-:Y:S07]  /*28c0*/  LDSM.16.M88.4 R32, [R248+0x8000] ;  /* 0x00800000f820783b */ /* 0x000fee0000000200 */
[C---:B------:R-:W-:Y:S08]  /*28d0*/  HMMA.16816.F32 R60, R24.reuse, R12, R60 ;  /* 0x0000000c183c723c */ /* 0x040ff0000000183c */
[C---:B------:R-:W-:Y:S01]  /*28e0*/  HMMA.16816.F32 R56, R24.reuse, R14, R56 ;  /* 0x0000000e1838723c */ /* 0x040fe20000001838 */
[----:B------:R-:W1:Y:S07]  /*28f0*/  LDSM.16.M88.4 R12, [R247+0x6000] ;  /* 0x00600000f70c783b */ /* 0x000e6e0000000200 */
[C---:B------:R-:W-:Y:S01]  /*2900*/  HMMA.16816.F32 R108, R24.reuse, R40, R52 ;  /* 0x00000028186c723c */ /* 0x040fe20000001834 */
[----:B------:R-:W4:Y:S07]  /*2910*/  LDSM.16.M88.4 R52, [R247+0x6800] ;  /* 0x00680000f734783b */ /* 0x000f2e0000000200 */
[C---:B------:R-:W-:Y:S01]  /*2920*/  HMMA.16816.F32 R48, R24.reuse, R42, R48 ;  /* 0x0000002a1830723c */ /* 0x040fe20000001830 */
[----:B------:R-:W-:Y:S07]  /*2930*/  LDSM.16.M88.4 R40, [R247+0x7000] ;  /* 0x00700000f728783b */ /* 0x000fee0000000200 */
[C---:B------:R-:W-:Y:S08]  /*2940*/  HMMA.16816.F32 R16, R24.reuse, R84, R16 ;  /* 0x000000541810723c */ /* 0x040ff00000001810 */
[----:B------:R-:W-:Y:S01]  /*2950*/  HMMA.16816.F32 R88, R24, R86, R88 ;  /* 0x000000561858723c */ /* 0x000fe20000001858 */
[----:B------:R-:W5:Y:S04]  /*2960*/  LDSM.16.M88.4 R24, [R247+0x7800] ;  /* 0x00780000f718783b */ /* 0x000f680000000200 */
[----:B------:R-:W-:Y:S03]  /*2970*/  LDSM.16.M88.4 R84, [R246+0x8000] ;  /* 0x00800000f654783b */ /* 0x000fe60000000200 */
[C---:B--2---:R-:W-:Y:S08]  /*2980*/  HMMA.16816.F32 R8, R44.reuse, R20, R8 ;  /* 0x000000142c08723c */ /* 0x044ff00000001808 */
[C---:B------:R-:W-:Y:S01]  /*2990*/  HMMA.16816.F32 R80, R44.reuse, R22, R80 ;  /* 0x000000162c50723c */ /* 0x040fe20000001850 */
[----:B------:R-:W2:Y:S07]  /*29a0*/  LDSM.16.M88.4 R20, [R247+0x8000] ;  /* 0x00800000f714783b */ /* 0x000eae0000000200 */
[C---:B------:R-:W-:Y:S08]  /*29b0*/  HMMA.16816.F32 R76, R44.reuse, R96, R76 ;  /* 0x000000602c4c723c */ /* 0x040ff0000000184c */
[C---:B------:R-:W-:Y:S01]  /*29c0*/  HMMA.16816.F32 R72, R44.reuse, R98, R72 ;  /* 0x000000622c48723c */ /* 0x040fe20000001848 */
[----:B------:R-:W1:Y:S07]  /*29d0*/  LDSM.16.M88.4 R96, [R247+0x8800] ;  /* 0x00880000f760783b */ /* 0x000e6e0000000200 */
[C---:B------:R-:W-:Y:S08]  /*29e0*/  HMMA.16816.F32 R68, R44.reuse, R92, R68 ;  /* 0x0000005c2c44723c */ /* 0x040ff00000001844 */
[C---:B------:R-:W-:Y:S08]  /*29f0*/  HMMA.16816.F32 R64, R44.reuse, R94, R64 ;  /* 0x0000005e2c40723c */ /* 0x040ff00000001840 */
[C---:B---3--:R-:W-:Y:S01]  /*2a00*/  HMMA.16816.F32 R92, R44.reuse, R36, R60 ;  /* 0x000000242c5c723c */ /* 0x048fe2000000183c */
[----:B------:R-:W3:Y:S07]  /*2a10*/  LDSM.16.M88.4 R60, [R243+0x12100] ;  /* 0x01210000f33c783b */ /* 0x000eee0000000200 */
[C---:B------:R-:W-:Y:S01]  /*2a20*/  HMMA.16816.F32 R56, R44.reuse, R38, R56 ;  /* 0x000000262c38723c */ /* 0x040fe20000001838 */
[----:B------:R-:W2:Y:S07]  /*2a30*/  LDSM.16.M88.4 R36, [R243+0x13900] ;  /* 0x01390000f324783b */ /* 0x000eae0000000200 */
[C---:B------:R-:W-:Y:S08]  /*2a40*/  HMMA.16816.F32 R108, R44.reuse, R104, R108 ;  /* 0x000000682c6c723c */ /* 0x040ff0000000186c */
[C---:B------:R-:W-:Y:S08]  /*2a50*/  HMMA.16816.F32 R48, R44.reuse, R106, R48 ;  /* 0x0000006a2c30723c */ /* 0x040ff00000001830 */
[C---:B------:R-:W-:Y:S08]  /*2a60*/  HMMA.16816.F32 R16, R44.reuse, R100, R16 ;  /* 0x000000642c10723c */ /* 0x040ff00000001810 */
[----:B------:R-:W-:Y:S01]  /*2a70*/  HMMA.16816.F32 R88, R44, R102, R88 ;  /* 0x000000662c58723c */ /* 0x000fe20000001858 */
[----:B------:R-:W2:Y:S04]  /*2a80*/  LDSM.16.M88.4 R100, [R243+0x12900] ;  /* 0x01290000f364783b */ /* 0x000ea80000000200 */
[----:B------:R-:W-:Y:S03]  /*2a90*/  LDSM.16.M88.4 R44, [R243+0x13100] ;  /* 0x01310000f32c783b */ /* 0x000fe60000000200 */
[C---:B-1----:R-:W-:Y:S08]  /*2aa0*/  HMMA.16816.F32 R8, R32.reuse, R12, R8 ;  /* 0x0000000c2008723c */ /* 0x042ff00000001808 */
[C---:B------:R-:W-:Y:S01]  /*2ab0*/  HMMA.16816.F32 R80, R32.reuse, R14, R80 ;  /* 0x0000000e2050723c */ /* 0x040fe20000001850 */
[----:B------:R-:W1:Y:S07]  /*2ac0*/  LDSM.16.M88.4 R12, [R243+0x14100] ;  /* 0x01410000f30c783b */ /* 0x000e6e0000000200 */
[C---:B----4-:R-:W-:Y:S08]  /*2ad0*/  HMMA.16816.F32 R76, R32.reuse, R52, R76 ;  /* 0x00000034204c723c */ /* 0x050ff0000000184c */
[C---:B------:R-:W-:Y:S01]  /*2ae0*/  HMMA.16816.F32 R72, R32.reuse, R54, R72 ;  /* 0x000000362048723c */ /* 0x040fe20000001848 */
[----:B------:R-:W4:Y:S07]  /*2af0*/  LDSM.16.M88.4 R52, [R243+0x14900] ;  /* 0x01490000f334783b */ /* 0x000f2e0000000200 */
[C---:B-----5:R-:W-:Y:S08]  /*2b00*/  HMMA.16816.F32 R92, R32.reuse, R24, R92 ;  /* 0x00000018205c723c */ /* 0x060ff0000000185c */
[C---:B------:R-:W-:Y:S01]  /*2b10*/  HMMA.16816.F32 R56, R32.reuse, R26, R56 ;  /* 0x0000001a2038723c */ /* 0x040fe20000001838 */
[----:B------:R-:W-:Y:S07]  /*2b20*/  LDSM.16.M88.4 R24, [R245+0x8000] ;  /* 0x00800000f518783b */ /* 0x000fee0000000200 */
[C---:B--2---:R-:W-:Y:S08]  /*2b30*/  HMMA.16816.F32 R108, R32.reuse, R20, R108 ;  /* 0x00000014206c723c */ /* 0x044ff0000000186c */
[C---:B------:R-:W-:Y:S01]  /*2b40*/  HMMA.16816.F32 R48, R32.reuse, R22, R48 ;  /* 0x000000162030723c */ /* 0x040fe20000001830 */
[----:B------:R-:W2:Y:S07]  /*2b50*/  LDSM.16.M88.4 R20, [R234+0x6000] ;  /* 0x00600000ea14783b */ /* 0x000eae0000000200 */
[C---:B------:R-:W-:Y:S08]  /*2b60*/  HMMA.16816.F32 R16, R32.reuse, R96, R16 ;  /* 0x000000602010723c */ /* 0x040ff00000001810 */
[C---:B------:R-:W-:Y:S08]  /*2b70*/  HMMA.16816.F32 R68, R32.reuse, R40, R68 ;  /* 0x000000282044723c */ /* 0x040ff00000001844 */
[C---:B------:R-:W-:Y:S01]  /*2b80*/  HMMA.16816.F32 R64, R32.reuse, R42, R64 ;  /* 0x0000002a2040723c */ /* 0x040fe20000001840 */
[----:B------:R-:W-:Y:S07]  /*2b90*/  LDSM.16.M88.4 R40, [R234+0x7000] ;  /* 0x00700000ea28783b */ /* 0x000fee0000000200 */
[----:B------:R-:W-:Y:S01]  /*2ba0*/  HMMA.16816.F32 R88, R32, R98, R88 ;  /* 0x000000622058723c */ /* 0x000fe20000001858 */
[----:B------:R-:W5:Y:S04]  /*2bb0*/  LDSM.16.M88.4 R32, [R234+0x6800] ;  /* 0x00680000ea20783b */ /* 0x000f680000000200 */
[----:B------:R-:W-:Y:S03]  /*2bc0*/  LDSM.16.M88.4 R96, [R234+0x8800] ;  /* 0x00880000ea60783b */ /* 0x000fe60000000200 */
[C---:B---3--:R-:W-:Y:S08]  /*2bd0*/  HMMA.16816.F32 R8, R84.reuse, R60, R8 ;  /* 0x0000003c5408723c */ /* 0x048ff00000001808 */
[C---:B------:R-:W-:Y:S01]  /*2be0*/  HMMA.16816.F32 R80, R84.reuse, R62, R80 ;  /* 0x0000003e5450723c */ /* 0x040fe20000001850 */
[----:B------:R-:W-:Y:S07]  /*2bf0*/  LDSM.16.M88.4 R60, [R243+0x15100] ;  /* 0x01510000f33c783b */ /* 0x000fee0000000200 */
[C---:B------:R-:W-:Y:S08]  /*2c00*/  HMMA.16816.F32 R92, R84.reuse, R36, R92 ;  /* 0x00000024545c723c */ /* 0x040ff0000000185c */
[C---:B------:R-:W-:Y:S08]  /*2c10*/  HMMA.16816.F32 R56, R84.reuse, R38, R56 ;  /* 0x000000265438723c */ /* 0x040ff00000001838 */
[C---:B------:R-:W-:Y:S08]  /*2c20*/  HMMA.16816.F32 R76, R84.reuse, R100, R76 ;  /* 0x00000064544c723c */ /* 0x040ff0000000184c */
[C---:B------:R-:W-:Y:S01]  /*2c30*/  HMMA.16816.F32 R72, R84.reuse, R102, R72 ;  /* 0x000000665448723c */ /* 0x040fe20000001848 */
[----:B------:R-:W-:Y:S07]  /*2c40*/  LDSM.16.M88.4 R100, [R245+0xc000] ;  /* 0x00c00000f564783b */ /* 0x000fee0000000200 */
[C---:B-1----:R-:W-:Y:S08]  /*2c50*/  HMMA.16816.F32 R108, R84.reuse, R12, R108 ;  /* 0x0000000c546c723c */ /* 0x042ff0000000186c */
[C---:B------:R-:W-:Y:S01]  /*2c60*/  HMMA.16816.F32 R48, R84.reuse, R14, R48 ;  /* 0x0000000e5430723c */ /* 0x040fe20000001830 */
[----:B------:R-:W-:Y:S07]  /*2c70*/  LDSM.16.M88.4 R12, [R249+0x15100] ;  /* 0x01510000f90c783b */ /* 0x000fee0000000200 */
[C---:B----4-:R-:W-:Y:S01]  /*2c80*/  HMMA.16816.F32 R36, R84.reuse, R52, R16 ;  /* 0x000000345424723c */ /* 0x050fe20000001810 */
[----:B------:R-:W1:Y:S07]  /*2c90*/  LDSM.16.M88.4 R16, [R250+0xc000] ;  /* 0x00c00000fa10783b */ /* 0x000e6e0000000200 */
[C---:B------:R-:W-:Y:S08]  /*2ca0*/  HMMA.16816.F32 R68, R84.reuse, R44, R68 ;  /* 0x0000002c5444723c */ /* 0x040ff00000001844 */
[C---:B------:R-:W-:Y:S08]  /*2cb0*/  HMMA.16816.F32 R64, R84.reuse, R46, R64 ;  /* 0x0000002e5440723c */ /* 0x040ff00000001840 */
[----:B------:R-:W-:Y:S01]  /*2cc0*/  HMMA.16816.F32 R88, R84, R54, R88 ;  /* 0x000000365458723c */ /* 0x000fe20000001858 */
[----:B------:R-:W3:Y:S07]  /*2cd0*/  LDSM.16.M88.4 R52, [R249+0x15900] ;  /* 0x01590000f934783b */ /* 0x000eee0000000200 */
[C---:B--2---:R-:W-:Y:S01]  /*2ce0*/  HMMA.16816.F32 R44, R24.reuse, R20, R8 ;  /* 0x00000014182c723c */ /* 0x044fe20000001808 */
[----:B------:R-:W-:Y:S07]  /*2cf0*/  LDSM.16.M88.4 R8, [R247+0x9000] ;  /* 0x00900000f708783b */ /* 0x000fee0000000200 */
[C---:B------:R-:W-:Y:S01]  /*2d00*/  HMMA.16816.F32 R80, R24.reuse, R22, R80 ;  /* 0x000000161850723c */ /* 0x040fe20000001850 */
[----:B------:R-:W2:Y:S07]  /*2d10*/  LDSM.16.M88.4 R20, [R248+0xc000] ;  /* 0x00c00000f814783b */ /* 0x000eae0000000200 */
[C---:B-----5:R-:W-:Y:S08]  /*2d20*/  HMMA.16816.F32 R76, R24.reuse, R32, R76 ;  /* 0x00000020184c723c */ /* 0x060ff0000000184c */
[----:B------:R-:W-:Y:S01]  /*2d30*/  HMMA.16816.F32 R72, R24, R34, R72 ;  /* 0x000000221848723c */ /* 0x000fe20000001848 */
[----:B------:R-:W4:Y:S07]  /*2d40*/  LDSM.16.M88.4 R32, [R234+0x7800] ;  /* 0x00780000ea20783b */ /* 0x000f2e0000000200 */
[C---:B-1----:R-:W-:Y:S08]  /*2d50*/  HMMA.16816.F32 R44, R16.reuse, R12, R44 ;  /* 0x0000000c102c723c */ /* 0x042ff0000000182c */
[----:B------:R-:W-:Y:S01]  /*2d60*/  HMMA.16816.F32 R80, R16, R14, R80 ;  /* 0x0000000e1050723c */ /* 0x000fe20000001850 */
[----:B------:R-:W1:Y:S07]  /*2d70*/  LDSM.16.M88.4 R12, [R247+0x9800] ;  /* 0x00980000f70c783b */ /* 0x000e6e0000000200 */
[C---:B------:R-:W-:Y:S01]  /*2d80*/  HMMA.16816.F32 R84, R24.reuse, R40, R68 ;  /* 0x000000281854723c */ /* 0x040fe20000001844 */
[----:B------:R-:W-:Y:S07]  /*2d90*/  LDSM.16.M88.4 R68, [R246+0xc000] ;  /* 0x00c00000f644783b */ /* 0x000fee0000000200 */
[----:B------:R-:W-:Y:S01]  /*2da0*/  HMMA.16816.F32 R64, R24, R42, R64 ;  /* 0x0000002a1840723c */ /* 0x000fe20000001840 */
[----:B------:R-:W5:Y:S07]  /*2db0*/  LDSM.16.M88.4 R40, [R234+0x8000] ;  /* 0x00800000ea28783b */ /* 0x000f6e0000000200 */
[C---:B---3--:R-:W-:Y:S08]  /*2dc0*/  HMMA.16816.F32 R76, R16.reuse, R52, R76 ;  /* 0x00000034104c723c */ /* 0x048ff0000000184c */
[----:B------:R-:W-:Y:S01]  /*2dd0*/  HMMA.16816.F32 R72, R16, R54, R72 ;  /* 0x000000361048723c */ /* 0x000fe20000001848 */
[----:B------:R-:W-:Y:S07]  /*2de0*/  LDSM.16.M88.4 R52, [R249+0x16900] ;  /* 0x01690000f934783b */ /* 0x000fee0000000200 */
[----:B--2---:R-:W-:Y:S08]  /*2df0*/  HMMA.16816.F32 R44, R20, R8, R44 ;  /* 0x00000008142c723c */ /* 0x004ff0000000182c */
[C---:B----4-:R-:W-:Y:S01]  /*2e00*/  HMMA.16816.F32 R104, R24.reuse, R32, R92 ;  /* 0x000000201868723c */ /* 0x050fe2000000185c */
[----:B------:R-:W-:Y:S07]  /*2e10*/  LDSM.16.M88.4 R92, [R234+0x9000] ;  /* 0x00900000ea5c783b */ /* 0x000fee0000000200 */
[----:B------:R-:W-:Y:S01]  /*2e20*/  HMMA.16816.F32 R56, R24, R34, R56 ;  /* 0x000000221838723c */ /* 0x000fe20000001838 */
[----:B------:R-:W-:Y:S07]  /*2e30*/  LDSM.16.M88.4 R32, [R243+0x15900] ;  /* 0x01590000f320783b */ /* 0x000fee0000000200 */
[C---:B------:R-:W-:Y:S01]  /*2e40*/  HMMA.16816.F32 R80, R20.reuse, R10, R80 ;  /* 0x0000000a1450723c */ /* 0x040fe20000001850 */
[----:B------:R-:W2:Y:S07]  /*2e50*/  LDSM.16.M88.4 R8, [R249+0x16100] ;  /* 0x01610000f908783b */ /* 0x000eae0000000200 */
[C---:B-1----:R-:W-:Y:S08]  /*2e60*/  HMMA.16816.F32 R76, R20.reuse, R12, R76 ;  /* 0x0000000c144c723c */ /* 0x042ff0000000184c */
[----:B------:R-:W-:Y:S01]  /*2e70*/  HMMA.16816.F32 R72, R20, R14, R72 ;  /* 0x0000000e1448723c */ /* 0x000fe20000001848 */
[----:B------:R-:W-:Y:S07]  /*2e80*/  LDSM.16.M88.4 R12, [R243+0x16100] ;  /* 0x01610000f30c783b */ /* 0x000fee0000000200 */
[C---:B-----5:R-:W-:Y:S08]  /*2e90*/  HMMA.16816.F32 R108, R24.reuse, R40, R108 ;  /* 0x00000028186c723c */ /* 0x060ff0000000186c */
[C---:B------:R-:W-:Y:S01]  /*2ea0*/  HMMA.16816.F32 R48, R24.reuse, R42, R48 ;  /* 0x0000002a1830723c */ /* 0x040fe20000001830 */
[----:B------:R-:W1:Y:S07]  /*2eb0*/  LDSM.16.M88.4 R40, [R247+0xa000] ;  /* 0x00a00000f728783b */ /* 0x000e6e0000000200 */
[C---:B------:R-:W-:Y:S08]  /*2ec0*/  HMMA.16816.F32 R36, R24.reuse, R96, R36 ;  /* 0x000000601824723c */ /* 0x040ff00000001824 */
[----:B------:R-:W-:Y:S01]  /*2ed0*/  HMMA.16816.F32 R88, R24, R98, R88 ;  /* 0x000000621858723c */ /* 0x000fe20000001858 */
[----:B------:R-:W3:Y:S07]  /*2ee0*/  LDSM.16.M88.4 R24, [R234+0x9800] ;  /* 0x00980000ea18783b */ /* 0x000eee0000000200 */
[----:B--2---:R-:W-:Y:S08]  /*2ef0*/  HMMA.16816.F32 R84, R16, R8, R84 ;  /* 0x000000081054723c */ /* 0x004ff00000001854 */
[----:B------:R-:W-:Y:S08]  /*2f00*/  HMMA.16816.F32 R76, R68, R32, R76 ;  /* 0x00000020444c723c */ /* 0x000ff0000000184c */
[----:B------:R-:W-:Y:S01]  /*2f10*/  HMMA.16816.F32 R64, R16, R10, R64 ;  /* 0x0000000a1040723c */ /* 0x000fe20000001840 */
[----:B------:R-:W2:Y:S07]  /*2f20*/  LDSM.16.M88.4 R8, [R247+0xa800] ;  /* 0x00a80000f708783b */ /* 0x000eae0000000200 */
[----:B------:R-:W-:Y:S01]  /*2f30*/  HMMA.16816.F32 R72, R68, R34, R72 ;  /* 0x000000224448723c */ /* 0x000fe20000001848 */
[----:B------:R-:W-:Y:S07]  /*2f40*/  LDSM.16.M88.4 R32, [R234+0xa000] ;  /* 0x00a00000ea20783b */ /* 0x000fee0000000200 */
[C---:B------:R-:W-:Y:S08]  /*2f50*/  HMMA.16816.F32 R104, R16.reuse, R52, R104 ;  /* 0x000000341068723c */ /* 0x040ff00000001868 */
[----:B------:R-:W-:Y:S08]  /*2f60*/  HMMA.16816.F32 R56, R16, R54, R56 ;  /* 0x000000361038723c */ /* 0x000ff00000001838 */
[----:B-1----:R-:W-:Y:S08]  /*2f70*/  HMMA.16816.F32 R84, R20, R40, R84 ;  /* 0x000000281454723c */ /* 0x002ff00000001854 */
[----:B---3--:R-:W-:Y:S08]  /*2f80*/  HMMA.16816.F32 R76, R100, R24, R76 ;  /* 0x00000018644c723c */ /* 0x008ff0000000184c */
[----:B------:R-:W-:Y:S01]  /*2f90*/  HMMA.16816.F32 R64, R20, R42, R64 ;  /* 0x0000002a1440723c */ /* 0x000fe20000001840 */
[----:B------:R-:W1:Y:S07]  /*2fa0*/  LDSM.16.M88.4 R40, [R249+0x17100] ;  /* 0x01710000f928783b */ /* 0x000e6e0000000200 */
[----:B------:R-:W-:Y:S01]  /*2fb0*/  HMMA.16816.F32 R72, R100, R26, R72 ;  /* 0x0000001a6448723c */ /* 0x000fe20000001848 */
[----:B------:R-:W3:Y:S07]  /*2fc0*/  LDSM.16.M88.4 R24, [R243+0x16900] ;  /* 0x01690000f318783b */ /* 0x000eee0000000200 */
[----:B--2---:R-:W-:Y:S01]  /*2fd0*/  HMMA.16816.F32 R104, R20, R8, R104 ;  /* 0x000000081468723c */ /* 0x004fe20000001868 */
[----:B------:R-:W-:-:S02]  /*2fe0*/  FMUL.FTZ R54, R77, c[0x0][0x320] ;  /* 0x0000c8004d367a20 */ /* 0x000fc40000410000 */
[----:B------:R-:W-:-:S04]  /*2ff0*/  FMUL.FTZ R55, R78, c[0x0][0x320] ;  /* 0x0000c8004e377a20 */ /* 0x000fc80000410000 */
[----:B------:R-:W2:Y:S01]  /*3000*/  MUFU.TANH R54, R54 ;  /* 0x0000003600367308 */ /* 0x000ea20000002400 */
[----:B------:R-:W-:Y:S01]  /*3010*/  HMMA.16816.F32 R56, R20, R10, R56 ;  /* 0x0000000a1438723c */ /* 0x000fe20000001838 */
[----:B------:R-:W4:Y:S06]  /*3020*/  LDSM.16.M88.4 R8, [R249+0x17900] ;  /* 0x01790000f908783b */ /* 0x000f2c0000000200 */
[----:B------:R-:W1:Y:S01]  /*3030*/  MUFU.TANH R55, R55 ;  /* 0x0000003700377308 */ /* 0x000e620000002400 */
[----:B------:R-:W-:Y:S01]  /*3040*/  HMMA.16816.F32 R84, R68, R12, R84 ;  /* 0x0000000c4454723c */ /* 0x000fe20000001854 */
[----:B------:R-:W-:-:S02]  /*3050*/  FMUL.FTZ R72, R72, c[0x0][0x320] ;  /* 0x0000c80048487a20 */ /* 0x000fc40000410000 */
[----:B------:R-:W-:Y:S02]  /*3060*/  FMUL.FTZ R73, R73, c[0x0][0x320] ;  /* 0x0000c80049497a20 */ /* 0x000fe40000410000 */
[----:B------:R-:W-:Y:S02]  /*3070*/  FMUL.FTZ R74, R74, c[0x0][0x320] ;  /* 0x0000c8004a4a7a20 */ /* 0x000fe40000410000 */
[----:B------:R-:W-:Y:S01]  /*3080*/  FMUL.FTZ R75, R75, c[0x0][0x320] ;  /* 0x0000c8004b4b7a20 */ /* 0x000fe20000410000 */
[C---:B------:R-:W-:Y:S01]  /*3090*/  HMMA.16816.F32 R64, R68.reuse, R14, R64 ;  /* 0x0000000e4440723c */ /* 0x040fe20000001840 */
[----:B------:R-:W5:Y:S01]  /*30a0*/  LDSM.16.M88.4 R12, [R247+0xb000] ;  /* 0x00b00000f70c783b */ /* 0x000f620000000200 */
[----:B------:R-:W2:Y:S06]  /*30b0*/  MUFU.TANH R72, R72 ;  /* 0x0000004800487308 */ /* 0x000eac0000002400 */
[----:B------:R-:W-:Y:S02]  /*30c0*/  HMMA.16816.F32 R44, R68, R60, R44 ;  /* 0x0000003c442c723c */ /* 0x000fe4000000182c */
[----:B------:R-:W2:Y:S06]  /*30d0*/  MUFU.TANH R73, R73 ;  /* 0x0000004900497308 */ /* 0x000eac0000002400 */
[----:B-1----:R-:W-:Y:S02]  /*30e0*/  HMMA.16816.F32 R108, R16, R40, R108 ;  /* 0x00000028106c723c */ /* 0x002fe4000000186c */
[----:B------:R-:W1:Y:S06]  /*30f0*/  MUFU.TANH R74, R74 ;  /* 0x0000004a004a7308 */ /* 0x000e6c0000002400 */
[----:B---3--:R-:W-:Y:S02]  /*3100*/  HMMA.16816.F32 R104, R68, R24, R104 ;  /* 0x000000184468723c */ /* 0x008fe40000001868 */
[----:B------:R-:W3:Y:S06]  /*3110*/  MUFU.TANH R75, R75 ;  /* 0x0000004b004b7308 */ /* 0x000eec0000002400 */
[----:B------:R-:W-:Y:S01]  /*3120*/  HMMA.16816.F32 R48, R16, R42, R48 ;  /* 0x0000002a1030723c */ /* 0x000fe20000001830 */
[----:B------:R-:W-:Y:S07]  /*3130*/  LDSM.16.M88.4 R40, [R234+0xb000] ;  /* 0x00b00000ea28783b */ /* 0x000fee0000000200 */
[----:B------:R-:W-:Y:S01]  /*3140*/  HMMA.16816.F32 R56, R68, R26, R56 ;  /* 0x0000001a4438723c */ /* 0x000fe20000001838 */
[----:B------:R-:W1:Y:S07]  /*3150*/  LDSM.16.M88.4 R24, [R247+0xb800] ;  /* 0x00b80000f718783b */ /* 0x000e6e0000000200 */
[C---:B----4-:R-:W-:Y:S08]  /*3160*/  HMMA.16816.F32 R36, R16.reuse, R8, R36 ;  /* 0x000000081024723c */ /* 0x050ff00000001824 */
[----:B------:R-:W-:Y:S01]  /*3170*/  HMMA.16816.F32 R88, R16, R10, R88 ;  /* 0x0000000a1058723c */ /* 0x000fe20000001858 */
[----:B------:R-:W-:Y:S07]  /*3180*/  LDSM.16.M88.4 R8, [R234+0xb800] ;  /* 0x00b80000ea08783b */ /* 0x000fee0000000200 */
[C---:B------:R-:W-:Y:S08]  /*3190*/  HMMA.16816.F32 R44, R100.reuse, R92, R44 ;  /* 0x0000005c642c723c */ /* 0x040ff0000000182c */
[C---:B------:R-:W-:Y:S08]  /*31a0*/  HMMA.16816.F32 R84, R100.reuse, R32, R84 ;  /* 0x000000206454723c */ /* 0x040ff00000001854 */
[----:B------:R-:W-:Y:S01]  /*31b0*/  HMMA.16816.F32 R64, R100, R34, R64 ;  /* 0x000000226440723c */ /* 0x000fe20000001840 */
[----:B------:R-:W4:Y:S07]  /*31c0*/  LDSM.16.M88.4 R32, [R243+0x17100] ;  /* 0x01710000f320783b */ /* 0x000f2e0000000200 */
[----:B-----5:R-:W-:Y:S01]  /*31d0*/  HMMA.16816.F32 R108, R20, R12, R108 ;  /* 0x0000000c146c723c */ /* 0x020fe2000000186c */
[----:B------:R-:W-:-:S02]  /*31e0*/  FMUL.FTZ R0, R44, c[0x0][0x320] ;  /* 0x0000c8002c007a20 */ /* 0x000fc40000410000 */
[----:B------:R-:W-:Y:S02]  /*31f0*/  FMUL.FTZ R7, R45, c[0x0][0x320] ;  /* 0x0000c8002d077a20 */ /* 0x000fe40000410000 */
[----:B------:R-:W-:Y:S02]  /*3200*/  FMUL.FTZ R30, R46, c[0x0][0x320] ;  /* 0x0000c8002e1e7a20 */ /* 0x000fe40000410000 */
[----:B------:R-:W-:Y:S01]  /*3210*/  FMUL.FTZ R31, R47, c[0x0][0x320] ;  /* 0x0000c8002f1f7a20 */ /* 0x000fe20000410000 */
[----:B------:R-:W-:Y:S01]  /*3220*/  HMMA.16816.F32 R48, R20, R14, R48 ;  /* 0x0000000e1430723c */ /* 0x000fe20000001830 */
[----:B------:R-:W5:Y:S01]  /*3230*/  LDSM.16.M88.4 R12, [R243+0x17900] ;  /* 0x01790000f30c783b */ /* 0x000f620000000200 */
[----:B------:R-:W-:Y:S01]  /*3240*/  FMUL.FTZ R77, R85, c[0x0][0x320] ;  /* 0x0000c800554d7a20 */ /* 0x000fe20000410000 */
[----:B------:R-:W2:Y:S01]  /*3250*/  MUFU.TANH R0, R0 ;  /* 0x0000000000007308 */ /* 0x000ea20000002400 */
[----:B------:R-:W-:Y:S01]  /*3260*/  FMUL.FTZ R78, R86, c[0x0][0x320] ;  /* 0x0000c800564e7a20 */ /* 0x000fe20000410000 */
[----:B------:R-:W2:Y:S01]  /*3270*/  LDSM.16.M88.4 R44, [R234+0xa800] ;  /* 0x00a80000ea2c783b */ /* 0x000ea20000000200 */
[----:B------:R-:W-:-:S04]  /*3280*/  DEPBAR.LE SB0, 0x0 ;  /* 0x000080000000791a */ /* 0x000fc80000000000 */
[C---:B-1----:R-:W-:Y:S01]  /*3290*/  HMMA.16816.F32 R36, R20.reuse, R24, R36 ;  /* 0x000000181424723c */ /* 0x042fe20000001824 */
[----:B------:R-:W-:Y:S01]  /*32a0*/  FMUL.FTZ R67, R67, c[0x0][0x320] ;  /* 0x0000c80043437a20 */ /* 0x000fe20000410000 */
[----:B------:R-:W1:Y:S06]  /*32b0*/  MUFU.TANH R7, R7 ;  /* 0x0000000700077308 */ /* 0x000e6c0000002400 */
[----:B------:R-:W-:Y:S02]  /*32c0*/  HMMA.16816.F32 R88, R20, R26, R88 ;  /* 0x0000001a1458723c */ /* 0x000fe40000001858 */
[----:B------:R-:W1:Y:S06]  /*32d0*/  MUFU.TANH R30, R30 ;  /* 0x0000001e001e7308 */ /* 0x000e6c0000002400 */
[C---:B------:R-:W-:Y:S02]  /*32e0*/  HMMA.16816.F32 R80, R68.reuse, R62, R80 ;  /* 0x0000003e4450723c */ /* 0x040fe40000001850 */
[----:B------:R-:W1:Y:S05]  /*32f0*/  MUFU.TANH R31, R31 ;  /* 0x0000001f001f7308 */ /* 0x000e6a0000002400 */
[----:B------:R-:W-:Y:S01]  /*3300*/  FMUL.FTZ R62, R76, c[0x0][0x320] ;  /* 0x0000c8004c3e7a20 */ /* 0x000fe20000410000 */
[----:B----4-:R-:W-:Y:S01]  /*3310*/  HMMA.16816.F32 R108, R68, R32, R108 ;  /* 0x00000020446c723c */ /* 0x010fe2000000186c */
[----:B------:R-:W-:Y:S01]  /*3320*/  FMUL.FTZ R63, R79, c[0x0][0x320] ;  /* 0x0000c8004f3f7a20 */ /* 0x000fe20000410000 */
[----:B------:R-:W4:Y:S01]  /*3330*/  MUFU.TANH R77, R77 ;  /* 0x0000004d004d7308 */ /* 0x000f220000002400 */
[----:B------:R-:W-:-:S02]  /*3340*/  FMUL.FTZ R76, R84, c[0x0][0x320] ;  /* 0x0000c800544c7a20 */ /* 0x000fc40000410000 */
[----:B------:R-:W-:-:S03]  /*3350*/  FMUL.FTZ R79, R87, c[0x0][0x320] ;  /* 0x0000c800574f7a20 */ /* 0x000fc60000410000 */
[C---:B------:R-:W-:Y:S02]  /*3360*/  HMMA.16816.F32 R48, R68.reuse, R34, R48 ;  /* 0x000000224430723c */ /* 0x040fe40000001830 */
[----:B------:R-:W1:Y:S06]  /*3370*/  MUFU.TANH R62, R62 ;  /* 0x0000003e003e7308 */ /* 0x000e6c0000002400 */
[C---:B-----5:R-:W-:Y:S02]  /*3380*/  HMMA.16816.F32 R36, R68.reuse, R12, R36 ;  /* 0x0000000c4424723c */ /* 0x060fe40000001824 */
[----:B------:R-:W1:Y:S06]  /*3390*/  MUFU.TANH R63, R63 ;  /* 0x0000003f003f7308 */ /* 0x000e6c0000002400 */
[----:B------:R-:W-:Y:S02]  /*33a0*/  HMMA.16816.F32 R88, R68, R14, R88 ;  /* 0x0000000e4458723c */ /* 0x000fe40000001858 */
[----:B------:R-:W1:Y:S06]  /*33b0*/  MUFU.TANH R76, R76 ;  /* 0x0000004c004c7308 */ /* 0x000e6c0000002400 */
[C---:B------:R-:W-:Y:S02]  /*33c0*/  HMMA.16816.F32 R80, R100.reuse, R94, R80 ;  /* 0x0000005e6450723c */ /* 0x040fe40000001850 */
[----:B------:R-:W1:Y:S06]  /*33d0*/  MUFU.TANH R78, R78 ;  /* 0x0000004e004e7308 */ /* 0x000e6c0000002400 */
[C---:B--2---:R-:W-:Y:S02]  /*33e0*/  HMMA.16816.F32 R104, R100.reuse, R44, R104 ;  /* 0x0000002c6468723c */ /* 0x044fe40000001868 */
[----:B------:R-:W2:Y:S05]  /*33f0*/  MUFU.TANH R79, R79 ;  /* 0x0000004f004f7308 */ /* 0x000eaa0000002400 */
[----:B------:R-:W-:Y:S01]  /*3400*/  FMUL.FTZ R44, R64, c[0x0][0x320] ;  /* 0x0000c800402c7a20 */ /* 0x000fe20000410000 */
[----:B------:R-:W-:Y:S01]  /*3410*/  HMMA.16816.F32 R56, R100, R46, R56 ;  /* 0x0000002e6438723c */ /* 0x000fe20000001838 */
[----:B------:R-:W-:Y:S01]  /*3420*/  FMUL.FTZ R45, R65, c[0x0][0x320] ;  /* 0x0000c800412d7a20 */ /* 0x000fe20000410000 */
[----:B------:R1:W1:Y:S01]  /*3430*/  MUFU.TANH R211, R67 ;  /* 0x0000004300d37308 */ /* 0x0002620000002400 */
[----:B------:R-:W-:-:S05]  /*3440*/  FMUL.FTZ R64, R66, c[0x0][0x320] ;  /* 0x0000c80042407a20 */ /* 0x000fca0000410000 */
[C---:B------:R-:W-:Y:S01]  /*3450*/  HMMA.16816.F32 R108, R100.reuse, R40, R108 ;  /* 0x00000028646c723c */ /* 0x040fe2000000186c */
[----:B------:R-:W-:Y:S01]  /*3460*/  FMUL.FTZ R60, R80, c[0x0][0x320] ;  /* 0x0000c800503c7a20 */ /* 0x000fe20000410000 */
[----:B------:R-:W1:Y:S01]  /*3470*/  MUFU.TANH R44, R44 ;  /* 0x0000002c002c7308 */ /* 0x000e620000002400 */
[----:B------:R-:W-:Y:S02]  /*3480*/  FMUL.FTZ R52, R81, c[0x0][0x320] ;  /* 0x0000c80051347a20 */ /* 0x000fe40000410000 */
[----:B------:R-:W-:Y:S02]  /*3490*/  FMUL.FTZ R53, R82, c[0x0][0x320] ;  /* 0x0000c80052357a20 */ /* 0x000fe40000410000 */
[----:B------:R-:W-:Y:S01]  /*34a0*/  FMUL.FTZ R61, R83, c[0x0][0x320] ;  /* 0x0000c800533d7a20 */ /* 0x000fe20000410000 */
[----:B------:R-:W-:Y:S01]  /*34b0*/  HMMA.16816.F32 R48, R100, R42, R48 ;  /* 0x0000002a6430723c */ /* 0x000fe20000001830 */
[----:B------:R-:W-:Y:S01]  /*34c0*/  FMUL.FTZ R104, R104, c[0x0][0x320] ;  /* 0x0000c80068687a20 */ /* 0x000fe20000410000 */
[----:B------:R-:W1:Y:S01]  /*34d0*/  MUFU.TANH R60, R60 ;  /* 0x0000003c003c7308 */ /* 0x000e620000002400 */
[----:B------:R-:W-:-:S02]  /*34e0*/  FMUL.FTZ R105, R105, c[0x0][0x320] ;  /* 0x0000c80069697a20 */ /* 0x000fc40000410000 */
[----:B------:R-:W-:Y:S02]  /*34f0*/  FMUL.FTZ R106, R106, c[0x0][0x320] ;  /* 0x0000c8006a6a7a20 */ /* 0x000fe40000410000 */
[----:B------:R-:W-:Y:S01]  /*3500*/  FMUL.FTZ R107, R107, c[0x0][0x320] ;  /* 0x0000c8006b6b7a20 */ /* 0x000fe20000410000 */
        /* <DEDUP_REMOVED lines=11> */
[----:B------:R-:W-:Y:S02]  /*35c0*/  FMUL.FTZ R111, R111, c[0x0][0x320] ;  /* 0x0000c8006f6f7a20 */ /* 0x000fe40000410000 */
[----:B------:R-:W-:Y:S01]  /*35d0*/  FMUL.FTZ R48, R48, c[0x0][0x320] ;  /* 0x0000c80030307a20 */ /* 0x000fe20000410000 */
[----:B------:R-:W1:Y:S01]  /*35e0*/  MUFU.TANH R61, R61 ;  /* 0x0000003d003d7308 */ /* 0x000e620000002400 */
[----:B------:R-:W-:Y:S02]  /*35f0*/  FMUL.FTZ R49, R49, c[0x0][0x320] ;  /* 0x0000c80031317a20 */ /* 0x000fe40000410000 */
[----:B------:R-:W-:Y:S02]  /*3600*/  FMUL.FTZ R50, R50, c[0x0][0x320] ;  /* 0x0000c80032327a20 */ /* 0x000fe40000410000 */
[----:B------:R-:W-:-:S02]  /*3610*/  FMUL.FTZ R51, R51, c[0x0][0x320] ;  /* 0x0000c80033337a20 */ /* 0x000fc40000410000 */
[----:B------:R-:W-:Y:S01]  /*3620*/  FMUL.FTZ R36, R36, c[0x0][0x320] ;  /* 0x0000c80024247a20 */ /* 0x000fe20000410000 */
[----:B------:R-:W1:Y:S01]  /*3630*/  MUFU.TANH R45, R45 ;  /* 0x0000002d002d7308 */ /* 0x000e620000002400 */
[----:B------:R-:W-:Y:S02]  /*3640*/  FMUL.FTZ R37, R37, c[0x0][0x320] ;  /* 0x0000c80025257a20 */ /* 0x000fe40000410000 */
[----:B------:R-:W-:Y:S02]  /*3650*/  FMUL.FTZ R38, R38, c[0x0][0x320] ;  /* 0x0000c80026267a20 */ /* 0x000fe40000410000 */
[----:B------:R-:W-:Y:S02]  /*3660*/  FMUL.FTZ R39, R39, c[0x0][0x320] ;  /* 0x0000c80027277a20 */ /* 0x000fe40000410000 */
[----:B------:R-:W-:Y:S01]  /*3670*/  FMUL.FTZ R88, R88, c[0x0][0x320] ;  /* 0x0000c80058587a20 */ /* 0x000fe20000410000 */
[----:B------:R-:W1:Y:S01]  /*3680*/  MUFU.TANH R64, R64 ;  /* 0x0000004000407308 */ /* 0x000e620000002400 */
[----:B------:R-:W-:-:S02]  /*3690*/  FMUL.FTZ R89, R89, c[0x0][0x320] ;  /* 0x0000c80059597a20 */ /* 0x000fc40000410000 */
[----:B------:R-:W-:Y:S02]  /*36a0*/  FMUL.FTZ R90, R90, c[0x0][0x320] ;  /* 0x0000c8005a5a7a20 */ /* 0x000fe40000410000 */
[----:B------:R-:W-:-:S03]  /*36b0*/  FMUL.FTZ R91, R91, c[0x0][0x320] ;  /* 0x0000c8005b5b7a20 */ /* 0x000fc60000410000 */
        /* <DEDUP_REMOVED lines=26> */
[----:B--234-:R-:W-:Y:S01]  /*3860*/  IMAD.U32 R8, RZ, RZ, UR8 ;  /* 0x00000008ff087e24 */ /* 0x01cfe2000f8e00ff */
[----:B------:R-:W-:Y:S01]  /*3870*/  PLOP3.LUT P1, PT, PT, PT, UP0, 0x80, 0x0 ;  /* 0x000000000000781c */ /* 0x000fe20003f2f008 */
[----:B------:R-:W-:Y:S01]  /*3880*/  IMAD.MOV.U32 R251, RZ, RZ, RZ ;  /* 0x000000fffffb7224 */ /* 0x000fe200078e00ff */
[----:B------:R-:W-:-:S02]  /*3890*/  PLOP3.LUT P0, PT, PT, PT, UP0, 0x80, 0x0 ;  /* 0x000000000000781c */ /* 0x000fc40003f0f008 */
        /* <DEDUP_REMOVED lines=11> */
[----:B------:R-:W-:Y:S01]  /*3950*/  SHF.R.S32.HI R22, RZ, 0x1f, R29 ;  /* 0x0000001fff167819 */ /* 0x000fe2000001141d */
[----:B------:R-:W-:Y:S01]  /*3960*/  IMAD.WIDE R24, R213, 0x2, RZ ;  /* 0x00000002d5187825 */ /* 0x000fe200078e02ff */
[----:B------:R-:W-:Y:S02]  /*3970*/  SEL R19, RZ, 0x10, P6 ;  /* 0x00000010ff137807 */ /* 0x000fe40003000000 */
[----:B------:R-:W-:Y:S01]  /*3980*/  LEA.HI R22, R22, R29, RZ, 0x3 ;  /* 0x0000001d16167211 */ /* 0x000fe200078f18ff */
[----:B------:R-:W-:Y:S01]  /*3990*/  IMAD R252, R8, c[0x0][0x2b8], R252 ;  /* 0x0000ae0008fc7a24 */ /* 0x000fe200078e02fc */
[----:B------:R-:W-:Y:S02]  /*39a0*/  SHF.R.S32.HI R9, RZ, 0x1f, R28 ;  /* 0x0000001fff097819 */ /* 0x000fe4000001141c */
[----:B------:R-:W-:-:S02]  /*39b0*/  IADD3 R26, -R19, 0x10, RZ ;  /* 0x00000010131a7810 */ /* 0x000fc40007ffe1ff */
[----:B------:R-:W-:Y:S02]  /*39c0*/  SHF.R.S32.HI R8, RZ, 0x1f, R252 ;  /* 0x0000001fff087819 */ /* 0x000fe400000114fc */
[----:B------:R-:W-:Y:S02]  /*39d0*/  SEL R18, RZ, 0x10, P5 ;  /* 0x00000010ff127807 */ /* 0x000fe40002800000 */
[----:B------:R-:W-:Y:S01]  /*39e0*/  LOP3.LUT R22, R22, 0xfffffff8, RZ, 0xc0, !PT ;  /* 0xfffffff816167812 */ /* 0x000fe200078ec0ff */
[----:B------:R-:W-:Y:S01]  /*39f0*/  IMAD R8, R8, c[0x0][0x1e0], RZ ;  /* 0x0000780008087a24 */ /* 0x000fe200078e02ff */
[----:B------:R-:W-:Y:S02]  /*3a00*/  LEA.HI R9, R9, R28, RZ, 0x3 ;  /* 0x0000001c09097211 */ /* 0x000fe400078f18ff */
[----:B------:R-:W-:Y:S01]  /*3a10*/  LOP3.LUT R26, R26, 0xf, RZ, 0xc0, !PT ;  /* 0x0000000f1a1a7812 */ /* 0x000fe200078ec0ff */
[----:B------:R-:W-:Y:S01]  /*3a20*/  IMAD R8, R252, c[0x0][0x1e4], R8 ;  /* 0x00007900fc087a24 */ /* 0x000fe200078e0208 */
[----:B------:R-:W-:Y:S01]  /*3a30*/  IADD3 R14, -R18, 0x10, RZ ;  /* 0x00000010120e7810 */ /* 0x000fe20007ffe1ff */
[----:B------:R-:W-:Y:S01]  /*3a40*/  IMAD.WIDE R22, R22, 0x2, RZ ;  /* 0x0000000216167825 */ /* 0x000fe200078e02ff */
[----:B------:R-:W-:-:S02]  /*3a50*/  SEL R17, RZ, 0x10, P4 ;  /* 0x00000010ff117807 */ /* 0x000fc40002000000 */
[----:B------:R-:W-:Y:S01]  /*3a60*/  LOP3.LUT R9, R9, 0xfffffff8, RZ, 0xc0, !PT ;  /* 0xfffffff809097812 */ /* 0x000fe200078ec0ff */
[----:B--2---:R-:W-:Y:S01]  /*3a70*/  IMAD.WIDE.U32 R10, R252, c[0x0][0x1e0], RZ ;  /* 0x00007800fc0a7a25 */ /* 0x004fe200078e00ff */
[----:B------:R-:W-:Y:S02]  /*3a80*/  LOP3.LUT R14, R14, 0xf, RZ, 0xc0, !PT ;  /* 0x0000000f0e0e7812 */ /* 0x000fe400078ec0ff */
[----:B------:R-:W-:Y:S01]  /*3a90*/  IADD3 R13, -R17, 0x10, RZ ;  /* 0x00000010110d7810 */ /* 0x000fe20007ffe1ff */
[----:B------:R-:W-:Y:S01]  /*3aa0*/  IMAD.IADD R11, R11, 0x1, R8 ;  /* 0x000000010b0b7824 */ /* 0x000fe200078e0208 */
[----:B------:R-:W-:Y:S01]  /*3ab0*/  IADD3 R12, -R6, 0x10, RZ ;  /* 0x00000010060c7810 */ /* 0x000fe20007ffe1ff */
[----:B------:R-:W-:Y:S01]  /*3ac0*/  IMAD.WIDE R32, R9, 0x2, RZ ;  /* 0x0000000209207825 */ /* 0x000fe200078e02ff */
[----:B------:R-:W-:Y:S02]  /*3ad0*/  LOP3.LUT R13, R13, 0xf, RZ, 0xc0, !PT ;  /* 0x0000000f0d0d7812 */ /* 0x000fe400078ec0ff */
[----:B------:R-:W-:-:S02]  /*3ae0*/  LOP3.LUT R12, R12, 0xf, RZ, 0xc0, !PT ;  /* 0x0000000f0c0c7812 */ /* 0x000fc400078ec0ff */
[----:B---3--:R-:W-:Y:S01]  /*3af0*/  SHF.R.S32.HI R8, RZ, 0x1f, R251 ;  /* 0x0000001fff087819 */ /* 0x008fe200000114fb */
[----:B------:R-:W-:-:S04]  /*3b00*/  IMAD.WIDE.U32 R10, R251, c[0x0][0x1f0], R10 ;  /* 0x00007c00fb0a7a25 */ /* 0x000fc800078e000a */
[----:B------:R-:W-:Y:S01]  /*3b10*/  IMAD R8, R8, c[0x0][0x1f0], RZ ;  /* 0x00007c0008087a24 */ /* 0x000fe200078e02ff */
[----:B------:R-:W-:-:S03]  /*3b20*/  IADD3 R10, P0, R10, UR20, RZ ;  /* 0x000000140a0a7c10 */ /* 0x000fc6000ff1e0ff */
[----:B------:R-:W-:-:S05]  /*3b30*/  IMAD R8, R251, c[0x0][0x1f4], R8 ;  /* 0x00007d00fb087a24 */ /* 0x000fca00078e0208 */
[----:B------:R-:W-:Y:S02]  /*3b40*/  IADD3.X R8, R11, UR15, R8, P0, !PT ;  /* 0x0000000f0b087c10 */ /* 0x000fe400087fe408 */
[----:B------:R-:W-:-:S04]  /*3b50*/  LEA R11, P0, R10, c[0x0][0x1c8], 0x1 ;  /* 0x000072000a0b7a11 */ /* 0x000fc800078008ff */
[----:B------:R-:W-:Y:S01]  /*3b60*/  LEA.HI.X R10, R10, c[0x0][0x1cc], R8, 0x1, P0 ;  /* 0x000073000a0a7a11 */ /* 0x000fe200000f0c08 */
[----:B------:R-:W2:Y:S01]  /*3b70*/  SHFL.IDX PT, R15, R11, 0x2, 0x181f ;  /* 0x00581f000b0f7f89 */ /* 0x000ea200000e0000 */
[----:B------:R-:W-:-:S03]  /*3b80*/  SHF.R.S32.HI R8, RZ, 0x1f, R215 ;  /* 0x0000001fff087819 */ /* 0x000fc600000114d7 */
[----:B------:R-:W3:Y:S01]  /*3b90*/  SHFL.IDX PT, R16, R10, 0x2, 0x181f ;  /* 0x00581f000a107f89 */ /* 0x000ee200000e0000 */
[----:B------:R-:W-:-:S03]  /*3ba0*/  LEA.HI R8, R8, R215, RZ, 0x3 ;  /* 0x000000d708087211 */ /* 0x000fc600078f18ff */
[----:B------:R-:W4:Y:S01]  /*3bb0*/  SHFL.IDX PT, R20, R11, RZ, 0x181f ;  /* 0x00181fff0b147589 */ /* 0x000f2200000e0000 */
[----:B------:R-:W-:-:S03]  /*3bc0*/  LOP3.LUT R8, R8, 0xfffffff8, RZ, 0xc0, !PT ;  /* 0xfffffff808087812 */ /* 0x000fc600078ec0ff */
[----:B------:R-:W-:Y:S02]  /*3bd0*/  SHFL.IDX PT, R21, R10, RZ, 0x181f ;  /* 0x00181fff0a157589 */ /* 0x000fe400000e0000 */
[----:B------:R-:W-:Y:S02]  /*3be0*/  IMAD.WIDE R8, R8, 0x2, RZ ;  /* 0x0000000208087825 */ /* 0x000fe400078e02ff */
[----:B------:R-:W5:Y:S04]  /*3bf0*/  SHFL.IDX PT, R11, R11, 0x1, 0x181f ;  /* 0x00381f000b0b7f89 */ /* 0x000f6800000e0000 */
[----:B------:R-:W1:Y:S01]  /*3c00*/  SHFL.IDX PT, R10, R10, 0x1, 0x181f ;  /* 0x00381f000a0a7f89 */ /* 0x000e6200000e0000 */
[----:B--2---:R-:W-:-:S04]  /*3c10*/  IADD3 R26, P1, P0, R26, R15, R24 ;  /* 0x0000000f1a1a7210 */ /* 0x004fc8000783e018 */
[----:B---3--:R-:W-:Y:S02]  /*3c20*/  IADD3.X R27, RZ, R16, R25, P1, P0 ;  /* 0x00000010ff1b7210 */ /* 0x008fe40000fe0419 */
[----:B------:R-:W-:-:S04]  /*3c30*/  IADD3 R34, P1, P0, R14, R15, R22 ;  /* 0x0000000f0e227210 */ /* 0x000fc8000783e016 */
[----:B------:R-:W-:Y:S02]  /*3c40*/  IADD3.X R35, RZ, R16, R23, P1, P0 ;  /* 0x00000010ff237210 */ /* 0x000fe40000fe0417 */
[----:B-1----:R-:W-:-:S04]  /*3c50*/  IADD3 R36, P1, P0, R13, R15, R32 ;  /* 0x0000000f0d247210 */ /* 0x002fc8000783e020 */
[----:B------:R-:W-:Y:S02]  /*3c60*/  IADD3.X R37, RZ, R16, R33, P1, P0 ;  /* 0x00000010ff257210 */ /* 0x000fe40000fe0421 */
[----:B------:R-:W-:-:S04]  /*3c70*/  IADD3 R12, P1, P0, R12, R15, R8 ;  /* 0x0000000f0c0c7210 */ /* 0x000fc8000783e008 */
[----:B------:R-:W-:Y:S02]  /*3c80*/  IADD3.X R13, RZ, R16, R9, P1, P0 ;  /* 0x00000010ff0d7210 */ /* 0x000fe40000fe0409 */
[-C--:B----4-:R-:W-:Y:S02]  /*3c90*/  IADD3 R40, P0, R24, R20.reuse, RZ ;  /* 0x0000001418287210 */ /* 0x090fe40007f1e0ff */
[CC--:B------:R-:W-:Y:S02]  /*3ca0*/  IADD3 R38, P1, R22.reuse, R20.reuse, RZ ;  /* 0x0000001416267210 */ /* 0x0c0fe40007f3e0ff */
[-C--:B-----5:R-:W-:Y:S01]  /*3cb0*/  IADD3 R22, P2, R22, R11.reuse, RZ ;  /* 0x0000000b16167210 */ /* 0x0a0fe20007f5e0ff */
[--C-:B------:R-:W-:Y:S01]  /*3cc0*/  IMAD.X R41, R25, 0x1, R21.reuse, P0 ;  /* 0x0000000119297824 */ /* 0x100fe200000e0615 */
[-C--:B------:R-:W-:Y:S01]  /*3cd0*/  IADD3 R14, P0, R32, R20.reuse, RZ ;  /* 0x00000014200e7210 */ /* 0x080fe20007f1e0ff */
[C-C-:B------:R-:W-:Y:S01]  /*3ce0*/  IMAD.X R39, R23.reuse, 0x1, R21.reuse, P1 ;  /* 0x0000000117277824 */ /* 0x140fe200008e0615 */
[----:B------:R-:W-:Y:S01]  /*3cf0*/  IADD3 R20, P1, R8, R20, RZ ;  /* 0x0000001408147210 */ /* 0x000fe20007f3e0ff */
[----:B------:R-:W-:Y:S01]  /*3d00*/  IMAD.X R23, R23, 0x1, R10, P2 ;  /* 0x0000000117177824 */ /* 0x000fe200010e060a */
[----:B------:R-:W-:Y:S01]  /*3d10*/  ISETP.GE.AND P2, PT, R215, c[0x0][0x1d4], PT ;  /* 0x00007500d7007a0c */ /* 0x000fe20003f46270 */
[--C-:B------:R-:W-:Y:S01]  /*3d20*/  IMAD.X R15, R33, 0x1, R21.reuse, P0 ;  /* 0x00000001210f7824 */ /* 0x100fe200000e0615 */
[-C--:B------:R-:W-:Y:S01]  /*3d30*/  IADD3 R24, P0, R24, R11.reuse, RZ ;  /* 0x0000000b18187210 */ /* 0x080fe20007f1e0ff */
[----:B------:R-:W-:Y:S01]  /*3d40*/  IMAD.X R21, R9, 0x1, R21, P1 ;  /* 0x0000000109157824 */ /* 0x000fe200008e0615 */
[----:B------:R-:W-:-:S03]  /*3d50*/  IADD3 R32, P1, R32, R11, RZ ;  /* 0x0000000b20207210 */ /* 0x000fc60007f3e0ff */
[--C-:B------:R-:W-:Y:S01]  /*3d60*/  IMAD.X R25, R25, 0x1, R10.reuse, P0 ;  /* 0x0000000119197824 */ /* 0x100fe200000e060a */
[----:B------:R-:W-:Y:S01]  /*3d70*/  IADD3 R42, P0, R8, R11, RZ ;  /* 0x0000000b082a7210 */ /* 0x000fe20007f1e0ff */
[--C-:B------:R-:W-:Y:S01]  /*3d80*/  IMAD.X R33, R33, 0x1, R10.reuse, P1 ;  /* 0x0000000121217824 */ /* 0x100fe200008e060a */
[----:B------:R-:W-:Y:S01]  /*3d90*/  ISETP.NE.U32.AND P1, PT, R19, RZ, PT ;  /* 0x000000ff1300720c */ /* 0x000fe20003f25070 */
[----:B------:R-:W-:Y:S02]  /*3da0*/  IMAD.SHL.U32 R8, R214, 0x2, RZ ;  /* 0x00000002d6087824 */ /* 0x000fe400078e00ff */
[----:B------:R-:W-:Y:S01]  /*3db0*/  IMAD.X R43, R9, 0x1, R10, P0 ;  /* 0x00000001092b7824 */ /* 0x000fe200000e060a */
[----:B------:R-:W-:Y:S02]  /*3dc0*/  ISETP.NE.U32.AND P0, PT, R18, RZ, PT ;  /* 0x000000ff1200720c */ /* 0x000fe40003f05070 */
[----:B------:R1:W-:Y:S04]  /*3dd0*/  LDGSTS.E.BYPASS.LTC128B.128 [R8+0xc100], [R40.64], !P6 ;  /* 0x0c10000028087fae */ /* 0x0003e8000f101d4c */
[----:B------:R1:W-:Y:S04]  /*3de0*/  LDGSTS.E.BYPASS.LTC128B.128 [R8+0xf100], [R38.64], !P5 ;  /* 0x0f10000026087fae */ /* 0x0003e8000e901d4c */
[----:B------:R1:W-:Y:S04]  /*3df0*/  LDGSTS.E.BYPASS.LTC128B.128 [R8+0x12100], [R14.64], !P4 ;  /* 0x121000000e087fae */ /* 0x0003e8000e101d4c */
[----:B------:R1:W-:Y:S04]  /*3e00*/  LDGSTS.E.BYPASS.LTC128B.128 [R8+0x15100], [R20.64], !P2 ;  /* 0x1510000014087fae */ /* 0x0003e8000d101d4c */
[----:B------:R1:W-:Y:S04]  /*3e10*/  LDGSTS.E.BYPASS.LTC128B.128 [R8+0xd100], [R24.64], !P6 ;  /* 0x0d10000018087fae */ /* 0x0003e8000f101d4c */
[----:B------:R1:W-:Y:S04]  /*3e20*/  LDGSTS.E.BYPASS.LTC128B.128 [R8+0x10100], [R22.64], !P5 ;  /* 0x1010000016087fae */ /* 0x0003e8000e901d4c */
[----:B------:R1:W-:Y:S04]  /*3e30*/  LDGSTS.E.BYPASS.LTC128B.128 [R8+0x13100], [R32.64], !P4 ;  /* 0x1310000020087fae */ /* 0x0003e8000e101d4c */
[----:B------:R1:W-:Y:S04]  /*3e40*/  LDGSTS.E.BYPASS.LTC128B.128 [R8+0x16100], [R42.64], !P2 ;  /* 0x161000002a087fae */ /* 0x0003e8000d101d4c */
[----:B------:R1:W-:Y:S01]  /*3e50*/  LDGSTS.E.BYPASS.LTC128B.128.ZFILL [R8+0xe100], [R26.64], P1 ;  /* 0x0e1000001a087fae */ /* 0x0003e20008941d4c */
[----:B------:R-:W-:-:S03]  /*3e60*/  ISETP.NE.U32.AND P1, PT, R17, RZ, PT ;  /* 0x000000ff1100720c */ /* 0x000fc60003f25070 */
[----:B------:R1:W-:Y:S01]  /*3e70*/  LDGSTS.E.BYPASS.LTC128B.128.ZFILL [R8+0x11100], [R34.64], P0 ;  /* 0x1110000022087fae */ /* 0x0003e20008141d4c */
[----:B------:R-:W-:-:S09]  /*3e80*/  ISETP.NE.U32.AND P0, PT, R6, RZ, PT ;  /* 0x000000ff0600720c */ /* 0x000fd20003f05070 */
[----:B------:R1:W-:Y:S04]  /*3e90*/  LDGSTS.E.BYPASS.LTC128B.128.ZFILL [R8+0x14100], [R36.64], P1 ;  /* 0x1410000024087fae */ /* 0x0003e80008941d4c */
[----:B------:R1:W-:Y:S02]  /*3ea0*/  LDGSTS.E.BYPASS.LTC128B.128.ZFILL [R8+0x17100], [R12.64], P0 ;  /* 0x171000000c087fae */ /* 0x0003e40008141d4c */
.L_x_770:
[----:B--234-:R-:W-:Y:S01]  /*3eb0*/  SHF.R.S32.HI R6, RZ, 0x1f, R2 ;  /* 0x0000001fff067819 */ /* 0x01cfe20000011402 */
[----:B------:R-:W-:Y:S01]  /*3ec0*/  IMAD.SHL.U32 R244, R5, 0x2, RZ ;  /* 0x0000000205f47824 */ /* 0x000fe200078e00ff */
[----:B------:R-:W0:Y:S02]  /*3ed0*/  LDGDEPBAR ;  /* 0x00000000000079af */ /* 0x000e240000000000 */
[----:B-1----:R-:W-:Y:S01]  /*3ee0*/  LEA.HI R8, R6, R2, RZ, 0x2 ;  /* 0x0000000206087211 */ /* 0x002fe200078f10ff */
[----:B------:R-:W-:Y:S01]  /*3ef0*/  IMAD.U32 R6, RZ, RZ, UR18 ;  /* 0x00000012ff067e24 */ /* 0x000fe2000f8e00ff */
[----:B------:R-:W-:Y:S01]  /*3f00*/  LDSM.16.MT88.4 R140, [R244+0x3100] ;  /* 0x00310000f48c783b */ /* 0x000fe20000004200 */
[----:B------:R-:W-:-:S02]  /*3f10*/  IMAD R241, R3, 0x2, R244 ;  /* 0x0000000203f17824 */ /* 0x000fc400078e02f4 */
[----:B------:R-:W-:Y:S01]  /*3f20*/  IMAD R242, R4, 0x2, R244 ;  /* 0x0000000204f27824 */ /* 0x000fe200078e02f4 */
[----:B------:R1:W-:Y:S03]  /*3f30*/  STL [R1+0x1c], R8 ;  /* 0x00001c0801007387 */ /* 0x0003e60000100800 */
[----:B------:R-:W-:Y:S01]  /*3f40*/  IMAD R240, R3, 0x2, R242 ;  /* 0x0000000203f07824 */ /* 0x000fe200078e02f2 */
[----:B------:R-:W-:Y:S04]  /*3f50*/  LDSM.16.MT88.4 R156, [R241+0x100] ;  /* 0x00010000f19c783b */ /* 0x000fe80000004200 */
[----:B------:R-:W-:Y:S04]  /*3f60*/  LDSM.16.MT88.4 R164, [R242+0x100] ;  /* 0x00010000f2a4783b */ /* 0x000fe80000004200 */
[----:B------:R-:W-:Y:S04]  /*3f70*/  LDSM.16.MT88.4 R12, [R241+0x900] ;  /* 0x00090000f10c783b */ /* 0x000fe80000004200 */
[----:B------:R-:W-:Y:S04]  /*3f80*/  LDSM.16.MT88.4 R148, [R240+0x100] ;  /* 0x00010000f094783b */ /* 0x000fe80000004200 */
[----:B------:R-:W-:Y:S04]  /*3f90*/  LDSM.16.MT88.4 R132, [R242+0x3100] ;  /* 0x00310000f284783b */ /* 0x000fe80000004200 */
[----:B------:R-:W-:Y:S01]  /*3fa0*/  LDSM.16.MT88.4 R172, [R244+0x100] ;  /* 0x00010000f4ac783b */ /* 0x000fe20000004200 */
[----:B-1----:R-:W-:-:S03]  /*3fb0*/  LOP3.LUT R8, R8, 0x7ffffffc, RZ, 0xc0, !PT ;  /* 0x7ffffffc08087812 */ /* 0x002fc600078ec0ff */
[----:B------:R-:W-:Y:S02]  /*3fc0*/  LDSM.16.MT88.4 R24, [R242+0x3900] ;  /* 0x00390000f218783b */ /* 0x000fe40000004200 */
[----:B------:R-:W-:Y:S02]  /*3fd0*/  IMAD.IADD R2, R2, 0x1, -R8 ;  /* 0x0000000102027824 */ /* 0x000fe400078e0a08 */
[----:B------:R-:W-:Y:S02]  /*3fe0*/  LDSM.16.MT88.4 R112, [R242+0x9100] ;  /* 0x00910000f270783b */ /* 0x000fe40000004200 */
[----:B------:R-:W-:Y:S02]  /*3ff0*/  IMAD R2, R2, -0x2, R6 ;  /* 0xfffffffe02027824 */ /* 0x000fe400078e0206 */
[----:B------:R-:W-:Y:S03]  /*4000*/  LDSM.16.MT88.4 R80, [R242+0x6100] ;  /* 0x00610000f250783b */ /* 0x000fe60000004200 */
[C---:B------:R-:W-:Y:S01]  /*4010*/  ISETP.GT.AND P0, PT, R2.reuse, RZ, PT ;  /* 0x000000ff0200720c */ /* 0x040fe20003f04270 */
[----:B------:R-:W-:Y:S01]  /*4020*/  LDSM.16.MT88.4 R16, [R244+0x900] ;  /* 0x00090000f410783b */ /* 0x000fe20000004200 */
[----:B------:R-:W-:-:S02]  /*4030*/  ISETP.GT.AND P1, PT, R2, 0x1, PT ;  /* 0x000000010200780c */ /* 0x000fc40003f24270 */
[----:B------:R-:W-:Y:S01]  /*4040*/  FSEL R8, R30, -INF , P0 ;  /* 0xff8000001e087808 */ /* 0x000fe20000000000 */
[----:B------:R-:W-:Y:S01]  /*4050*/  LDSM.16.MT88.4 R56, [R241+0x3100] ;  /* 0x00310000f138783b */ /* 0x000fe20000004200 */
[----:B------:R-:W-:Y:S02]  /*4060*/  FSEL R0, R0, -INF , P0 ;  /* 0xff80000000007808 */ /* 0x000fe40000000000 */
[C---:B------:R-:W-:Y:S01]  /*4070*/  ISETP.GT.AND P0, PT, R2.reuse, 0x8, PT ;  /* 0x000000080200780c */ /* 0x040fe20003f04270 */
[----:B------:R-:W-:Y:S01]  /*4080*/  LDSM.16.MT88.4 R88, [R241+0x6100] ;  /* 0x00610000f158783b */ /* 0x000fe20000004200 */
[----:B------:R-:W-:Y:S02]  /*4090*/  FSEL R7, R7, -INF , P1 ;  /* 0xff80000007077808 */ /* 0x000fe40000800000 */
[----:B------:R-:W-:Y:S01]  /*40a0*/  FSEL R6, R31, -INF , P1 ;  /* 0xff8000001f067808 */ /* 0x000fe20000800000 */
[----:B------:R-:W-:Y:S01]  /*40b0*/  LDSM.16.MT88.4 R96, [R240+0x6100] ;  /* 0x00610000f060783b */ /* 0x000fe20000004200 */
[----:B------:R-:W-:-:S02]  /*40c0*/  ISETP.GT.AND P1, PT, R2, 0x9, PT ;  /* 0x000000090200780c */ /* 0x000fc40003f24270 */
[----:B------:R-:W-:Y:S01]  /*40d0*/  FSEL R60, R60, -INF , P0 ;  /* 0xff8000003c3c7808 */ /* 0x000fe20000000000 */
[----:B------:R-:W-:Y:S01]  /*40e0*/  LDSM.16.MT88.4 R104, [R244+0x9100] ;  /* 0x00910000f468783b */ /* 0x000fe20000004200 */
[----:B------:R-:W-:Y:S02]  /*40f0*/  FMNMX.FTZ R9, R0, R7, !PT ;  /* 0x0000000700097209 */ /* 0x000fe40007810000 */
[----:B------:R-:W-:Y:S01]  /*4100*/  FSEL R53, R53, -INF , P0 ;  /* 0xff80000035357808 */ /* 0x000fe20000000000 */
[----:B------:R-:W-:Y:S01]  /*4110*/  LDSM.16.MT88.4 R120, [R241+0x9100] ;  /* 0x00910000f178783b */ /* 0x000fe20000004200 */
[----:B------:R-:W-:Y:S02]  /*4120*/  ISETP.GT.AND P0, PT, R2, 0x10, PT ;  /* 0x000000100200780c */ /* 0x000fe40003f04270 */
[----:B------:R-:W-:Y:S01]  /*4130*/  FSEL R52, R52, -INF , P1 ;  /* 0xff80000034347808 */ /* 0x000fe20000800000 */
[----:B------:R-:W-:Y:S01]  /*4140*/  LDSM.16.MT88.4 R20, [R241+0x3900] ;  /* 0x00390000f114783b */ /* 0x000fe20000004200 */
[----:B------:R-:W-:-:S02]  /*4150*/  FMNMX.FTZ R9, R60, R9, !PT ;  /* 0x000000093c097209 */ /* 0x000fc40007810000 */
[----:B------:R-:W-:Y:S01]  /*4160*/  FSEL R61, R61, -INF , P1 ;  /* 0xff8000003d3d7808 */ /* 0x000fe20000800000 */
[----:B------:R-:W-:Y:S01]  /*4170*/  LDSM.16.MT88.4 R188, [R241+0x6900] ;  /* 0x00690000f1bc783b */ /* 0x000fe20000004200 */
[----:B------:R-:W-:Y:S02]  /*4180*/  ISETP.GT.AND P1, PT, R2, 0x11, PT ;  /* 0x000000110200780c */ /* 0x000fe40003f24270 */
[----:B------:R-:W-:Y:S02]  /*4190*/  FSEL R62, R62, -INF , P0 ;  /* 0xff8000003e3e7808 */ /* 0x000fe40000000000 */
[----:B------:R-:W-:Y:S02]  /*41a0*/  FMNMX.FTZ R9, R52, R9, !PT ;  /* 0x0000000934097209 */ /* 0x000fe40007810000 */
[----:B------:R-:W-:Y:S02]  /*41b0*/  FSEL R55, R55, -INF , P0 ;  /* 0xff80000037377808 */ /* 0x000fe40000000000 */
[----:B------:R-:W-:-:S02]  /*41c0*/  ISETP.GT.AND P0, PT, R2, 0x18, PT ;  /* 0x000000180200780c */ /* 0x000fc40003f04270 */
[----:B------:R-:W-:Y:S02]  /*41d0*/  FSEL R54, R54, -INF , P1 ;  /* 0xff80000036367808 */ /* 0x000fe40000800000 */
[----:B------:R-:W-:Y:S02]  /*41e0*/  FMNMX.FTZ R9, R62, R9, !PT ;  /* 0x000000093e097209 */ /* 0x000fe40007810000 */
[----:B------:R-:W-:Y:S02]  /*41f0*/  FSEL R63, R63, -INF , P1 ;  /* 0xff8000003f3f7808 */ /* 0x000fe40000800000 */
[----:B------:R-:W-:Y:S02]  /*4200*/  ISETP.GT.AND P1, PT, R2, 0x19, PT ;  /* 0x000000190200780c */ /* 0x000fe40003f24270 */
[----:B------:R-:W-:Y:S02]  /*4210*/  FSEL R72, R72, -INF , P0 ;  /* 0xff80000048487808 */ /* 0x000fe40000000000 */
[----:B------:R-:W-:-:S02]  /*4220*/  FMNMX.FTZ R9, R54, R9, !PT ;  /* 0x0000000936097209 */ /* 0x000fc40007810000 */
[----:B------:R-:W-:Y:S02]  /*4230*/  FSEL R74, R74, -INF , P0 ;  /* 0xff8000004a4a7808 */ /* 0x000fe40000000000 */
        /* <DEDUP_REMOVED lines=11> */
[----:B------:R-:W-:Y:S02]  /*42f0*/  FMNMX.FTZ R10, R8, R6, !PT ;  /* 0x00000006080a7209 */ /* 0x000fe40007810000 */
[----:B------:R-:W-:Y:S02]  /*4300*/  FSEL R32, R79, -INF , P1 ;  /* 0xff8000004f207808 */ /* 0x000fe40000800000 */
[----:B------:R-:W-:Y:S01]  /*4310*/  ISETP.GT.AND P1, PT, R2, 0x29, PT ;  /* 0x000000290200780c */ /* 0x000fe20003f24270 */
[----:B------:R-:W-:Y:S01]  /*4320*/  LDSM.16.MT88.4 R76, [R244+0x3900] ;  /* 0x00390000f44c783b */ /* 0x000fe20000004200 */
[----:B------:R-:W-:Y:S02]  /*4330*/  FSEL R33, R44, -INF , P0 ;  /* 0xff8000002c217808 */ /* 0x000fe40000000000 */
[----:B------:R-:W-:Y:S02]  /*4340*/  FMNMX.FTZ R9, R34, R9, !PT ;  /* 0x0000000922097209 */ /* 0x000fe40007810000 */
[----:B------:R-:W-:-:S02]  /*4350*/  FMNMX.FTZ R10, R53, R10, !PT ;  /* 0x0000000a350a7209 */ /* 0x000fc40007810000 */
[----:B------:R-:W-:Y:S02]  /*4360*/  FSEL R31, R64, -INF , P0 ;  /* 0xff800000401f7808 */ /* 0x000fe40000000000 */
[----:B------:R-:W-:Y:S01]  /*4370*/  ISETP.GT.AND P0, PT, R2, 0x30, PT ;  /* 0x000000300200780c */ /* 0x000fe20003f04270 */
[----:B------:R-:W-:Y:S01]  /*4380*/  LDSM.16.MT88.4 R64, [R240+0x3100] ;  /* 0x00310000f040783b */ /* 0x000fe20000004200 */
[----:B------:R-:W-:Y:S02]  /*4390*/  FSEL R30, R45, -INF , P1 ;  /* 0xff8000002d1e7808 */ /* 0x000fe40000800000 */
[----:B------:R-:W-:Y:S02]  /*43a0*/  FMNMX.FTZ R9, R33, R9, !PT ;  /* 0x0000000921097209 */ /* 0x000fe40007810000 */
[----:B------:R-:W-:Y:S02]  /*43b0*/  FMNMX.FTZ R10, R61, R10, !PT ;  /* 0x0000000a3d0a7209 */ /* 0x000fe40007810000 */
[----:B------:R-:W-:-:S02]  /*43c0*/  FSEL R211, R211, -INF , P1 ;  /* 0xff800000d3d37808 */ /* 0x000fc40000800000 */
[----:B------:R-:W-:Y:S02]  /*43d0*/  ISETP.GT.AND P1, PT, R2, 0x31, PT ;  /* 0x000000310200780c */ /* 0x000fe40003f24270 */
[----:B------:R-:W-:Y:S02]  /*43e0*/  FSEL R195, R195, -INF , P0 ;  /* 0xff800000c3c37808 */ /* 0x000fe40000000000 */
[----:B------:R-:W-:Y:S02]  /*43f0*/  FMNMX.FTZ R9, R30, R9, !PT ;  /* 0x000000091e097209 */ /* 0x000fe40007810000 */
[----:B------:R-:W-:Y:S02]  /*4400*/  FMNMX.FTZ R10, R55, R10, !PT ;  /* 0x0000000a370a7209 */ /* 0x000fe40007810000 */
[----:B------:R-:W-:Y:S02]  /*4410*/  FSEL R207, R207, -INF , P0 ;  /* 0xff800000cfcf7808 */ /* 0x000fe40000000000 */
[----:B------:R-:W-:-:S02]  /*4420*/  ISETP.GT.AND P0, PT, R2, 0x38, PT ;  /* 0x000000380200780c */ /* 0x000fc40003f04270 */
[----:B------:R-:W-:Y:S02]  /*4430*/  FSEL R210, R210, -INF , P1 ;  /* 0xff800000d2d27808 */ /* 0x000fe40000800000 */
[----:B------:R-:W-:Y:S02]  /*4440*/  FMNMX.FTZ R9, R195, R9, !PT ;  /* 0x00000009c3097209 */ /* 0x000fe40007810000 */
[----:B------:R-:W-:Y:S02]  /*4450*/  FMNMX.FTZ R10, R63, R10, !PT ;  /* 0x0000000a3f0a7209 */ /* 0x000fe40007810000 */
[----:B------:R-:W-:Y:S02]  /*4460*/  FSEL R196, R196, -INF , P1 ;  /* 0xff800000c4c47808 */ /* 0x000fe40000800000 */
[----:B------:R-:W-:Y:S02]  /*4470*/  ISETP.GT.AND P1, PT, R2, 0x39, PT ;  /* 0x000000390200780c */ /* 0x000fe40003f24270 */
[----:B------:R-:W-:-:S02]  /*4480*/  FSEL R209, R209, -INF , P0 ;  /* 0xff800000d1d17808 */ /* 0x000fc40000000000 */
[----:B------:R-:W-:Y:S02]  /*4490*/  FMNMX.FTZ R9, R210, R9, !PT ;  /* 0x00000009d2097209 */ /* 0x000fe40007810000 */
[----:B------:R-:W-:Y:S02]  /*44a0*/  FMNMX.FTZ R10, R74, R10, !PT ;  /* 0x0000000a4a0a7209 */ /* 0x000fe40007810000 */
[----:B------:R-:W-:Y:S02]  /*44b0*/  FSEL R198, R198, -INF , P0 ;  /* 0xff800000c6c67808 */ /* 0x000fe40000000000 */
[----:B------:R-:W-:Y:S02]  /*44c0*/  ISETP.GT.AND P0, PT, R2, 0x40, PT ;  /* 0x000000400200780c */ /* 0x000fe40003f04270 */
[----:B------:R-:W-:Y:S02]  /*44d0*/  FSEL R208, R208, -INF , P1 ;  /* 0xff800000d0d07808 */ /* 0x000fe40000800000 */
[----:B------:R-:W-:-:S02]  /*44e0*/  FMNMX.FTZ R9, R209, R9, !PT ;  /* 0x00000009d1097209 */ /* 0x000fc40007810000 */
[----:B------:R-:W-:Y:S02]  /*44f0*/  FMNMX.FTZ R10, R75, R10, !PT ;  /* 0x0000000a4b0a7209 */ /* 0x000fe40007810000 */
[----:B------:R-:W-:Y:S02]  /*4500*/  FSEL R197, R197, -INF , P1 ;  /* 0xff800000c5c57808 */ /* 0x000fe40000800000 */
[----:B------:R-:W-:Y:S02]  /*4510*/  ISETP.GT.AND P1, PT, R2, 0x41, PT ;  /* 0x000000410200780c */ /* 0x000fe40003f24270 */
[----:B------:R-:W-:Y:S02]  /*4520*/  FSEL R206, R206, -INF , P0 ;  /* 0xff800000cece7808 */ /* 0x000fe40000000000 */
[----:B------:R-:W-:Y:S02]  /*4530*/  FMNMX.FTZ R9, R208, R9, !PT ;  /* 0x00000009d0097209 */ /* 0x000fe40007810000 */
[----:B------:R-:W-:-:S02]  /*4540*/  FMNMX.FTZ R10, R36, R10, !PT ;  /* 0x0000000a240a7209 */ /* 0x000fc40007810000 */
[----:B------:R-:W-:Y:S02]  /*4550*/  FSEL R203, R203, -INF , P0 ;  /* 0xff800000cbcb7808 */ /* 0x000fe40000000000 */
[----:B------:R-:W-:Y:S02]  /*4560*/  ISETP.GT.AND P0, PT, R2, 0x48, PT ;  /* 0x000000480200780c */ /* 0x000fe40003f04270 */
        /* <DEDUP_REMOVED lines=23> */
[----:B------:R-:W-:Y:S02]  /*46e0*/  FMNMX.FTZ R9, R192, R9, !PT ;  /* 0x00000009c0097209 */ /* 0x000fe40007810000 */
[----:B------:R-:W-:Y:S02]  /*46f0*/  FMNMX.FTZ R10, R198, R10, !PT ;  /* 0x0000000ac60a7209 */ /* 0x000fe40007810000 */
[----:B------:R-:W-:Y:S02]  /*4700*/  FSEL R194, R194, -INF , P0 ;  /* 0xff800000c2c27808 */ /* 0x000fe40000000000 */
[----:B------:R-:W-:Y:S02]  /*4710*/  ISETP.GT.AND P0, PT, R2, 0x59, PT ;  /* 0x000000590200780c */ /* 0x000fe40003f04270 */
[----:B------:R-:W-:-:S02]  /*4720*/  FMNMX.FTZ R2, R187, R9, !PT ;  /* 0x00000009bb027209 */ /* 0x000fc40007810000 */
[----:B------:R-:W-:Y:S02]  /*4730*/  FMNMX.FTZ R9, R197, R10, !PT ;  /* 0x0000000ac5097209 */ /* 0x000fe40007810000 */
[----:B------:R-:W-:Y:S02]  /*4740*/  FSEL R186, R186, -INF , P0 ;  /* 0xff800000baba7808 */ /* 0x000fe40000000000 */
[----:B------:R-:W-:Y:S02]  /*4750*/  FMNMX.FTZ R9, R203, R9, !PT ;  /* 0x00000009cb097209 */ /* 0x000fe40007810000 */
[----:B------:R-:W-:Y:S02]  /*4760*/  FMNMX.FTZ R2, R186, R2, !PT ;  /* 0x00000002ba027209 */ /* 0x000fe40007810000 */
[----:B------:R-:W-:Y:S02]  /*4770*/  FMNMX.FTZ R9, R201, R9, !PT ;  /* 0x00000009c9097209 */ /* 0x000fe40007810000 */
[----:B------:R-:W-:Y:S01]  /*4780*/  FSEL R184, R184, -INF , P2 ;  /* 0xff800000b8b87808 */ /* 0x000fe20001000000 */
[----:B------:R-:W1:Y:S01]  /*4790*/  SHFL.BFLY PT, R11, R2, 0x2, 0x1f ;  /* 0x0c401f00020b7f89 */ /* 0x000e6200000e0000 */
[----:B------:R-:W-:-:S02]  /*47a0*/  FMNMX.FTZ R9, R200, R9, !PT ;  /* 0x00000009c8097209 */ /* 0x000fc40007810000 */
[----:B------:R-:W-:Y:S02]  /*47b0*/  FSEL R183, R183, -INF , P1 ;  /* 0xff800000b7b77808 */ /* 0x000fe40000800000 */
[----:B------:R-:W-:Y:S02]  /*47c0*/  FMNMX.FTZ R9, R199, R9, !PT ;  /* 0x00000009c7097209 */ /* 0x000fe40007810000 */
[----:B------:R-:W-:Y:S02]  /*47d0*/  FSEL R182, R182, -INF , P0 ;  /* 0xff800000b6b67808 */ /* 0x000fe40000000000 */
[----:B------:R-:W-:-:S04]  /*47e0*/  FMNMX.FTZ R9, R194, R9, !PT ;  /* 0x00000009c2097209 */ /* 0x000fc80007810000 */
[----:B------:R-:W-:-:S04]  /*47f0*/  FMNMX.FTZ R9, R184, R9, !PT ;  /* 0x00000009b8097209 */ /* 0x000fc80007810000 */
[----:B------:R-:W-:-:S04]  /*4800*/  FMNMX.FTZ R9, R183, R9, !PT ;  /* 0x00000009b7097209 */ /* 0x000fc80007810000 */
[----:B------:R-:W-:Y:S02]  /*4810*/  FMNMX.FTZ R9, R182, R9, !PT ;  /* 0x00000009b6097209 */ /* 0x000fe40007810000 */
        /* <DEDUP_REMOVED lines=20> */
[----:B------:R-:W1:Y:S01]  /*4960*/  MUFU.EX2 R49, R49 ;  /* 0x0000003100317308 */ /* 0x000e620000000800 */
[--C-:B------:R-:W-:Y:S02]  /*4970*/  FFMA.FTZ R35, R73, c[0x0][0x2d0], -R185.reuse ;  /* 0x0000b40049237a23 */ /* 0x100fe400000108b9 */
[--C-:B------:R-:W-:Y:S01]  /*4980*/  FFMA.FTZ R38, R38, c[0x0][0x2d0], -R185.reuse ;  /* 0x0000b40026267a23 */ /* 0x100fe200000108b9 */
[----:B------:R-:W-:Y:S01]  /*4990*/  FSEL R181, R181, RZ, P0 ;  /* 0x000000ffb5b57208 */ /* 0x000fe20000000000 */
[--C-:B------:R-:W-:Y:S01]  /*49a0*/  FFMA.FTZ R34, R34, c[0x0][0x2d0], -R185.reuse ;  /* 0x0000b40022227a23 */ /* 0x100fe200000108b9 */
[----:B------:R-:W-:Y:S01]  /*49b0*/  PLOP3.LUT P0, PT, PT, PT, UP1, 0x40, 0x0 ;  /* 0x000000000000781c */ /* 0x000fe20003f0e818 */
[----:B------:R-:W-:Y:S01]  /*49c0*/  FFMA.FTZ R33, R33, c[0x0][0x2d0], -R185 ;  /* 0x0000b40021217a23 */ /* 0x000fe200000108b9 */
[----:B------:R-:W-:Y:S01]  /*49d0*/  MUFU.EX2 R46, R46 ;  /* 0x0000002e002e7308 */ /* 0x000fe20000000800 */
[----:B------:R-:W-:-:S02]  /*49e0*/  FFMA.FTZ R180, R8, c[0x0][0x2d0], -R181 ;  /* 0x0000b40008b47a23 */ /* 0x000fc400000108b5 */
[--C-:B------:R-:W-:Y:S01]  /*49f0*/  FFMA.FTZ R51, R6, c[0x0][0x2d0], -R181.reuse ;  /* 0x0000b40006337a23 */ /* 0x100fe200000108b5 */
[----:B------:R-:W-:Y:S01]  /*4a00*/  LDSM.16.MT88.4 R8, [R242+0x900] ;  /* 0x00090000f208783b */ /* 0x000fe20000004200 */
[--C-:B------:R-:W-:Y:S02]  /*4a10*/  FFMA.FTZ R48, R53, c[0x0][0x2d0], -R181.reuse ;  /* 0x0000b40035307a23 */ /* 0x100fe400000108b5 */
[--C-:B------:R-:W-:Y:S01]  /*4a20*/  FFMA.FTZ R47, R61, c[0x0][0x2d0], -R181.reuse ;  /* 0x0000b4003d2f7a23 */ /* 0x100fe200000108b5 */
[----:B------:R-:W2:Y:S01]  /*4a30*/  MUFU.EX2 R45, R45 ;  /* 0x0000002d002d7308 */ /* 0x000ea20000000800 */
[----:B-1----:R-:W-:Y:S01]  /*4a40*/  F2FP.PACK_AB R128, R49, R50 ;  /* 0x000000323180723e */ /* 0x002fe200000000ff */
[--C-:B------:R-:W-:Y:S02]  /*4a50*/  FFMA.FTZ R44, R55, c[0x0][0x2d0], -R181.reuse ;  /* 0x0000b400372c7a23 */ /* 0x100fe400000108b5 */
[--C-:B------:R-:W-:Y:S02]  /*4a60*/  FFMA.FTZ R41, R63, c[0x0][0x2d0], -R181.reuse ;  /* 0x0000b4003f297a23 */ /* 0x100fe400000108b5 */
[----:B------:R-:W-:-:S02]  /*4a70*/  FFMA.FTZ R40, R74, c[0x0][0x2d0], -R181 ;  /* 0x0000b4004a287a23 */ /* 0x000fc400000108b5 */
[----:B------:R-:W-:Y:S01]  /*4a80*/  MUFU.EX2 R180, R180 ;  /* 0x000000b400b47308 */ /* 0x000fe20000000800 */
[----:B------:R-:W-:Y:S02]  /*4a90*/  FFMA.FTZ R37, R75, c[0x0][0x2d0], -R181 ;  /* 0x0000b4004b257a23 */ /* 0x000fe400000108b5 */
[----:B------:R-:W1:Y:S01]  /*4aa0*/  LDSM.16.MT88.4 R72, [R244+0x6100] ;  /* 0x00610000f448783b */ /* 0x000e620000004200 */
[----:B------:R-:W-:Y:S02]  /*4ab0*/  FFMA.FTZ R30, R30, c[0x0][0x2d0], -R185 ;  /* 0x0000b4001e1e7a23 */ /* 0x000fe400000108b9 */
[--C-:B------:R-:W-:Y:S02]  /*4ac0*/  FFMA.FTZ R36, R36, c[0x0][0x2d0], -R181.reuse ;  /* 0x0000b40024247a23 */ /* 0x100fe400000108b5 */
[----:B------:R-:W3:Y:S01]  /*4ad0*/  MUFU.EX2 R51, R51 ;  /* 0x0000003300337308 */ /* 0x000ee20000000800 */
[----:B--2---:R-:W-:Y:S01]  /*4ae0*/  F2FP.PACK_AB R130, R45, R46 ;  /* 0x0000002e2d82723e */ /* 0x004fe200000000ff */
[----:B------:R-:W-:-:S02]  /*4af0*/  FFMA.FTZ R32, R32, c[0x0][0x2d0], -R181 ;  /* 0x0000b40020207a23 */ /* 0x000fc400000108b5 */
[--C-:B------:R-:W-:Y:S02]  /*4b00*/  FFMA.FTZ R31, R31, c[0x0][0x2d0], -R181.reuse ;  /* 0x0000b4001f1f7a23 */ /* 0x100fe400000108b5 */
[----:B------:R-:W-:Y:S02]  /*4b10*/  FFMA.FTZ R3, R211, c[0x0][0x2d0], -R181 ;  /* 0x0000b400d3037a23 */ /* 0x000fe400000108b5 */
[----:B------:R-:W-:Y:S01]  /*4b20*/  MUFU.EX2 R48, R48 ;  /* 0x0000003000307308 */ /* 0x000fe20000000800 */
[----:B------:R-:W-:Y:S02]  /*4b30*/  FFMA.FTZ R195, R195, c[0x0][0x2d0], -R185 ;  /* 0x0000b400c3c37a23 */ /* 0x000fe400000108b9 */
[--C-:B------:R-:W-:Y:S02]  /*4b40*/  FFMA.FTZ R196, R196, c[0x0][0x2d0], -R181.reuse ;  /* 0x0000b400c4c47a23 */ /* 0x100fe400000108b5 */
[--C-:B------:R-:W-:Y:S02]  /*4b50*/  FFMA.FTZ R198, R198, c[0x0][0x2d0], -R181.reuse ;  /* 0x0000b400c6c67a23 */ /* 0x100fe400000108b5 */
[----:B------:R-:W-:Y:S01]  /*4b60*/  FFMA.FTZ R197, R197, c[0x0][0x2d0], -R181 ;  /* 0x0000b400c5c57a23 */ /* 0x000fe200000108b5 */
[----:B------:R-:W2:Y:S01]  /*4b70*/  MUFU.EX2 R47, R47 ;  /* 0x0000002f002f7308 */ /* 0x000ea20000000800 */
[----:B---3--:R-:W-:Y:S01]  /*4b80*/  F2FP.PACK_AB R129, R51, R180 ;  /* 0x000000b43381723e */ /* 0x008fe200000000ff */
[----:B------:R-:W-:-:S02]  /*4b90*/  FFMA.FTZ R206, R206, c[0x0][0x2d0], -R185 ;  /* 0x0000b400cece7a23 */ /* 0x000fc400000108b9 */
[--C-:B------:R-:W-:Y:S02]  /*4ba0*/  FFMA.FTZ R205, R205, c[0x0][0x2d0], -R185.reuse ;  /* 0x0000b400cdcd7a23 */ /* 0x100fe400000108b9 */
[--C-:B------:R-:W-:Y:S02]  /*4bb0*/  FFMA.FTZ R204, R204, c[0x0][0x2d0], -R185.reuse ;  /* 0x0000b400cccc7a23 */ /* 0x100fe400000108b9 */
[----:B------:R-:W-:Y:S01]  /*4bc0*/  MUFU.EX2 R43, R43 ;  /* 0x0000002b002b7308 */ /* 0x000fe20000000800 */
[----:B------:R-:W-:Y:S02]  /*4bd0*/  FFMA.FTZ R202, R202, c[0x0][0x2d0], -R185 ;  /* 0x0000b400caca7a23 */ /* 0x000fe400000108b9 */
[--C-:B------:R-:W-:Y:S02]  /*4be0*/  FFMA.FTZ R203, R203, c[0x0][0x2d0], -R181.reuse ;  /* 0x0000b400cbcb7a23 */ /* 0x100fe400000108b5 */
[--C-:B------:R-:W-:Y:S02]  /*4bf0*/  FFMA.FTZ R201, R201, c[0x0][0x2d0], -R181.reuse ;  /* 0x0000b400c9c97a23 */ /* 0x100fe400000108b5 */
[--C-:B------:R-:W-:Y:S01]  /*4c00*/  FFMA.FTZ R200, R200, c[0x0][0x2d0], -R181.reuse ;  /* 0x0000b400c8c87a23 */ /* 0x100fe200000108b5 */
[----:B--2---:R-:W-:Y:S01]  /*4c10*/  F2FP.PACK_AB R131, R47, R48 ;  /* 0x000000302f83723e */ /* 0x004fe200000000ff */
[----:B------:R-:W2:Y:S01]  /*4c20*/  MUFU.EX2 R39, R39 ;  /* 0x0000002700277308 */ /* 0x000ea20000000800 */
[----:B------:R-:W-:-:S02]  /*4c30*/  FFMA.FTZ R199, R199, c[0x0][0x2d0], -R181 ;  /* 0x0000b400c7c77a23 */ /* 0x000fc400000108b5 */
[--C-:B------:R-:W-:Y:S02]  /*4c40*/  FFMA.FTZ R193, R193, c[0x0][0x2d0], -R185.reuse ;  /* 0x0000b400c1c17a23 */ /* 0x100fe400000108b9 */
[--C-:B------:R-:W-:Y:S01]  /*4c50*/  FFMA.FTZ R192, R192, c[0x0][0x2d0], -R185.reuse ;  /* 0x0000b400c0c07a23 */ /* 0x100fe200000108b9 */
[C---:B------:R-:W-:Y:S01]  /*4c60*/  HMMA.16816.F32 R160, R128.reuse, R156, RZ ;  /* 0x0000009c80a0723c */ /* 0x040fe200000018ff */
[----:B------:R-:W-:Y:S01]  /*4c70*/  FFMA.FTZ R187, R187, c[0x0][0x2d0], -R185 ;  /* 0x0000b400bbbb7a23 */ /* 0x000fe200000108b9 */
[----:B------:R-:W-:Y:S01]  /*4c80*/  MUFU.EX2 R42, R42 ;  /* 0x0000002a002a7308 */ /* 0x000fe20000000800 */
[--C-:B------:R-:W-:Y:S02]  /*4c90*/  FFMA.FTZ R184, R184, c[0x0][0x2d0], -R181.reuse ;  /* 0x0000b400b8b87a23 */ /* 0x100fe400000108b5 */
[----:B------:R-:W-:Y:S02]  /*4ca0*/  FFMA.FTZ R183, R183, c[0x0][0x2d0], -R181 ;  /* 0x0000b400b7b77a23 */ /* 0x000fe400000108b5 */
[----:B------:R-:W-:Y:S01]  /*4cb0*/  FADD.FTZ R49, R50, R49 ;  /* 0x0000003132317221 */ /* 0x000fe20000010000 */
[----:B------:R-:W-:Y:S01]  /*4cc0*/  HMMA.16816.F32 R156, R128, R158, RZ ;  /* 0x0000009e809c723c */ /* 0x000fe200000018ff */
[----:B------:R-:W-:Y:S01]  /*4cd0*/  FADD.FTZ R51, R180, R51 ;  /* 0x00000033b4337221 */ /* 0x000fe20000010000 */
[----:B------:R-:W3:Y:S01]  /*4ce0*/  MUFU.EX2 R35, R35 ;  /* 0x0000002300237308 */ /* 0x000ee20000000800 */
[----:B--2---:R-:W-:Y:S01]  /*4cf0*/  F2FP.PACK_AB R4, R39, R43 ;  /* 0x0000002b2704723e */ /* 0x004fe200000000ff */
[----:B------:R-:W-:-:S02]  /*4d00*/  FADD.FTZ R49, R46, R49 ;  /* 0x000000312e317221 */ /* 0x000fc40000010000 */
[----:B------:R-:W-:Y:S02]  /*4d10*/  FADD.FTZ R51, R48, R51 ;  /* 0x0000003330337221 */ /* 0x000fe40000010000 */
[----:B------:R-:W-:Y:S01]  /*4d20*/  HMMA.16816.F32 R168, R128, R164, RZ ;  /* 0x000000a480a8723c */ /* 0x000fe200000018ff */
[----:B------:R-:W-:Y:S01]  /*4d30*/  FADD.FTZ R45, R45, R49 ;  /* 0x000000312d2d7221 */ /* 0x000fe20000010000 */
[----:B------:R-:W2:Y:S01]  /*4d40*/  MUFU.EX2 R44, R44 ;  /* 0x0000002c002c7308 */ /* 0x000ea20000000800 */
[----:B------:R-:W-:Y:S02]  /*4d50*/  FADD.FTZ R47, R47, R51 ;  /* 0x000000332f2f7221 */ /* 0x000fe40000010000 */
[----:B------:R-:W-:-:S03]  /*4d60*/  FADD.FTZ R45, R43, R45 ;  /* 0x0000002d2b2d7221 */ /* 0x000fc60000010000 */
[----:B------:R-:W-:Y:S01]  /*4d70*/  HMMA.16816.F32 R164, R128, R166, RZ ;  /* 0x000000a680a4723c */ /* 0x000fe200000018ff */
[----:B------:R-:W-:Y:S01]  /*4d80*/  FADD.FTZ R45, R39, R45 ;  /* 0x0000002d272d7221 */ /* 0x000fe20000010000 */
[----:B------:R-:W4:Y:S01]  /*4d90*/  MUFU.EX2 R41, R41 ;  /* 0x0000002900297308 */ /* 0x000f220000000800 */
[----:B---3--:R-:W-:Y:S02]  /*4da0*/  F2FP.PACK_AB R6, R35, R42 ;  /* 0x0000002a2306723e */ /* 0x008fe400000000ff */
[----:B------:R-:W-:-:S03]  /*4db0*/  FADD.FTZ R42, R42, R45 ;  /* 0x0000002d2a2a7221 */ /* 0x000fc60000010000 */
[----:B-1----:R-:W-:Y:S01]  /*4dc0*/  HMMA.16816.F32 R68, R128, R72, RZ ;  /* 0x000000488044723c */ /* 0x002fe200000018ff */
[----:B------:R-:W-:Y:S01]  /*4dd0*/  FADD.FTZ R42, R35, R42 ;  /* 0x0000002a232a7221 */ /* 0x000fe20000010000 */
[----:B------:R-:W-:Y:S01]  /*4de0*/  MUFU.EX2 R40, R40 ;  /* 0x0000002800287308 */ /* 0x000fe20000000800 */
[----:B--2---:R-:W-:-:S05]  /*4df0*/  FADD.FTZ R47, R44, R47 ;  /* 0x0000002f2c2f7221 */ /* 0x004fca0000010000 */
[----:B------:R-:W-:Y:S02]  /*4e00*/  HMMA.16816.F32 R72, R128, R74, RZ ;  /* 0x0000004a8048723c */ /* 0x000fe400000018ff */
[----:B------:R-:W1:Y:S01]  /*4e10*/  MUFU.EX2 R37, R37 ;  /* 0x0000002500257308 */ /* 0x000e620000000800 */
[C---:B----4-:R-:W-:Y:S01]  /*4e20*/  F2FP.PACK_AB R5, R41.reuse, R44 ;  /* 0x0000002c2905723e */ /* 0x050fe200000000ff */
[----:B------:R-:W-:-:S04]  /*4e30*/  FADD.FTZ R47, R41, R47 ;  /* 0x0000002f292f7221 */ /* 0x000fc80000010000 */
[C---:B------:R-:W-:Y:S02]  /*4e40*/  HMMA.16816.F32 R152, R128.reuse, R148, RZ ;  /* 0x000000948098723c */ /* 0x040fe400000018ff */
[----:B------:R-:W-:Y:S06]  /*4e50*/  MUFU.EX2 R38, R38 ;  /* 0x0000002600267308 */ /* 0x000fec0000000800 */
[----:B------:R-:W-:Y:S01]  /*4e60*/  HMMA.16816.F32 R148, R128, R150, RZ ;  /* 0x000000968094723c */ /* 0x000fe200000018ff */
[----:B-1----:R-:W-:Y:S01]  /*4e70*/  F2FP.PACK_AB R7, R37, R40 ;  /* 0x000000282507723e */ /* 0x002fe200000000ff */
[----:B------:R-:W1:Y:S01]  /*4e80*/  MUFU.EX2 R34, R34 ;  /* 0x0000002200227308 */ /* 0x000e620000000800 */
[----:B------:R-:W-:-:S05]  /*4e90*/  FADD.FTZ R40, R40, R47 ;  /* 0x0000002f28287221 */ /* 0x000fca0000010000 */
[----:B------:R-:W-:Y:S01]  /*4ea0*/  HMMA.16816.F32 R136, R128, R132, RZ ;  /* 0x000000848088723c */ /* 0x000fe200000018ff */
[----:B------:R-:W-:Y:S01]  /*4eb0*/  FADD.FTZ R40, R37, R40 ;  /* 0x0000002825287221 */ /* 0x000fe20000010000 */
[----:B------:R-:W-:Y:S06]  /*4ec0*/  MUFU.EX2 R33, R33 ;  /* 0x0000002100217308 */ /* 0x000fec0000000800 */
[C---:B------:R-:W-:Y:S02]  /*4ed0*/  HMMA.16816.F32 R160, R4.reuse, R12, R160 ;  /* 0x0000000c04a0723c */ /* 0x040fe400000018a0 */
[----:B------:R-:W2:Y:S06]  /*4ee0*/  MUFU.EX2 R30, R30 ;  /* 0x0000001e001e7308 */ /* 0x000eac0000000800 */
[C---:B------:R-:W-:Y:S01]  /*4ef0*/  HMMA.16816.F32 R156, R4.reuse, R14, R156 ;  /* 0x0000000e049c723c */ /* 0x040fe2000000189c */
[----:B------:R-:W3:Y:S01]  /*4f00*/  LDSM.16.MT88.4 R12, [R244+0x6900] ;  /* 0x00690000f40c783b */ /* 0x000ee20000004200 */
[----:B------:R-:W-:Y:S06]  /*4f10*/  MUFU.EX2 R36, R36 ;  /* 0x0000002400247308 */ /* 0x000fec0000000800 */
[C---:B------:R-:W-:Y:S02]  /*4f20*/  HMMA.16816.F32 R168, R4.reuse, R8, R168 ;  /* 0x0000000804a8723c */ /* 0x040fe400000018a8 */
[----:B------:R-:W4:Y:S06]  /*4f30*/  MUFU.EX2 R32, R32 ;  /* 0x0000002000207308 */ /* 0x000f2c0000000800 */
[----:B------:R-:W-:Y:S01]  /*4f40*/  HMMA.16816.F32 R164, R4, R10, R164 ;  /* 0x0000000a04a4723c */ /* 0x000fe200000018a4 */
[----:B------:R-:W5:Y:S01]  /*4f50*/  LDSM.16.MT88.4 R8, [R240+0x900] ;  /* 0x00090000f008783b */ /* 0x000f620000004200 */
[----:B------:R-:W-:Y:S06]  /*4f60*/  MUFU.EX2 R31, R31 ;  /* 0x0000001f001f7308 */ /* 0x000fec0000000800 */
[C---:B------:R-:W-:Y:S02]  /*4f70*/  HMMA.16816.F32 R132, R128.reuse, R134, RZ ;  /* 0x000000868084723c */ /* 0x040fe400000018ff */
[----:B------:R-:W1:Y:S06]  /*4f80*/  MUFU.EX2 R3, R3 ;  /* 0x0000000300037308 */ /* 0x000e6c0000000800 */
[C---:B------:R-:W-:Y:S02]  /*4f90*/  HMMA.16816.F32 R144, R128.reuse, R140, RZ ;  /* 0x0000008c8090723c */ /* 0x040fe400000018ff */
[----:B------:R-:W-:Y:S06]  /*4fa0*/  MUFU.EX2 R195, R195 ;  /* 0x000000c300c37308 */ /* 0x000fec0000000800 */
[----:B------:R-:W-:Y:S02]  /*4fb0*/  HMMA.16816.F32 R140, R128, R142, RZ ;  /* 0x0000008e808c723c */ /* 0x000fe400000018ff */
[----:B------:R-:W-:Y:S06]  /*4fc0*/  MUFU.EX2 R196, R196 ;  /* 0x000000c400c47308 */ /* 0x000fec0000000800 */
[C---:B---3--:R-:W-:Y:S02]  /*4fd0*/  HMMA.16816.F32 R68, R4.reuse, R12, R68 ;  /* 0x0000000c0444723c */ /* 0x048fe40000001844 */
[----:B------:R-:W-:Y:S06]  /*4fe0*/  MUFU.EX2 R198, R198 ;  /* 0x000000c600c67308 */ /* 0x000fec0000000800 */
[----:B------:R-:W-:Y:S01]  /*4ff0*/  HMMA.16816.F32 R72, R4, R14, R72 ;  /* 0x0000000e0448723c */ /* 0x000fe20000001848 */
[----:B------:R-:W3:Y:S01]  /*5000*/  LDSM.16.MT88.4 R12, [R242+0x9900] ;  /* 0x00990000f20c783b */ /* 0x000ee20000004200 */
[----:B------:R-:W-:Y:S06]  /*5010*/  MUFU.EX2 R197, R197 ;  /* 0x000000c500c57308 */ /* 0x000fec0000000800 */
[----:B------:R-:W-:Y:S02]  /*5020*/  HMMA.16816.F32 R176, R128, R172, RZ ;  /* 0x000000ac80b0723c */ /* 0x000fe400000018ff */
[----:B------:R-:W-:Y:S06]  /*5030*/  MUFU.EX2 R206, R206 ;  /* 0x000000ce00ce7308 */ /* 0x000fec0000000800 */
[C---:B-----5:R-:W-:Y:S02]  /*5040*/  HMMA.16816.F32 R152, R4.reuse, R8, R152 ;  /* 0x000000080498723c */ /* 0x060fe40000001898 */
[----:B------:R-:W-:Y:S06]  /*5050*/  MUFU.EX2 R205, R205 ;  /* 0x000000cd00cd7308 */ /* 0x000fec0000000800 */
[----:B------:R-:W-:Y:S01]  /*5060*/  HMMA.16816.F32 R148, R4, R10, R148 ;  /* 0x0000000a0494723c */ /* 0x000fe20000001894 */
[----:B------:R-:W5:Y:S01]  /*5070*/  LDSM.16.MT88.4 R8, [R242+0x6900] ;  /* 0x00690000f208783b */ /* 0x000f620000004200 */
[----:B------:R-:W-:Y:S06]  /*5080*/  MUFU.EX2 R204, R204 ;  /* 0x000000cc00cc7308 */ /* 0x000fec0000000800 */
[----:B------:R-:W-:Y:S02]  /*5090*/  HMMA.16816.F32 R172, R128, R174, RZ ;  /* 0x000000ae80ac723c */ /* 0x000fe400000018ff */
[----:B------:R-:W-:Y:S06]  /*50a0*/  MUFU.EX2 R202, R202 ;  /* 0x000000ca00ca7308 */ /* 0x000fec0000000800 */
[C---:B------:R-:W-:Y:S02]  /*50b0*/  HMMA.16816.F32 R136, R4.reuse, R24, R136 ;  /* 0x000000180488723c */ /* 0x040fe40000001888 */
[----:B------:R-:W-:Y:S06]  /*50c0*/  MUFU.EX2 R203, R203 ;  /* 0x000000cb00cb7308 */ /* 0x000fec0000000800 */
[----:B------:R-:W-:Y:S01]  /*50d0*/  HMMA.16816.F32 R132, R4, R26, R132 ;  /* 0x0000001a0484723c */ /* 0x000fe20000001884 */
[----:B------:R-:W1:Y:S01]  /*50e0*/  LDSM.16.MT88.4 R24, [R240+0x9100] ;  /* 0x00910000f018783b */ /* 0x000e620000004200 */
[----:B------:R-:W-:Y:S06]  /*50f0*/  MUFU.EX2 R201, R201 ;  /* 0x000000c900c97308 */ /* 0x000fec0000000800 */
[C---:B------:R-:W-:Y:S02]  /*5100*/  HMMA.16816.F32 R108, R128.reuse, R112, RZ ;  /* 0x00000070806c723c */ /* 0x040fe400000018ff */
[----:B------:R-:W-:Y:S06]  /*5110*/  MUFU.EX2 R200, R200 ;  /* 0x000000c800c87308 */ /* 0x000fec0000000800 */
[----:B------:R-:W-:Y:S02]  /*5120*/  HMMA.16816.F32 R112, R128, R114, RZ ;  /* 0x000000728070723c */ /* 0x000fe400000018ff */
[----:B------:R-:W-:Y:S06]  /*5130*/  MUFU.EX2 R199, R199 ;  /* 0x000000c700c77308 */ /* 0x000fec0000000800 */
[C---:B------:R-:W-:Y:S02]  /*5140*/  HMMA.16816.F32 R144, R4.reuse, R76, R144 ;  /* 0x0000004c0490723c */ /* 0x040fe40000001890 */
[----:B------:R-:W-:Y:S06]  /*5150*/  MUFU.EX2 R193, R193 ;  /* 0x000000c100c17308 */ /* 0x000fec0000000800 */
[----:B------:R-:W-:Y:S02]  /*5160*/  HMMA.16816.F32 R140, R4, R78, R140 ;  /* 0x0000004e048c723c */ /* 0x000fe4000000188c */
[----:B------:R-:W-:Y:S06]  /*5170*/  MUFU.EX2 R192, R192 ;  /* 0x000000c000c07308 */ /* 0x000fec0000000800 */
[C---:B------:R-:W-:Y:S02]  /*5180*/  HMMA.16816.F32 R76, R128.reuse, R80, RZ ;  /* 0x00000050804c723c */ /* 0x040fe400000018ff */
[----:B------:R-:W-:Y:S06]  /*5190*/  MUFU.EX2 R187, R187 ;  /* 0x000000bb00bb7308 */ /* 0x000fec0000000800 */
[----:B------:R-:W-:Y:S02]  /*51a0*/  HMMA.16816.F32 R80, R128, R82, RZ ;  /* 0x000000528050723c */ /* 0x000fe400000018ff */
[----:B------:R-:W-:Y:S06]  /*51b0*/  MUFU.EX2 R184, R184 ;  /* 0x000000b800b87308 */ /* 0x000fec0000000800 */
[C---:B------:R-:W-:Y:S02]  /*51c0*/  HMMA.16816.F32 R176, R4.reuse, R16, R176 ;  /* 0x0000001004b0723c */ /* 0x040fe400000018b0 */
[----:B------:R-:W-:Y:S06]  /*51d0*/  MUFU.EX2 R183, R183 ;  /* 0x000000b700b77308 */ /* 0x000fec0000000800 */
[C---:B------:R-:W-:Y:S01]  /*51e0*/  HMMA.16816.F32 R172, R4.reuse, R18, R172 ;  /* 0x0000001204ac723c */ /* 0x040fe200000018ac */
[----:B------:R-:W1:Y:S07]  /*51f0*/  LDSM.16.MT88.4 R16, [R240+0x3900] ;  /* 0x00390000f010783b */ /* 0x000e6e0000004200 */
[C---:B---3--:R-:W-:Y:S08]  /*5200*/  HMMA.16816.F32 R108, R4.reuse, R12, R108 ;  /* 0x0000000c046c723c */ /* 0x048ff0000000186c */
[----:B------:R-:W-:Y:S01]  /*5210*/  HMMA.16816.F32 R112, R4, R14, R112 ;  /* 0x0000000e0470723c */ /* 0x000fe20000001870 */
[----:B------:R-:W3:Y:S07]  /*5220*/  LDSM.16.MT88.4 R12, [R240+0x9900] ;  /* 0x00990000f00c783b */ /* 0x000eee0000004200 */
[C---:B------:R-:W-:Y:S08]  /*5230*/  HMMA.16816.F32 R52, R128.reuse, R56, RZ ;  /* 0x000000388034723c */ /* 0x040ff000000018ff */
[----:B------:R-:W-:Y:S08]  /*5240*/  HMMA.16816.F32 R60, R128, R64, RZ ;  /* 0x00000040803c723c */ /* 0x000ff000000018ff */
[C---:B-----5:R-:W-:Y:S08]  /*5250*/  HMMA.16816.F32 R76, R4.reuse, R8, R76 ;  /* 0x00000008044c723c */ /* 0x060ff0000000184c */
[----:B------:R-:W-:Y:S01]  /*5260*/  HMMA.16816.F32 R80, R4, R10, R80 ;  /* 0x0000000a0450723c */ /* 0x000fe20000001850 */
[----:B------:R-:W5:Y:S07]  /*5270*/  LDSM.16.MT88.4 R8, [R241+0x9900] ;  /* 0x00990000f108783b */ /* 0x000f6e0000004200 */
        /* <DEDUP_REMOVED lines=10> */
[C---:B-1----:R-:W-:Y:S08]  /*5320*/  HMMA.16816.F32 R124, R128.reuse, R24, RZ ;  /* 0x00000018807c723c */ /* 0x042ff000000018ff */
[----:B------:R-:W-:Y:S01]  /*5330*/  HMMA.16816.F32 R128, R128, R26, RZ ;  /* 0x0000001a8080723c */ /* 0x000fe200000018ff */
[----:B------:R-:W-:Y:S07]  /*5340*/  LDSM.16.MT88.4 R24, [R241+0x1100] ;  /* 0x00110000f118783b */ /* 0x000fee0000004200 */
[C---:B------:R-:W-:Y:S08]  /*5350*/  HMMA.16816.F32 R52, R4.reuse, R20, R52 ;  /* 0x000000140434723c */ /* 0x040ff00000001834 */
[C---:B------:R-:W-:Y:S01]  /*5360*/  HMMA.16816.F32 R56, R4.reuse, R22, R56 ;  /* 0x000000160438723c */ /* 0x040fe20000001838 */
[----:B------:R-:W1:Y:S07]  /*5370*/  LDSM.16.MT88.4 R20, [R240+0x6900] ;  /* 0x00690000f014783b */ /* 0x000e6e0000004200 */
[C---:B------:R-:W-:Y:S08]  /*5380*/  HMMA.16816.F32 R60, R4.reuse, R16, R60 ;  /* 0x00000010043c723c */ /* 0x040ff0000000183c */
[C---:B------:R-:W-:Y:S01]  /*5390*/  HMMA.16816.F32 R64, R4.reuse, R18, R64 ;  /* 0x000000120440723c */ /* 0x040fe20000001840 */
[----:B------:R-:W1:Y:S07]  /*53a0*/  LDSM.16.MT88.4 R16, [R244+0x9900] ;  /* 0x00990000f410783b */ /* 0x000e6e0000004200 */
[C---:B---3--:R-:W-:Y:S08]  /*53b0*/  HMMA.16816.F32 R124, R4.reuse, R12, R124 ;  /* 0x0000000c047c723c */ /* 0x048ff0000000187c */
[C---:B------:R-:W-:Y:S01]  /*53c0*/  HMMA.16816.F32 R128, R4.reuse, R14, R128 ;  /* 0x0000000e0480723c */ /* 0x040fe20000001880 */
[----:B------:R-:W3:Y:S07]  /*53d0*/  LDSM.16.MT88.4 R12, [R244+0x1100] ;  /* 0x00110000f40c783b */ /* 0x000eee0000004200 */
[C---:B-----5:R-:W-:Y:S08]  /*53e0*/  HMMA.16816.F32 R116, R4.reuse, R8, R116 ;  /* 0x000000080474723c */ /* 0x060ff00000001874 */
[C---:B------:R-:W-:Y:S01]  /*53f0*/  HMMA.16816.F32 R120, R4.reuse, R10, R120 ;  /* 0x0000000a0478723c */ /* 0x040fe20000001878 */
[----:B------:R-:W5:Y:S07]  /*5400*/  LDSM.16.MT88.4 R8, [R242+0x1100] ;  /* 0x00110000f208783b */ /* 0x000f6e0000004200 */
[C---:B------:R-:W-:Y:S07]  /*5410*/  HMMA.16816.F32 R84, R4.reuse, R188, R84 ;  /* 0x000000bc0454723c */ /* 0x040fee0000001854 */
[--C-:B------:R-:W-:Y:S01]  /*5420*/  FFMA.FTZ R189, R209, c[0x0][0x2d0], -R185.reuse ;  /* 0x0000b400d1bd7a23 */ /* 0x100fe200000108b9 */
[----:B------:R-:W-:Y:S01]  /*5430*/  HMMA.16816.F32 R88, R4, R190, R88 ;  /* 0x000000be0458723c */ /* 0x000fe20000001858 */
[----:B------:R-:W-:-:S04]  /*5440*/  FFMA.FTZ R188, R208, c[0x0][0x2d0], -R185 ;  /* 0x0000b400d0bc7a23 */ /* 0x000fc800000108b9 */
[----:B------:R-:W-:Y:S02]  /*5450*/  MUFU.EX2 R189, R189 ;  /* 0x000000bd00bd7308 */ /* 0x000fe40000000800 */
[----:B------:R-:W-:Y:S01]  /*5460*/  FFMA.FTZ R190, R210, c[0x0][0x2d0], -R185 ;  /* 0x0000b400d2be7a23 */ /* 0x000fe200000108b9 */
[C---:B-1----:R-:W-:Y:S01]  /*5470*/  HMMA.16816.F32 R92, R4.reuse, R20, R92 ;  /* 0x00000014045c723c */ /* 0x042fe2000000185c */
[----:B------:R-:W-:Y:S02]  /*5480*/  FFMA.FTZ R191, R207, c[0x0][0x2d0], -R181 ;  /* 0x0000b400cfbf7a23 */ /* 0x000fe400000108b5 */
[----:B------:R-:W-:Y:S02]  /*5490*/  FFMA.FTZ R185, R186, c[0x0][0x2d0], -R185 ;  /* 0x0000b400bab97a23 */ /* 0x000fe400000108b9 */
[----:B------:R-:W1:Y:S01]  /*54a0*/  MUFU.EX2 R190, R190 ;  /* 0x000000be00be7308 */ /* 0x000e620000000800 */
[--C-:B------:R-:W-:Y:S02]  /*54b0*/  FFMA.FTZ R186, R194, c[0x0][0x2d0], -R181.reuse ;  /* 0x0000b400c2ba7a23 */ /* 0x100fe400000108b5 */
[----:B------:R-:W-:Y:S01]  /*54c0*/  HMMA.16816.F32 R96, R4, R22, R96 ;  /* 0x000000160460723c */ /* 0x000fe20000001860 */
[----:B------:R-:W-:Y:S01]  /*54d0*/  LDSM.16.MT88.4 R20, [R241+0x4100] ;  /* 0x00410000f114783b */ /* 0x000fe20000004200 */
[----:B------:R-:W-:-:S03]  /*54e0*/  FFMA.FTZ R181, R182, c[0x0][0x2d0], -R181 ;  /* 0x0000b400b6b57a23 */ /* 0x000fc600000108b5 */
[----:B------:R-:W1:Y:S03]  /*54f0*/  MUFU.EX2 R188, R188 ;  /* 0x000000bc00bc7308 */ /* 0x000e660000000800 */
[C---:B------:R-:W-:Y:S05]  /*5500*/  HMMA.16816.F32 R100, R4.reuse, R16, R100 ;  /* 0x000000100464723c */ /* 0x040fea0000001864 */
[----:B------:R-:W1:Y:S03]  /*5510*/  MUFU.EX2 R191, R191 ;  /* 0x000000bf00bf7308 */ /* 0x000e660000000800 */
[----:B------:R-:W-:Y:S01]  /*5520*/  HMMA.16816.F32 R104, R4, R18, R104 ;  /* 0x000000120468723c */ /* 0x000fe20000001868 */
[----:B------:R-:W1:Y:S04]  /*5530*/  LDSM.16.MT88.4 R16, [R240+0x1100] ;  /* 0x00110000f010783b */ /* 0x000e680000004200 */
[----:B------:R-:W-:Y:S02]  /*5540*/  MUFU.EX2 R185, R185 ;  /* 0x000000b900b97308 */ /* 0x000fe40000000800 */
[----:B------:R-:W-:Y:S01]  /*5550*/  F2FP.PACK_AB R4, R34, R38 ;  /* 0x000000262204723e */ /* 0x000fe200000000ff */
[----:B------:R-:W-:Y:S01]  /*5560*/  FADD.FTZ R38, R38, R42 ;  /* 0x0000002a26267221 */ /* 0x000fe20000010000 */
[----:B--2---:R-:W-:-:S02]  /*5570*/  F2FP.PACK_AB R6, R30, R33 ;  /* 0x000000211e06723e */ /* 0x004fc400000000ff */
[----:B----4-:R-:W-:Y:S01]  /*5580*/  F2FP.PACK_AB R5, R32, R36 ;  /* 0x000000242005723e */ /* 0x010fe200000000ff */
[----:B------:R-:W-:Y:S01]  /*5590*/  FADD.FTZ R38, R34, R38 ;  /* 0x0000002622267221 */ /* 0x000fe20000010000 */
[----:B------:R-:W-:Y:S01]  /*55a0*/  F2FP.PACK_AB R7, R3, R31 ;  /* 0x0000001f0307723e */ /* 0x000fe200000000ff */
[----:B------:R-:W2:Y:S01]  /*55b0*/  MUFU.EX2 R186, R186 ;  /* 0x000000ba00ba7308 */ /* 0x000ea20000000800 */
[----:B------:R-:W-:Y:S02]  /*55c0*/  FADD.FTZ R36, R36, R40 ;  /* 0x0000002824247221 */ /* 0x000fe40000010000 */
[----:B------:R-:W-:Y:S02]  /*55d0*/  FADD.FTZ R33, R33, R38 ;  /* 0x0000002621217221 */ /* 0x000fe40000010000 */
[----:B------:R-:W-:Y:S01]  /*55e0*/  FADD.FTZ R36, R32, R36 ;  /* 0x0000002420247221 */ /* 0x000fe20000010000 */
[----:B---3--:R-:W-:Y:S01]  /*55f0*/  HMMA.16816.F32 R176, R4, R12, R176 ;  /* 0x0000000c04b0723c */ /* 0x008fe200000018b0 */
[----:B------:R-:W-:Y:S01]  /*5600*/  FADD.FTZ R33, R30, R33 ;  /* 0x000000211e217221 */ /* 0x000fe20000010000 */
[----:B------:R-:W3:Y:S01]  /*5610*/  MUFU.EX2 R181, R181 ;  /* 0x000000b500b57308 */ /* 0x000ee20000000800 */
[----:B------:R-:W-:-:S04]  /*5620*/  FADD.FTZ R31, R31, R36 ;  /* 0x000000241f1f7221 */ /* 0x000fc80000010000 */
[----:B------:R-:W-:Y:S01]  /*5630*/  FADD.FTZ R31, R3, R31 ;  /* 0x0000001f031f7221 */ /* 0x000fe20000010000 */
[C---:B------:R-:W-:Y:S01]  /*5640*/  HMMA.16816.F32 R172, R4.reuse, R14, R172 ;  /* 0x0000000e04ac723c */ /* 0x040fe200000018ac */
[----:B------:R-:W4:Y:S07]  /*5650*/  LDSM.16.MT88.4 R12, [R244+0x4100] ;  /* 0x00410000f40c783b */ /* 0x000f2e0000004200 */
[C---:B-----5:R-:W-:Y:S08]  /*5660*/  HMMA.16816.F32 R168, R4.reuse, R8, R168 ;  /* 0x0000000804a8723c */ /* 0x060ff000000018a8 */
[C---:B------:R-:W-:Y:S01]  /*5670*/  HMMA.16816.F32 R164, R4.reuse, R10, R164 ;  /* 0x0000000a04a4723c */ /* 0x040fe200000018a4 */
[----:B------:R-:W5:Y:S07]  /*5680*/  LDSM.16.MT88.4 R8, [R242+0x4100] ;  /* 0x00410000f208783b */ /* 0x000f6e0000004200 */
[C---:B-1----:R-:W-:Y:S08]  /*5690*/  HMMA.16816.F32 R152, R4.reuse, R16, R152 ;  /* 0x000000100498723c */ /* 0x042ff00000001898 */
[C---:B------:R-:W-:Y:S01]  /*56a0*/  HMMA.16816.F32 R148, R4.reuse, R18, R148 ;  /* 0x000000120494723c */ /* 0x040fe20000001894 */
[----:B------:R-:W-:Y:S07]  /*56b0*/  LDSM.16.MT88.4 R16, [R240+0x4100] ;  /* 0x00410000f010783b */ /* 0x000fee0000004200 */
[C---:B------:R-:W-:Y:S08]  /*56c0*/  HMMA.16816.F32 R160, R4.reuse, R24, R160 ;  /* 0x0000001804a0723c */ /* 0x040ff000000018a0 */
[C---:B----4-:R-:W-:Y:S08]  /*56d0*/  HMMA.16816.F32 R144, R4.reuse, R12, R144 ;  /* 0x0000000c0490723c */ /* 0x050ff00000001890 */
[C---:B------:R-:W-:Y:S01]  /*56e0*/  HMMA.16816.F32 R140, R4.reuse, R14, R140 ;  /* 0x0000000e048c723c */ /* 0x040fe2000000188c */
[----:B------:R-:W1:Y:S07]  /*56f0*/  LDSM.16.MT88.4 R12, [R244+0x7100] ;  /* 0x00710000f40c783b */ /* 0x000e6e0000004200 */
[C---:B-----5:R-:W-:Y:S08]  /*5700*/  HMMA.16816.F32 R136, R4.reuse, R8, R136 ;  /* 0x000000080488723c */ /* 0x060ff00000001888 */
[C---:B------:R-:W-:Y:S01]  /*5710*/  HMMA.16816.F32 R132, R4.reuse, R10, R132 ;  /* 0x0000000a0484723c */ /* 0x040fe20000001884 */
[----:B------:R-:W4:Y:S07]  /*5720*/  LDSM.16.MT88.4 R8, [R242+0x7100] ;  /* 0x00710000f208783b */ /* 0x000f2e0000004200 */
[C---:B------:R-:W-:Y:S01]  /*5730*/  HMMA.16816.F32 R156, R4.reuse, R26, R156 ;  /* 0x0000001a049c723c */ /* 0x040fe2000000189c */
[----:B------:R-:W5:Y:S07]  /*5740*/  LDSM.16.MT88.4 R24, [R241+0x7100] ;  /* 0x00710000f118783b */ /* 0x000f6e0000004200 */
[C---:B------:R-:W-:Y:S08]  /*5750*/  HMMA.16816.F32 R52, R4.reuse, R20, R52 ;  /* 0x000000140434723c */ /* 0x040ff00000001834 */
[C---:B------:R-:W-:Y:S01]  /*5760*/  HMMA.16816.F32 R56, R4.reuse, R22, R56 ;  /* 0x000000160438723c */ /* 0x040fe20000001838 */
[----:B------:R-:W-:Y:S07]  /*5770*/  LDSM.16.MT88.4 R20, [R240+0x7100] ;  /* 0x00710000f014783b */ /* 0x000fee0000004200 */
[C---:B-1----:R-:W-:Y:S08]  /*5780*/  HMMA.16816.F32 R68, R4.reuse, R12, R68 ;  /* 0x0000000c0444723c */ /* 0x042ff00000001844 */
[C---:B------:R-:W-:Y:S01]  /*5790*/  HMMA.16816.F32 R72, R4.reuse, R14, R72 ;  /* 0x0000000e0448723c */ /* 0x040fe20000001848 */
[----:B------:R-:W1:Y:S07]  /*57a0*/  LDSM.16.MT88.4 R12, [R242+0xa100] ;  /* 0x00a10000f20c783b */ /* 0x000e6e0000004200 */
[C---:B----4-:R-:W-:Y:S08]  /*57b0*/  HMMA.16816.F32 R76, R4.reuse, R8, R76 ;  /* 0x00000008044c723c */ /* 0x050ff0000000184c */
[C---:B------:R-:W-:Y:S01]  /*57c0*/  HMMA.16816.F32 R80, R4.reuse, R10, R80 ;  /* 0x0000000a0450723c */ /* 0x040fe20000001850 */
[----:B------:R-:W4:Y:S07]  /*57d0*/  LDSM.16.MT88.4 R8, [R241+0xa100] ;  /* 0x00a10000f108783b */ /* 0x000f2e0000004200 */
[C---:B------:R-:W-:Y:S08]  /*57e0*/  HMMA.16816.F32 R60, R4.reuse, R16, R60 ;  /* 0x00000010043c723c */ /* 0x040ff0000000183c */
[C---:B------:R-:W-:Y:S01]  /*57f0*/  HMMA.16816.F32 R64, R4.reuse, R18, R64 ;  /* 0x000000120440723c */ /* 0x040fe20000001840 */
[----:B------:R-:W2:Y:S07]  /*5800*/  LDSM.16.MT88.4 R16, [R244+0xa100] ;  /* 0x00a10000f410783b */ /* 0x000eae0000004200 */
[C---:B-----5:R-:W-:Y:S08]  /*5810*/  HMMA.16816.F32 R84, R4.reuse, R24, R84 ;  /* 0x000000180454723c */ /* 0x060ff00000001854 */
[C---:B-1----:R-:W-:Y:S08]  /*5820*/  HMMA.16816.F32 R108, R4.reuse, R12, R108 ;  /* 0x0000000c046c723c */ /* 0x042ff0000000186c */
[C---:B------:R-:W-:Y:S01]  /*5830*/  HMMA.16816.F32 R112, R4.reuse, R14, R112 ;  /* 0x0000000e0470723c */ /* 0x040fe20000001870 */
[----:B------:R-:W1:Y:S07]  /*5840*/  LDSM.16.MT88.4 R12, [R240+0xa100] ;  /* 0x00a10000f00c783b */ /* 0x000e6e0000004200 */
[C---:B----4-:R-:W-:Y:S08]  /*5850*/  HMMA.16816.F32 R116, R4.reuse, R8, R116 ;  /* 0x000000080474723c */ /* 0x050ff00000001874 */
[C---:B------:R-:W-:Y:S01]  /*5860*/  HMMA.16816.F32 R120, R4.reuse, R10, R120 ;  /* 0x0000000a0478723c */ /* 0x040fe20000001878 */
[----:B------:R-:W4:Y:S07]  /*5870*/  LDSM.16.MT88.4 R8, [R241+0x1900] ;  /* 0x00190000f108783b */ /* 0x000f2e0000004200 */
[C---:B------:R-:W-:Y:S01]  /*5880*/  HMMA.16816.F32 R88, R4.reuse, R26, R88 ;  /* 0x0000001a0458723c */ /* 0x040fe20000001858 */
[----:B------:R-:W-:Y:S07]  /*5890*/  LDSM.16.MT88.4 R24, [R240+0x4900] ;  /* 0x00490000f018783b */ /* 0x000fee0000004200 */
[C---:B------:R-:W-:Y:S08]  /*58a0*/  HMMA.16816.F32 R92, R4.reuse, R20, R92 ;  /* 0x00000014045c723c */ /* 0x040ff0000000185c */
[C---:B------:R-:W-:Y:S01]  /*58b0*/  HMMA.16816.F32 R96, R4.reuse, R22, R96 ;  /* 0x000000160460723c */ /* 0x040fe20000001860 */
[----:B------:R-:W-:Y:S07]  /*58c0*/  LDSM.16.MT88.4 R20, [R240+0x1900] ;  /* 0x00190000f014783b */ /* 0x000fee0000004200 */
[C---:B--2---:R-:W-:Y:S08]  /*58d0*/  HMMA.16816.F32 R100, R4.reuse, R16, R100 ;  /* 0x000000100464723c */ /* 0x044ff00000001864 */
[C---:B------:R-:W-:Y:S01]  /*58e0*/  HMMA.16816.F32 R104, R4.reuse, R18, R104 ;  /* 0x000000120468723c */ /* 0x040fe20000001868 */
[----:B------:R-:W2:Y:S07]  /*58f0*/  LDSM.16.MT88.4 R16, [R244+0x1900] ;  /* 0x00190000f410783b */ /* 0x000eae0000004200 */
[C---:B-1----:R-:W-:Y:S08]  /*5900*/  HMMA.16816.F32 R124, R4.reuse, R12, R124 ;  /* 0x0000000c047c723c */ /* 0x042ff0000000187c */
[----:B------:R-:W-:Y:S01]  /*5910*/  HMMA.16816.F32 R128, R4, R14, R128 ;  /* 0x0000000e0480723c */ /* 0x000fe20000001880 */
[----:B------:R-:W1:Y:S06]  /*5920*/  LDSM.16.MT88.4 R12, [R242+0x1900] ;  /* 0x00190000f20c783b */ /* 0x000e6c0000004200 */
[----:B------:R-:W-:Y:S01]  /*5930*/  F2FP.PACK_AB R4, R190, R195 ;  /* 0x000000c3be04723e */ /* 0x000fe200000000ff */
[----:B------:R-:W-:Y:S01]  /*5940*/  FADD.FTZ R195, R195, R33 ;  /* 0x00000021c3c37221 */ /* 0x000fe20000010000 */
[----:B------:R-:W-:-:S02]  /*5950*/  F2FP.PACK_AB R6, R188, R189 ;  /* 0x000000bdbc06723e */ /* 0x000fc400000000ff */
[----:B------:R-:W-:Y:S01]  /*5960*/  F2FP.PACK_AB R5, R196, R191 ;  /* 0x000000bfc405723e */ /* 0x000fe200000000ff */
[----:B------:R-:W-:Y:S01]  /*5970*/  FADD.FTZ R195, R190, R195 ;  /* 0x000000c3bec37221 */ /* 0x000fe20000010000 */
[----:B------:R-:W-:Y:S01]  /*5980*/  F2FP.PACK_AB R7, R197, R198 ;  /* 0x000000c6c507723e */ /* 0x000fe200000000ff */
[----:B------:R-:W-:Y:S02]  /*5990*/  FADD.FTZ R191, R191, R31 ;  /* 0x0000001fbfbf7221 */ /* 0x000fe40000010000 */
[----:B------:R-:W-:Y:S02]  /*59a0*/  FADD.FTZ R189, R189, R195 ;  /* 0x000000c3bdbd7221 */ /* 0x000fe40000010000 */
[----:B------:R-:W-:Y:S02]  /*59b0*/  FADD.FTZ R191, R196, R191 ;  /* 0x000000bfc4bf7221 */ /* 0x000fe40000010000 */
[----:B----4-:R-:W-:Y:S01]  /*59c0*/  HMMA.16816.F32 R160, R4, R8, R160 ;  /* 0x0000000804a0723c */ /* 0x010fe200000018a0 */
[----:B------:R-:W-:-:S02]  /*59d0*/  FADD.FTZ R189, R188, R189 ;  /* 0x000000bdbcbd7221 */ /* 0x000fc40000010000 */
[----:B------:R-:W-:-:S04]  /*59e0*/  FADD.FTZ R198, R198, R191 ;  /* 0x000000bfc6c67221 */ /* 0x000fc80000010000 */
[----:B------:R-:W-:Y:S01]  /*59f0*/  FADD.FTZ R198, R197, R198 ;  /* 0x000000c6c5c67221 */ /* 0x000fe20000010000 */
[C---:B------:R-:W-:Y:S01]  /*5a00*/  HMMA.16816.F32 R156, R4.reuse, R10, R156 ;  /* 0x0000000a049c723c */ /* 0x040fe2000000189c */
[----:B------:R-:W4:Y:S07]  /*5a10*/  LDSM.16.MT88.4 R8, [R241+0x4900] ;  /* 0x00490000f108783b */ /* 0x000f2e0000004200 */
[C---:B--2---:R-:W-:Y:S08]  /*5a20*/  HMMA.16816.F32 R176, R4.reuse, R16, R176 ;  /* 0x0000001004b0723c */ /* 0x044ff000000018b0 */
[C---:B------:R-:W-:Y:S01]  /*5a30*/  HMMA.16816.F32 R172, R4.reuse, R18, R172 ;  /* 0x0000001204ac723c */ /* 0x040fe200000018ac */
[----:B------:R-:W2:Y:S07]  /*5a40*/  LDSM.16.MT88.4 R16, [R244+0x4900] ;  /* 0x00490000f410783b */ /* 0x000eae0000004200 */
[C---:B-1----:R-:W-:Y:S08]  /*5a50*/  HMMA.16816.F32 R168, R4.reuse, R12, R168 ;  /* 0x0000000c04a8723c */ /* 0x042ff000000018a8 */
[C---:B------:R-:W-:Y:S01]  /*5a60*/  HMMA.16816.F32 R164, R4.reuse, R14, R164 ;  /* 0x0000000e04a4723c */ /* 0x040fe200000018a4 */
[----:B------:R-:W1:Y:S07]  /*5a70*/  LDSM.16.MT88.4 R12, [R242+0x4900] ;  /* 0x00490000f20c783b */ /* 0x000e6e0000004200 */
[C---:B------:R-:W-:Y:S08]  /*5a80*/  HMMA.16816.F32 R152, R4.reuse, R20, R152 ;  /* 0x000000140498723c */ /* 0x040ff00000001898 */
[C---:B----4-:R-:W-:Y:S08]  /*5a90*/  HMMA.16816.F32 R52, R4.reuse, R8, R52 ;  /* 0x000000080434723c */ /* 0x050ff00000001834 */
[C---:B------:R-:W-:Y:S01]  /*5aa0*/  HMMA.16816.F32 R56, R4.reuse, R10, R56 ;  /* 0x0000000a0438723c */ /* 0x040fe20000001838 */
[----:B------:R-:W4:Y:S07]  /*5ab0*/  LDSM.16.MT88.4 R8, [R240+0x7900] ;  /* 0x00790000f008783b */ /* 0x000f2e0000004200 */
[C---:B------:R-:W-:Y:S01]  /*5ac0*/  HMMA.16816.F32 R148, R4.reuse, R22, R148 ;  /* 0x000000160494723c */ /* 0x040fe20000001894 */
[----:B------:R-:W5:Y:S07]  /*5ad0*/  LDSM.16.MT88.4 R20, [R244+0x7900] ;  /* 0x00790000f414783b */ /* 0x000f6e0000004200 */
[C---:B--2---:R-:W-:Y:S08]  /*5ae0*/  HMMA.16816.F32 R144, R4.reuse, R16, R144 ;  /* 0x000000100490723c */ /* 0x044ff00000001890 */
[C---:B------:R-:W-:Y:S01]  /*5af0*/  HMMA.16816.F32 R140, R4.reuse, R18, R140 ;  /* 0x00000012048c723c */ /* 0x040fe2000000188c */
[----:B------:R-:W2:Y:S07]  /*5b00*/  LDSM.16.MT88.4 R16, [R242+0x7900] ;  /* 0x00790000f210783b */ /* 0x000eae0000004200 */
[C---:B-1----:R-:W-:Y:S08]  /*5b10*/  HMMA.16816.F32 R136, R4.reuse, R12, R136 ;  /* 0x0000000c0488723c */ /* 0x042ff00000001888 */
[C---:B------:R-:W-:Y:S01]  /*5b20*/  HMMA.16816.F32 R132, R4.reuse, R14, R132 ;  /* 0x0000000e0484723c */ /* 0x040fe20000001884 */
[----:B------:R-:W1:Y:S07]  /*5b30*/  LDSM.16.MT88.4 R12, [R241+0x7900] ;  /* 0x00790000f10c783b */ /* 0x000e6e0000004200 */
[C---:B----4-:R-:W-:Y:S08]  /*5b40*/  HMMA.16816.F32 R92, R4.reuse, R8, R92 ;  /* 0x00000008045c723c */ /* 0x050ff0000000185c */
[C---:B------:R-:W-:Y:S01]  /*5b50*/  HMMA.16816.F32 R96, R4.reuse, R10, R96 ;  /* 0x0000000a0460723c */ /* 0x040fe20000001860 */
[----:B------:R-:W4:Y:S07]  /*5b60*/  LDSM.16.MT88.4 R8, [R240+0xa900] ;  /* 0x00a90000f008783b */ /* 0x000f2e0000004200 */
[C---:B-----5:R-:W-:Y:S08]  /*5b70*/  HMMA.16816.F32 R68, R4.reuse, R20, R68 ;  /* 0x000000140444723c */ /* 0x060ff00000001844 */
        /* <DEDUP_REMOVED lines=13> */
[----:B------:R-:W-:Y:S07]  /*5c50*/  LDSM.16.MT88.4 R24, [R242+0x2100] ;  /* 0x00210000f218783b */ /* 0x000fee0000004200 */
[C---:B-----5:R-:W-:Y:S08]  /*5c60*/  HMMA.16816.F32 R100, R4.reuse, R20, R100 ;  /* 0x000000140464723c */ /* 0x060ff00000001864 */
        /* <DEDUP_REMOVED lines=19> */
[----:B------:R-:W-:Y:S02]  /*5da0*/  FADD.FTZ R200, R200, R203 ;  /* 0x000000cbc8c87221 */ /* 0x000fe40000010000 */
[----:B------:R-:W-:Y:S02]  /*5db0*/  FADD.FTZ R204, R193, R204 ;  /* 0x000000ccc1cc7221 */ /* 0x000fe40000010000 */
[----:B------:R-:W-:Y:S01]  /*5dc0*/  FADD.FTZ R200, R199, R200 ;  /* 0x000000c8c7c87221 */ /* 0x000fe20000010000 */
[----:B------:R-:W-:Y:S01]  /*5dd0*/  HMMA.16816.F32 R172, R4, R10, R172 ;  /* 0x0000000a04ac723c */ /* 0x000fe200000018ac */
[----:B------:R-:W4:Y:S01]  /*5de0*/  LDSM.16.MT88.4 R8, [R244+0x5100] ;  /* 0x00510000f408783b */ /* 0x000f220000004200 */
[----:B------:R-:W-:Y:S02]  /*5df0*/  FADD.FTZ R204, R192, R204 ;  /* 0x000000ccc0cc7221 */ /* 0x000fe40000010000 */
[----:B------:R-:W-:Y:S02]  /*5e00*/  FADD.FTZ R200, R186, R200 ;  /* 0x000000c8bac87221 */ /* 0x000fe40000010000 */
[----:B------:R-:W-:-:S02]  /*5e10*/  FADD.FTZ R204, R187, R204 ;  /* 0x000000ccbbcc7221 */ /* 0x000fc40000010000 */
[----:B--2---:R-:W-:Y:S01]  /*5e20*/  HMMA.16816.F32 R160, R4, R16, R160 ;  /* 0x0000001004a0723c */ /* 0x004fe200000018a0 */
[----:B------:R-:W-:Y:S02]  /*5e30*/  FADD.FTZ R200, R184, R200 ;  /* 0x000000c8b8c87221 */ /* 0x000fe40000010000 */
[----:B------:R-:W-:-:S05]  /*5e40*/  FADD.FTZ R3, R185, R204 ;  /* 0x000000ccb9037221 */ /* 0x000fca0000010000 */
[C---:B------:R-:W-:Y:S01]  /*5e50*/  HMMA.16816.F32 R156, R4.reuse, R18, R156 ;  /* 0x00000012049c723c */ /* 0x040fe2000000189c */
[----:B------:R-:W2:Y:S04]  /*5e60*/  LDSM.16.MT88.4 R16, [R241+0x5100] ;  /* 0x00510000f110783b */ /* 0x000ea80000004200 */
[----:B------:R-:W-:Y:S03]  /*5e70*/  STL [R1+0x60], R3 ;  /* 0x0000600301007387 */ /* 0x000fe60000100800 */
[C---:B-1----:R-:W-:Y:S08]  /*5e80*/  HMMA.16816.F32 R152, R4.reuse, R12, R152 ;  /* 0x0000000c0498723c */ /* 0x042ff00000001898 */
[C---:B------:R-:W-:Y:S01]  /*5e90*/  HMMA.16816.F32 R148, R4.reuse, R14, R148 ;  /* 0x0000000e0494723c */ /* 0x040fe20000001894 */
[----:B------:R-:W-:Y:S07]  /*5ea0*/  LDSM.16.MT88.4 R12, [R240+0x5100] ;  /* 0x00510000f00c783b */ /* 0x000fee0000004200 */
[C---:B------:R-:W-:Y:S08]  /*5eb0*/  HMMA.16816.F32 R136, R4.reuse, R20, R136 ;  /* 0x000000140488723c */ /* 0x040ff00000001888 */
[C---:B----4-:R-:W-:Y:S08]  /*5ec0*/  HMMA.16816.F32 R144, R4.reuse, R8, R144 ;  /* 0x000000080490723c */ /* 0x050ff00000001890 */
[C---:B------:R-:W-:Y:S01]  /*5ed0*/  HMMA.16816.F32 R140, R4.reuse, R10, R140 ;  /* 0x0000000a048c723c */ /* 0x040fe2000000188c */
[----:B------:R-:W1:Y:S07]  /*5ee0*/  LDSM.16.MT88.4 R8, [R244+0x8100] ;  /* 0x00810000f408783b */ /* 0x000e6e0000004200 */
[C---:B------:R-:W-:Y:S01]  /*5ef0*/  HMMA.16816.F32 R132, R4.reuse, R22, R132 ;  /* 0x000000160484723c */ /* 0x040fe20000001884 */
[----:B------:R-:W4:Y:S07]  /*5f00*/  LDSM.16.MT88.4 R20, [R241+0x8100] ;  /* 0x00810000f114783b */ /* 0x000f2e0000004200 */
[C---:B--2---:R-:W-:Y:S08]  /*5f10*/  HMMA.16816.F32 R52, R4.reuse, R16, R52 ;  /* 0x000000100434723c */ /* 0x044ff00000001834 */
[C---:B------:R-:W-:Y:S01]  /*5f20*/  HMMA.16816.F32 R56, R4.reuse, R18, R56 ;  /* 0x000000120438723c */ /* 0x040fe20000001838 */
[----:B------:R-:W2:Y:S07]  /*5f30*/  LDSM.16.MT88.4 R16, [R240+0x8100] ;  /* 0x00810000f010783b */ /* 0x000eae0000004200 */
[C---:B------:R-:W-:Y:S08]  /*5f40*/  HMMA.16816.F32 R168, R4.reuse, R24, R168 ;  /* 0x0000001804a8723c */ /* 0x040ff000000018a8 */
[C---:B------:R-:W-:Y:S01]  /*5f50*/  HMMA.16816.F32 R164, R4.reuse, R26, R164 ;  /* 0x0000001a04a4723c */ /* 0x040fe200000018a4 */
[----:B------:R-:W-:Y:S07]  /*5f60*/  LDSM.16.MT88.4 R24, [R242+0x8100] ;  /* 0x00810000f218783b */ /* 0x000fee0000004200 */
[C---:B-1----:R-:W-:Y:S08]  /*5f70*/  HMMA.16816.F32 R68, R4.reuse, R8, R68 ;  /* 0x000000080444723c */ /* 0x042ff00000001844 */
[C---:B------:R-:W-:Y:S01]  /*5f80*/  HMMA.16816.F32 R72, R4.reuse, R10, R72 ;  /* 0x0000000a0448723c */ /* 0x040fe20000001848 */
[----:B------:R-:W1:Y:S07]  /*5f90*/  LDSM.16.MT88.4 R8, [R242+0xb100] ;  /* 0x00b10000f208783b */ /* 0x000e6e0000004200 */
[C---:B------:R-:W-:Y:S08]  /*5fa0*/  HMMA.16816.F32 R60, R4.reuse, R12, R60 ;  /* 0x0000000c043c723c */ /* 0x040ff0000000183c */
[C---:B------:R-:W-:Y:S01]  /*5fb0*/  HMMA.16816.F32 R64, R4.reuse, R14, R64 ;  /* 0x0000000e0440723c */ /* 0x040fe20000001840 */
[----:B------:R-:W5:Y:S07]  /*5fc0*/  LDSM.16.MT88.4 R12, [R244+0xb100] ;  /* 0x00b10000f40c783b */ /* 0x000f6e0000004200 */
[C---:B----4-:R-:W-:Y:S08]  /*5fd0*/  HMMA.16816.F32 R84, R4.reuse, R20, R84 ;  /* 0x000000140454723c */ /* 0x050ff00000001854 */
        /* <DEDUP_REMOVED lines=9> */
[C---:B------:R-:W-:Y:S01]  /*6070*/  HMMA.16816.F32 R80, R4.reuse, R26, R80 ;  /* 0x0000001a0450723c */ /* 0x040fe20000001850 */
[----:B------:R-:W-:Y:S07]  /*6080*/  LDSM.16.MT88.4 R24, [R241+0x2900] ;  /* 0x00290000f118783b */ /* 0x000fee0000004200 */
[C---:B-----5:R-:W-:Y:S08]  /*6090*/  HMMA.16816.F32 R100, R4.reuse, R12, R100 ;  /* 0x0000000c0464723c */ /* 0x060ff00000001864 */
[C---:B------:R-:W-:Y:S01]  /*60a0*/  HMMA.16816.F32 R104, R4.reuse, R14, R104 ;  /* 0x0000000e0468723c */ /* 0x040fe20000001868 */
[----:B------:R-:W5:Y:S07]  /*60b0*/  LDSM.16.MT88.4 R12, [R244+0x2900] ;  /* 0x00290000f40c783b */ /* 0x000f6e0000004200 */
[C---:B----4-:R-:W-:Y:S08]  /*60c0*/  HMMA.16816.F32 R116, R4.reuse, R20, R116 ;  /* 0x000000140474723c */ /* 0x050ff00000001874 */
[C---:B------:R-:W-:Y:S01]  /*60d0*/  HMMA.16816.F32 R120, R4.reuse, R22, R120 ;  /* 0x000000160478723c */ /* 0x040fe20000001878 */
[----:B------:R-:W-:Y:S07]  /*60e0*/  LDSM.16.MT88.4 R20, [R240+0x2900] ;  /* 0x00290000f014783b */ /* 0x000fee0000004200 */
[C---:B--2---:R-:W-:Y:S08]  /*60f0*/  HMMA.16816.F32 R124, R4.reuse, R16, R124 ;  /* 0x00000010047c723c */ /* 0x044ff0000000187c */
[----:B------:R-:W-:Y:S01]  /*6100*/  HMMA.16816.F32 R128, R4, R18, R128 ;  /* 0x000000120480723c */ /* 0x000fe20000001880 */
[----:B------:R-:W2:Y:S06]  /*6110*/  LDSM.16.MT88.4 R16, [R244+0x5900] ;  /* 0x00590000f410783b */ /* 0x000eac0000004200 */
[----:B------:R-:W-:-:S02]  /*6120*/  F2FP.PACK_AB R4, R192, R193 ;  /* 0x000000c1c004723e */ /* 0x000fc400000000ff */
[----:B------:R-:W-:Y:S02]  /*6130*/  F2FP.PACK_AB R6, R185, R187 ;  /* 0x000000bbb906723e */ /* 0x000fe400000000ff */
[----:B------:R-:W-:Y:S02]  /*6140*/  F2FP.PACK_AB R5, R184, R186 ;  /* 0x000000bab805723e */ /* 0x000fe400000000ff */
[----:B---3--:R-:W-:Y:S01]  /*6150*/  F2FP.PACK_AB R7, R181, R183 ;  /* 0x000000b7b507723e */ /* 0x008fe200000000ff */
[----:B------:R-:W-:-:S04]  /*6160*/  FADD.FTZ R183, R183, R200 ;  /* 0x000000c8b7b77221 */ /* 0x000fc80000010000 */
[----:B------:R-:W-:Y:S02]  /*6170*/  FADD.FTZ R183, R181, R183 ;  /* 0x000000b7b5b77221 */ /* 0x000fe40000010000 */
[C---:B-1----:R-:W-:Y:S08]  /*6180*/  HMMA.16816.F32 R168, R4.reuse, R8, R168 ;  /* 0x0000000804a8723c */ /* 0x042ff000000018a8 */
[C---:B------:R-:W-:Y:S01]  /*6190*/  HMMA.16816.F32 R164, R4.reuse, R10, R164 ;  /* 0x0000000a04a4723c */ /* 0x040fe200000018a4 */
[----:B------:R-:W1:Y:S07]  /*61a0*/  LDSM.16.MT88.4 R8, [R242+0x5900] ;  /* 0x00590000f208783b */ /* 0x000e6e0000004200 */
[C---:B-----5:R-:W-:Y:S08]  /*61b0*/  HMMA.16816.F32 R176, R4.reuse, R12, R176 ;  /* 0x0000000c04b0723c */ /* 0x060ff000000018b0 */
[C---:B------:R-:W-:Y:S01]  /*61c0*/  HMMA.16816.F32 R172, R4.reuse, R14, R172 ;  /* 0x0000000e04ac723c */ /* 0x040fe200000018ac */
[----:B------:R-:W3:Y:S07]  /*61d0*/  LDSM.16.MT88.4 R12, [R241+0x5900] ;  /* 0x00590000f10c783b */ /* 0x000eee0000004200 */
[C---:B--2---:R-:W-:Y:S08]  /*61e0*/  HMMA.16816.F32 R144, R4.reuse, R16, R144 ;  /* 0x000000100490723c */ /* 0x044ff00000001890 */
[C---:B------:R-:W-:Y:S01]  /*61f0*/  HMMA.16816.F32 R140, R4.reuse, R18, R140 ;  /* 0x00000012048c723c */ /* 0x040fe2000000188c */
[----:B------:R-:W-:Y:S07]  /*6200*/  LDSM.16.MT88.4 R16, [R242+0x8900] ;  /* 0x00890000f210783b */ /* 0x000fee0000004200 */
[C---:B------:R-:W-:Y:S08]  /*6210*/  HMMA.16816.F32 R160, R4.reuse, R24, R160 ;  /* 0x0000001804a0723c */ /* 0x040ff000000018a0 */
[C---:B-1----:R-:W-:Y:S08]  /*6220*/  HMMA.16816.F32 R136, R4.reuse, R8, R136 ;  /* 0x000000080488723c */ /* 0x042ff00000001888 */
[C---:B------:R-:W-:Y:S01]  /*6230*/  HMMA.16816.F32 R132, R4.reuse, R10, R132 ;  /* 0x0000000a0484723c */ /* 0x040fe20000001884 */
[----:B------:R-:W1:Y:S07]  /*6240*/  LDSM.16.MT88.4 R8, [R241+0x8900] ;  /* 0x00890000f108783b */ /* 0x000e6e0000004200 */
[C---:B---3--:R-:W-:Y:S08]  /*6250*/  HMMA.16816.F32 R52, R4.reuse, R12, R52 ;  /* 0x0000000c0434723c */ /* 0x048ff00000001834 */
[C---:B------:R-:W-:Y:S01]  /*6260*/  HMMA.16816.F32 R56, R4.reuse, R14, R56 ;  /* 0x0000000e0438723c */ /* 0x040fe20000001838 */
[----:B------:R-:W2:Y:S07]  /*6270*/  LDSM.16.MT88.4 R12, [R240+0x8900] ;  /* 0x00890000f00c783b */ /* 0x000eae0000004200 */
[C---:B------:R-:W-:Y:S01]  /*6280*/  HMMA.16816.F32 R156, R4.reuse, R26, R156 ;  /* 0x0000001a049c723c */ /* 0x040fe2000000189c */
[----:B------:R-:W3:Y:S07]  /*6290*/  LDSM.16.MT88.4 R24, [R240+0x5900] ;  /* 0x00590000f018783b */ /* 0x000eee0000004200 */
        /* <DEDUP_REMOVED lines=13> */
[C---:B-1----:R-:W-:Y:S08]  /*6370*/  HMMA.16816.F32 R100, R4.reuse, R8, R100 ;  /* 0x000000080464723c */ /* 0x042ff00000001864 */
[C---:B------:R-:W-:Y:S01]  /*6380*/  HMMA.16816.F32 R104, R4.reuse, R10, R104 ;  /* 0x0000000a0468723c */ /* 0x040fe20000001868 */
[----:B------:R-:W1:Y:S07]  /*6390*/  LDSM.16.MT88.4 R8, [R240+0xb900] ;  /* 0x00b90000f008783b */ /* 0x000e6e0000004200 */
[C---:B------:R-:W-:Y:S08]  /*63a0*/  HMMA.16816.F32 R64, R4.reuse, R26, R64 ;  /* 0x0000001a0440723c */ /* 0x040ff00000001840 */
[C---:B------:R-:W-:Y:S08]  /*63b0*/  HMMA.16816.F32 R68, R4.reuse, R20, R68 ;  /* 0x000000140444723c */ /* 0x040ff00000001844 */
[C---:B------:R-:W-:Y:S08]  /*63c0*/  HMMA.16816.F32 R72, R4.reuse, R22, R72 ;  /* 0x000000160448723c */ /* 0x040ff00000001848 */
[C---:B----4-:R-:W-:Y:S08]  /*63d0*/  HMMA.16816.F32 R108, R4.reuse, R16, R108 ;  /* 0x00000010046c723c */ /* 0x050ff0000000186c */
[C---:B------:R-:W-:Y:S08]  /*63e0*/  HMMA.16816.F32 R112, R4.reuse, R18, R112 ;  /* 0x000000120470723c */ /* 0x040ff00000001870 */
[C---:B--2---:R-:W-:Y:S08]  /*63f0*/  HMMA.16816.F32 R116, R4.reuse, R12, R116 ;  /* 0x0000000c0474723c */ /* 0x044ff00000001874 */
[C---:B------:R-:W-:Y:S08]  /*6400*/  HMMA.16816.F32 R120, R4.reuse, R14, R120 ;  /* 0x0000000e0478723c */ /* 0x040ff00000001878 */
[C---:B-1----:R-:W-:Y:S08]  /*6410*/  HMMA.16816.F32 R124, R4.reuse, R8, R124 ;  /* 0x00000008047c723c */ /* 0x042ff0000000187c */
[----:B------:R-:W-:Y:S01]  /*6420*/  HMMA.16816.F32 R128, R4, R10, R128 ;  /* 0x0000000a0480723c */ /* 0x000fe20000001880 */
[----:B------:R-:W-:Y:S07]  /*6430*/  @P0 BRA `(.L_x_771) ;  /* 0x000053d000000947 */ /* 0x000fee0003800000 */
[----:B------:R-:W-:Y:S01]  /*6440*/  SHF.R.S32.HI R5, RZ, 0x1f, R29 ;  /* 0x0000001fff057819 */ /* 0x000fe2000001141d */
[----:B------:R-:W-:Y:S01]  /*6450*/  IMAD.MOV.U32 R3, RZ, RZ, R0 ;  /* 0x000000ffff037224 */ /* 0x000fe200078e0000 */
[----:B------:R-:W-:Y:S01]  /*6460*/  SHF.R.S32.HI R4, RZ, 0x1f, R28 ;  /* 0x0000001fff047819 */ /* 0x000fe2000001141c */
[----:B------:R-:W-:Y:S01]  /*6470*/  IMAD.MOV.U32 R180, RZ, RZ, R2 ;  /* 0x000000ffffb47224 */ /* 0x000fe200078e0002 */
[----:B------:R-:W-:Y:S01]  /*6480*/  SHF.R.S32.HI R6, RZ, 0x1f, R215 ;  /* 0x0000001fff067819 */ /* 0x000fe200000114d7 */
[----:B------:R-:W-:Y:S01]  /*6490*/  UIADD3 UR9, UR9, -0x2, URZ ;  /* 0xfffffffe09097890 */ /* 0x000fe2000fffe03f */
[----:B------:R-:W-:-:S02]  /*64a0*/  LEA.HI R5, R5, R29, RZ, 0x3 ;  /* 0x0000001d05057211 */ /* 0x000fc400078f18ff */
[----:B------:R-:W-:Y:S02]  /*64b0*/  LEA.HI R4, R4, R28, RZ, 0x3 ;  /* 0x0000001c04047211 */ /* 0x000fe400078f18ff */
[----:B------:R-:W-:Y:S02]  /*64c0*/  LEA.HI R6, R6, R215, RZ, 0x3 ;  /* 0x000000d706067211 */ /* 0x000fe400078f18ff */
[----:B------:R-:W-:Y:S02]  /*64d0*/  LOP3.LUT R5, R5, 0xfffffff8, RZ, 0xc0, !PT ;  /* 0xfffffff805057812 */ /* 0x000fe400078ec0ff */
[----:B------:R-:W-:Y:S02]  /*64e0*/  LOP3.LUT R4, R4, 0xfffffff8, RZ, 0xc0, !PT ;  /* 0xfffffff804047812 */ /* 0x000fe400078ec0ff */
[----:B------:R-:W-:Y:S02]  /*64f0*/  LOP3.LUT R0, R6, 0xfffffff8, RZ, 0xc0, !PT ;  /* 0xfffffff806007812 */ /* 0x000fe400078ec0ff */
[----:B------:R-:W-:-:S02]  /*6500*/  SHF.R.S32.HI R7, RZ, 0x1f, R5 ;  /* 0x0000001fff077819 */ /* 0x000fc40000011405 */
[----:B------:R-:W-:Y:S02]  /*6510*/  SHF.R.S32.HI R6, RZ, 0x1f, R4 ;  /* 0x0000001fff067819 */ /* 0x000fe40000011404 */
[----:B------:R-:W-:Y:S02]  /*6520*/  SHF.R.S32.HI R2, RZ, 0x1f, R0 ;  /* 0x0000001fff027819 */ /* 0x000fe40000011400 */
[C---:B------:R-:W-:Y:S01]  /*6530*/  SHF.L.U64.HI R8, R5.reuse, 0x1, R7 ;  /* 0x0000000105087819 */ /* 0x040fe20000010207 */
[----:B------:R-:W-:Y:S01]  /*6540*/  IMAD.SHL.U32 R7, R5, 0x2, RZ ;  /* 0x0000000205077824 */ /* 0x000fe200078e00ff */
[C---:B------:R-:W-:Y:S01]  /*6550*/  SHF.L.U64.HI R5, R4.reuse, 0x1, R6 ;  /* 0x0000000104057819 */ /* 0x040fe20000010206 */
[----:B------:R-:W-:Y:S01]  /*6560*/  IMAD.SHL.U32 R4, R4, 0x2, RZ ;  /* 0x0000000204047824 */ /* 0x000fe200078e00ff */
[C---:B------:R-:W-:Y:S01]  /*6570*/  SHF.L.U64.HI R2, R0.reuse, 0x1, R2 ;  /* 0x0000000100027819 */ /* 0x040fe20000010202 */
[----:B------:R-:W-:Y:S01]  /*6580*/  STL [R1+0x40], R8 ;  /* 0x0000400801007387 */ /* 0x000fe20000100800 */
[----:B------:R-:W-:Y:S01]  /*6590*/  SEL R6, RZ, 0x10, P6 ;  /* 0x00000010ff067807 */ /* 0x000fe20003000000 */
[----:B------:R-:W-:Y:S01]  /*65a0*/  IMAD.SHL.U32 R0, R0, 0x2, RZ ;  /* 0x0000000200007824 */ /* 0x000fe200078e00ff */
[----:B------:R-:W-:Y:S01]  /*65b0*/  LOP3.LUT R212, R212, 0xfffffff7, RZ, 0xc0, !PT ;  /* 0xfffffff7d4d47812 */ /* 0x000fe200078ec0ff */
[----:B------:R1:W-:Y:S01]  /*65c0*/  STL [R1+0x44], R7 ;  /* 0x0000440701007387 */ /* 0x0003e20000100800 */
[----:B------:R-:W-:-:S02]  /*65d0*/  ISETP.NE.U32.AND P1, PT, R6, RZ, PT ;  /* 0x000000ff0600720c */ /* 0x000fc40003f25070 */
[----:B------:R-:W-:Y:S01]  /*65e0*/  ISETP.GE.AND P2, PT, R215, c[0x0][0x1d4], PT ;  /* 0x00007500d7007a0c */ /* 0x000fe20003f46270 */
[----:B------:R2:W-:Y:S04]  /*65f0*/  STL [R1+0x48], R5 ;  /* 0x0000480501007387 */ /* 0x0005e80000100800 */
[----:B------:R3:W-:Y:S04]  /*6600*/  STL [R1+0x4c], R4 ;  /* 0x00004c0401007387 */ /* 0x0007e80000100800 */
[----:B------:R4:W-:Y:S02]  /*6610*/  STL [R1+0x50], R2 ;  /* 0x0000500201007387 */ /* 0x0009e40000100800 */
[----:B------:R-:W-:-:S02]  /*6620*/  @P1 LOP3.LUT R212, R212, 0x8, RZ, 0xfc, !PT ;  /* 0x00000008d4d41812 */ /* 0x000fc400078efcff */
[----:B------:R5:W-:Y:S02]  /*6630*/  STL [R1+0x54], R0 ;  /* 0x0000540001007387 */ /* 0x000be40000100800 */
[----:B------:R-:W-:Y:S02]  /*6640*/  LOP3.LUT R212, R212, 0xfffffffb, RZ, 0xc0, !PT ;  /* 0xfffffffbd4d47812 */ /* 0x000fe400078ec0ff */
[----:B------:R5:W-:Y:S01]  /*6650*/  STL [R1+0x38], R6 ;  /* 0x0000380601007387 */ /* 0x000be20000100800 */
[----:B-1----:R-:W-:Y:S01]  /*6660*/  SEL R7, RZ, 0x10, P4 ;  /* 0x00000010ff077807 */ /* 0x002fe20002000000 */
[----:B--2---:R-:W-:Y:S01]  /*6670*/  IMAD.SHL.U32 R5, R214, 0x2, RZ ;  /* 0x00000002d6057824 */ /* 0x004fe200078e00ff */
[----:B---3--:R-:W-:Y:S02]  /*6680*/  LEA R4, P0, R213, RZ, 0x1 ;  /* 0x000000ffd5047211 */ /* 0x008fe400078008ff */
[----:B----4-:R-:W-:Y:S02]  /*6690*/  SEL R2, RZ, 0x10, P5 ;  /* 0x00000010ff027807 */ /* 0x010fe40002800000 */
[----:B-----5:R-:W-:-:S03]  /*66a0*/  SEL R0, RZ, 0x10, P2 ;  /* 0x00000010ff007807 */ /* 0x020fc60001000000 */
[----:B------:R-:W-:Y:S01]  /*66b0*/  STL [R1+0x34], R2 ;  /* 0x0000340201007387 */ /* 0x000fe20000100800 */
[----:B------:R-:W-:-:S03]  /*66c0*/  IADD3 R6, -R6, 0x10, RZ ;  /* 0x0000001006067810 */ /* 0x000fc60007ffe1ff */
[----:B------:R-:W-:Y:S01]  /*66d0*/  STL [R1+0x30], R7 ;  /* 0x0000300701007387 */ /* 0x000fe20000100800 */
[----:B------:R-:W-:Y:S02]  /*66e0*/  ISETP.NE.U32.AND P2, PT, R0, RZ, PT ;  /* 0x000000ff0000720c */ /* 0x000fe40003f45070 */
[----:B------:R-:W-:Y:S01]  /*66f0*/  LOP3.LUT R6, R6, 0xf, RZ, 0xc0, !PT ;  /* 0x0000000f06067812 */ /* 0x000fe200078ec0ff */
[----:B------:R1:W-:Y:S02]  /*6700*/  STL [R1+0x3c], R5 ;  /* 0x00003c0501007387 */ /* 0x0003e40000100800 */
[----:B-1----:R-:W-:Y:S02]  /*6710*/  LEA.HI.X.SX32 R5, R213, RZ, 0x1, P0 ;  /* 0x000000ffd5057211 */ /* 0x002fe400000f0eff */
[----:B------:R-:W-:-:S03]  /*6720*/  ISETP.NE.U32.AND P0, PT, R2, RZ, PT ;  /* 0x000000ff0200720c */ /* 0x000fc60003f05070 */
[----:B------:R1:W-:Y:S04]  /*6730*/  STL.64 [R1+0x58], R4 ;  /* 0x0000580401007387 */ /* 0x0003e80000100a00 */
[----:B------:R2:W-:Y:S06]  /*6740*/  STL [R1+0x2c], R6 ;  /* 0x00002c0601007387 */ /* 0x0005ec0000100800 */
[----:B------:R-:W-:-:S02]  /*6750*/  @P0 LOP3.LUT R212, R212, 0x4, RZ, 0xfc, !PT ;  /* 0x00000004d4d40812 */ /* 0x000fc400078efcff */
[----:B------:R-:W-:Y:S02]  /*6760*/  ISETP.NE.U32.AND P0, PT, R7, RZ, PT ;  /* 0x000000ff0700720c */ /* 0x000fe40003f05070 */
[----:B------:R-:W-:-:S11]  /*6770*/  LOP3.LUT R212, R212, 0xfffffffd, RZ, 0xc0, !PT ;  /* 0xfffffffdd4d47812 */ /* 0x000fd600078ec0ff */
[----:B------:R-:W-:Y:S02]  /*6780*/  @P0 LOP3.LUT R212, R212, 0x2, RZ, 0xfc, !PT ;  /* 0x00000002d4d40812 */ /* 0x000fe400078efcff */
[----:B-1----:R-:W-:Y:S02]  /*6790*/  IADD3 R5, -R2, 0x10, RZ ;  /* 0x0000001002057810 */ /* 0x002fe40007ffe1ff */
[----:B------:R-:W-:Y:S02]  /*67a0*/  IADD3 R4, -R7, 0x10, RZ ;  /* 0x0000001007047810 */ /* 0x000fe40007ffe1ff */
[----:B------:R-:W-:Y:S02]  /*67b0*/  IADD3 R2, -R0, 0x10, RZ ;  /* 0x0000001000027810 */ /* 0x000fe40007ffe1ff */
[----:B------:R-:W-:Y:S02]  /*67c0*/  LOP3.LUT R5, R5, 0xf, RZ, 0xc0, !PT ;  /* 0x0000000f05057812 */ /* 0x000fe400078ec0ff */
[----:B------:R-:W-:-:S02]  /*67d0*/  LOP3.LUT R4, R4, 0xf, RZ, 0xc0, !PT ;  /* 0x0000000f04047812 */ /* 0x000fc400078ec0ff */
[----:B------:R-:W-:Y:S01]  /*67e0*/  LOP3.LUT R2, R2, 0xf, RZ, 0xc0, !PT ;  /* 0x0000000f02027812 */ /* 0x000fe200078ec0ff */
[----:B------:R2:W-:Y:S04]  /*67f0*/  STL [R1+0x28], R5 ;  /* 0x0000280501007387 */ /* 0x0005e80000100800 */
[----:B------:R2:W-:Y:S04]  /*6800*/  STL [R1+0x24], R4 ;  /* 0x0000240401007387 */ /* 0x0005e80000100800 */
[----:B------:R2:W-:Y:S04]  /*6810*/  STL [R1+0x20], R2 ;  /* 0x0000200201007387 */ /* 0x0005e80000100800 */
[----:B------:R2:W-:Y:S01]  /*6820*/  STL [R1+0x18], R212 ;  /* 0x000018d401007387 */ /* 0x0005e20000100800 */
[----:B------:R-:W-:Y:S05]  /*6830*/  BRA `(.L_x_772) ;  /* 0x0000051000007947 */ /* 0x000fea0003800000 */
.L_x_774:
[----:B------:R-:W2:Y:S01]  /*6840*/  LDL R0, [R1+0xc] ;  /* 0x00000c0001007983 */ /* 0x000ea20000100800 */
[----:B------:R-:W-:Y:S01]  /*6850*/  UIMAD UR4, UR9, 0x60, UR11 ;  /* 0x00000060090478a4 */ /* 0x000fe2000f8e020b */
[----:B------:R-:W-:Y:S01]  /*6860*/  PLOP3.LUT P0, PT, PT, PT, UP0, 0x80, 0x0 ;  /* 0x000000000000781c */ /* 0x000fe20003f0f008 */
[----:B------:R-:W-:Y:S01]  /*6870*/  IMAD.MOV.U32 R251, RZ, RZ, RZ ;  /* 0x000000fffffb7224 */ /* 0x000fe200078e00ff */
[----:B------:R-:W3:Y:S03]  /*6880*/  LDL.64 R26, [R1+0x58] ;  /* 0x00005800011a7983 */ /* 0x000ee60000100a00 */
        /* <DEDUP_REMOVED lines=9> */
[----:B------:R-:W-:Y:S01]  /*6920*/  @P0 IMAD.HI.U32 R2, R252, c[0x0][0x2bc], RZ ;  /* 0x0000af00fc020a27 */ /* 0x000fe200078e00ff */
[----:B------:R-:W-:Y:S03]  /*6930*/  PLOP3.LUT P0, PT, PT, PT, UP0, 0x80, 0x0 ;  /* 0x000000000000781c */ /* 0x000fe60003f0f008 */
[----:B------:R-:W-:Y:S10]  /*6940*/  IMAD.MOV.U32 R0, RZ, RZ, R252 ;  /* 0x000000ffff007224 */ /* 0x000ff400078e00fc */
[----:B------:R-:W-:Y:S04]  /*6950*/  @P0 SHF.R.U32.HI R0, RZ, c[0x0][0x2c0], R2 ;  /* 0x0000b000ff000a19 */ /* 0x000fe80000011602 */
[C---:B------:R-:W-:Y:S04]  /*6960*/  @!P3 IADD3 R4, P0, R0.reuse, UR16, RZ ;  /* 0x000000100004bc10 */ /* 0x040fe8000ff1e0ff */
[----:B------:R-:W-:Y:S01]  /*6970*/  @!P3 LEA.HI.X.SX32 R2, R0, UR14, 0x1, P0 ;  /* 0x0000000e0002bc11 */ /* 0x000fe200080f0eff */
[----:B------:R-:W-:Y:S01]  /*6980*/  IMAD.MOV R0, RZ, RZ, -R0 ;  /* 0x000000ffff007224 */ /* 0x000fe200078e0a00 */
[----:B------:R-:W-:Y:S03]  /*6990*/  @!P3 LEA R6, P0, R4, c[0x0][0x2a0], 0x2 ;  /* 0x0000a8000406ba11 */ /* 0x000fe600078010ff */
[----:B------:R-:W-:Y:S01]  /*69a0*/  IMAD R252, R0, c[0x0][0x2b8], R252 ;  /* 0x0000ae0000fc7a24 */ /* 0x000fe200078e02fc */
[----:B------:R-:W-:Y:S03]  /*69b0*/  @!P3 LEA.HI.X R7, R4, c[0x0][0x2a4], R2, 0x2, P0 ;  /* 0x0000a9000407ba11 */ /* 0x000fe600000f1402 */
[----:B------:R-:W-:Y:S01]  /*69c0*/  IMAD.WIDE.U32 R4, R252, c[0x0][0x1e0], RZ ;  /* 0x00007800fc047a25 */ /* 0x000fe200078e00ff */
[----:B------:R-:W-:Y:S01]  /*69d0*/  SHF.R.S32.HI R0, RZ, 0x1f, R252 ;  /* 0x0000001fff007819 */ /* 0x000fe200000114fc */
[----:B------:R-:W2:Y:S04]  /*69e0*/  @!P3 LDG.E R251, [R6.64] ;  /* 0x0000000c06fbb981 */ /* 0x000ea8000c1e1900 */
        /* <DEDUP_REMOVED lines=10> */
[----:B------:R-:W-:Y:S01]  /*6a90*/  LEA.HI.X R0, R4, c[0x0][0x1cc], R0, 0x1, P0 ;  /* 0x0000730004007a11 */ /* 0x000fe200000f0c00 */
[----:B------:R-:W3:Y:S04]  /*6aa0*/  SHFL.IDX PT, R12, R2, RZ, 0x181f ;  /* 0x00181fff020c7589 */ /* 0x000ee800000e0000 */
[----:B------:R-:W1:Y:S04]  /*6ab0*/  SHFL.IDX PT, R4, R0, RZ, 0x181f ;  /* 0x00181fff00047589 */ /* 0x000e6800000e0000 */
[----:B------:R-:W-:Y:S04]  /*6ac0*/  SHFL.IDX PT, R5, R0, 0x1, 0x181f ;  /* 0x00381f0000057f89 */ /* 0x000fe800000e0000 */
[----:B------:R-:W-:Y:S01]  /*6ad0*/  SHFL.IDX PT, R0, R0, 0x2, 0x181f ;  /* 0x00581f0000007f89 */ /* 0x000fe200000e0000 */
[----:B---3--:R-:W-:Y:S05]  /*6ae0*/  IADD3 R6, P0, R26, R12, RZ ;  /* 0x0000000c1a067210 */ /* 0x008fea0007f1e0ff */
[C---:B-1----:R-:W-:Y:S01]  /*6af0*/  IMAD.X R7, R27.reuse, 0x1, R4, P0 ;  /* 0x000000011b077824 */ /* 0x042fe200000e0604 */
[----:B----4-:R-:W-:Y:S04]  /*6b00*/  IADD3 R16, P0, R12, R24, RZ ;  /* 0x000000180c107210 */ /* 0x010fe80007f1e0ff */
[----:B------:R1:W-:Y:S01]  /*6b10*/  LDGSTS.E.BYPASS.LTC128B.128 [R20+0xc100], [R6.64], !P6 ;  /* 0x0c10000006147fae */ /* 0x0003e2000f101d4c */
[----:B-----5:R-:W-:Y:S01]  /*6b20*/  IMAD.X R17, R4, 0x1, R23, P0 ;  /* 0x0000000104117824 */ /* 0x020fe200000e0617 */
[----:B------:R-:W-:Y:S04]  /*6b30*/  IADD3 R14, P0, R12, R22, RZ ;  /* 0x000000160c0e7210 */ /* 0x000fe80007f1e0ff */
[----:B------:R2:W-:Y:S01]  /*6b40*/  LDGSTS.E.BYPASS.LTC128B.128 [R20+0xf100], [R16.64], !P5 ;  /* 0x0f10000010147fae */ /* 0x0005e2000e901d4c */
[----:B------:R-:W-:Y:S01]  /*6b50*/  IMAD.X R15, R4, 0x1, R19, P0 ;  /* 0x00000001040f7824 */ /* 0x000fe200000e0613 */
[----:B------:R-:W-:Y:S04]  /*6b60*/  IADD3 R12, P0, R12, R18, RZ ;  /* 0x000000120c0c7210 */ /* 0x000fe80007f1e0ff */
[----:B------:R3:W-:Y:S01]  /*6b70*/  LDGSTS.E.BYPASS.LTC128B.128 [R20+0x12100], [R14.64], !P4 ;  /* 0x121000000e147fae */ /* 0x0007e2000e101d4c */
[----:B------:R-:W-:Y:S03]  /*6b80*/  IMAD.X R13, R4, 0x1, R21, P0 ;  /* 0x00000001040d7824 */ /* 0x000fe600000e0615 */
[----:B------:R-:W4:Y:S04]  /*6b90*/  SHFL.IDX PT, R4, R2, 0x1, 0x181f ;  /* 0x00381f0002047f89 */ /* 0x000f2800000e0000 */
[----:B------:R-:W2:Y:S04]  /*6ba0*/  SHFL.IDX PT, R2, R2, 0x2, 0x181f ;  /* 0x00581f0002027f89 */ /* 0x000ea800000e0000 */
[----:B------:R5:W-:Y:S01]  /*6bb0*/  LDGSTS.E.BYPASS.LTC128B.128 [R20+0x15100], [R12.64], !P1 ;  /* 0x151000000c147fae */ /* 0x000be2000c901d4c */
[----:B----4-:R-:W-:Y:S05]  /*6bc0*/  IADD3 R10, P0, R26, R4, RZ ;  /* 0x000000041a0a7210 */ /* 0x010fea0007f1e0ff */
[----:B------:R-:W-:Y:S01]  /*6bd0*/  IMAD.X R11, R27, 0x1, R5, P0 ;  /* 0x000000011b0b7824 */ /* 0x000fe200000e0605 */
[C---:B------:R-:W-:Y:S04]  /*6be0*/  IADD3 R8, P0, R4.reuse, R24, RZ ;  /* 0x0000001804087210 */ /* 0x040fe80007f1e0ff */
[----:B------:R4:W-:Y:S01]  /*6bf0*/  LDGSTS.E.BYPASS.LTC128B.128 [R20+0xd100], [R10.64], !P6 ;  /* 0x0d1000000a147fae */ /* 0x0009e2000f101d4c */
[C---:B------:R-:W-:Y:S01]  /*6c00*/  IMAD.X R9, R5.reuse, 0x1, R23, P0 ;  /* 0x0000000105097824 */ /* 0x040fe200000e0617 */
[C---:B-1----:R-:W-:Y:S04]  /*6c10*/  IADD3 R6, P0, R4.reuse, R22, RZ ;  /* 0x0000001604067210 */ /* 0x042fe80007f1e0ff */
[----:B------:R4:W-:Y:S01]  /*6c20*/  LDGSTS.E.BYPASS.LTC128B.128 [R20+0x10100], [R8.64], !P5 ;  /* 0x1010000008147fae */ /* 0x0009e2000e901d4c */
[C---:B------:R-:W-:Y:S01]  /*6c30*/  IMAD.X R7, R5.reuse, 0x1, R19, P0 ;  /* 0x0000000105077824 */ /* 0x040fe200000e0613 */
[----:B------:R-:W-:Y:S04]  /*6c40*/  IADD3 R4, P0, R4, R18, RZ ;  /* 0x0000001204047210 */ /* 0x000fe80007f1e0ff */
[----:B------:R4:W-:Y:S01]  /*6c50*/  LDGSTS.E.BYPASS.LTC128B.128 [R20+0x13100], [R6.64], !P4 ;  /* 0x1310000006147fae */ /* 0x0009e2000e101d4c */
[----:B------:R-:W-:Y:S01]  /*6c60*/  IMAD.X R5, R5, 0x1, R21, P0 ;  /* 0x0000000105057824 */ /* 0x000fe200000e0615 */
[----:B--2---:R-:W-:Y:S04]  /*6c70*/  IADD3 R16, P0, R26, R2, RZ ;  /* 0x000000021a107210 */ /* 0x004fe80007f1e0ff */
[----:B------:R4:W-:Y:S01]  /*6c80*/  LDGSTS.E.BYPASS.LTC128B.128 [R20+0x16100], [R4.64], !P1 ;  /* 0x1610000004147fae */ /* 0x0009e2000c901d4c */
[----:B------:R-:W-:Y:S01]  /*6c90*/  IMAD.X R17, R27, 0x1, R0, P0 ;  /* 0x000000011b117824 */ /* 0x000fe200000e0600 */
[----:B---3--:R-:W-:Y:S04]  /*6ca0*/  IADD3 R14, P0, R2, R24, RZ ;  /* 0x00000018020e7210 */ /* 0x008fe80007f1e0ff */
[----:B------:R4:W-:Y:S01]  /*6cb0*/  LDGSTS.E.BYPASS.LTC128B.128 [R20+0xe100], [R16.64], !P6 ;  /* 0x0e10000010147fae */ /* 0x0009e2000f101d4c */
[----:B------:R-:W-:Y:S01]  /*6cc0*/  IMAD.X R15, R0, 0x1, R23, P0 ;  /* 0x00000001000f7824 */ /* 0x000fe200000e0617 */
[----:B-----5:R-:W-:Y:S04]  /*6cd0*/  IADD3 R12, P0, R2, R22, RZ ;  /* 0x00000016020c7210 */ /* 0x020fe80007f1e0ff */
[----:B------:R4:W-:Y:S01]  /*6ce0*/  LDGSTS.E.BYPASS.LTC128B.128 [R20+0x11100], [R14.64], !P5 ;  /* 0x111000000e147fae */ /* 0x0009e2000e901d4c */
[----:B------:R-:W-:Y:S01]  /*6cf0*/  IMAD.X R13, R0, 0x1, R19, P0 ;  /* 0x00000001000d7824 */ /* 0x000fe200000e0613 */
[----:B------:R-:W-:Y:S04]  /*6d00*/  IADD3 R18, P0, R2, R18, RZ ;  /* 0x0000001202127210 */ /* 0x000fe80007f1e0ff */
[----:B------:R4:W-:Y:S01]  /*6d10*/  LDGSTS.E.BYPASS.LTC128B.128 [R20+0x14100], [R12.64], !P4 ;  /* 0x141000000c147fae */ /* 0x0009e2000e101d4c */
[----:B------:R-:W-:Y:S05]  /*6d20*/  IMAD.X R19, R0, 0x1, R21, P0 ;  /* 0x0000000100137824 */ /* 0x000fea00000e0615 */
[----:B------:R4:W-:Y:S01]  /*6d30*/  LDGSTS.E.BYPASS.LTC128B.128 [R20+0x17100], [R18.64], !P1 ;  /* 0x1710000012147fae */ /* 0x0009e2000c901d4c */
[----:B------:R-:W-:-:S05]  /*6d40*/  BRA `(.L_x_773) ;  /* 0x00001f7000007947 */ /* 0x000fca0003800000 */
.L_x_772:
[----:B------:R-:W3:Y:S01]  /*6d50*/  LDL R13, [R1+0x2c] ;  /* 0x00002c00010d7983 */ /* 0x000ee20000100800 */
[----:B------:R-:W-:Y:S01]  /*6d60*/  SHF.R.S32.HI R0, RZ, 0x1f, R252 ;  /* 0x0000001fff007819 */ /* 0x000fe200000114fc */
[----:B--2---:R-:W-:Y:S01]  /*6d70*/  IMAD.WIDE.U32 R4, R252, c[0x0][0x208], RZ ;  /* 0x00008200fc047a25 */ /* 0x004fe200078e00ff */
[----:B------:R-:W-:Y:S01]  /*6d80*/  SHF.R.S32.HI R2, RZ, 0x1f, R251 ;  /* 0x0000001fff027819 */ /* 0x000fe200000114fb */
[----:B------:R-:W-:Y:S04]  /*6d90*/  DEPBAR.LE SB0, 0x0 ;  /* 0x000080000000791a */ /* 0x000fe80000000000 */
[----:B------:R-:W3:Y:S01]  /*6da0*/  LDL.64 R18, [R1+0x58] ;  /* 0x0000580001127983 */ /* 0x000ee20000100a00 */
[----:B------:R-:W-:Y:S01]  /*6db0*/  IMAD R0, R0, c[0x0][0x208], RZ ;  /* 0x0000820000007a24 */ /* 0x000fe200078e02ff */
[----:B------:R-:W-:Y:S01]  /*6dc0*/  UISETP.GE.AND UP1, UPT, UR9, 0x1, UPT ;  /* 0x000000010900788c */ /* 0x000fe2000bf26270 */
[----:B------:R-:W-:Y:S02]  /*6dd0*/  IMAD R2, R2, c[0x0][0x218], RZ ;  /* 0x0000860002027a24 */ /* 0x000fe400078e02ff */
[----:B------:R-:W2:Y:S01]  /*6de0*/  LDL R12, [R1+0x28] ;  /* 0x00002800010c7983 */ /* 0x000ea20000100800 */
[----:B------:R-:W-:Y:S02]  /*6df0*/  IMAD R0, R252, c[0x0][0x20c], R0 ;  /* 0x00008300fc007a24 */ /* 0x000fe400078e0200 */
[----:B------:R-:W-:Y:S02]  /*6e00*/  IMAD R2, R251, c[0x0][0x21c], R2 ;  /* 0x00008700fb027a24 */ /* 0x000fe400078e0202 */
[----:B------:R-:W2:Y:S01]  /*6e10*/  LDL R17, [R1+0x44] ;  /* 0x0000440001117983 */ /* 0x000ea20000100800 */
[----:B------:R-:W-:Y:S04]  /*6e20*/  IADD3 R5, R5, R0, RZ ;  /* 0x0000000005057210 */ /* 0x000fe80007ffe0ff */
[----:B------:R-:W4:Y:S01]  /*6e30*/  LDL R7, [R1+0x24] ;  /* 0x0000240001077983 */ /* 0x000f220000100800 */
[----:B------:R-:W-:Y:S04]  /*6e40*/  IMAD.WIDE.U32 R4, R251, c[0x0][0x218], R4 ;  /* 0x00008600fb047a25 */ /* 0x000fe800078e0004 */
[----:B------:R-:W5:Y:S05]  /*6e50*/  LDL R16, [R1+0x40] ;  /* 0x0000400001107983 */ /* 0x000f6a0000100800 */
[----:B------:R-:W-:Y:S01]  /*6e60*/  BAR.SYNC.DEFER_BLOCKING 0x0 ;  /* 0x0000000000007b1d */ /* 0x000fe20000010000 */
[----:B------:R-:W-:Y:S04]  /*6e70*/  IADD3 R0, P0, R4, UR22, RZ ;  /* 0x0000001604007c10 */ /* 0x000fe8000ff1e0ff */
[----:B------:R-:W-:Y:S02]  /*6e80*/  IADD3.X R2, R5, UR5, R2, P0, !PT ;  /* 0x0000000505027c10 */ /* 0x000fe400087fe402 */
[C---:B------:R-:W-:Y:S04]  /*6e90*/  LEA R30, P0, R0.reuse, c[0x0][0x1f8], 0x1 ;  /* 0x00007e00001e7a11 */ /* 0x040fe800078008ff */
[----:B------:R-:W-:Y:S01]  /*6ea0*/  LEA.HI.X R0, R0, c[0x0][0x1fc], R2, 0x1, P0 ;  /* 0x00007f0000007a11 */ /* 0x000fe200000f0c02 */
[----:B------:R-:W-:Y:S05]  /*6eb0*/  LDSM.16.M88.4 R48, [R250] ;  /* 0x00000000fa30783b */ /* 0x000fea0000000200 */
[----:B------:R-:W4:Y:S05]  /*6ec0*/  LDL R11, [R1+0x4c] ;  /* 0x00004c00010b7983 */ /* 0x000f2a0000100800 */
[----:B------:R-:W2:Y:S05]  /*6ed0*/  LDL R6, [R1+0x20] ;  /* 0x0000200001067983 */ /* 0x000eaa0000100800 */
[----:B------:R-:W2:Y:S05]  /*6ee0*/  LDL R10, [R1+0x48] ;  /* 0x00004800010a7983 */ /* 0x000eaa0000100800 */
[----:B------:R-:W2:Y:S05]  /*6ef0*/  LDL R9, [R1+0x54] ;  /* 0x0000540001097983 */ /* 0x000eaa0000100800 */
[----:B------:R-:W2:Y:S05]  /*6f00*/  LDL R8, [R1+0x50] ;  /* 0x0000500001087983 */ /* 0x000eaa0000100800 */
[----:B------:R-:W2:Y:S05]  /*6f10*/  LDL.LU R181, [R1+0x18] ;  /* 0x0000180001b57983 */ /* 0x000eaa0000300800 */
[----:B------:R-:W3:Y:S05]  /*6f20*/  SHFL.IDX PT, R44, R30, 0x2, 0x181f ;  /* 0x00581f001e2c7f89 */ /* 0x000eea00000e0000 */
[----:B------:R-:W1:Y:S05]  /*6f30*/  SHFL.IDX PT, R2, R0, 0x2, 0x181f ;  /* 0x00581f0000027f89 */ /* 0x000e6a00000e0000 */
[----:B------:R-:W1:Y:S05]  /*6f40*/  SHFL.IDX PT, R14, R30, RZ, 0x181f ;  /* 0x00181fff1e0e7589 */ /* 0x000e6a00000e0000 */
[----:B------:R-:W-:Y:S05]  /*6f50*/  SHFL.IDX PT, R30, R30, 0x1, 0x181f ;  /* 0x00381f001e1e7f89 */ /* 0x000fea00000e0000 */
[----:B------:R-:W-:Y:S05]  /*6f60*/  LDSM.16.M88.4 R24, [R249+0xd100] ;  /* 0x00d10000f918783b */ /* 0x000fea0000000200 */
[----:B------:R-:W-:Y:S05]  /*6f70*/  LDSM.16.M88.4 R32, [R249+0xd900] ;  /* 0x00d90000f920783b */ /* 0x000fea0000000200 */
[----:B------:R-:W-:Y:S05]  /*6f80*/  LDSM.16.M88.4 R40, [R249+0xe100] ;  /* 0x00e10000f928783b */ /* 0x000fea0000000200 */
[----:B------:R-:W-:Y:S05]  /*6f90*/  LDSM.16.M88.4 R184, [R249+0xe900] ;  /* 0x00e90000f9b8783b */ /* 0x000fea0000000200 */
[----:B------:R-:W-:Y:S05]  /*6fa0*/  LDSM.16.M88.4 R188, [R248] ;  /* 0x00000000f8bc783b */ /* 0x000fea0000000200 */
[----:B------:R-:W-:Y:S05]  /*6fb0*/  LDSM.16.M88.4 R192, [R247] ;  /* 0x00000000f7c0783b */ /* 0x000fea0000000200 */
[----:B------:R-:W-:Y:S05]  /*6fc0*/  LDSM.16.M88.4 R196, [R239] ;  /* 0x00000000efc4783b */ /* 0x000fea0000000200 */
[----:B------:R-:W-:Y:S05]  /*6fd0*/  LDSM.16.M88.4 R200, [R238] ;  /* 0x00000000eec8783b */ /* 0x000fea0000000200 */
[----:B------:R-:W-:Y:S05]  /*6fe0*/  LDSM.16.M88.4 R204, [R237] ;  /* 0x00000000edcc783b */ /* 0x000fea0000000200 */
[----:B------:R-:W-:Y:S05]  /*6ff0*/  LDSM.16.M88.4 R208, [R236] ;  /* 0x00000000ecd0783b */ /* 0x000fea0000000200 */
[----:B------:R-:W-:Y:S01]  /*7000*/  LDSM.16.M88.4 R212, [R235] ;  /* 0x00000000ebd4783b */ /* 0x000fe20000000200 */
[----:B--2---:R-:W-:Y:S02]  /*7010*/  LOP3.LUT R181, R181, 0xffffffef, RZ, 0xc0, !PT ;  /* 0xffffffefb5b57812 */ /* 0x004fe400078ec0ff */
[----:B---3--:R-:W-:Y:S02]  /*7020*/  IADD3 R28, P1, P0, R13, R44, R18 ;  /* 0x0000002c0d1c7210 */ /* 0x008fe4000783e012 */
[----:B------:R-:W-:Y:S02]  /*7030*/  @P3 LOP3.LUT R181, R181, 0x10, RZ, 0xfc, !PT ;  /* 0x00000010b5b53812 */ /* 0x000fe400078efcff */
[----:B-1----:R-:W-:Y:S02]  /*7040*/  IADD3.X R29, RZ, R2, R19, P1, P0 ;  /* 0x00000002ff1d7210 */ /* 0x002fe40000fe0413 */
[----:B------:R-:W-:Y:S01]  /*7050*/  IADD3 R38, P1, P0, R12, R44, R17 ;  /* 0x0000002c0c267210 */ /* 0x000fe2000783e011 */
[----:B------:R-:W-:Y:S03]  /*7060*/  STL [R1+0x18], R181 ;  /* 0x000018b501007387 */ /* 0x000fe60000100800 */
[----:B-----5:R-:W-:Y:S02]  /*7070*/  IADD3.X R39, RZ, R2, R16, P1, P0 ;  /* 0x00000002ff277210 */ /* 0x020fe40000fe0410 */
[----:B----4-:R-:W-:Y:S01]  /*7080*/  IADD3 R36, P1, P0, R7, R44, R11 ;  /* 0x0000002c07247210 */ /* 0x010fe2000783e00b */
[----:B------:R-:W2:Y:S03]  /*7090*/  LDL R182, [R1+0x30] ;  /* 0x0000300001b67983 */ /* 0x000ea60000100800 */
[----:B------:R-:W-:Y:S02]  /*70a0*/  IADD3.X R37, RZ, R2, R10, P1, P0 ;  /* 0x00000002ff257210 */ /* 0x000fe40000fe040a */
[----:B------:R-:W-:Y:S04]  /*70b0*/  IADD3 R44, P1, P0, R6, R44, R9 ;  /* 0x0000002c062c7210 */ /* 0x000fe8000783e009 */
[----:B------:R-:W-:Y:S02]  /*70c0*/  IADD3.X R45, RZ, R2, R8, P1, P0 ;  /* 0x00000002ff2d7210 */ /* 0x000fe40000fe0408 */
[----:B------:R-:W1:Y:S01]  /*70d0*/  SHFL.IDX PT, R2, R0, RZ, 0x181f ;  /* 0x00181fff00027589 */ /* 0x000e6200000e0000 */
[----:B------:R-:W-:Y:S04]  /*70e0*/  IADD3 R46, P0, R18, R14, RZ ;  /* 0x0000000e122e7210 */ /* 0x000fe80007f1e0ff */
[----:B------:R-:W3:Y:S01]  /*70f0*/  SHFL.IDX PT, R0, R0, 0x1, 0x181f ;  /* 0x00381f0000007f89 */ /* 0x000ee200000e0000 */
[C---:B-1----:R-:W-:Y:S02]  /*7100*/  IADD3.X R47, R19.reuse, R2, RZ, P0, !PT ;  /* 0x00000002132f7210 */ /* 0x042fe400007fe4ff */
[----:B------:R-:W-:Y:S04]  /*7110*/  IADD3 R6, P0, R14, R17, RZ ;  /* 0x000000110e067210 */ /* 0x000fe80007f1e0ff */
[----:B------:R-:W-:Y:S02]  /*7120*/  IADD3.X R7, R2, R16, RZ, P0, !PT ;  /* 0x0000001002077210 */ /* 0x000fe400007fe4ff */
[----:B------:R-:W-:Y:S04]  /*7130*/  IADD3 R4, P0, R14, R11, RZ ;  /* 0x0000000b0e047210 */ /* 0x000fe80007f1e0ff */
[----:B------:R-:W-:Y:S02]  /*7140*/  IADD3.X R5, R2, R10, RZ, P0, !PT ;  /* 0x0000000a02057210 */ /* 0x000fe400007fe4ff */
[----:B------:R-:W-:Y:S04]  /*7150*/  IADD3 R14, P0, R14, R9, RZ ;  /* 0x000000090e0e7210 */ /* 0x000fe80007f1e0ff */
[----:B------:R-:W-:Y:S02]  /*7160*/  IADD3.X R15, R2, R8, RZ, P0, !PT ;  /* 0x00000008020f7210 */ /* 0x000fe400007fe4ff */
[----:B------:R-:W4:Y:S01]  /*7170*/  LDL R2, [R1+0x3c] ;  /* 0x00003c0001027983 */ /* 0x000f220000100800 */
[----:B------:R-:W-:Y:S04]  /*7180*/  IADD3 R12, P0, R18, R30, RZ ;  /* 0x0000001e120c7210 */ /* 0x000fe80007f1e0ff */
[----:B---3--:R-:W-:Y:S02]  /*7190*/  IADD3.X R13, R19, R0, RZ, P0, !PT ;  /* 0x00000000130d7210 */ /* 0x008fe400007fe4ff */
[----:B------:R-:W-:Y:S04]  /*71a0*/  IADD3 R22, P0, R30, R17, RZ ;  /* 0x000000111e167210 */ /* 0x000fe80007f1e0ff */
[----:B------:R-:W-:Y:S02]  /*71b0*/  IADD3.X R23, R0, R16, RZ, P0, !PT ;  /* 0x0000001000177210 */ /* 0x000fe400007fe4ff */
[----:B------:R-:W-:Y:S01]  /*71c0*/  IADD3 R20, P0, R30, R11, RZ ;  /* 0x0000000b1e147210 */ /* 0x000fe20007f1e0ff */
[----:B------:R-:W-:Y:S03]  /*71d0*/  LDSM.16.M88.4 R16, [R249+0xc900] ;  /* 0x00c90000f910783b */ /* 0x000fe60000000200 */
[----:B------:R-:W-:Y:S02]  /*71e0*/  IADD3.X R21, R0, R10, RZ, P0, !PT ;  /* 0x0000000a00157210 */ /* 0x000fe400007fe4ff */
[----:B------:R-:W-:Y:S04]  /*71f0*/  IADD3 R30, P0, R30, R9, RZ ;  /* 0x000000091e1e7210 */ /* 0x000fe80007f1e0ff */
[----:B------:R-:W-:Y:S02]  /*7200*/  IADD3.X R31, R0, R8, RZ, P0, !PT ;  /* 0x00000008001f7210 */ /* 0x000fe400007fe4ff */
[----:B------:R-:W1:Y:S05]  /*7210*/  LDSM.16.M88.4 R8, [R249+0xc100] ;  /* 0x00c10000f908783b */ /* 0x000e6a0000000200 */
[----:B------:R-:W3:Y:S05]  /*7220*/  LDL R0, [R1+0x34] ;  /* 0x0000340001007983 */ /* 0x000eea0000100800 */
[----:B------:R-:W-:Y:S01]  /*7230*/  @!PT LDS RZ, [RZ] ;  /* 0x00000000fffff984 */ /* 0x000fe20000000800 */
[----:B------:R-:W-:Y:S01]  /*7240*/  @!PT LDS RZ, [RZ] ;  /* 0x00000000fffff984 */ /* 0x000fe20000000800 */
[----:B------:R-:W-:Y:S01]  /*7250*/  @!PT LDS RZ, [RZ] ;  /* 0x00000000fffff984 */ /* 0x000fe20000000800 */
[----:B----4-:R4:W-:Y:S05]  /*7260*/  LDGSTS.E.BYPASS.LTC128B.128 [R2+0x100], [R46.64], !P6 ;  /* 0x001000002e027fae */ /* 0x0109ea000f101d4c */
[----:B------:R1:W-:Y:S05]  /*7270*/  LDGSTS.E.BYPASS.LTC128B.128 [R2+0x3100], [R6.64], !P5 ;  /* 0x0310000006027fae */ /* 0x0003ea000e901d4c */
[----:B------:R1:W-:Y:S05]  /*7280*/  LDGSTS.E.BYPASS.LTC128B.128 [R2+0x6100], [R4.64], !P4 ;  /* 0x0610000004027fae */ /* 0x0003ea000e101d4c */
[----:B----4-:R-:W4:Y:S01]  /*7290*/  LDL R46, [R1+0x10] ;  /* 0x00001000012e7983 */ /* 0x010f220000100800 */
[----:B---3--:R-:W-:Y:S04]  /*72a0*/  ISETP.NE.U32.AND P3, PT, R0, RZ, PT ;  /* 0x000000ff0000720c */ /* 0x008fe80003f65070 */
[----:B------:R-:W3:Y:S01]  /*72b0*/  LDL R47, [R1+0x38] ;  /* 0x00003800012f7983 */ /* 0x000ee20000100800 */
[C---:B-1----:R-:W-:Y:S08]  /*72c0*/  HMMA.16816.F32 R4, R48.reuse, R8, RZ ;  /* 0x000000083004723c */ /* 0x042ff000000018ff */
[C---:B------:R-:W-:Y:S01]  /*72d0*/  HMMA.16816.F32 R8, R48.reuse, R10, RZ ;  /* 0x0000000a3008723c */ /* 0x040fe200000018ff */
[----:B----4-:R-:W-:Y:S02]  /*72e0*/  ISETP.GE.AND P1, PT, R46, c[0x0][0x1d4], PT ;  /* 0x000075002e007a0c */ /* 0x010fe40003f26270 */
[----:B---3--:R-:W-:Y:S11]  /*72f0*/  ISETP.NE.U32.AND P0, PT, R47, RZ, PT ;  /* 0x000000ff2f00720c */ /* 0x008ff60003f05070 */
[----:B------:R1:W-:Y:S05]  /*7300*/  LDGSTS.E.BYPASS.LTC128B.128 [R2+0x9100], [R14.64], !P1 ;  /* 0x091000000e027fae */ /* 0x0003ea000c901d4c */
[----:B------:R1:W-:Y:S05]  /*7310*/  LDGSTS.E.BYPASS.LTC128B.128 [R2+0x1100], [R12.64], !P6 ;  /* 0x011000000c027fae */ /* 0x0003ea000f101d4c */
[----:B------:R3:W-:Y:S05]  /*7320*/  LDGSTS.E.BYPASS.LTC128B.128 [R2+0x4100], [R22.64], !P5 ;  /* 0x0410000016027fae */ /* 0x0007ea000e901d4c */
[----:B------:R3:W-:Y:S05]  /*7330*/  LDGSTS.E.BYPASS.LTC128B.128 [R2+0x7100], [R20.64], !P4 ;  /* 0x0710000014027fae */ /* 0x0007ea000e101d4c */
[----:B------:R4:W-:Y:S05]  /*7340*/  LDGSTS.E.BYPASS.LTC128B.128 [R2+0xa100], [R30.64], !P1 ;  /* 0x0a1000001e027fae */ /* 0x0009ea000c901d4c */
[----:B------:R4:W-:Y:S01]  /*7350*/  LDGSTS.E.BYPASS.LTC128B.128.ZFILL [R2+0x2100], [R28.64], P0 ;  /* 0x021000001c027fae */ /* 0x0009e20008141d4c */
[----:B--2---:R-:W-:Y:S04]  /*7360*/  ISETP.NE.U32.AND P0, PT, R182, RZ, PT ;  /* 0x000000ffb600720c */ /* 0x004fe80003f05070 */
[----:B------:R2:W-:Y:S01]  /*7370*/  LDGSTS.E.BYPASS.LTC128B.128.ZFILL [R2+0x5100], [R38.64], P3 ;  /* 0x0510000026027fae */ /* 0x0005e20009941d4c */
[----:B------:R-:W-:Y:S01]  /*7380*/  LOP3.LUT P3, RZ, R181, 0x10, RZ, 0xc0, !PT ;  /* 0x00000010b5ff7812 */ /* 0x000fe2000786c0ff */
[C---:B-1----:R-:W-:Y:S07]  /*7390*/  HMMA.16816.F32 R12, R48.reuse, R16, RZ ;  /* 0x00000010300c723c */ /* 0x042fee00000018ff */
[----:B------:R2:W-:Y:S01]  /*73a0*/  LDGSTS.E.BYPASS.LTC128B.128.ZFILL [R2+0x8100], [R36.64], P0 ;  /* 0x0810000024027fae */ /* 0x0005e20008141d4c */
[C---:B------:R-:W-:Y:S01]  /*73b0*/  HMMA.16816.F32 R16, R48.reuse, R18, RZ ;  /* 0x000000123010723c */ /* 0x040fe200000018ff */
[----:B------:R-:W-:Y:S03]  /*73c0*/  PLOP3.LUT P0, PT, PT, PT, UP1, 0x80, 0x0 ;  /* 0x000000000000781c */ /* 0x000fe60003f0f018 */
[----:B------:R1:W-:Y:S04]  /*73d0*/  LDGSTS.E.BYPASS.LTC128B.128.ZFILL [R2+0xb100], [R44.64], P2 ;  /* 0x0b1000002c027fae */ /* 0x0003e80009141d4c */
[C---:B---3--:R-:W-:Y:S01]  /*73e0*/  HMMA.16816.F32 R20, R48.reuse, R24, RZ ;  /* 0x000000183014723c */ /* 0x048fe200000018ff */
[----:B------:R-:W0:Y:S07]  /*73f0*/  LDGDEPBAR ;  /* 0x00000000000079af */ /* 0x000e2e0000000000 */
[C---:B------:R-:W-:Y:S08]  /*7400*/  HMMA.16816.F32 R24, R48.reuse, R26, RZ ;  /* 0x0000001a3018723c */ /* 0x040ff000000018ff */
[C---:B----4-:R-:W-:Y:S08]  /*7410*/  HMMA.16816.F32 R28, R48.reuse, R32, RZ ;  /* 0x00000020301c723c */ /* 0x050ff000000018ff */
[C---:B------:R-:W-:Y:S08]  /*7420*/  HMMA.16816.F32 R32, R48.reuse, R34, RZ ;  /* 0x000000223020723c */ /* 0x040ff000000018ff */
[C---:B--2---:R-:W-:Y:S08]  /*7430*/  HMMA.16816.F32 R36, R48.reuse, R40, RZ ;  /* 0x000000283024723c */ /* 0x044ff000000018ff */
[C---:B------:R-:W-:Y:S08]  /*7440*/  HMMA.16816.F32 R40, R48.reuse, R42, RZ ;  /* 0x0000002a3028723c */ /* 0x040ff000000018ff */
[C---:B-1----:R-:W-:Y:S08]  /*7450*/  HMMA.16816.F32 R44, R48.reuse, R184, RZ ;  /* 0x000000b8302c723c */ /* 0x042ff000000018ff */
[----:B------:R-:W-:Y:S01]  /*7460*/  HMMA.16816.F32 R48, R48, R186, RZ ;  /* 0x000000ba3030723c */ /* 0x000fe200000018ff */
[----:B------:R-:W-:Y:S07]  /*7470*/  LDSM.16.M88.4 R184, [R246] ;  /* 0x00000000f6b8783b */ /* 0x000fee0000000200 */
[C---:B------:R-:W-:Y:S08]  /*7480*/  HMMA.16816.F32 R4, R188.reuse, R192, R4 ;  /* 0x000000c0bc04723c */ /* 0x040ff00000001804 */
[C---:B------:R-:W-:Y:S01]  /*7490*/  HMMA.16816.F32 R8, R188.reuse, R194, R8 ;  /* 0x000000c2bc08723c */ /* 0x040fe20000001808 */
[----:B------:R-:W1:Y:S07]  /*74a0*/  LDSM.16.M88.4 R192, [R243+0xc100] ;  /* 0x00c10000f3c0783b */ /* 0x000e6e0000000200 */
[C---:B------:R-:W-:Y:S08]  /*74b0*/  HMMA.16816.F32 R12, R188.reuse, R196, R12 ;  /* 0x000000c4bc0c723c */ /* 0x040ff0000000180c */
[C---:B------:R-:W-:Y:S01]  /*74c0*/  HMMA.16816.F32 R16, R188.reuse, R198, R16 ;  /* 0x000000c6bc10723c */ /* 0x040fe20000001810 */
[----:B------:R-:W2:Y:S07]  /*74d0*/  LDSM.16.M88.4 R196, [R243+0xc900] ;  /* 0x00c90000f3c4783b */ /* 0x000eae0000000200 */
[C---:B------:R-:W-:Y:S08]  /*74e0*/  HMMA.16816.F32 R20, R188.reuse, R200, R20 ;  /* 0x000000c8bc14723c */ /* 0x040ff00000001814 */
        /* <DEDUP_REMOVED lines=10> */
[----:B------:R-:W5:Y:S07]  /*7590*/  LDSM.16.M88.4 R188, [R243+0xe100] ;  /* 0x00e10000f3bc783b */ /* 0x000f6e0000000200 */
[C---:B-1----:R-:W-:Y:S08]  /*75a0*/  HMMA.16816.F32 R4, R184.reuse, R192, R4 ;  /* 0x000000c0b804723c */ /* 0x042ff00000001804 */
[C---:B------:R-:W-:Y:S01]  /*75b0*/  HMMA.16816.F32 R8, R184.reuse, R194, R8 ;  /* 0x000000c2b808723c */ /* 0x040fe20000001808 */
[----:B------:R-:W-:Y:S07]  /*75c0*/  LDSM.16.M88.4 R192, [R234] ;  /* 0x00000000eac0783b */ /* 0x000fee0000000200 */
[C---:B--2---:R-:W-:Y:S08]  /*75d0*/  HMMA.16816.F32 R12, R184.reuse, R196, R12 ;  /* 0x000000c4b80c723c */ /* 0x044ff0000000180c */
[C---:B------:R-:W-:Y:S01]  /*75e0*/  HMMA.16816.F32 R16, R184.reuse, R198, R16 ;  /* 0x000000c6b810723c */ /* 0x040fe20000001810 */
[----:B------:R-:W-:Y:S07]  /*75f0*/  LDSM.16.M88.4 R196, [R234+0x800] ;  /* 0x00080000eac4783b */ /* 0x000fee0000000200 */
[C---:B---3--:R-:W-:Y:S08]  /*7600*/  HMMA.16816.F32 R20, R184.reuse, R200, R20 ;  /* 0x000000c8b814723c */ /* 0x048ff00000001814 */
[C---:B------:R-:W-:Y:S01]  /*7610*/  HMMA.16816.F32 R24, R184.reuse, R202, R24 ;  /* 0x000000cab818723c */ /* 0x040fe20000001818 */
[----:B------:R-:W-:Y:S07]  /*7620*/  LDSM.16.M88.4 R200, [R234+0x1000] ;  /* 0x00100000eac8783b */ /* 0x000fee0000000200 */
[C---:B----4-:R-:W-:Y:S08]  /*7630*/  HMMA.16816.F32 R28, R184.reuse, R204, R28 ;  /* 0x000000ccb81c723c */ /* 0x050ff0000000181c */
[C---:B------:R-:W-:Y:S01]  /*7640*/  HMMA.16816.F32 R32, R184.reuse, R206, R32 ;  /* 0x000000ceb820723c */ /* 0x040fe20000001820 */
[----:B------:R-:W-:Y:S07]  /*7650*/  LDSM.16.M88.4 R204, [R234+0x1800] ;  /* 0x00180000eacc783b */ /* 0x000fee0000000200 */
[C---:B-----5:R-:W-:Y:S08]  /*7660*/  HMMA.16816.F32 R36, R184.reuse, R188, R36 ;  /* 0x000000bcb824723c */ /* 0x060ff00000001824 */
[C---:B------:R-:W-:Y:S01]  /*7670*/  HMMA.16816.F32 R40, R184.reuse, R190, R40 ;  /* 0x000000beb828723c */ /* 0x040fe20000001828 */
[----:B------:R-:W1:Y:S07]  /*7680*/  LDSM.16.M88.4 R188, [R245] ;  /* 0x00000000f5bc783b */ /* 0x000e6e0000000200 */
[C---:B------:R-:W-:Y:S08]  /*7690*/  HMMA.16816.F32 R44, R184.reuse, R208, R44 ;  /* 0x000000d0b82c723c */ /* 0x040ff0000000182c */
[----:B------:R-:W-:Y:S01]  /*76a0*/  HMMA.16816.F32 R48, R184, R210, R48 ;  /* 0x000000d2b830723c */ /* 0x000fe20000001830 */
[----:B------:R-:W2:Y:S05]  /*76b0*/  LDSM.16.M88.4 R184, [R234+0x2000] ;  /* 0x00200000eab8783b */ /* 0x000eaa0000000200 */
[----:B------:R-:W3:Y:S02]  /*76c0*/  LDSM.16.M88.4 R208, [R234+0x2800] ;  /* 0x00280000ead0783b */ /* 0x000ee40000000200 */
[C---:B-1----:R-:W-:Y:S08]  /*76d0*/  HMMA.16816.F32 R4, R188.reuse, R192, R4 ;  /* 0x000000c0bc04723c */ /* 0x042ff00000001804 */
        /* <DEDUP_REMOVED lines=11> */
[C---:B--2---:R-:W-:Y:S08]  /*7790*/  HMMA.16816.F32 R36, R188.reuse, R184, R36 ;  /* 0x000000b8bc24723c */ /* 0x044ff00000001824 */
[C---:B------:R-:W-:Y:S01]  /*77a0*/  HMMA.16816.F32 R40, R188.reuse, R186, R40 ;  /* 0x000000babc28723c */ /* 0x040fe20000001828 */
[----:B------:R-:W1:Y:S07]  /*77b0*/  LDSM.16.M88.4 R184, [R250+0x4000] ;  /* 0x00400000fab8783b */ /* 0x000e6e0000000200 */
[C---:B---3--:R-:W-:Y:S08]  /*77c0*/  HMMA.16816.F32 R44, R188.reuse, R208, R44 ;  /* 0x000000d0bc2c723c */ /* 0x048ff0000000182c */
[----:B------:R-:W-:Y:S01]  /*77d0*/  HMMA.16816.F32 R48, R188, R210, R48 ;  /* 0x000000d2bc30723c */ /* 0x000fe20000001830 */
[----:B------:R-:W2:Y:S05]  /*77e0*/  LDSM.16.M88.4 R188, [R249+0x11100] ;  /* 0x01110000f9bc783b */ /* 0x000eaa0000000200 */
[----:B------:R-:W3:Y:S02]  /*77f0*/  LDSM.16.M88.4 R208, [R249+0x11900] ;  /* 0x01190000f9d0783b */ /* 0x000ee40000000200 */
[C---:B-1----:R-:W-:Y:S08]  /*7800*/  HMMA.16816.F32 R4, R184.reuse, R192, R4 ;  /* 0x000000c0b804723c */ /* 0x042ff00000001804 */
[C---:B------:R-:W-:Y:S01]  /*7810*/  HMMA.16816.F32 R8, R184.reuse, R194, R8 ;  /* 0x000000c2b808723c */ /* 0x040fe20000001808 */
[----:B------:R-:W-:Y:S07]  /*7820*/  LDSM.16.M88.4 R192, [R233] ;  /* 0x00000000e9c0783b */ /* 0x000fee0000000200 */
[C---:B------:R-:W-:Y:S08]  /*7830*/  HMMA.16816.F32 R12, R184.reuse, R196, R12 ;  /* 0x000000c4b80c723c */ /* 0x040ff0000000180c */
        /* <DEDUP_REMOVED lines=8> */
[C---:B--2---:R-:W-:Y:S08]  /*78c0*/  HMMA.16816.F32 R36, R184.reuse, R188, R36 ;  /* 0x000000bcb824723c */ /* 0x044ff00000001824 */
[C---:B------:R-:W-:Y:S01]  /*78d0*/  HMMA.16816.F32 R40, R184.reuse, R190, R40 ;  /* 0x000000beb828723c */ /* 0x040fe20000001828 */
[----:B------:R-:W1:Y:S07]  /*78e0*/  LDSM.16.M88.4 R188, [R248+0x4000] ;  /* 0x00400000f8bc783b */ /* 0x000e6e0000000200 */
[C---:B---3--:R-:W-:Y:S08]  /*78f0*/  HMMA.16816.F32 R44, R184.reuse, R208, R44 ;  /* 0x000000d0b82c723c */ /* 0x048ff0000000182c */
[----:B------:R-:W-:Y:S01]  /*7900*/  HMMA.16816.F32 R48, R184, R210, R48 ;  /* 0x000000d2b830723c */ /* 0x000fe20000001830 */
[----:B------:R-:W2:Y:S05]  /*7910*/  LDSM.16.M88.4 R184, [R229] ;  /* 0x00000000e5b8783b */ /* 0x000eaa0000000200 */
[----:B------:R-:W3:Y:S02]  /*7920*/  LDSM.16.M88.4 R208, [R228] ;  /* 0x00000000e4d0783b */ /* 0x000ee40000000200 */
        /* <DEDUP_REMOVED lines=113> */
[----:B------:R-:W-:Y:S02]  /*8040*/  LDSM.16.M88.4 R208, [R249+0x16100] ;  /* 0x01610000f9d0783b */ /* 0x000fe40000000200 */
        /* <DEDUP_REMOVED lines=16> */
[----:B------:R-:W-:Y:S01]  /*8150*/  HMMA.16816.F32 R48, R188, R194, R48 ;  /* 0x000000c2bc30723c */ /* 0x000fe20000001830 */
[----:B------:R-:W1:Y:S05]  /*8160*/  LDSM.16.M88.4 R188, [R249+0x17100] ;  /* 0x01710000f9bc783b */ /* 0x000e6a0000000200 */
[----:B------:R-:W5:Y:S02]  /*8170*/  LDSM.16.M88.4 R192, [R249+0x17900] ;  /* 0x01790000f9c0783b */ /* 0x000f640000000200 */
[C---:B---3--:R-:W-:Y:S08]  /*8180*/  HMMA.16816.F32 R4, R196.reuse, R200, R4 ;  /* 0x000000c8c404723c */ /* 0x048ff00000001804 */
[C---:B------:R-:W-:Y:S01]  /*8190*/  HMMA.16816.F32 R8, R196.reuse, R202, R8 ;  /* 0x000000cac408723c */ /* 0x040fe20000001808 */
[----:B------:R-:W-:Y:S07]  /*81a0*/  LDSM.16.M88.4 R200, [R248+0xc000] ;  /* 0x00c00000f8c8783b */ /* 0x000fee0000000200 */
[C---:B----4-:R-:W-:Y:S08]  /*81b0*/  HMMA.16816.F32 R12, R196.reuse, R204, R12 ;  /* 0x000000ccc40c723c */ /* 0x050ff0000000180c */
[C---:B------:R-:W-:Y:S01]  /*81c0*/  HMMA.16816.F32 R16, R196.reuse, R206, R16 ;  /* 0x000000cec410723c */ /* 0x040fe20000001810 */
[----:B------:R-:W3:Y:S07]  /*81d0*/  LDSM.16.M88.4 R204, [R221] ;  /* 0x00000000ddcc783b */ /* 0x000eee0000000200 */
        /* <DEDUP_REMOVED lines=8> */
[----:B------:R-:W1:Y:S07]  /*8260*/  LDSM.16.M88.4 R188, [R218] ;  /* 0x00000000dabc783b */ /* 0x000e6e0000000200 */
[C---:B-----5:R-:W-:Y:S08]  /*8270*/  HMMA.16816.F32 R44, R196.reuse, R192, R44 ;  /* 0x000000c0c42c723c */ /* 0x060ff0000000182c */
[----:B------:R-:W-:Y:S01]  /*8280*/  HMMA.16816.F32 R48, R196, R194, R48 ;  /* 0x000000c2c430723c */ /* 0x000fe20000001830 */
[----:B------:R-:W5:Y:S05]  /*8290*/  LDSM.16.M88.4 R192, [R217] ;  /* 0x00000000d9c0783b */ /* 0x000f6a0000000200 */
[----:B------:R-:W1:Y:S02]  /*82a0*/  LDSM.16.M88.4 R196, [R216] ;  /* 0x00000000d8c4783b */ /* 0x000e640000000200 */
[C---:B---3--:R-:W-:Y:S08]  /*82b0*/  HMMA.16816.F32 R4, R200.reuse, R204, R4 ;  /* 0x000000ccc804723c */ /* 0x048ff00000001804 */
[C---:B------:R-:W-:Y:S01]  /*82c0*/  HMMA.16816.F32 R8, R200.reuse, R206, R8 ;  /* 0x000000cec808723c */ /* 0x040fe20000001808 */
[----:B------:R-:W-:Y:S07]  /*82d0*/  LDSM.16.M88.4 R204, [R246+0xc000] ;  /* 0x00c00000f6cc783b */ /* 0x000fee0000000200 */
[C---:B----4-:R-:W-:Y:S08]  /*82e0*/  HMMA.16816.F32 R12, R200.reuse, R208, R12 ;  /* 0x000000d0c80c723c */ /* 0x050ff0000000180c */
        /* <DEDUP_REMOVED lines=8> */
[C---:B-----5:R-:W-:Y:S08]  /*8370*/  HMMA.16816.F32 R36, R200.reuse, R192, R36 ;  /* 0x000000c0c824723c */ /* 0x060ff00000001824 */
[C---:B------:R-:W-:Y:S01]  /*8380*/  HMMA.16816.F32 R40, R200.reuse, R194, R40 ;  /* 0x000000c2c828723c */ /* 0x040fe20000001828 */
[----:B------:R-:W4:Y:S07]  /*8390*/  LDSM.16.M88.4 R192, [R243+0x16900] ;  /* 0x01690000f3c0783b */ /* 0x000f2e0000000200 */
[C---:B------:R-:W-:Y:S08]  /*83a0*/  HMMA.16816.F32 R44, R200.reuse, R196, R44 ;  /* 0x000000c4c82c723c */ /* 0x040ff0000000182c */
[----:B------:R-:W-:Y:S01]  /*83b0*/  HMMA.16816.F32 R48, R200, R198, R48 ;  /* 0x000000c6c830723c */ /* 0x000fe20000001830 */
[----:B------:R-:W5:Y:S05]  /*83c0*/  LDSM.16.M88.4 R196, [R243+0x17100] ;  /* 0x01710000f3c4783b */ /* 0x000f6a0000000200 */
[----:B------:R-:W-:Y:S02]  /*83d0*/  LDSM.16.M88.4 R200, [R245+0xc000] ;  /* 0x00c00000f5c8783b */ /* 0x000fe40000000200 */
[C---:B---3--:R-:W-:Y:S08]  /*83e0*/  HMMA.16816.F32 R4, R204.reuse, R208, R4 ;  /* 0x000000d0cc04723c */ /* 0x048ff00000001804 */
[C---:B------:R-:W-:Y:S01]  /*83f0*/  HMMA.16816.F32 R8, R204.reuse, R210, R8 ;  /* 0x000000d2cc08723c */ /* 0x040fe20000001808 */
[----:B------:R-:W-:Y:S07]  /*8400*/  LDSM.16.M88.4 R208, [R234+0x9000] ;  /* 0x00900000ead0783b */ /* 0x000fee0000000200 */
[C---:B--2---:R-:W-:Y:S08]  /*8410*/  HMMA.16816.F32 R12, R204.reuse, R184, R12 ;  /* 0x000000b8cc0c723c */ /* 0x044ff0000000180c */
[C---:B------:R-:W-:Y:S01]  /*8420*/  HMMA.16816.F32 R16, R204.reuse, R186, R16 ;  /* 0x000000bacc10723c */ /* 0x040fe20000001810 */
[----:B------:R-:W2:Y:S07]  /*8430*/  LDSM.16.M88.4 R184, [R243+0x17900] ;  /* 0x01790000f3b8783b */ /* 0x000eae0000000200 */
[C---:B-1----:R-:W-:Y:S08]  /*8440*/  HMMA.16816.F32 R20, R204.reuse, R188, R20 ;  /* 0x000000bccc14723c */ /* 0x042ff00000001814 */
[C---:B------:R-:W-:Y:S08]  /*8450*/  HMMA.16816.F32 R24, R204.reuse, R190, R24 ;  /* 0x000000becc18723c */ /* 0x040ff00000001818 */
[C---:B----4-:R-:W-:Y:S08]  /*8460*/  HMMA.16816.F32 R28, R204.reuse, R192, R28 ;  /* 0x000000c0cc1c723c */ /* 0x050ff0000000181c */
[C---:B------:R-:W-:Y:S08]  /*8470*/  HMMA.16816.F32 R32, R204.reuse, R194, R32 ;  /* 0x000000c2cc20723c */ /* 0x040ff00000001820 */
[C---:B-----5:R-:W-:Y:S08]  /*8480*/  HMMA.16816.F32 R36, R204.reuse, R196, R36 ;  /* 0x000000c4cc24723c */ /* 0x060ff00000001824 */
[C---:B------:R-:W-:Y:S08]  /*8490*/  HMMA.16816.F32 R40, R204.reuse, R198, R40 ;  /* 0x000000c6cc28723c */ /* 0x040ff00000001828 */
[C---:B--2---:R-:W-:Y:S08]  /*84a0*/  HMMA.16816.F32 R44, R204.reuse, R184, R44 ;  /* 0x000000b8cc2c723c */ /* 0x044ff0000000182c */
[----:B------:R-:W-:Y:S01]  /*84b0*/  HMMA.16816.F32 R48, R204, R186, R48 ;  /* 0x000000bacc30723c */ /* 0x000fe20000001830 */
[----:B------:R-:W1:Y:S07]  /*84c0*/  LDSM.16.M88.4 R184, [R234+0x9800] ;  /* 0x00980000eab8783b */ /* 0x000e6e0000000200 */
[C---:B------:R-:W-:Y:S08]  /*84d0*/  HMMA.16816.F32 R4, R200.reuse, R208, R4 ;  /* 0x000000d0c804723c */ /* 0x040ff00000001804 */
        /* <DEDUP_REMOVED lines=10> */
[----:B------:R-:W-:Y:S01]  /*8580*/  MUFU.TANH R193, R4 ;  /* 0x0000000400c17308 */ /* 0x000fe20000002400 */
[----:B------:R-:W-:Y:S02]  /*8590*/  FMUL.FTZ R10, R10, c[0x0][0x320] ;  /* 0x0000c8000a0a7a20 */ /* 0x000fe40000410000 */
[----:B------:R-:W-:Y:S01]  /*85a0*/  FMUL.FTZ R11, R11, c[0x0][0x320] ;  /* 0x0000c8000b0b7a20 */ /* 0x000fe20000410000 */
[C---:B------:R-:W-:Y:S06]  /*85b0*/  HMMA.16816.F32 R16, R200.reuse, R186, R16 ;  /* 0x000000bac810723c */ /* 0x040fec0000001810 */
[----:B------:R-:W-:Y:S01]  /*85c0*/  MUFU.TANH R2, R10 ;  /* 0x0000000a00027308 */ /* 0x000fe20000002400 */
[----:B--2---:R1:W-:Y:S09]  /*85d0*/  STL [R1+0x64], R0 ;  /* 0x0000640001007387 */ /* 0x0043f20000100800 */
[----:B------:R-:W-:Y:S01]  /*85e0*/  MUFU.TANH R192, R5 ;  /* 0x0000000500c07308 */ /* 0x000fe20000002400 */
[----:B------:R-:W-:Y:S02]  /*85f0*/  FMUL.FTZ R13, R13, c[0x0][0x320] ;  /* 0x0000c8000d0d7a20 */ /* 0x000fe40000410000 */
[----:B------:R-:W-:Y:S02]  /*8600*/  FMUL.FTZ R14, R14, c[0x0][0x320] ;  /* 0x0000c8000e0e7a20 */ /* 0x000fe40000410000 */
[----:B------:R-:W-:Y:S02]  /*8610*/  FMUL.FTZ R15, R15, c[0x0][0x320] ;  /* 0x0000c8000f0f7a20 */ /* 0x000fe40000410000 */
[----:B------:R-:W-:Y:S02]  /*8620*/  FMUL.FTZ R12, R12, c[0x0][0x320] ;  /* 0x0000c8000c0c7a20 */ /* 0x000fe40000410000 */
[----:B------:R-:W-:Y:S01]  /*8630*/  FMUL.FTZ R16, R16, c[0x0][0x320] ;  /* 0x0000c80010107a20 */ /* 0x000fe20000410000 */
[----:B------:R2:W-:Y:S01]  /*8640*/  MUFU.TANH R191, R7 ;  /* 0x0000000700bf7308 */ /* 0x0005e20000002400 */
[----:B------:R-:W-:Y:S02]  /*8650*/  FMUL.FTZ R17, R17, c[0x0][0x320] ;  /* 0x0000c80011117a20 */ /* 0x000fe40000410000 */
[----:B------:R-:W-:Y:S02]  /*8660*/  FMUL.FTZ R18, R18, c[0x0][0x320] ;  /* 0x0000c80012127a20 */ /* 0x000fe40000410000 */
[----:B------:R-:W-:Y:S05]  /*8670*/  FMUL.FTZ R19, R19, c[0x0][0x320] ;  /* 0x0000c80013137a20 */ /* 0x000fea0000410000 */
[----:B-1----:R-:W1:Y:S10]  /*8680*/  MUFU.TANH R0, R8 ;  /* 0x0000000800007308 */ /* 0x002e740000002400 */
[----:B------:R-:W-:Y:S01]  /*8690*/  MUFU.TANH R208, R12 ;  /* 0x0000000c00d07308 */ /* 0x000fe20000002400 */
[----:B--2---:R-:W2:Y:S09]  /*86a0*/  LDSM.16.M88.4 R4, [R234+0xa000] ;  /* 0x00a00000ea04783b */ /* 0x004eb20000000200 */
[----:B------:R-:W-:Y:S01]  /*86b0*/  MUFU.TANH R184, R19 ;  /* 0x0000001300b87308 */ /* 0x000fe20000002400 */
[----:B-1----:R1:W-:Y:S09]  /*86c0*/  STL [R1+0x84], R0 ;  /* 0x0000840001007387 */ /* 0x0023f20000100800 */
[----:B-1----:R-:W1:Y:S01]  /*86d0*/  MUFU.TANH R0, R9 ;  /* 0x0000000900007308 */ /* 0x002e620000002400 */
[C---:B--2---:R-:W-:Y:S08]  /*86e0*/  HMMA.16816.F32 R20, R200.reuse, R4, R20 ;  /* 0x00000004c814723c */ /* 0x044ff00000001814 */
[C---:B------:R-:W-:Y:S01]  /*86f0*/  HMMA.16816.F32 R24, R200.reuse, R6, R24 ;  /* 0x00000006c818723c */ /* 0x040fe20000001818 */
[----:B------:R-:W-:Y:S05]  /*8700*/  LDSM.16.M88.4 R4, [R234+0xb000] ;  /* 0x00b00000ea04783b */ /* 0x000fea0000000200 */
[----:B-1----:R1:W-:Y:S05]  /*8710*/  STL [R1+0x8c], R0 ;  /* 0x00008c0001007387 */ /* 0x0023ea0000100800 */
[----:B------:R2:W-:Y:S05]  /*8720*/  STL [R1+0x88], R2 ;  /* 0x0000880201007387 */ /* 0x0005ea0000100800 */
[----:B------:R-:W-:Y:S02]  /*8730*/  FMUL.FTZ R20, R20, c[0x0][0x320] ;  /* 0x0000c80014147a20 */ /* 0x000fe40000410000 */
[----:B------:R-:W-:Y:S02]  /*8740*/  FMUL.FTZ R21, R21, c[0x0][0x320] ;  /* 0x0000c80015157a20 */ /* 0x000fe40000410000 */
[----:B------:R-:W-:Y:S01]  /*8750*/  MUFU.TANH R197, R20 ;  /* 0x0000001400c57308 */ /* 0x000fe20000002400 */
[----:B------:R-:W-:Y:S02]  /*8760*/  FMUL.FTZ R22, R22, c[0x0][0x320] ;  /* 0x0000c80016167a20 */ /* 0x000fe40000410000 */
[----:B------:R-:W-:Y:S02]  /*8770*/  FMUL.FTZ R23, R23, c[0x0][0x320] ;  /* 0x0000c80017177a20 */ /* 0x000fe40000410000 */
[----:B------:R-:W-:Y:S02]  /*8780*/  FMUL.FTZ R24, R24, c[0x0][0x320] ;  /* 0x0000c80018187a20 */ /* 0x000fe40000410000 */
[----:B------:R-:W-:Y:S02]  /*8790*/  FMUL.FTZ R25, R25, c[0x0][0x320] ;  /* 0x0000c80019197a20 */ /* 0x000fe40000410000 */
[----:B------:R-:W-:Y:S01]  /*87a0*/  FMUL.FTZ R26, R26, c[0x0][0x320] ;  /* 0x0000c8001a1a7a20 */ /* 0x000fe20000410000 */
[----:B------:R-:W-:Y:S01]  /*87b0*/  MUFU.TANH R198, R21 ;  /* 0x0000001500c67308 */ /* 0x000fe20000002400 */
[----:B------:R-:W-:Y:S09]  /*87c0*/  FMUL.FTZ R27, R27, c[0x0][0x320] ;  /* 0x0000c8001b1b7a20 */ /* 0x000ff20000410000 */
[----:B-1----:R1:W3:Y:S10]  /*87d0*/  MUFU.TANH R0, R11 ;  /* 0x0000000b00007308 */ /* 0x0022f40000002400 */
[----:B--2---:R-:W-:Y:S10]  /*87e0*/  MUFU.TANH R2, R15 ;  /* 0x0000000f00027308 */ /* 0x004ff40000002400 */
[----:B------:R-:W-:Y:S01]  /*87f0*/  MUFU.TANH R195, R22 ;  /* 0x0000001600c37308 */ /* 0x000fe20000002400 */
[----:B-1----:R-:W1:Y:S05]  /*8800*/  LDSM.16.M88.4 R8, [R234+0xa800] ;  /* 0x00a80000ea08783b */ /* 0x002e6a0000000200 */
[----:B---3--:R2:W-:Y:S04]  /*8810*/  STL [R1+0x80], R0 ;  /* 0x0000800001007387 */ /* 0x0085e80000100800 */
[----:B------:R-:W-:Y:S10]  /*8820*/  MUFU.TANH R194, R23 ;  /* 0x0000001700c27308 */ /* 0x000ff40000002400 */
[----:B------:R-:W-:Y:S10]  /*8830*/  MUFU.TANH R199, R24 ;  /* 0x0000001800c77308 */ /* 0x000ff40000002400 */
[----:B------:R-:W-:Y:S10]  /*8840*/  MUFU.TANH R210, R25 ;  /* 0x0000001900d27308 */ /* 0x000ff40000002400 */
[----:B--2---:R-:W2:Y:S01]  /*8850*/  MUFU.TANH R0, R13 ;  /* 0x0000000d00007308 */ /* 0x004ea20000002400 */
[C---:B-1----:R-:W-:Y:S09]  /*8860*/  HMMA.16816.F32 R28, R200.reuse, R8, R28 ;  /* 0x00000008c81c723c */ /* 0x042ff2000000181c */
[----:B------:R-:W-:Y:S01]  /*8870*/  MUFU.TANH R196, R26 ;  /* 0x0000001a00c47308 */ /* 0x000fe20000002400 */
[C---:B------:R-:W-:Y:S01]  /*8880*/  HMMA.16816.F32 R32, R200.reuse, R10, R32 ;  /* 0x0000000ac820723c */ /* 0x040fe20000001820 */
[----:B------:R-:W1:Y:S01]  /*8890*/  LDSM.16.M88.4 R8, [R234+0xb800] ;  /* 0x00b80000ea08783b */ /* 0x000e620000000200 */
[----:B------:R-:W-:Y:S07]  /*88a0*/  DEPBAR.LE SB0, 0x0 ;  /* 0x000080000000791a */ /* 0x000fee0000000000 */
[----:B------:R-:W-:Y:S01]  /*88b0*/  MUFU.TANH R209, R27 ;  /* 0x0000001b00d17308 */ /* 0x000fe20000002400 */
[----:B------:R-:W-:Y:S01]  /*88c0*/  BAR.SYNC.DEFER_BLOCKING 0x0 ;  /* 0x0000000000007b1d */ /* 0x000fe20000010000 */
[C---:B------:R-:W-:Y:S05]  /*88d0*/  HMMA.16816.F32 R36, R200.reuse, R4, R36 ;  /* 0x00000004c824723c */ /* 0x040fea0000001824 */
[----:B--2---:R2:W-:Y:S01]  /*88e0*/  STL [R1+0x78], R0 ;  /* 0x0000780001007387 */ /* 0x0045e20000100800 */
[----:B------:R-:W-:Y:S02]  /*88f0*/  FMUL.FTZ R30, R30, c[0x0][0x320] ;  /* 0x0000c8001e1e7a20 */ /* 0x000fe40000410000 */
[C---:B------:R-:W-:Y:S02]  /*8900*/  HMMA.16816.F32 R40, R200.reuse, R6, R40 ;  /* 0x00000006c828723c */ /* 0x040fe40000001828 */
[----:B------:R-:W-:Y:S02]  /*8910*/  MUFU.TANH R206, R30 ;  /* 0x0000001e00ce7308 */ /* 0x000fe40000002400 */
[----:B------:R-:W-:Y:S02]  /*8920*/  FMUL.FTZ R31, R31, c[0x0][0x320] ;  /* 0x0000c8001f1f7a20 */ /* 0x000fe40000410000 */
[----:B------:R-:W-:Y:S02]  /*8930*/  FMUL.FTZ R32, R32, c[0x0][0x320] ;  /* 0x0000c80020207a20 */ /* 0x000fe40000410000 */
[----:B------:R-:W-:Y:S04]  /*8940*/  FMUL.FTZ R33, R33, c[0x0][0x320] ;  /* 0x0000c80021217a20 */ /* 0x000fe80000410000 */
[----:B------:R-:W-:Y:S01]  /*8950*/  MUFU.TANH R207, R31 ;  /* 0x0000001f00cf7308 */ /* 0x000fe20000002400 */
[----:B------:R-:W-:Y:S02]  /*8960*/  FMUL.FTZ R34, R34, c[0x0][0x320] ;  /* 0x0000c80022227a20 */ /* 0x000fe40000410000 */
[----:B------:R-:W-:Y:S02]  /*8970*/  FMUL.FTZ R35, R35, c[0x0][0x320] ;  /* 0x0000c80023237a20 */ /* 0x000fe40000410000 */
[----:B------:R-:W-:Y:S02]  /*8980*/  FMUL.FTZ R28, R28, c[0x0][0x320] ;  /* 0x0000c8001c1c7a20 */ /* 0x000fe40000410000 */
[----:B------:R-:W-:Y:S02]  /*8990*/  FMUL.FTZ R29, R29, c[0x0][0x320] ;  /* 0x0000c8001d1d7a20 */ /* 0x000fe40000410000 */
[----:B------:R-:W-:Y:S01]  /*89a0*/  FMUL.FTZ R36, R36, c[0x0][0x320] ;  /* 0x0000c80024247a20 */ /* 0x000fe20000410000 */
[----:B--2---:R-:W2:Y:S01]  /*89b0*/  MUFU.TANH R0, R14 ;  /* 0x0000000e00007308 */ /* 0x004ea20000002400 */
[C---:B-1----:R-:W-:Y:S03]  /*89c0*/  HMMA.16816.F32 R44, R200.reuse, R8, R44 ;  /* 0x00000008c82c723c */ /* 0x042fe6000000182c */
[----:B------:R-:W-:Y:S02]  /*89d0*/  FMUL.FTZ R37, R37, c[0x0][0x320] ;  /* 0x0000c80025257a20 */ /* 0x000fe40000410000 */
[----:B------:R-:W-:Y:S02]  /*89e0*/  FMUL.FTZ R38, R38, c[0x0][0x320] ;  /* 0x0000c80026267a20 */ /* 0x000fe40000410000 */
[----:B------:R-:W-:Y:S01]  /*89f0*/  FMUL.FTZ R39, R39, c[0x0][0x320] ;  /* 0x0000c80027277a20 */ /* 0x000fe20000410000 */
[----:B------:R-:W-:Y:S01]  /*8a00*/  HMMA.16816.F32 R48, R200, R10, R48 ;  /* 0x0000000ac830723c */ /* 0x000fe20000001830 */
[----:B------:R-:W-:Y:S03]  /*8a10*/  MUFU.TANH R211, R28 ;  /* 0x0000001c00d37308 */ /* 0x000fe60000002400 */
[----:B------:R-:W-:Y:S02]  /*8a20*/  FMUL.FTZ R40, R40, c[0x0][0x320] ;  /* 0x0000c80028287a20 */ /* 0x000fe40000410000 */
[----:B------:R-:W-:Y:S02]  /*8a30*/  FMUL.FTZ R41, R41, c[0x0][0x320] ;  /* 0x0000c80029297a20 */ /* 0x000fe40000410000 */
[----:B------:R-:W-:Y:S03]  /*8a40*/  FMUL.FTZ R42, R42, c[0x0][0x320] ;  /* 0x0000c8002a2a7a20 */ /* 0x000fe60000410000 */
[----:B------:R-:W-:Y:S01]  /*8a50*/  MUFU.TANH R212, R29 ;  /* 0x0000001d00d47308 */ /* 0x000fe20000002400 */
[----:B------:R-:W-:Y:S01]  /*8a60*/  FMUL.FTZ R43, R43, c[0x0][0x320] ;  /* 0x0000c8002b2b7a20 */ /* 0x000fe20000410000 */
[----:B--2---:R1:W-:Y:S03]  /*8a70*/  STL [R1+0x74], R0 ;  /* 0x0000740001007387 */ /* 0x0043e60000100800 */
[----:B------:R-:W-:Y:S02]  /*8a80*/  FMUL.FTZ R44, R44, c[0x0][0x320] ;  /* 0x0000c8002c2c7a20 */ /* 0x000fe40000410000 */
[----:B------:R-:W-:Y:S01]  /*8a90*/  FMUL.FTZ R45, R45, c[0x0][0x320] ;  /* 0x0000c8002d2d7a20 */ /* 0x000fe20000410000 */
[----:B------:R-:W-:Y:S02]  /*8aa0*/  STL [R1+0x70], R2 ;  /* 0x0000700201007387 */ /* 0x000fe40000100800 */
        /* <DEDUP_REMOVED lines=8> */
[----:B-1----:R-:W1:Y:S10]  /*8b30*/  MUFU.TANH R0, R16 ;  /* 0x0000001000007308 */ /* 0x002e740000002400 */
[----:B------:R-:W-:Y:S10]  /*8b40*/  MUFU.TANH R205, R34 ;  /* 0x0000002200cd7308 */ /* 0x000ff40000002400 */
[----:B------:R-:W-:Y:S01]  /*8b50*/  MUFU.TANH R204, R35 ;  /* 0x0000002300cc7308 */ /* 0x000fe20000002400 */
[----:B-1----:R1:W-:Y:S09]  /*8b60*/  STL [R1+0x6c], R0 ;  /* 0x00006c0001007387 */ /* 0x0023f20000100800 */
[----:B------:R-:W-:Y:S10]  /*8b70*/  MUFU.TANH R215, R36 ;  /* 0x0000002400d77308 */ /* 0x000ff40000002400 */
[----:B------:R-:W-:Y:S10]  /*8b80*/  MUFU.TANH R35, R37 ;  /* 0x0000002500237308 */ /* 0x000ff40000002400 */
[----:B-1----:R-:W1:Y:S10]  /*8b90*/  MUFU.TANH R0, R17 ;  /* 0x0000001100007308 */ /* 0x002e740000002400 */
[----:B------:R-:W-:Y:S10]  /*8ba0*/  MUFU.TANH R189, R38 ;  /* 0x0000002600bd7308 */ /* 0x000ff40000002400 */
[----:B------:R-:W-:Y:S01]  /*8bb0*/  MUFU.TANH R190, R39 ;  /* 0x0000002700be7308 */ /* 0x000fe20000002400 */
[----:B-1----:R1:W-:Y:S09]  /*8bc0*/  STL [R1+0x7c], R0 ;  /* 0x00007c0001007387 */ /* 0x0023f20000100800 */
[----:B------:R-:W-:Y:S10]  /*8bd0*/  MUFU.TANH R34, R40 ;  /* 0x0000002800227308 */ /* 0x000ff40000002400 */
[----:B------:R-:W-:Y:S10]  /*8be0*/  MUFU.TANH R33, R41 ;  /* 0x0000002900217308 */ /* 0x000ff40000002400 */
[----:B-1----:R-:W1:Y:S10]  /*8bf0*/  MUFU.TANH R0, R18 ;  /* 0x0000001200007308 */ /* 0x002e740000002400 */
[----:B------:R2:W3:Y:S10]  /*8c00*/  MUFU.TANH R188, R42 ;  /* 0x0000002a00bc7308 */ /* 0x0004f40000002400 */
[----:B------:R2:W4:Y:S01]  /*8c10*/  MUFU.TANH R185, R43 ;  /* 0x0000002b00b97308 */ /* 0x0005220000002400 */
[----:B-1----:R2:W-:Y:S09]  /*8c20*/  STL [R1+0x68], R0 ;  /* 0x0000680001007387 */ /* 0x0025f20000100800 */
[----:B------:R2:W1:Y:S10]  /*8c30*/  MUFU.TANH R32, R44 ;  /* 0x0000002c00207308 */ /* 0x0004740000002400 */
[----:B------:R2:W1:Y:S10]  /*8c40*/  MUFU.TANH R200, R45 ;  /* 0x0000002d00c87308 */ /* 0x0004740000002400 */
[----:B------:R2:W1:Y:S10]  /*8c50*/  MUFU.TANH R186, R46 ;  /* 0x0000002e00ba7308 */ /* 0x0004740000002400 */
[----:B------:R2:W1:Y:S10]  /*8c60*/  MUFU.TANH R187, R47 ;  /* 0x0000002f00bb7308 */ /* 0x0004740000002400 */
[----:B------:R2:W1:Y:S10]  /*8c70*/  MUFU.TANH R31, R48 ;  /* 0x00000030001f7308 */ /* 0x0004740000002400 */
[----:B------:R2:W1:Y:S10]  /*8c80*/  MUFU.TANH R30, R49 ;  /* 0x00000031001e7308 */ /* 0x0004740000002400 */
[----:B------:R2:W1:Y:S10]  /*8c90*/  MUFU.TANH R182, R50 ;  /* 0x0000003200b67308 */ /* 0x0004740000002400 */
[----:B------:R2:W1:Y:S02]  /*8ca0*/  MUFU.TANH R181, R51 ;  /* 0x0000003300b57308 */ /* 0x0004640000002400 */
[----:B-1234-:R-:W-:-:S05]  /*8cb0*/  @P0 BRA `(.L_x_774) ;  /* 0xffffdb8000000947 */ /* 0x01efca000383ffff */
.L_x_773:
[----:B----4-:R-:W2:Y:S01]  /*8cc0*/  LDL.LU R12, [R1+0x68] ;  /* 0x00006800010c7983 */ /* 0x010ea20000300800 */
[----:B------:R-:W-:Y:S01]  /*8cd0*/  MOV R24, R208 ;  /* 0x000000d000187202 */ /* 0x000fe20000000f00 */
[----:B------:R-:W-:Y:S01]  /*8ce0*/  UIADD3 UR4, UR9, -0x1, URZ ;  /* 0xffffffff09047890 */ /* 0x000fe2000fffe03f */
[----:B------:R-:W-:Y:S01]  /*8cf0*/  ISETP.LT.AND P0, PT, RZ, UR9, PT ;  /* 0x00000009ff007c0c */ /* 0x000fe2000bf01270 */
[----:B------:R-:W3:Y:S04]  /*8d00*/  LDL.LU R10, [R1+0x7c] ;  /* 0x00007c00010a7983 */ /* 0x000ee80000300800 */
[----:B------:R-:W4:Y:S01]  /*8d10*/  LDL.LU R5, [R1+0x6c] ;  /* 0x00006c0001057983 */ /* 0x000f220000300800 */
[----:B------:R-:W-:Y:S03]  /*8d20*/  UMOV UR9, UR4 ;  /* 0x0000000400097c82 */ /* 0x000fe60008000000 */
[----:B------:R-:W5:Y:S04]  /*8d30*/  LDL.LU R4, [R1+0x70] ;  /* 0x0000700001047983 */ /* 0x000f680000300800 */
[----:B------:R-:W5:Y:S04]  /*8d40*/  LDL.LU R2, [R1+0x74] ;  /* 0x0000740001027983 */ /* 0x000f680000300800 */
[----:B------:R-:W5:Y:S04]  /*8d50*/  LDL.LU R0, [R1+0x78] ;  /* 0x0000780001007983 */ /* 0x000f680000300800 */
[----:B------:R-:W5:Y:S04]  /*8d60*/  LDL.LU R11, [R1+0x84] ;  /* 0x00008400010b7983 */ /* 0x000f680000300800 */
[----:B------:R-:W5:Y:S04]  /*8d70*/  LDL.LU R9, [R1+0x8c] ;  /* 0x00008c0001097983 */ /* 0x000f680000300800 */
[----:B------:R-:W5:Y:S04]  /*8d80*/  LDL.LU R8, [R1+0x64] ;  /* 0x0000640001087983 */ /* 0x000f680000300800 */
[----:B------:R-:W5:Y:S04]  /*8d90*/  LDL.LU R7, [R1+0x88] ;  /* 0x0000880001077983 */ /* 0x000f680000300800 */
[----:B------:R-:W5:Y:S04]  /*8da0*/  LDL.LU R6, [R1+0x80] ;  /* 0x0000800001067983 */ /* 0x000f680000300800 */
[----:B------:R-:W-:Y:S08]  /*8db0*/  LDSM.16.MT88.4 R20, [R242+0x100] ;  /* 0x00010000f214783b */ /* 0x000ff00000004200 */
[----:B------:R-:W-:Y:S08]  /*8dc0*/  LDSM.16.MT88.4 R36, [R240+0x100] ;  /* 0x00010000f024783b */ /* 0x000ff00000004200 */
[----:B------:R-:W-:Y:S08]  /*8dd0*/  LDSM.16.MT88.4 R44, [R244+0x3100] ;  /* 0x00310000f42c783b */ /* 0x000ff00000004200 */
[----:B------:R-:W0:Y:S01]  /*8de0*/  LDGDEPBAR ;  /* 0x00000000000079af */ /* 0x000e220000000000 */
[----:B--2---:R-:W-:Y:S07]  /*8df0*/  MOV R18, R12 ;  /* 0x0000000c00127202 */ /* 0x004fee0000000f00 */
[----:B------:R-:W-:Y:S01]  /*8e00*/  LDSM.16.MT88.4 R12, [R244+0x100] ;  /* 0x00010000f40c783b */ /* 0x000fe20000004200 */
[----:B---3--:R-:W-:Y:S02]  /*8e10*/  MOV R19, R10 ;  /* 0x0000000a00137202 */ /* 0x008fe40000000f00 */
[----:B----4-:R-:W-:Y:S02]  /*8e20*/  MOV R28, R5 ;  /* 0x00000005001c7202 */ /* 0x010fe40000000f00 */
[----:B-----5:R-:W-:Y:S02]  /*8e30*/  MOV R27, R4 ;  /* 0x00000004001b7202 */ /* 0x020fe40000000f00 */
[----:B------:R-:W-:Y:S02]  /*8e40*/  FMNMX.FTZ R4, R193, R180, !PT ;  /* 0x000000b4c1047209 */ /* 0x000fe40007810000 */
[----:B------:R-:W-:Y:S02]  /*8e50*/  MOV R26, R2 ;  /* 0x00000002001a7202 */ /* 0x000fe40000000f00 */
[----:B------:R-:W-:Y:S02]  /*8e60*/  FMNMX.FTZ R4, R192, R4, !PT ;  /* 0x00000004c0047209 */ /* 0x000fe40007810000 */
[----:B------:R-:W-:Y:S02]  /*8e70*/  MOV R25, R0 ;  /* 0x0000000000197202 */ /* 0x000fe40000000f00 */
[----:B------:R-:W-:Y:S04]  /*8e80*/  FMNMX.FTZ R4, R11, R4, !PT ;  /* 0x000000040b047209 */ /* 0x000fe80007810000 */
[----:B------:R-:W-:Y:S04]  /*8e90*/  FMNMX.FTZ R4, R9, R4, !PT ;  /* 0x0000000409047209 */ /* 0x000fe80007810000 */
        /* <DEDUP_REMOVED lines=39> */
[----:B------:R-:W-:Y:S03]  /*9110*/  FMNMX.FTZ R0, R185, R0, !PT ;  /* 0x00000000b9007209 */ /* 0x000fe60007810000 */
[----:B------:R-:W1:Y:S01]  /*9120*/  SHFL.BFLY PT, R2, R4, 0x2, 0x1f ;  /* 0x0c401f0004027f89 */ /* 0x000e6200000e0000 */
[----:B------:R-:W-:Y:S04]  /*9130*/  FMNMX.FTZ R0, R186, R0, !PT ;  /* 0x00000000ba007209 */ /* 0x000fe80007810000 */
[----:B------:R-:W-:Y:S04]  /*9140*/  FMNMX.FTZ R0, R187, R0, !PT ;  /* 0x00000000bb007209 */ /* 0x000fe80007810000 */
[----:B------:R-:W-:Y:S04]  /*9150*/  FMNMX.FTZ R0, R182, R0, !PT ;  /* 0x00000000b6007209 */ /* 0x000fe80007810000 */
[----:B------:R-:W-:Y:S05]  /*9160*/  FMNMX.FTZ R0, R181, R0, !PT ;  /* 0x00000000b5007209 */ /* 0x000fea0007810000 */
[----:B------:R-:W2:Y:S01]  /*9170*/  SHFL.BFLY PT, R5, R0, 0x2, 0x1f ;  /* 0x0c401f0000057f89 */ /* 0x000ea200000e0000 */
[----:B-1----:R-:W-:Y:S07]  /*9180*/  FMNMX.FTZ R4, R4, R2, !PT ;  /* 0x0000000204047209 */ /* 0x002fee0007810000 */
[----:B------:R-:W1:Y:S01]  /*9190*/  SHFL.BFLY PT, R2, R4, 0x1, 0x1f ;  /* 0x0c201f0004027f89 */ /* 0x000e6200000e0000 */
[----:B--2---:R-:W-:Y:S07]  /*91a0*/  FMNMX.FTZ R5, R0, R5, !PT ;  /* 0x0000000500057209 */ /* 0x004fee0007810000 */
[----:B------:R-:W2:Y:S01]  /*91b0*/  SHFL.BFLY PT, R0, R5, 0x1, 0x1f ;  /* 0x0c201f0005007f89 */ /* 0x000ea200000e0000 */
[----:B-1----:R-:W-:Y:S05]  /*91c0*/  FMNMX.FTZ R2, R4, R2, !PT ;  /* 0x0000000204027209 */ /* 0x002fea0007810000 */
[C---:B------:R-:W-:Y:S02]  /*91d0*/  FMUL.FTZ R10, R2.reuse, c[0x0][0x2d0] ;  /* 0x0000b400020a7a20 */ /* 0x040fe40000410000 */
[----:B------:R-:W-:Y:S02]  /*91e0*/  FADD.FTZ R4, -R2, R180 ;  /* 0x000000b402047221 */ /* 0x000fe40000010100 */
[--C-:B------:R-:W-:Y:S02]  /*91f0*/  FFMA.FTZ R193, R193, c[0x0][0x2d0], -R10.reuse ;  /* 0x0000b400c1c17a23 */ /* 0x100fe4000001080a */
[----:B------:R-:W-:Y:S02]  /*9200*/  FMUL.FTZ R4, R4, c[0x0][0x2d0] ;  /* 0x0000b40004047a20 */ /* 0x000fe40000410000 */
[----:B------:R1:W-:Y:S01]  /*9210*/  MUFU.EX2 R29, R193 ;  /* 0x000000c1001d7308 */ /* 0x0003e20000000800 */
[--C-:B------:R-:W-:Y:S02]  /*9220*/  FFMA.FTZ R208, R192, c[0x0][0x2d0], -R10.reuse ;  /* 0x0000b400c0d07a23 */ /* 0x100fe4000001080a */
[----:B------:R-:W-:Y:S01]  /*9230*/  FFMA.FTZ R202, R11, c[0x0][0x2d0], -R10 ;  /* 0x0000b4000bca7a23 */ /* 0x000fe2000001080a */
[----:B--2---:R-:W-:Y:S06]  /*9240*/  FMNMX.FTZ R0, R5, R0, !PT ;  /* 0x0000000005007209 */ /* 0x004fec0007810000 */
[----:B------:R2:W3:Y:S01]  /*9250*/  MUFU.EX2 R180, R4 ;  /* 0x0000000400b47308 */ /* 0x0004e20000000800 */
[C---:B------:R-:W-:Y:S02]  /*9260*/  FMUL.FTZ R192, R0.reuse, c[0x0][0x2d0] ;  /* 0x0000b40000c07a20 */ /* 0x040fe40000410000 */
[----:B------:R-:W-:Y:S02]  /*9270*/  FADD.FTZ R3, -R0, R3 ;  /* 0x0000000300037221 */ /* 0x000fe40000010100 */
[--C-:B------:R-:W-:Y:S02]  /*9280*/  FFMA.FTZ R203, R191, c[0x0][0x2d0], -R192.reuse ;  /* 0x0000b400bfcb7a23 */ /* 0x100fe400000108c0 */
[----:B------:R-:W-:Y:S02]  /*9290*/  FMUL.FTZ R3, R3, c[0x0][0x2d0] ;  /* 0x0000b40003037a20 */ /* 0x000fe40000410000 */
[--C-:B------:R-:W-:Y:S01]  /*92a0*/  FFMA.FTZ R191, R6, c[0x0][0x2d0], -R192.reuse ;  /* 0x0000b40006bf7a23 */ /* 0x100fe200000108c0 */
[----:B------:R-:W-:Y:S01]  /*92b0*/  MUFU.EX2 R208, R208 ;  /* 0x000000d000d07308 */ /* 0x000fe20000000800 */
[--C-:B------:R-:W-:Y:S02]  /*92c0*/  FFMA.FTZ R201, R7, c[0x0][0x2d0], -R192.reuse ;  /* 0x0000b40007c97a23 */ /* 0x100fe400000108c0 */
[----:B------:R-:W-:Y:S02]  /*92d0*/  FFMA.FTZ R184, R184, c[0x0][0x2d0], -R192 ;  /* 0x0000b400b8b87a23 */ /* 0x000fe400000108c0 */
[----:B-1----:R-:W-:Y:S02]  /*92e0*/  FFMA.FTZ R193, R9, c[0x0][0x2d0], -R10 ;  /* 0x0000b40009c17a23 */ /* 0x002fe4000001080a */
[--C-:B------:R-:W-:Y:S02]  /*92f0*/  FFMA.FTZ R209, R209, c[0x0][0x2d0], -R192.reuse ;  /* 0x0000b400d1d17a23 */ /* 0x100fe400000108c0 */
[--C-:B------:R-:W-:Y:S01]  /*9300*/  FFMA.FTZ R190, R190, c[0x0][0x2d0], -R192.reuse ;  /* 0x0000b400bebe7a23 */ /* 0x100fe200000108c0 */
[----:B------:R-:W1:Y:S01]  /*9310*/  MUFU.EX2 R3, R3 ;  /* 0x0000000300037308 */ /* 0x000e620000000800 */
[--C-:B------:R-:W-:Y:S02]  /*9320*/  FFMA.FTZ R188, R188, c[0x0][0x2d0], -R192.reuse ;  /* 0x0000b400bcbc7a23 */ /* 0x100fe400000108c0 */
[--C-:B------:R-:W-:Y:S02]  /*9330*/  FFMA.FTZ R185, R185, c[0x0][0x2d0], -R192.reuse ;  /* 0x0000b400b9b97a23 */ /* 0x100fe400000108c0 */
[----:B--2---:R-:W-:Y:S02]  /*9340*/  FFMA.FTZ R4, R8, c[0x0][0x2d0], -R192 ;  /* 0x0000b40008047a23 */ /* 0x004fe400000108c0 */
[C---:B---3--:R-:W-:Y:S02]  /*9350*/  FMUL.FTZ R5, R180.reuse, R177 ;  /* 0x000000b1b4057220 */ /* 0x048fe40000410000 */
[C---:B------:R-:W-:Y:S01]  /*9360*/  FMUL.FTZ R8, R180.reuse, R172 ;  /* 0x000000acb4087220 */ /* 0x040fe20000410000 */
[----:B------:R-:W-:Y:S01]  /*9370*/  MUFU.EX2 R202, R202 ;  /* 0x000000ca00ca7308 */ /* 0x000fe20000000800 */
[C---:B------:R-:W-:Y:S01]  /*9380*/  FMUL.FTZ R9, R180.reuse, R173 ;  /* 0x000000adb4097220 */ /* 0x040fe20000410000 */
[----:B------:R-:W-:Y:S01]  /*9390*/  MOV R173, R29 ;  /* 0x0000001d00ad7202 */ /* 0x000fe20000000f00 */
[C---:B------:R-:W-:Y:S01]  /*93a0*/  FMUL.FTZ R16, R180.reuse, R164 ;  /* 0x000000a4b4107220 */ /* 0x040fe20000410000 */
[----:B------:R-:W-:Y:S01]  /*93b0*/  MOV R164, R35 ;  /* 0x0000002300a47202 */ /* 0x000fe20000000f00 */
[C---:B------:R-:W-:Y:S02]  /*93c0*/  FMUL.FTZ R40, R180.reuse, R140 ;  /* 0x0000008cb4287220 */ /* 0x040fe40000410000 */
[C---:B------:R-:W-:Y:S02]  /*93d0*/  FMUL.FTZ R41, R180.reuse, R141 ;  /* 0x0000008db4297220 */ /* 0x040fe40000410000 */
[C---:B------:R-:W-:Y:S01]  /*93e0*/  FMUL.FTZ R48, R180.reuse, R132 ;  /* 0x00000084b4307220 */ /* 0x040fe20000410000 */
[----:B------:R-:W2:Y:S01]  /*93f0*/  MUFU.EX2 R193, R193 ;  /* 0x000000c100c17308 */ /* 0x000ea20000000800 */
[C---:B------:R-:W-:Y:S02]  /*9400*/  FMUL.FTZ R49, R180.reuse, R133 ;  /* 0x00000085b4317220 */ /* 0x040fe40000410000 */
[C---:B------:R-:W-:Y:S02]  /*9410*/  FMUL.FTZ R52, R180.reuse, R52 ;  /* 0x00000034b4347220 */ /* 0x040fe40000410000 */
[C---:B-1----:R-:W-:Y:S02]  /*9420*/  FMUL.FTZ R6, R3.reuse, R178 ;  /* 0x000000b203067220 */ /* 0x042fe40000410000 */
        /* <DEDUP_REMOVED lines=8> */
[----:B------:R-:W-:Y:S01]  /*94b0*/  LDSM.16.MT88.4 R140, [R242+0x3100] ;  /* 0x00310000f28c783b */ /* 0x000fe20000004200 */
[----:B------:R-:W-:Y:S01]  /*94c0*/  MUFU.EX2 R191, R191 ;  /* 0x000000bf00bf7308 */ /* 0x000fe20000000800 */
[C---:B------:R-:W-:Y:S02]  /*94d0*/  FMUL.FTZ R50, R3.reuse, R134 ;  /* 0x0000008603327220 */ /* 0x040fe40000410000 */
[----:B------:R-:W-:Y:S01]  /*94e0*/  FMUL.FTZ R51, R3, R135 ;  /* 0x0000008703337220 */ /* 0x000fe20000410000 */
[----:B--2---:R-:W-:Y:S01]  /*94f0*/  F2FP.PACK_AB R178, R193, R202 ;  /* 0x000000cac1b2723e */ /* 0x004fe200000000ff */
[C---:B------:R-:W-:Y:S02]  /*9500*/  FMUL.FTZ R53, R180.reuse, R53 ;  /* 0x00000035b4357220 */ /* 0x040fe40000410000 */
[----:B------:R-:W-:Y:S01]  /*9510*/  LDSM.16.MT88.4 R132, [R241+0x3100] ;  /* 0x00310000f184783b */ /* 0x000fe20000004200 */
[C---:B------:R-:W-:Y:S02]  /*9520*/  FMUL.FTZ R54, R3.reuse, R54 ;  /* 0x0000003603367220 */ /* 0x040fe40000410000 */
[----:B------:R-:W2:Y:S01]  /*9530*/  MUFU.EX2 R203, R203 ;  /* 0x000000cb00cb7308 */ /* 0x000ea20000000800 */
[C---:B------:R-:W-:Y:S02]  /*9540*/  FMUL.FTZ R55, R3.reuse, R55 ;  /* 0x0000003703377220 */ /* 0x040fe40000410000 */
[C---:B------:R-:W-:Y:S01]  /*9550*/  FMUL.FTZ R56, R180.reuse, R56 ;  /* 0x00000038b4387220 */ /* 0x040fe20000410000 */
[----:B-1----:R-:W-:Y:S01]  /*9560*/  MOV R172, R17 ;  /* 0x0000001100ac7202 */ /* 0x002fe20000000f00 */
[----:B------:R-:W-:Y:S01]  /*9570*/  FMUL.FTZ R4, R180, R176 ;  /* 0x000000b0b4047220 */ /* 0x000fe20000410000 */
[----:B------:R-:W-:Y:S01]  /*9580*/  F2FP.PACK_AB R176, R208, R29 ;  /* 0x0000001dd0b0723e */ /* 0x000fe200000000ff */
[C---:B------:R-:W-:Y:S02]  /*9590*/  FMUL.FTZ R57, R180.reuse, R57 ;  /* 0x00000039b4397220 */ /* 0x040fe40000410000 */
[C---:B------:R-:W-:Y:S01]  /*95a0*/  FMUL.FTZ R58, R3.reuse, R58 ;  /* 0x0000003a033a7220 */ /* 0x040fe20000410000 */
[----:B------:R-:W1:Y:S01]  /*95b0*/  MUFU.EX2 R201, R201 ;  /* 0x000000c900c97308 */ /* 0x000e620000000800 */
        /* <DEDUP_REMOVED lines=8> */
[----:B--2---:R-:W-:Y:S01]  /*9640*/  F2FP.PACK_AB R177, R203, R17 ;  /* 0x00000011cbb1723e */ /* 0x004fe200000000ff */
        /* <DEDUP_REMOVED lines=8> */
[----:B------:R-:W-:Y:S01]  /*96d0*/  FMUL.FTZ R67, R3, R67 ;  /* 0x0000004303437220 */ /* 0x000fe20000410000 */
[----:B-1----:R-:W-:Y:S01]  /*96e0*/  F2FP.PACK_AB R179, R191, R201 ;  /* 0x000000c9bfb3723e */ /* 0x002fe200000000ff */
[----:B------:R-:W-:Y:S02]  /*96f0*/  FMUL.FTZ R175, R2, c[0x0][0x2d0] ;  /* 0x0000b40002af7a20 */ /* 0x000fe40000410000 */
[----:B------:R-:W-:Y:S02]  /*9700*/  FFMA.FTZ R183, R3, R183, R172 ;  /* 0x000000b703b77223 */ /* 0x000fe400000100ac */
[--C-:B------:R-:W-:Y:S02]  /*9710*/  FFMA.FTZ R197, R197, c[0x0][0x2d0], -R175.reuse ;  /* 0x0000b400c5c57a23 */ /* 0x100fe400000108af */
[C---:B------:R-:W-:Y:S01]  /*9720*/  HMMA.16816.F32 R4, R176.reuse, R12, R4 ;  /* 0x0000000cb004723c */ /* 0x040fe20000001804 */
[----:B------:R-:W-:Y:S04]  /*9730*/  MUFU.EX2 R188, R188 ;  /* 0x000000bc00bc7308 */ /* 0x000fe80000000800 */
[--C-:B------:R-:W-:Y:S02]  /*9740*/  FFMA.FTZ R198, R198, c[0x0][0x2d0], -R175.reuse ;  /* 0x0000b400c6c67a23 */ /* 0x100fe400000108af */
[C---:B------:R-:W-:Y:S01]  /*9750*/  FMUL.FTZ R12, R180.reuse, R168 ;  /* 0x000000a8b40c7220 */ /* 0x040fe20000410000 */
[C---:B------:R-:W-:Y:S03]  /*9760*/  HMMA.16816.F32 R8, R176.reuse, R14, R8 ;  /* 0x0000000eb008723c */ /* 0x040fe60000001808 */
[----:B------:R-:W-:Y:S01]  /*9770*/  MUFU.EX2 R185, R185 ;  /* 0x000000b900b97308 */ /* 0x000fe20000000800 */
[----:B------:R-:W-:Y:S01]  /*9780*/  MOV R168, R31 ;  /* 0x0000001f00a87202 */ /* 0x000fe20000000f00 */
[C---:B------:R-:W-:Y:S01]  /*9790*/  FMUL.FTZ R13, R180.reuse, R169 ;  /* 0x000000a9b40d7220 */ /* 0x040fe20000410000 */
[----:B------:R-:W1:Y:S01]  /*97a0*/  LDSM.16.MT88.4 R28, [R241+0x100] ;  /* 0x00010000f11c783b */ /* 0x000e620000004200 */
[C---:B------:R-:W-:Y:S01]  /*97b0*/  FMUL.FTZ R14, R3.reuse, R170 ;  /* 0x000000aa030e7220 */ /* 0x040fe20000410000 */
[----:B------:R-:W-:Y:S01]  /*97c0*/  MOV R170, R33 ;  /* 0x0000002100aa7202 */ /* 0x000fe20000000f00 */
[C---:B------:R-:W-:Y:S03]  /*97d0*/  FMUL.FTZ R15, R3.reuse, R171 ;  /* 0x000000ab030f7220 */ /* 0x040fe60000410000 */
[C---:B------:R-:W-:Y:S01]  /*97e0*/  FMUL.FTZ R33, R180.reuse, R149 ;  /* 0x00000095b4217220 */ /* 0x040fe20000410000 */
[----:B------:R-:W-:Y:S01]  /*97f0*/  MOV R171, R34 ;  /* 0x0000002200ab7202 */ /* 0x000fe20000000f00 */
[----:B------:R-:W-:Y:S01]  /*9800*/  FMUL.FTZ R34, R3, R150 ;  /* 0x0000009603227220 */ /* 0x000fe20000410000 */
[----:B------:R-:W-:Y:S01]  /*9810*/  MOV R169, R32 ;  /* 0x0000002000a97202 */ /* 0x000fe20000000f00 */
[C---:B------:R-:W-:Y:S03]  /*9820*/  HMMA.16816.F32 R12, R176.reuse, R20, R12 ;  /* 0x00000014b00c723c */ /* 0x040fe6000000180c */
[--C-:B------:R-:W-:Y:S02]  /*9830*/  FFMA.FTZ R213, R213, c[0x0][0x2d0], -R175.reuse ;  /* 0x0000b400d5d57a23 */ /* 0x100fe400000108af */
[--C-:B------:R-:W-:Y:S02]  /*9840*/  FFMA.FTZ R215, R215, c[0x0][0x2d0], -R175.reuse ;  /* 0x0000b400d7d77a23 */ /* 0x100fe400000108af */
[C---:B------:R-:W-:Y:S01]  /*9850*/  FMUL.FTZ R20, R180.reuse, R160 ;  /* 0x000000a0b4147220 */ /* 0x040fe20000410000 */
[C---:B------:R-:W-:Y:S04]  /*9860*/  HMMA.16816.F32 R16, R176.reuse, R22, R16 ;  /* 0x00000016b010723c */ /* 0x040fe80000001810 */
[----:B------:R-:W-:Y:S01]  /*9870*/  FMUL.FTZ R21, R180, R161 ;  /* 0x000000a1b4157220 */ /* 0x000fe20000410000 */
[----:B------:R-:W-:Y:S01]  /*9880*/  MOV R160, R27 ;  /* 0x0000001b00a07202 */ /* 0x000fe20000000f00 */
[C---:B------:R-:W-:Y:S01]  /*9890*/  FMUL.FTZ R27, R3.reuse, R159 ;  /* 0x0000009f031b7220 */ /* 0x040fe20000410000 */
[----:B------:R-:W-:Y:S01]  /*98a0*/  MOV R161, R26 ;  /* 0x0000001a00a17202 */ /* 0x000fe20000000f00 */
[C---:B------:R-:W-:Y:S01]  /*98b0*/  FMUL.FTZ R22, R3.reuse, R162 ;  /* 0x000000a203167220 */ /* 0x040fe20000410000 */
[----:B------:R-:W-:Y:S03]  /*98c0*/  MOV R162, R25 ;  /* 0x0000001900a27202 */ /* 0x000fe60000000f00 */
[C---:B------:R-:W-:Y:S01]  /*98d0*/  FMUL.FTZ R23, R3.reuse, R163 ;  /* 0x000000a303177220 */ /* 0x040fe20000410000 */
[----:B------:R-:W-:Y:S01]  /*98e0*/  MOV R163, R24 ;  /* 0x0000001800a37202 */ /* 0x000fe20000000f00 */
[--C-:B------:R-:W-:Y:S02]  /*98f0*/  FFMA.FTZ R159, R174, c[0x0][0x2d0], -R175.reuse ;  /* 0x0000b400ae9f7a23 */ /* 0x100fe400000108af */
[C---:B------:R-:W-:Y:S02]  /*9900*/  FMUL.FTZ R24, R180.reuse, R156 ;  /* 0x0000009cb4187220 */ /* 0x040fe40000410000 */
[----:B------:R-:W-:Y:S02]  /*9910*/  FMUL.FTZ R25, R180, R157 ;  /* 0x0000009db4197220 */ /* 0x000fe40000410000 */
[--C-:B------:R-:W-:Y:S01]  /*9920*/  FFMA.FTZ R157, R162, c[0x0][0x2d0], -R175.reuse ;  /* 0x0000b400a29d7a23 */ /* 0x100fe200000108af */
[C---:B-1----:R-:W-:Y:S03]  /*9930*/  HMMA.16816.F32 R20, R176.reuse, R28, R20 ;  /* 0x0000001cb014723c */ /* 0x042fe60000001814 */
[C---:B------:R-:W-:Y:S02]  /*9940*/  FMUL.FTZ R26, R3.reuse, R158 ;  /* 0x0000009e031a7220 */ /* 0x040fe40000410000 */
[----:B------:R-:W-:Y:S01]  /*9950*/  MUFU.EX2 R157, R157 ;  /* 0x0000009d009d7308 */ /* 0x000fe20000000800 */
[----:B------:R-:W-:Y:S02]  /*9960*/  FMUL.FTZ R32, R180, R148 ;  /* 0x00000094b4207220 */ /* 0x000fe40000410000 */
[--C-:B------:R-:W-:Y:S04]  /*9970*/  FFMA.FTZ R148, R212, c[0x0][0x2d0], -R175.reuse ;  /* 0x0000b400d4947a23 */ /* 0x100fe800000108af */
[--C-:B------:R-:W-:Y:S01]  /*9980*/  FFMA.FTZ R212, R214, c[0x0][0x2d0], -R175.reuse ;  /* 0x0000b400d6d47a23 */ /* 0x100fe200000108af */
[C---:B------:R-:W-:Y:S03]  /*9990*/  HMMA.16816.F32 R24, R176.reuse, R30, R24 ;  /* 0x0000001eb018723c */ /* 0x040fe60000001818 */
[C---:B------:R-:W-:Y:S01]  /*99a0*/  FMUL.FTZ R28, R180.reuse, R152 ;  /* 0x00000098b41c7220 */ /* 0x040fe20000410000 */
[----:B------:R-:W-:Y:S01]  /*99b0*/  MUFU.EX2 R214, R159 ;  /* 0x0000009f00d67308 */ /* 0x000fe20000000800 */
[----:B------:R-:W-:Y:S02]  /*99c0*/  FMUL.FTZ R29, R180, R153 ;  /* 0x00000099b41d7220 */ /* 0x000fe40000410000 */
[C---:B------:R-:W-:Y:S02]  /*99d0*/  FMUL.FTZ R30, R3.reuse, R154 ;  /* 0x0000009a031e7220 */ /* 0x040fe40000410000 */
[----:B------:R-:W-:Y:S03]  /*99e0*/  FMUL.FTZ R31, R3, R155 ;  /* 0x0000009b031f7220 */ /* 0x000fe60000410000 */
[--C-:B------:R-:W-:Y:S02]  /*99f0*/  FFMA.FTZ R152, R163, c[0x0][0x2d0], -R175.reuse ;  /* 0x0000b400a3987a23 */ /* 0x100fe400000108af */
[--C-:B------:R-:W-:Y:S01]  /*9a00*/  FFMA.FTZ R155, R164, c[0x0][0x2d0], -R175.reuse ;  /* 0x0000b400a49b7a23 */ /* 0x100fe200000108af */
[----:B------:R-:W-:Y:S01]  /*9a10*/  MUFU.EX2 R212, R212 ;  /* 0x000000d400d47308 */ /* 0x000fe20000000800 */
[C---:B------:R-:W-:Y:S03]  /*9a20*/  HMMA.16816.F32 R28, R176.reuse, R36, R28 ;  /* 0x00000024b01c723c */ /* 0x040fe6000000181c */
[--C-:B------:R-:W-:Y:S02]  /*9a30*/  FFMA.FTZ R164, R200, c[0x0][0x2d0], -R175.reuse ;  /* 0x0000b400c8a47a23 */ /* 0x100fe400000108af */
[--C-:B------:R-:W-:Y:S02]  /*9a40*/  FFMA.FTZ R154, R171, c[0x0][0x2d0], -R175.reuse ;  /* 0x0000b400ab9a7a23 */ /* 0x100fe400000108af */
[--C-:B------:R-:W-:Y:S01]  /*9a50*/  FFMA.FTZ R153, R170, c[0x0][0x2d0], -R175.reuse ;  /* 0x0000b400aa997a23 */ /* 0x100fe200000108af */
[C---:B------:R-:W-:Y:S01]  /*9a60*/  HMMA.16816.F32 R32, R176.reuse, R38, R32 ;  /* 0x00000026b020723c */ /* 0x040fe20000001820 */
[----:B------:R-:W1:Y:S03]  /*9a70*/  MUFU.EX2 R152, R152 ;  /* 0x0000009800987308 */ /* 0x000e660000000800 */
[C---:B------:R-:W-:Y:S02]  /*9a80*/  FMUL.FTZ R36, R180.reuse, R144 ;  /* 0x00000090b4247220 */ /* 0x040fe40000410000 */
[----:B------:R-:W-:Y:S02]  /*9a90*/  FMUL.FTZ R37, R180, R145 ;  /* 0x00000091b4257220 */ /* 0x000fe40000410000 */
[C---:B------:R-:W-:Y:S02]  /*9aa0*/  FMUL.FTZ R38, R3.reuse, R146 ;  /* 0x0000009203267220 */ /* 0x040fe40000410000 */
[----:B------:R-:W2:Y:S01]  /*9ab0*/  LDL.LU R146, [R1+0x60] ;  /* 0x0000600001927983 */ /* 0x000ea20000300800 */
[----:B------:R-:W-:Y:S01]  /*9ac0*/  MUFU.EX2 R200, R197 ;  /* 0x000000c500c87308 */ /* 0x000fe20000000800 */
[----:B------:R-:W-:Y:S02]  /*9ad0*/  FMUL.FTZ R39, R3, R147 ;  /* 0x0000009303277220 */ /* 0x000fe40000410000 */
[--C-:B------:R-:W-:Y:S02]  /*9ae0*/  FFMA.FTZ R145, R199, c[0x0][0x2d0], -R175.reuse ;  /* 0x0000b400c7917a23 */ /* 0x100fe400000108af */
[--C-:B------:R-:W-:Y:S02]  /*9af0*/  FFMA.FTZ R144, R210, c[0x0][0x2d0], -R175.reuse ;  /* 0x0000b400d2907a23 */ /* 0x100fe400000108af */
[--C-:B------:R-:W-:Y:S01]  /*9b00*/  FFMA.FTZ R210, R211, c[0x0][0x2d0], -R175.reuse ;  /* 0x0000b400d3d27a23 */ /* 0x100fe200000108af */
[C---:B------:R-:W-:Y:S02]  /*9b10*/  HMMA.16816.F32 R36, R176.reuse, R44, R36 ;  /* 0x0000002cb024723c */ /* 0x040fe40000001824 */
[----:B------:R3:W-:Y:S01]  /*9b20*/  MUFU.EX2 R199, R198 ;  /* 0x000000c600c77308 */ /* 0x0007e20000000800 */
[--C-:B------:R-:W-:Y:S02]  /*9b30*/  FFMA.FTZ R163, R168, c[0x0][0x2d0], -R175.reuse ;  /* 0x0000b400a8a37a23 */ /* 0x100fe400000108af */
[C---:B------:R-:W-:Y:S02]  /*9b40*/  FMUL.FTZ R68, R180.reuse, R68 ;  /* 0x00000044b4447220 */ /* 0x040fe40000410000 */
[C---:B------:R-:W-:Y:S01]  /*9b50*/  FMUL.FTZ R44, R180.reuse, R136 ;  /* 0x00000088b42c7220 */ /* 0x040fe20000410000 */
[C---:B------:R-:W-:Y:S04]  /*9b60*/  HMMA.16816.F32 R40, R176.reuse, R46, R40 ;  /* 0x0000002eb028723c */ /* 0x040fe80000001828 */
[C---:B------:R-:W-:Y:S01]  /*9b70*/  FMUL.FTZ R45, R180.reuse, R137 ;  /* 0x00000089b42d7220 */ /* 0x040fe20000410000 */
[----:B------:R-:W-:Y:S01]  /*9b80*/  MUFU.EX2 R210, R210 ;  /* 0x000000d200d27308 */ /* 0x000fe20000000800 */
[C---:B------:R-:W-:Y:S02]  /*9b90*/  FMUL.FTZ R69, R180.reuse, R69 ;  /* 0x00000045b4457220 */ /* 0x040fe40000410000 */
[C---:B------:R-:W-:Y:S04]  /*9ba0*/  FMUL.FTZ R46, R3.reuse, R138 ;  /* 0x0000008a032e7220 */ /* 0x040fe80000410000 */
[C---:B------:R-:W-:Y:S02]  /*9bb0*/  FMUL.FTZ R47, R3.reuse, R139 ;  /* 0x0000008b032f7220 */ /* 0x040fe40000410000 */
[----:B------:R-:W-:Y:S01]  /*9bc0*/  LDSM.16.MT88.4 R136, [R244+0x900] ;  /* 0x00090000f488783b */ /* 0x000fe20000004200 */
[C---:B------:R-:W-:Y:S02]  /*9bd0*/  FMUL.FTZ R70, R3.reuse, R70 ;  /* 0x0000004603467220 */ /* 0x040fe40000410000 */
[C---:B------:R-:W-:Y:S02]  /*9be0*/  FMUL.FTZ R71, R3.reuse, R71 ;  /* 0x0000004703477220 */ /* 0x040fe40000410000 */
[C---:B------:R-:W-:Y:S03]  /*9bf0*/  HMMA.16816.F32 R44, R176.reuse, R140, R44 ;  /* 0x0000008cb02c723c */ /* 0x040fe6000000182c */
[C---:B------:R-:W-:Y:S02]  /*9c00*/  FMUL.FTZ R72, R180.reuse, R72 ;  /* 0x00000048b4487220 */ /* 0x040fe40000410000 */
[C---:B------:R-:W-:Y:S02]  /*9c10*/  FMUL.FTZ R73, R180.reuse, R73 ;  /* 0x00000049b4497220 */ /* 0x040fe40000410000 */
[C---:B------:R-:W-:Y:S01]  /*9c20*/  FMUL.FTZ R74, R3.reuse, R74 ;  /* 0x0000004a034a7220 */ /* 0x040fe20000410000 */
[C---:B------:R-:W-:Y:S01]  /*9c30*/  HMMA.16816.F32 R48, R176.reuse, R142, R48 ;  /* 0x0000008eb030723c */ /* 0x040fe20000001830 */
[----:B------:R-:W-:Y:S03]  /*9c40*/  LDSM.16.MT88.4 R140, [R240+0x9900] ;  /* 0x00990000f08c783b */ /* 0x000fe60000004200 */
        /* <DEDUP_REMOVED lines=25> */
[C---:B----4-:R-:W-:Y:S03]  /*9de0*/  HMMA.16816.F32 R60, R176.reuse, R132, R60 ;  /* 0x00000084b03c723c */ /* 0x050fe6000000183c */
        /* <DEDUP_REMOVED lines=29> */
[----:B------:R-:W-:Y:S02]  /*9fc0*/  FMUL.FTZ R121, R180, R121 ;  /* 0x00000079b4797220 */ /* 0x000fe40000410000 */
[C---:B------:R-:W-:Y:S02]  /*9fd0*/  FMUL.FTZ R122, R3.reuse, R122 ;  /* 0x0000007a037a7220 */ /* 0x040fe40000410000 */
[----:B------:R-:W-:Y:S04]  /*9fe0*/  FMUL.FTZ R123, R3, R123 ;  /* 0x0000007b037b7220 */ /* 0x000fe80000410000 */
[--C-:B------:R-:W-:Y:S02]  /*9ff0*/  FFMA.FTZ R158, R161, c[0x0][0x2d0], -R192.reuse ;  /* 0x0000b400a19e7a23 */ /* 0x100fe400000108c0 */
[--C-:B------:R-:W-:Y:S02]  /*a000*/  FFMA.FTZ R161, R167, c[0x0][0x2d0], -R175.reuse ;  /* 0x0000b400a7a17a23 */ /* 0x100fe400000108af */
[--C-:B------:R-:W-:Y:S02]  /*a010*/  FFMA.FTZ R156, R160, c[0x0][0x2d0], -R192.reuse ;  /* 0x0000b400a09c7a23 */ /* 0x100fe400000108c0 */
[--C-:B------:R-:W-:Y:S01]  /*a020*/  FFMA.FTZ R160, R166, c[0x0][0x2d0], -R175.reuse ;  /* 0x0000b400a6a07a23 */ /* 0x100fe200000108af */
[----:B------:R-:W-:Y:S01]  /*a030*/  MUFU.EX2 R158, R158 ;  /* 0x0000009e009e7308 */ /* 0x000fe20000000800 */
[--C-:B------:R-:W-:Y:S02]  /*a040*/  FFMA.FTZ R162, R165, c[0x0][0x2d0], -R192.reuse ;  /* 0x0000b400a5a27a23 */ /* 0x100fe400000108c0 */
[----:B------:R-:W-:Y:S02]  /*a050*/  FFMA.FTZ R165, R169, c[0x0][0x2d0], -R175 ;  /* 0x0000b400a9a57a23 */ /* 0x000fe400000108af */
[C---:B------:R-:W-:Y:S02]  /*a060*/  FMUL.FTZ R124, R180.reuse, R124 ;  /* 0x0000007cb47c7220 */ /* 0x040fe40000410000 */
[C---:B------:R-:W-:Y:S02]  /*a070*/  FMUL.FTZ R125, R180.reuse, R125 ;  /* 0x0000007db47d7220 */ /* 0x040fe40000410000 */
[C---:B------:R-:W-:Y:S01]  /*a080*/  FMUL.FTZ R128, R180.reuse, R128 ;  /* 0x00000080b4807220 */ /* 0x040fe20000410000 */
[----:B------:R-:W-:Y:S01]  /*a090*/  MUFU.EX2 R156, R156 ;  /* 0x0000009c009c7308 */ /* 0x000fe20000000800 */
[----:B------:R-:W-:Y:S02]  /*a0a0*/  FMUL.FTZ R129, R180, R129 ;  /* 0x00000081b4817220 */ /* 0x000fe40000410000 */
[--C-:B---3--:R-:W-:Y:S02]  /*a0b0*/  FFMA.FTZ R198, R195, c[0x0][0x2d0], -R192.reuse ;  /* 0x0000b400c3c67a23 */ /* 0x108fe400000108c0 */
[--C-:B------:R-:W-:Y:S02]  /*a0c0*/  FFMA.FTZ R197, R194, c[0x0][0x2d0], -R192.reuse ;  /* 0x0000b400c2c57a23 */ /* 0x100fe400000108c0 */
[--C-:B------:R-:W-:Y:S02]  /*a0d0*/  FFMA.FTZ R168, R186, c[0x0][0x2d0], -R192.reuse ;  /* 0x0000b400baa87a23 */ /* 0x100fe400000108c0 */
[C---:B------:R-:W-:Y:S01]  /*a0e0*/  FMUL.FTZ R126, R3.reuse, R126 ;  /* 0x0000007e037e7220 */ /* 0x040fe20000410000 */
[----:B------:R-:W-:Y:S01]  /*a0f0*/  MUFU.EX2 R195, R145 ;  /* 0x0000009100c37308 */ /* 0x000fe20000000800 */
[C---:B------:R-:W-:Y:S01]  /*a100*/  FMUL.FTZ R127, R3.reuse, R127 ;  /* 0x0000007f037f7220 */ /* 0x040fe20000410000 */
[C---:B----4-:R-:W-:Y:S03]  /*a110*/  HMMA.16816.F32 R76, R176.reuse, R132, R76 ;  /* 0x00000084b04c723c */ /* 0x050fe6000000184c */
[C---:B------:R-:W-:Y:S02]  /*a120*/  FMUL.FTZ R130, R3.reuse, R130 ;  /* 0x0000008203827220 */ /* 0x040fe40000410000 */
[----:B------:R-:W-:Y:S02]  /*a130*/  FMUL.FTZ R131, R3, R131 ;  /* 0x0000008303837220 */ /* 0x000fe40000410000 */
[----:B------:R-:W-:Y:S01]  /*a140*/  FADD.FTZ R167, R203, R183 ;  /* 0x000000b7cba77221 */ /* 0x000fe20000010000 */
[C---:B------:R-:W-:Y:S01]  /*a150*/  HMMA.16816.F32 R80, R176.reuse, R134, R80 ;  /* 0x00000086b050723c */ /* 0x040fe20000001850 */
[----:B------:R-:W3:Y:S01]  /*a160*/  LDSM.16.MT88.4 R132, [R241+0x6100] ;  /* 0x00610000f184783b */ /* 0x000ee20000004200 */
[----:B------:R-:W-:Y:S02]  /*a170*/  MUFU.EX2 R194, R144 ;  /* 0x0000009000c27308 */ /* 0x000fe40000000800 */
[--C-:B------:R-:W-:Y:S02]  /*a180*/  FFMA.FTZ R203, R189, c[0x0][0x2d0], -R192.reuse ;  /* 0x0000b400bdcb7a23 */ /* 0x100fe400000108c0 */
[----:B------:R-:W-:Y:S02]  /*a190*/  FADD.FTZ R167, R201, R167 ;  /* 0x000000a7c9a77221 */ /* 0x000fe40000010000 */
[--C-:B------:R-:W-:Y:S04]  /*a1a0*/  FFMA.FTZ R196, R196, c[0x0][0x2d0], -R192.reuse ;  /* 0x0000b400c4c47a23 */ /* 0x100fe800000108c0 */
[----:B------:R-:W-:Y:S01]  /*a1b0*/  MUFU.EX2 R189, R154 ;  /* 0x0000009a00bd7308 */ /* 0x000fe20000000800 */
[----:B------:R-:W-:Y:S02]  /*a1c0*/  FADD.FTZ R167, R191, R167 ;  /* 0x000000a7bfa77221 */ /* 0x000fe40000010000 */
[--C-:B------:R-:W-:Y:S02]  /*a1d0*/  FFMA.FTZ R211, R206, c[0x0][0x2d0], -R192.reuse ;  /* 0x0000b400ced37a23 */ /* 0x100fe400000108c0 */
[--C-:B------:R-:W-:Y:S02]  /*a1e0*/  FFMA.FTZ R207, R207, c[0x0][0x2d0], -R192.reuse ;  /* 0x0000b400cfcf7a23 */ /* 0x100fe400000108c0 */
[--C-:B------:R-:W-:Y:S02]  /*a1f0*/  FFMA.FTZ R205, R205, c[0x0][0x2d0], -R192.reuse ;  /* 0x0000b400cdcd7a23 */ /* 0x100fe400000108c0 */
[--C-:B------:R-:W-:Y:S01]  /*a200*/  FFMA.FTZ R204, R204, c[0x0][0x2d0], -R192.reuse ;  /* 0x0000b400cccc7a23 */ /* 0x100fe200000108c0 */
[----:B------:R-:W-:Y:S01]  /*a210*/  MUFU.EX2 R186, R165 ;  /* 0x000000a500ba7308 */ /* 0x000fe20000000800 */
[--C-:B------:R-:W-:Y:S09]  /*a220*/  FFMA.FTZ R187, R187, c[0x0][0x2d0], -R192.reuse ;  /* 0x0000b400bbbb7a23 */ /* 0x100ff200000108c0 */
[----:B------:R-:W-:Y:S01]  /*a230*/  MUFU.EX2 R160, R160 ;  /* 0x000000a000a07308 */ /* 0x000fe20000000800 */
[C---:B---3--:R-:W-:Y:S09]  /*a240*/  HMMA.16816.F32 R84, R176.reuse, R132, R84 ;  /* 0x00000084b054723c */ /* 0x048ff20000001854 */
[----:B------:R-:W-:Y:S01]  /*a250*/  MUFU.EX2 R162, R162 ;  /* 0x000000a200a27308 */ /* 0x000fe20000000800 */
[C---:B------:R-:W-:Y:S01]  /*a260*/  HMMA.16816.F32 R88, R176.reuse, R134, R88 ;  /* 0x00000086b058723c */ /* 0x040fe20000001858 */
[----:B------:R-:W3:Y:S08]  /*a270*/  LDSM.16.MT88.4 R132, [R240+0x6100] ;  /* 0x00610000f084783b */ /* 0x000ef00000004200 */
[----:B------:R-:W-:Y:S10]  /*a280*/  MUFU.EX2 R3, R209 ;  /* 0x000000d100037308 */ /* 0x000ff40000000800 */
[----:B------:R4:W-:Y:S10]  /*a290*/  MUFU.EX2 R209, R148 ;  /* 0x0000009400d17308 */ /* 0x0009f40000000800 */
[----:B------:R5:W-:Y:S10]  /*a2a0*/  MUFU.EX2 R201, R215 ;  /* 0x000000d700c97308 */ /* 0x000bf40000000800 */
[----:B------:R-:W-:Y:S01]  /*a2b0*/  MUFU.EX2 R203, R203 ;  /* 0x000000cb00cb7308 */ /* 0x000fe20000000800 */
[----:B----4-:R-:W-:Y:S01]  /*a2c0*/  LDSM.16.MT88.4 R148, [R240+0x1900] ;  /* 0x00190000f094783b */ /* 0x010fe20000004200 */
[C---:B---3--:R-:W-:Y:S08]  /*a2d0*/  HMMA.16816.F32 R92, R176.reuse, R132, R92 ;  /* 0x00000084b05c723c */ /* 0x048ff0000000185c */
[----:B------:R-:W-:Y:S01]  /*a2e0*/  MUFU.EX2 R191, R168 ;  /* 0x000000a800bf7308 */ /* 0x000fe20000000800 */
[----:B--2---:R-:W-:Y:S02]  /*a2f0*/  FFMA.FTZ R180, R180, R146, R173 ;  /* 0x00000092b4b47223 */ /* 0x004fe400000100ad */
[----:B------:R-:W-:Y:S01]  /*a300*/  LDSM.16.MT88.4 R144, [R242+0x1100] ;  /* 0x00110000f290783b */ /* 0x000fe20000004200 */
[----:B-----5:R-:W-:Y:S01]  /*a310*/  FFMA.FTZ R215, R182, c[0x0][0x2d0], -R192 ;  /* 0x0000b400b6d77a23 */ /* 0x020fe200000108c0 */
[C---:B------:R-:W-:Y:S05]  /*a320*/  HMMA.16816.F32 R96, R176.reuse, R134, R96 ;  /* 0x00000086b060723c */ /* 0x040fea0000001860 */
[----:B------:R-:W-:Y:S01]  /*a330*/  MUFU.EX2 R161, R161 ;  /* 0x000000a100a17308 */ /* 0x000fe20000000800 */
[----:B------:R-:W2:Y:S01]  /*a340*/  LDSM.16.MT88.4 R132, [R244+0x9100] ;  /* 0x00910000f484783b */ /* 0x000ea20000004200 */
[----:B------:R-:W-:Y:S02]  /*a350*/  FADD.FTZ R166, R208, R180 ;  /* 0x000000b4d0a67221 */ /* 0x000fe40000010000 */
[----:B------:R-:W-:Y:S03]  /*a360*/  FFMA.FTZ R192, R181, c[0x0][0x2d0], -R192 ;  /* 0x0000b400b5c07a23 */ /* 0x000fe600000108c0 */
[----:B------:R-:W-:Y:S02]  /*a370*/  FADD.FTZ R166, R202, R166 ;  /* 0x000000a6caa67221 */ /* 0x000fe40000010000 */
[----:B------:R-:W-:Y:S01]  /*a380*/  LDSM.16.MT88.4 R172, [R244+0x2900] ;  /* 0x00290000f4ac783b */ /* 0x000fe20000004200 */
[----:B------:R-:W-:Y:S01]  /*a390*/  MUFU.EX2 R202, R155 ;  /* 0x0000009b00ca7308 */ /* 0x000fe20000000800 */
[----:B------:R-:W-:Y:S04]  /*a3a0*/  FADD.FTZ R166, R193, R166 ;  /* 0x000000a6c1a67221 */ /* 0x000fe80000010000 */
[----:B-1----:R-:W-:Y:S05]  /*a3b0*/  FADD.FTZ R166, R152, R166 ;  /* 0x000000a698a67221 */ /* 0x002fea0000010000 */
[----:B------:R-:W-:Y:S10]  /*a3c0*/  MUFU.EX2 R208, R153 ;  /* 0x0000009900d07308 */ /* 0x000ff40000000800 */
[----:B------:R-:W1:Y:S10]  /*a3d0*/  MUFU.EX2 R193, R164 ;  /* 0x000000a400c17308 */ /* 0x000e740000000800 */
[----:B------:R-:W-:Y:S01]  /*a3e0*/  MUFU.EX2 R198, R198 ;  /* 0x000000c600c67308 */ /* 0x000fe20000000800 */
[C---:B--2---:R-:W-:Y:S08]  /*a3f0*/  HMMA.16816.F32 R100, R176.reuse, R132, R100 ;  /* 0x00000084b064723c */ /* 0x044ff00000001864 */
[C---:B------:R-:W-:Y:S01]  /*a400*/  HMMA.16816.F32 R104, R176.reuse, R134, R104 ;  /* 0x00000086b068723c */ /* 0x040fe20000001868 */
[----:B------:R-:W2:Y:S01]  /*a410*/  LDSM.16.MT88.4 R132, [R242+0x9100] ;  /* 0x00910000f284783b */ /* 0x000ea20000004200 */
[----:B------:R-:W-:Y:S02]  /*a420*/  MUFU.EX2 R197, R197 ;  /* 0x000000c500c57308 */ /* 0x000fe40000000800 */
[----:B-1----:R-:W-:Y:S08]  /*a430*/  F2FP.PACK_AB R180, R193, R186 ;  /* 0x000000bac1b4723e */ /* 0x002ff000000000ff */
[----:B------:R-:W-:Y:S10]  /*a440*/  MUFU.EX2 R196, R196 ;  /* 0x000000c400c47308 */ /* 0x000ff40000000800 */
[----:B------:R-:W-:Y:S10]  /*a450*/  MUFU.EX2 R211, R211 ;  /* 0x000000d300d37308 */ /* 0x000ff40000000800 */
[----:B------:R-:W-:Y:S01]  /*a460*/  MUFU.EX2 R207, R207 ;  /* 0x000000cf00cf7308 */ /* 0x000fe20000000800 */
[C---:B--2---:R-:W-:Y:S09]  /*a470*/  HMMA.16816.F32 R108, R176.reuse, R132, R108 ;  /* 0x00000084b06c723c */ /* 0x044ff2000000186c */
[----:B------:R-:W-:Y:S01]  /*a480*/  MUFU.EX2 R206, R213 ;  /* 0x000000d500ce7308 */ /* 0x000fe20000000800 */
[C---:B------:R-:W-:Y:S01]  /*a490*/  HMMA.16816.F32 R112, R176.reuse, R134, R112 ;  /* 0x00000086b070723c */ /* 0x040fe20000001870 */
[----:B------:R-:W1:Y:S08]  /*a4a0*/  LDSM.16.MT88.4 R132, [R241+0x9100] ;  /* 0x00910000f184783b */ /* 0x000e700000004200 */
[----:B------:R-:W2:Y:S10]  /*a4b0*/  MUFU.EX2 R213, R163 ;  /* 0x000000a300d57308 */ /* 0x000eb40000000800 */
[----:B------:R-:W-:Y:S10]  /*a4c0*/  MUFU.EX2 R205, R205 ;  /* 0x000000cd00cd7308 */ /* 0x000ff40000000800 */
[----:B------:R-:W-:Y:S01]  /*a4d0*/  MUFU.EX2 R204, R204 ;  /* 0x000000cc00cc7308 */ /* 0x000fe20000000800 */
[----:B--2---:R-:W-:Y:S09]  /*a4e0*/  F2FP.PACK_AB R182, R214, R213 ;  /* 0x000000d5d6b6723e */ /* 0x004ff200000000ff */
[----:B------:R-:W2:Y:S01]  /*a4f0*/  MUFU.EX2 R187, R187 ;  /* 0x000000bb00bb7308 */ /* 0x000ea20000000800 */
[C---:B-1----:R-:W-:Y:S09]  /*a500*/  HMMA.16816.F32 R116, R176.reuse, R132, R116 ;  /* 0x00000084b074723c */ /* 0x042ff20000001874 */
[----:B------:R-:W-:Y:S01]  /*a510*/  MUFU.EX2 R215, R215 ;  /* 0x000000d700d77308 */ /* 0x000fe20000000800 */
[C---:B------:R-:W-:Y:S01]  /*a520*/  HMMA.16816.F32 R120, R176.reuse, R134, R120 ;  /* 0x00000086b078723c */ /* 0x040fe20000001878 */
[----:B------:R-:W1:Y:S08]  /*a530*/  LDSM.16.MT88.4 R132, [R240+0x9100] ;  /* 0x00910000f084783b */ /* 0x000e700000004200 */
[----:B------:R-:W3:Y:S03]  /*a540*/  MUFU.EX2 R192, R192 ;  /* 0x000000c000c07308 */ /* 0x000ee60000000800 */
[----:B--2---:R-:W-:Y:S02]  /*a550*/  F2FP.PACK_AB R181, R187, R191 ;  /* 0x000000bfbbb5723e */ /* 0x004fe400000000ff */
[----:B---3--:R-:W-:Y:S01]  /*a560*/  F2FP.PACK_AB R183, R192, R215 ;  /* 0x000000d7c0b7723e */ /* 0x008fe200000000ff */
[C---:B-1----:R-:W-:Y:S07]  /*a570*/  HMMA.16816.F32 R124, R176.reuse, R132, R124 ;  /* 0x00000084b07c723c */ /* 0x042fee000000187c */
[----:B------:R-:W-:Y:S01]  /*a580*/  F2FP.PACK_AB R132, R157, R152 ;  /* 0x000000989d84723e */ /* 0x000fe200000000ff */
[----:B------:R-:W-:Y:S01]  /*a590*/  HMMA.16816.F32 R128, R176, R134, R128 ;  /* 0x00000086b080723c */ /* 0x000fe20000001880 */
[----:B------:R-:W-:Y:S03]  /*a5a0*/  LDSM.16.MT88.4 R152, [R242+0x5100] ;  /* 0x00510000f298783b */ /* 0x000fe60000004200 */
[----:B------:R-:W-:Y:S03]  /*a5b0*/  F2FP.PACK_AB R133, R156, R158 ;  /* 0x0000009e9c85723e */ /* 0x000fe600000000ff */
[----:B------:R-:W-:Y:S02]  /*a5c0*/  F2FP.PACK_AB R134, R160, R161 ;  /* 0x000000a1a086723e */ /* 0x000fe400000000ff */
[----:B------:R-:W-:Y:S07]  /*a5d0*/  F2FP.PACK_AB R135, R184, R162 ;  /* 0x000000a2b887723e */ /* 0x000fee00000000ff */
[C---:B------:R-:W-:Y:S08]  /*a5e0*/  HMMA.16816.F32 R4, R132.reuse, R136, R4 ;  /* 0x000000888404723c */ /* 0x040ff00000001804 */
        /* <DEDUP_REMOVED lines=45> */
[----:B------:R-:W-:Y:S01]  /*a8c0*/  HMMA.16816.F32 R128, R132, R142, R128 ;  /* 0x0000008e8480723c */ /* 0x000fe20000001880 */
[----:B------:R-:W2:Y:S06]  /*a8d0*/  LDSM.16.MT88.4 R140, [R241+0x1100] ;  /* 0x00110000f18c783b */ /* 0x000eac0000004200 */
[----:B------:R-:W-:Y:S02]  /*a8e0*/  F2FP.PACK_AB R132, R199, R200 ;  /* 0x000000c8c784723e */ /* 0x000fe400000000ff */
[----:B------:R-:W-:Y:S03]  /*a8f0*/  F2FP.PACK_AB R133, R197, R198 ;  /* 0x000000c6c585723e */ /* 0x000fe600000000ff */
[----:B------:R-:W-:Y:S02]  /*a900*/  F2FP.PACK_AB R134, R194, R195 ;  /* 0x000000c3c286723e */ /* 0x000fe400000000ff */
[----:B------:R-:W-:Y:S07]  /*a910*/  F2FP.PACK_AB R135, R3, R196 ;  /* 0x000000c40387723e */ /* 0x000fee00000000ff */
[C---:B-1----:R-:W-:Y:S08]  /*a920*/  HMMA.16816.F32 R4, R132.reuse, R136, R4 ;  /* 0x000000888404723c */ /* 0x042ff00000001804 */
[C---:B------:R-:W-:Y:S01]  /*a930*/  HMMA.16816.F32 R8, R132.reuse, R138, R8 ;  /* 0x0000008a8408723c */ /* 0x040fe20000001808 */
[----:B------:R-:W1:Y:S07]  /*a940*/  LDSM.16.MT88.4 R136, [R240+0x1100] ;  /* 0x00110000f088783b */ /* 0x000e6e0000004200 */
[C---:B------:R-:W-:Y:S08]  /*a950*/  HMMA.16816.F32 R12, R132.reuse, R144, R12 ;  /* 0x00000090840c723c */ /* 0x040ff0000000180c */
        /* <DEDUP_REMOVED lines=31> */
[----:B------:R-:W-:Y:S07]  /*ab50*/  LDSM.16.MT88.4 R140, [R240+0xa100] ;  /* 0x00a10000f08c783b */ /* 0x000fee0000004200 */
[C---:B-1----:R-:W-:Y:S08]  /*ab60*/  HMMA.16816.F32 R100, R132.reuse, R136, R100 ;  /* 0x000000888464723c */ /* 0x042ff00000001864 */
[C---:B------:R-:W-:Y:S01]  /*ab70*/  HMMA.16816.F32 R104, R132.reuse, R138, R104 ;  /* 0x0000008a8468723c */ /* 0x040fe20000001868 */
[----:B------:R-:W1:Y:S07]  /*ab80*/  LDSM.16.MT88.4 R136, [R241+0xa100] ;  /* 0x00a10000f188783b */ /* 0x000e6e0000004200 */
[C---:B---3--:R-:W-:Y:S08]  /*ab90*/  HMMA.16816.F32 R108, R132.reuse, R144, R108 ;  /* 0x00000090846c723c */ /* 0x048ff0000000186c */
[C---:B------:R-:W-:Y:S01]  /*aba0*/  HMMA.16816.F32 R112, R132.reuse, R146, R112 ;  /* 0x000000928470723c */ /* 0x040fe20000001870 */
[----:B------:R-:W-:Y:S07]  /*abb0*/  LDSM.16.MT88.4 R144, [R242+0x1900] ;  /* 0x00190000f290783b */ /* 0x000fee0000004200 */
        /* <DEDUP_REMOVED lines=34> */
[C---:B------:R-:W-:Y:S08]  /*ade0*/  HMMA.16816.F32 R68, R132.reuse, R148, R68 ;  /* 0x000000948444723c */ /* 0x040ff00000001844 */
[C---:B------:R-:W-:Y:S01]  /*adf0*/  HMMA.16816.F32 R72, R132.reuse, R150, R72 ;  /* 0x000000968448723c */ /* 0x040fe20000001848 */
[----:B------:R-:W2:Y:S07]  /*ae00*/  LDSM.16.MT88.4 R148, [R244+0xa900] ;  /* 0x00a90000f494783b */ /* 0x000eae0000004200 */
[C---:B---3--:R-:W-:Y:S08]  /*ae10*/  HMMA.16816.F32 R76, R132.reuse, R144, R76 ;  /* 0x00000090844c723c */ /* 0x048ff0000000184c */
[C---:B------:R-:W-:Y:S01]  /*ae20*/  HMMA.16816.F32 R80, R132.reuse, R146, R80 ;  /* 0x000000928450723c */ /* 0x040fe20000001850 */
[----:B------:R-:W-:Y:S07]  /*ae30*/  LDSM.16.MT88.4 R144, [R241+0xa900] ;  /* 0x00a90000f190783b */ /* 0x000fee0000004200 */
        /* <DEDUP_REMOVED lines=16> */
[----:B------:R-:W-:Y:S01]  /*af40*/  HMMA.16816.F32 R128, R132, R142, R128 ;  /* 0x0000008e8480723c */ /* 0x000fe20000001880 */
[----:B------:R-:W3:Y:S06]  /*af50*/  LDSM.16.MT88.4 R140, [R240+0x2100] ;  /* 0x00210000f08c783b */ /* 0x000eec0000004200 */
        /* <DEDUP_REMOVED lines=22> */
[C---:B----4-:R-:W-:Y:S08]  /*b0c0*/  HMMA.16816.F32 R52, R132.reuse, R148, R52 ;  /* 0x000000948434723c */ /* 0x050ff00000001834 */
[C---:B------:R-:W-:Y:S01]  /*b0d0*/  HMMA.16816.F32 R56, R132.reuse, R150, R56 ;  /* 0x000000968438723c */ /* 0x040fe20000001838 */
[----:B------:R-:W4:Y:S07]  /*b0e0*/  LDSM.16.MT88.4 R148, [R240+0x8100] ;  /* 0x00810000f094783b */ /* 0x000f2e0000004200 */
        /* <DEDUP_REMOVED lines=11> */
[----:B------:R-:W3:Y:S07]  /*b1a0*/  LDSM.16.MT88.4 R152, [R240+0xb100] ;  /* 0x00b10000f098783b */ /* 0x000eee0000004200 */
[C---:B----4-:R-:W-:Y:S08]  /*b1b0*/  HMMA.16816.F32 R92, R132.reuse, R148, R92 ;  /* 0x00000094845c723c */ /* 0x050ff0000000185c */
[C---:B------:R-:W-:Y:S01]  /*b1c0*/  HMMA.16816.F32 R96, R132.reuse, R150, R96 ;  /* 0x000000968460723c */ /* 0x040fe20000001860 */
[----:B------:R-:W-:Y:S07]  /*b1d0*/  LDSM.16.MT88.4 R148, [R240+0x2900] ;  /* 0x00290000f094783b */ /* 0x000fee0000004200 */
[C---:B-1----:R-:W-:Y:S07]  /*b1e0*/  HMMA.16816.F32 R100, R132.reuse, R136, R100 ;  /* 0x000000888464723c */ /* 0x042fee0000001864 */
[----:B------:R-:W-:Y:S01]  /*b1f0*/  FADD.FTZ R136, R158, R167 ;  /* 0x000000a79e887221 */ /* 0x000fe20000010000 */
[C---:B------:R-:W-:Y:S04]  /*b200*/  HMMA.16816.F32 R104, R132.reuse, R138, R104 ;  /* 0x0000008a8468723c */ /* 0x040fe80000001868 */
[----:B------:R-:W-:Y:S02]  /*b210*/  FADD.FTZ R137, R157, R166 ;  /* 0x000000a69d897221 */ /* 0x000fe40000010000 */
[----:B------:R-:W1:Y:S01]  /*b220*/  LDSM.16.MT88.4 R164, [R242+0x2900] ;  /* 0x00290000f2a4783b */ /* 0x000e620000004200 */
[----:B------:R-:W-:Y:S01]  /*b230*/  FADD.FTZ R136, R156, R136 ;  /* 0x000000889c887221 */ /* 0x000fe20000010000 */
[C---:B--2---:R-:W-:Y:S04]  /*b240*/  HMMA.16816.F32 R108, R132.reuse, R140, R108 ;  /* 0x0000008c846c723c */ /* 0x044fe8000000186c */
[----:B------:R-:W-:Y:S02]  /*b250*/  FADD.FTZ R161, R161, R137 ;  /* 0x00000089a1a17221 */ /* 0x000fe40000010000 */
[----:B------:R-:W2:Y:S01]  /*b260*/  LDSM.16.MT88.4 R156, [R241+0x2900] ;  /* 0x00290000f19c783b */ /* 0x000ea20000004200 */
[----:B------:R-:W-:Y:S01]  /*b270*/  FADD.FTZ R138, R162, R136 ;  /* 0x00000088a28a7221 */ /* 0x000fe20000010000 */
[C---:B------:R-:W-:Y:S04]  /*b280*/  HMMA.16816.F32 R112, R132.reuse, R142, R112 ;  /* 0x0000008e8470723c */ /* 0x040fe80000001870 */
[----:B------:R-:W-:Y:S02]  /*b290*/  FADD.FTZ R139, R160, R161 ;  /* 0x000000a1a08b7221 */ /* 0x000fe40000010000 */
[----:B------:R-:W4:Y:S02]  /*b2a0*/  LDSM.16.MT88.4 R140, [R244+0x5900] ;  /* 0x00590000f48c783b */ /* 0x000f240000004200 */
[C---:B------:R-:W-:Y:S08]  /*b2b0*/  HMMA.16816.F32 R116, R132.reuse, R144, R116 ;  /* 0x000000908474723c */ /* 0x040ff00000001874 */
[C---:B------:R-:W-:Y:S08]  /*b2c0*/  HMMA.16816.F32 R120, R132.reuse, R146, R120 ;  /* 0x000000928478723c */ /* 0x040ff00000001878 */
[C---:B---3--:R-:W-:Y:S08]  /*b2d0*/  HMMA.16816.F32 R124, R132.reuse, R152, R124 ;  /* 0x00000098847c723c */ /* 0x048ff0000000187c */
[----:B------:R-:W-:Y:S01]  /*b2e0*/  HMMA.16816.F32 R128, R132, R154, R128 ;  /* 0x0000009a8480723c */ /* 0x000fe20000001880 */
[----:B------:R-:W3:Y:S07]  /*b2f0*/  LDSM.16.MT88.4 R132, [R242+0x5900] ;  /* 0x00590000f284783b */ /* 0x000eee0000004200 */
[C---:B------:R-:W-:Y:S01]  /*b300*/  HMMA.16816.F32 R176, R180.reuse, R172, R4 ;  /* 0x000000acb4b0723c */ /* 0x040fe20000001804 */
[----:B------:R-:W5:Y:S07]  /*b310*/  LDSM.16.MT88.4 R4, [R241+0x5900] ;  /* 0x00590000f104783b */ /* 0x000f6e0000004200 */
[C---:B------:R-:W-:Y:S01]  /*b320*/  HMMA.16816.F32 R172, R180.reuse, R174, R8 ;  /* 0x000000aeb4ac723c */ /* 0x040fe20000001808 */
[----:B------:R-:W3:Y:S07]  /*b330*/  LDSM.16.MT88.4 R8, [R240+0x5900] ;  /* 0x00590000f008783b */ /* 0x000eee0000004200 */
[C---:B-1----:R-:W-:Y:S01]  /*b340*/  HMMA.16816.F32 R168, R180.reuse, R164, R12 ;  /* 0x000000a4b4a8723c */ /* 0x042fe2000000180c */
[----:B------:R-:W1:Y:S07]  /*b350*/  LDSM.16.MT88.4 R12, [R244+0x8900] ;  /* 0x00890000f40c783b */ /* 0x000e6e0000004200 */
[C---:B------:R-:W-:Y:S01]  /*b360*/  HMMA.16816.F32 R164, R180.reuse, R166, R16 ;  /* 0x000000a6b4a4723c */ /* 0x040fe20000001810 */
[----:B------:R-:W1:Y:S07]  /*b370*/  LDSM.16.MT88.4 R16, [R242+0x8900] ;  /* 0x00890000f210783b */ /* 0x000e6e0000004200 */
[C---:B--2---:R-:W-:Y:S01]  /*b380*/  HMMA.16816.F32 R160, R180.reuse, R156, R20 ;  /* 0x0000009cb4a0723c */ /* 0x044fe20000001814 */
[----:B------:R-:W2:Y:S07]  /*b390*/  LDSM.16.MT88.4 R20, [R241+0x8900] ;  /* 0x00890000f114783b */ /* 0x000eae0000004200 */
[C---:B------:R-:W-:Y:S01]  /*b3a0*/  HMMA.16816.F32 R156, R180.reuse, R158, R24 ;  /* 0x0000009eb49c723c */ /* 0x040fe20000001818 */
[----:B------:R-:W1:Y:S07]  /*b3b0*/  LDSM.16.MT88.4 R24, [R240+0x8900] ;  /* 0x00890000f018783b */ /* 0x000e6e0000004200 */
[C---:B------:R-:W-:Y:S07]  /*b3c0*/  HMMA.16816.F32 R152, R180.reuse, R148, R28 ;  /* 0x00000094b498723c */ /* 0x040fee000000181c */
[----:B------:R-:W-:Y:S01]  /*b3d0*/  MOV R30, R138 ;  /* 0x0000008a001e7202 */ /* 0x000fe20000000f00 */
[C---:B------:R-:W-:Y:S04]  /*b3e0*/  HMMA.16816.F32 R148, R180.reuse, R150, R32 ;  /* 0x00000096b494723c */ /* 0x040fe80000001820 */
[----:B------:R-:W-:Y:S01]  /*b3f0*/  MOV R31, R139 ;  /* 0x0000008b001f7202 */ /* 0x000fe20000000f00 */
[----:B------:R-:W-:Y:S03]  /*b400*/  FADD.FTZ R184, R184, R30 ;  /* 0x0000001eb8b87221 */ /* 0x000fe60000010000 */
[C---:B----4-:R-:W-:Y:S04]  /*b410*/  HMMA.16816.F32 R144, R180.reuse, R140, R36 ;  /* 0x0000008cb490723c */ /* 0x050fe80000001824 */
[----:B------:R-:W-:Y:S02]  /*b420*/  FADD.FTZ R184, R198, R184 ;  /* 0x000000b8c6b87221 */ /* 0x000fe40000010000 */
[----:B------:R-:W-:Y:S02]  /*b430*/  FADD.FTZ R200, R200, R31 ;  /* 0x0000001fc8c87221 */ /* 0x000fe40000010000 */
[C---:B------:R-:W-:Y:S04]  /*b440*/  HMMA.16816.F32 R140, R180.reuse, R142, R40 ;  /* 0x0000008eb48c723c */ /* 0x040fe80000001828 */
[----:B------:R-:W-:Y:S02]  /*b450*/  FADD.FTZ R197, R197, R184 ;  /* 0x000000b8c5c57221 */ /* 0x000fe40000010000 */
[----:B------:R-:W-:Y:S02]  /*b460*/  FADD.FTZ R199, R199, R200 ;  /* 0x000000c8c7c77221 */ /* 0x000fe40000010000 */
[C---:B---3--:R-:W-:Y:S04]  /*b470*/  HMMA.16816.F32 R136, R180.reuse, R132, R44 ;  /* 0x00000084b488723c */ /* 0x048fe8000000182c */
[----:B------:R-:W-:Y:S02]  /*b480*/  FADD.FTZ R197, R196, R197 ;  /* 0x000000c5c4c57221 */ /* 0x000fe40000010000 */
[----:B------:R-:W-:Y:S02]  /*b490*/  FADD.FTZ R199, R195, R199 ;  /* 0x000000c7c3c77221 */ /* 0x000fe40000010000 */
[C---:B------:R-:W-:Y:S04]  /*b4a0*/  HMMA.16816.F32 R132, R180.reuse, R134, R48 ;  /* 0x00000086b484723c */ /* 0x040fe80000001830 */
[----:B------:R-:W-:Y:S02]  /*b4b0*/  FADD.FTZ R3, R3, R197 ;  /* 0x000000c503037221 */ /* 0x000fe40000010000 */
[----:B------:R-:W-:Y:S02]  /*b4c0*/  FADD.FTZ R194, R194, R199 ;  /* 0x000000c7c2c27221 */ /* 0x000fe40000010000 */
[C---:B-----5:R-:W-:Y:S04]  /*b4d0*/  HMMA.16816.F32 R52, R180.reuse, R4, R52 ;  /* 0x00000004b434723c */ /* 0x060fe80000001834 */
[----:B------:R-:W-:Y:S02]  /*b4e0*/  FADD.FTZ R3, R211, R3 ;  /* 0x00000003d3037221 */ /* 0x000fe40000010000 */
[----:B------:R-:W-:Y:S02]  /*b4f0*/  FADD.FTZ R194, R210, R194 ;  /* 0x000000c2d2c27221 */ /* 0x000fe40000010000 */
[C---:B------:R-:W-:Y:S01]  /*b500*/  HMMA.16816.F32 R56, R180.reuse, R6, R56 ;  /* 0x00000006b438723c */ /* 0x040fe20000001838 */
[----:B------:R-:W3:Y:S03]  /*b510*/  LDSM.16.MT88.4 R4, [R244+0xb900] ;  /* 0x00b90000f404783b */ /* 0x000ee60000004200 */
[----:B------:R-:W-:Y:S02]  /*b520*/  FADD.FTZ R207, R207, R3 ;  /* 0x00000003cfcf7221 */ /* 0x000fe40000010000 */
[----:B------:R-:W-:Y:S02]  /*b530*/  FADD.FTZ R209, R209, R194 ;  /* 0x000000c2d1d17221 */ /* 0x000fe40000010000 */
[C---:B------:R-:W-:Y:S04]  /*b540*/  HMMA.16816.F32 R60, R180.reuse, R8, R60 ;  /* 0x00000008b43c723c */ /* 0x040fe8000000183c */
[----:B------:R-:W-:Y:S02]  /*b550*/  FADD.FTZ R209, R206, R209 ;  /* 0x000000d1ced17221 */ /* 0x000fe40000010000 */
[----:B------:R-:W-:Y:S02]  /*b560*/  FADD.FTZ R207, R205, R207 ;  /* 0x000000cfcdcf7221 */ /* 0x000fe40000010000 */
[C---:B------:R-:W-:Y:S01]  /*b570*/  HMMA.16816.F32 R64, R180.reuse, R10, R64 ;  /* 0x0000000ab440723c */ /* 0x040fe20000001840 */
[----:B------:R-:W4:Y:S03]  /*b580*/  LDSM.16.MT88.4 R8, [R242+0xb900] ;  /* 0x00b90000f208783b */ /* 0x000f260000004200 */
[----:B------:R-:W-:Y:S02]  /*b590*/  FADD.FTZ R212, R212, R209 ;  /* 0x000000d1d4d47221 */ /* 0x000fe40000010000 */
[----:B------:R-:W-:Y:S02]  /*b5a0*/  FADD.FTZ R204, R204, R207 ;  /* 0x000000cfcccc7221 */ /* 0x000fe40000010000 */
[C---:B-1----:R-:W-:Y:S04]  /*b5b0*/  HMMA.16816.F32 R68, R180.reuse, R12, R68 ;  /* 0x0000000cb444723c */ /* 0x042fe80000001844 */
[----:B------:R-:W-:Y:S02]  /*b5c0*/  FADD.FTZ R212, R201, R212 ;  /* 0x000000d4c9d47221 */ /* 0x000fe40000010000 */
[----:B------:R-:W-:Y:S02]  /*b5d0*/  FADD.FTZ R204, R203, R204 ;  /* 0x000000cccbcc7221 */ /* 0x000fe40000010000 */
[C---:B------:R-:W-:Y:S01]  /*b5e0*/  HMMA.16816.F32 R72, R180.reuse, R14, R72 ;  /* 0x0000000eb448723c */ /* 0x040fe20000001848 */
[----:B------:R-:W1:Y:S03]  /*b5f0*/  LDSM.16.MT88.4 R12, [R241+0xb900] ;  /* 0x00b90000f10c783b */ /* 0x000e660000004200 */
        /* <DEDUP_REMOVED lines=18> */
[----:B------:R-:W-:Y:S04]  /*b720*/  FADD.FTZ R3, R214, R193 ;  /* 0x000000c1d6037221 */ /* 0x000fe80000010000 */
[C---:B---3--:R-:W-:Y:S01]  /*b730*/  HMMA.16816.F32 R100, R180.reuse, R4, R100 ;  /* 0x00000004b464723c */ /* 0x048fe20000001864 */
[----:B------:R2:W-:Y:S07]  /*b740*/  STL [R1+0x60], R3 ;  /* 0x0000600301007387 */ /* 0x0005ee0000100800 */
[C---:B------:R-:W-:Y:S01]  /*b750*/  HMMA.16816.F32 R104, R180.reuse, R6, R104 ;  /* 0x00000006b468723c */ /* 0x040fe20000001868 */
[----:B------:R-:W3:Y:S07]  /*b760*/  LDSM.16.MT88.4 R4, [R240+0xb900] ;  /* 0x00b90000f004783b */ /* 0x000eee0000004200 */
[C---:B----4-:R-:W-:Y:S08]  /*b770*/  HMMA.16816.F32 R108, R180.reuse, R8, R108 ;  /* 0x00000008b46c723c */ /* 0x050ff0000000186c */
[C---:B------:R-:W-:Y:S04]  /*b780*/  HMMA.16816.F32 R112, R180.reuse, R10, R112 ;  /* 0x0000000ab470723c */ /* 0x040fe80000001870 */
[----:B--2---:R-:W-:Y:S04]  /*b790*/  MOV R3, R0 ;  /* 0x0000000000037202 */ /* 0x004fe80000000f00 */
[C---:B-1----:R-:W-:Y:S08]  /*b7a0*/  HMMA.16816.F32 R116, R180.reuse, R12, R116 ;  /* 0x0000000cb474723c */ /* 0x042ff00000001874 */
[C---:B------:R-:W-:Y:S08]  /*b7b0*/  HMMA.16816.F32 R120, R180.reuse, R14, R120 ;  /* 0x0000000eb478723c */ /* 0x040ff00000001878 */
[C---:B---3--:R-:W-:Y:S08]  /*b7c0*/  HMMA.16816.F32 R124, R180.reuse, R4, R124 ;  /* 0x00000004b47c723c */ /* 0x048ff0000000187c */
[----:B------:R-:W-:Y:S07]  /*b7d0*/  HMMA.16816.F32 R128, R180, R6, R128 ;  /* 0x00000006b480723c */ /* 0x000fee0000001880 */
[----:B------:R-:W-:Y:S01]  /*b7e0*/  MOV R180, R2 ;  /* 0x0000000200b47202 */ /* 0x000fe20000000f00 */
[----:B------:R-:W-:Y:S01]  /*b7f0*/  FADD.FTZ R183, R192, R187 ;  /* 0x000000bbc0b77221 */ /* 0x000fe20000010000 */
[----:B------:R-:W-:-:S05]  /*b800*/  @P0 BRA `(.L_x_772) ;  /* 0xffffb54000000947 */ /* 0x000fca000383ffff */
.L_x_771:
[----:B------:R-:W2:Y:S04]  /*b810*/  LDL.LU R5, [R1+0x60] ;  /* 0x0000600001057983 */ /* 0x000ea80000300800 */
[----:B------:R-:W1:Y:S01]  /*b820*/  SHFL.BFLY PT, R4, R183, 0x2, 0x1f ;  /* 0x0c401f00b7047f89 */ /* 0x000e6200000e0000 */
[----:B------:R-:W-:-:S02]  /*b830*/  MOV R6, c[0x0][0x4e8] ;  /* 0x00013a0000067a02 */ /* 0x000fc40000000f00 */
[----:B------:R-:W-:Y:S01]  /*b840*/  MOV R11, RZ ;  /* 0x000000ff000b7202 */ /* 0x000fe20000000f00 */
[----:B------:R-:W3:Y:S01]  /*b850*/  LDL.LU R15, [R1+0x8] ;  /* 0x00000800010f7983 */ /* 0x000ee20000300800 */
[----:B------:R-:W-:-:S03]  /*b860*/  ISETP.NE.AND P4, PT, R6, 0x1, PT ;  /* 0x000000010600780c */ /* 0x000fc60003f85270 */
[----:B------:R-:W4:Y:S01]  /*b870*/  S2R R8, SR_TID.X ;  /* 0x0000000000087919 */ /* 0x000f220000002100 */
[----:B------:R-:W4:Y:S01]  /*b880*/  S2UR UR7, SR_CTAID.Y ;  /* 0x00000000000779c3 */ /* 0x000f220000002600 */
[----:B------:R-:W-:Y:S02]  /*b890*/  ULDC.64 UR4, c[0x0][0x490] ;  /* 0x0001240000047ab9 */ /* 0x000fe40000000a00 */
[----:B------:R-:W3:Y:S04]  /*b8a0*/  LDL.LU R17, [R1+0x1c] ;  /* 0x00001c0001117983 */ /* 0x000ee80000300800 */
[----:B------:R-:W3:Y:S01]  /*b8b0*/  LDL.LU R24, [R1+0x4] ;  /* 0x0000040001187983 */ /* 0x000ee20000300800 */
[----:B-1----:R-:W-:-:S05]  /*b8c0*/  FADD.FTZ R183, R4, R183 ;  /* 0x000000b704b77221 */ /* 0x002fca0000010000 */
[----:B------:R-:W1:Y:S01]  /*b8d0*/  SHFL.BFLY PT, R4, R183, 0x1, 0x1f ;  /* 0x0c201f00b7047f89 */ /* 0x000e6200000e0000 */
[----:B----4-:R-:W-:Y:S01]  /*b8e0*/  SHF.R.S32.HI R9, RZ, 0x1f, R8 ;  /* 0x0000001fff097819 */ /* 0x010fe20000011408 */
[----:B-1----:R-:W-:-:S05]  /*b8f0*/  FADD.FTZ R4, R183, R4 ;  /* 0x00000004b7047221 */ /* 0x002fca0000010000 */
[----:B------:R-:W-:Y:S01]  /*b900*/  FSETP.NE.FTZ.AND P0, PT, R4, RZ, PT ;  /* 0x000000ff0400720b */ /* 0x000fe20003f15000 */
[----:B------:R-:W-:Y:S01]  /*b910*/  USHF.R.S32.HI UR6, URZ, 0x1f, UR7 ;  /* 0x0000001f3f067899 */ /* 0x000fe20008011407 */
[----:B------:R-:W-:-:S03]  /*b920*/  MOV R16, 0xff800000 ;  /* 0xff80000000107802 */ /* 0x000fc60000000f00 */
[----:B------:R-:W-:Y:S01]  /*b930*/  UIMAD UR8, UR6, UR4, URZ ;  /* 0x00000004060872a4 */ /* 0x000fe2000f8e023f */
[----:B------:R-:W-:Y:S06]  /*b940*/  BAR.SYNC.DEFER_BLOCKING 0x1, 0x100 ;  /* 0x0044000000007b1d */ /* 0x000fec0000010000 */
[----:B--2---:R-:W1:Y:S01]  /*b950*/  SHFL.BFLY PT, R3, R5, 0x2, 0x1f ;  /* 0x0c401f0005037f89 */ /* 0x004e6200000e0000 */
[----:B---3--:R-:W-:Y:S01]  /*b960*/  @P4 IMAD.HI.U32 R10, R15, c[0x0][0x4ec], RZ ;  /* 0x00013b000f0a4a27 */ /* 0x008fe200078e00ff */
[----:B------:R-:W-:-:S04]  /*b970*/  MOV R7, R15 ;  /* 0x0000000f00077202 */ /* 0x000fc80000000f00 */
[----:B------:R-:W-:Y:S02]  /*b980*/  @P4 SHF.R.U32.HI R7, RZ, c[0x0][0x4f0], R10 ;  /* 0x00013c00ff074a19 */ /* 0x000fe4000001160a */
[----:B------:R-:W-:Y:S02]  /*b990*/  MOV R10, RZ ;  /* 0x000000ff000a7202 */ /* 0x000fe40000000f00 */
[----:B------:R-:W-:Y:S01]  /*b9a0*/  IADD3 R13, -R7, RZ, RZ ;  /* 0x000000ff070d7210 */ /* 0x000fe20007ffe1ff */
[----:B-1----:R-:W-:-:S05]  /*b9b0*/  FADD.FTZ R3, R3, R5 ;  /* 0x0000000503037221 */ /* 0x002fca0000010000 */
[----:B------:R-:W1:Y:S01]  /*b9c0*/  SHFL.BFLY PT, R5, R3, 0x1, 0x1f ;  /* 0x0c201f0003057f89 */ /* 0x000e6200000e0000 */
[----:B------:R-:W2:Y:S01]  /*b9d0*/  @P0 MUFU.RCP R10, R4 ;  /* 0x00000004000a0308 */ /* 0x000ea20000001000 */
[----:B-1----:R-:W-:Y:S01]  /*b9e0*/  FADD.FTZ R5, R3, R5 ;  /* 0x0000000503057221 */ /* 0x002fe20000010000 */
[CC--:B------:R-:W-:Y:S01]  /*b9f0*/  LEA.HI R3, R9.reuse, R8.reuse, RZ, 0x5 ;  /* 0x0000000809037211 */ /* 0x0c0fe200078f28ff */
[C---:B--2---:R-:W-:Y:S01]  /*ba00*/  FMUL.FTZ R83, R10.reuse, R83 ;  /* 0x000000530a537220 */ /* 0x044fe20000410000 */
[----:B------:R-:W-:Y:S02]  /*ba10*/  LEA.HI R9, R9, R8, RZ, 0x2 ;  /* 0x0000000809097211 */ /* 0x000fe400078f10ff */
[----:B------:R-:W-:Y:S01]  /*ba20*/  FSETP.NE.FTZ.AND P1, PT, R5, RZ, PT ;  /* 0x000000ff0500720b */ /* 0x000fe20003f35000 */
[----:B------:R-:W-:Y:S01]  /*ba30*/  FMUL.FTZ R82, R10, R82 ;  /* 0x000000520a527220 */ /* 0x000fe20000410000 */
[----:B------:R-:W-:Y:S02]  /*ba40*/  LOP3.LUT R12, R3, 0xffffffe0, RZ, 0xc0, !PT ;  /* 0xffffffe0030c7812 */ /* 0x000fe400078ec0ff */
[----:B------:R-:W-:-:S02]  /*ba50*/  LOP3.LUT R14, R9, 0xfffffffc, RZ, 0xc0, !PT ;  /* 0xfffffffc090e7812 */ /* 0x000fc400078ec0ff */
[----:B------:R-:W-:Y:S02]  /*ba60*/  F2FP.PACK_AB R82, R83, R82 ;  /* 0x000000525352723e */ /* 0x000fe400000000ff */
[----:B------:R-:W2:Y:S01]  /*ba70*/  LDL R83, [R1] ;  /* 0x0000000001537983 */ /* 0x000ea20000100800 */
[-C--:B------:R-:W-:Y:S02]  /*ba80*/  IADD3 R12, -R12, R8.reuse, RZ ;  /* 0x000000080c0c7210 */ /* 0x080fe40007ffe1ff */
[----:B------:R-:W-:Y:S02]  /*ba90*/  IADD3 R8, -R14, R8, RZ ;  /* 0x000000080e087210 */ /* 0x000fe40007ffe1ff */
[----:B------:R-:W1:Y:S01]  /*baa0*/  @P1 MUFU.RCP R11, R5 ;  /* 0x00000005000b1308 */ /* 0x000e620000001000 */
[----:B------:R-:W-:Y:S01]  /*bab0*/  LOP3.LUT P3, RZ, R12, 0x3, RZ, 0xc0, !PT ;  /* 0x000000030cff7812 */ /* 0x000fe2000786c0ff */
[----:B------:R-:W-:Y:S02]  /*bac0*/  IMAD R12, R13, c[0x0][0x4e8], R15 ;  /* 0x00013a000d0c7a24 */ /* 0x000fe400078e020f */
[----:B-1----:R-:W-:-:S02]  /*bad0*/  FMUL.FTZ R81, R11, R81 ;  /* 0x000000510b517220 */ /* 0x002fc40000410000 */
[----:B------:R-:W-:-:S05]  /*bae0*/  FMUL.FTZ R80, R11, R80 ;  /* 0x000000500b507220 */ /* 0x000fca0000410000 */
[----:B------:R-:W-:Y:S02]  /*baf0*/  F2FP.PACK_AB R80, R81, R80 ;  /* 0x000000505150723e */ /* 0x000fe400000000ff */
[----:B------:R1:W5:Y:S01]  /*bb00*/  LDL R81, [R1+0x14] ;  /* 0x0000140001517983 */ /* 0x0003620000100800 */
[----:B------:R3:W4:Y:S01]  /*bb10*/  @P0 MUFU.LG2 R14, R4 ;  /* 0x00000004000e0308 */ /* 0x0007220000000c00 */
[--C-:B------:R-:W-:Y:S02]  /*bb20*/  SHF.R.S32.HI R13, RZ, 0x2, R9.reuse ;  /* 0x00000002ff0d7819 */ /* 0x100fe40000011409 */
[----:B------:R-:W-:-:S05]  /*bb30*/  SHF.R.S32.HI R9, RZ, 0x1f, R9 ;  /* 0x0000001fff097819 */ /* 0x000fca0000011409 */
[----:B------:R-:W1:Y:S01]  /*bb40*/  @P1 MUFU.LG2 R5, R5 ;  /* 0x0000000500051308 */ /* 0x000e620000000c00 */
[----:B------:R-:W-:Y:S02]  /*bb50*/  LEA.HI R9, R9, R13, RZ, 0x3 ;  /* 0x0000000d09097211 */ /* 0x000fe400078f18ff */
[----:B---3--:R-:W-:Y:S01]  /*bb60*/  @P0 MOV R4, 0x3f317218 ;  /* 0x3f31721800040802 */ /* 0x008fe20000000f00 */
[----:B----4-:R-:W-:Y:S01]  /*bb70*/  @P0 FMUL.FTZ R14, R14, 0.69314718246459960938 ;  /* 0x3f3172180e0e0820 */ /* 0x010fe20000410000 */
[----:B------:R-:W-:-:S03]  /*bb80*/  LOP3.LUT R9, R9, 0xfffffff8, RZ, 0xc0, !PT ;  /* 0xfffffff809097812 */ /* 0x000fc600078ec0ff */
[----:B------:R-:W-:Y:S01]  /*bb90*/  @P0 FMUL.FTZ R4, R4, c[0x0][0x2d0] ;  /* 0x0000b40004040a20 */ /* 0x000fe20000410000 */
[----:B------:R-:W-:Y:S02]  /*bba0*/  MOV R15, 0xff800000 ;  /* 0xff800000000f7802 */ /* 0x000fe40000000f00 */
[----:B------:R-:W-:Y:S01]  /*bbb0*/  IADD3 R13, R13, -R9, RZ ;  /* 0x800000090d0d7210 */ /* 0x000fe20007ffe0ff */
[----:B------:R-:W-:Y:S01]  /*bbc0*/  @P0 FFMA.FTZ R15, R4, R0, R14 ;  /* 0x00000000040f0223 */ /* 0x000fe2000001000e */
[----:B------:R-:W-:Y:S01]  /*bbd0*/  @P1 MOV R9, 0x3f317218 ;  /* 0x3f31721800091802 */ /* 0x000fe20000000f00 */
[----:B------:R-:W3:Y:S01]  /*bbe0*/  S2R R0, SR_CTAID.Z ;  /* 0x0000000000007919 */ /* 0x000ee20000002700 */
[----:B-1----:R-:W-:Y:S01]  /*bbf0*/  @P1 FMUL.FTZ R5, R5, 0.69314718246459960938 ;  /* 0x3f31721805051820 */ /* 0x002fe20000410000 */
[----:B------:R-:W-:Y:S02]  /*bc00*/  SHF.R.S32.HI R3, RZ, 0x5, R3 ;  /* 0x00000005ff037819 */ /* 0x000fe40000011403 */
[----:B------:R-:W-:Y:S01]  /*bc10*/  @P1 FMUL.FTZ R9, R9, c[0x0][0x2d0] ;  /* 0x0000b40009091a20 */ /* 0x000fe20000410000 */
[----:B------:R-:W-:-:S03]  /*bc20*/  UIMAD.WIDE.U32 UR10, UR7, UR4, URZ ;  /* 0x00000004070a72a5 */ /* 0x000fc6000f8e003f */
[----:B------:R-:W-:Y:S01]  /*bc30*/  @P1 FFMA.FTZ R16, R9, R2, R5 ;  /* 0x0000000209101223 */ /* 0x000fe20000010005 */
[----:B------:R-:W-:Y:S01]  /*bc40*/  SHF.R.S32.HI R2, RZ, 0x1f, R3 ;  /* 0x0000001fff027819 */ /* 0x000fe20000011403 */
[----:B------:R-:W-:Y:S01]  /*bc50*/  UIMAD UR8, UR7, UR5, UR8 ;  /* 0x00000005070872a4 */ /* 0x000fe2000f8e0208 */
[----:B------:R-:W1:Y:S02]  /*bc60*/  S2R R5, SR_CTAID.X ;  /* 0x0000000000057919 */ /* 0x000e640000002500 */
[----:B------:R-:W-:Y:S01]  /*bc70*/  ULDC.64 UR4, c[0x0][0x3e8] ;  /* 0x0000fa0000047ab9 */ /* 0x000fe20000000a00 */
[----:B------:R-:W-:Y:S01]  /*bc80*/  LEA.HI R9, R2, R3, RZ, 0x3 ;  /* 0x0000000302097211 */ /* 0x000fe200078f18ff */
[----:B------:R-:W-:Y:S01]  /*bc90*/  UIMAD UR6, UR6, UR4, URZ ;  /* 0x00000004060672a4 */ /* 0x000fe2000f8e023f */
[----:B------:R-:W-:Y:S01]  /*bca0*/  LEA.HI R4, R8, R8, RZ, 0x1 ;  /* 0x0000000808047211 */ /* 0x000fe200078f08ff */
[----:B------:R-:W-:Y:S01]  /*bcb0*/  UIMAD.WIDE.U32 UR14, UR7, UR4, URZ ;  /* 0x00000004070e72a5 */ /* 0x000fe2000f8e003f */
[----:B------:R-:W-:Y:S01]  /*bcc0*/  LOP3.LUT R9, R9, 0xffffff8, RZ, 0xc0, !PT ;  /* 0x0ffffff809097812 */ /* 0x000fe200078ec0ff */
[----:B------:R-:W-:Y:S01]  /*bcd0*/  UIMAD UR5, UR7, UR5, UR6 ;  /* 0x00000005070572a4 */ /* 0x000fe2000f8e0206 */
[----:B------:R-:W-:Y:S01]  /*bce0*/  LOP3.LUT R14, R4, 0x1ffffffe, RZ, 0xc0, !PT ;  /* 0x1ffffffe040e7812 */ /* 0x000fe200078ec0ff */
[----:B------:R-:W-:Y:S01]  /*bcf0*/  UIADD3 UR8, UR11, UR8, URZ ;  /* 0x000000080b087290 */ /* 0x000fe2000fffe03f */
[----:B------:R-:W-:Y:S01]  /*bd00*/  IADD3 R9, R3, -R9, RZ ;  /* 0x8000000903097210 */ /* 0x000fe20007ffe0ff */
[----:B------:R-:W-:Y:S01]  /*bd10*/  UIADD3 UR5, UR15, UR5, URZ ;  /* 0x000000050f057290 */ /* 0x000fe2000fffe03f */
[----:B---3--:R-:W-:-:S02]  /*bd20*/  SHF.R.S32.HI R2, RZ, 0x1f, R0 ;  /* 0x0000001fff027819 */ /* 0x008fc40000011400 */
[----:B------:R-:W-:Y:S02]  /*bd30*/  LEA R3, R3, R8, 0x9 ;  /* 0x0000000803037211 */ /* 0x000fe400078e48ff */
[----:B------:R-:W-:Y:S02]  /*bd40*/  IADD3 R14, R8, -R14, RZ ;  /* 0x8000000e080e7210 */ /* 0x000fe40007ffe0ff */
[----:B------:R-:W-:Y:S02]  /*bd50*/  SHF.R.S32.HI R8, RZ, 0x2, R17 ;  /* 0x00000002ff087819 */ /* 0x000fe40000011411 */
[C---:B------:R-:W-:Y:S02]  /*bd60*/  R2P PR, R13.reuse, 0x6 ;  /* 0x000000060d007804 */ /* 0x040fe40000000000 */
[C---:B------:R-:W-:Y:S02]  /*bd70*/  LOP3.LUT R17, R13.reuse, 0x1, RZ, 0xc0, !PT ;  /* 0x000000010d117812 */ /* 0x040fe400078ec0ff */
[----:B------:R-:W-:Y:S01]  /*bd80*/  SHF.L.U32 R13, R13, 0x6, RZ ;  /* 0x000000060d0d7819 */ /* 0x000fe200000006ff */
[----:B------:R-:W-:Y:S01]  /*bd90*/  IMAD R4, R2, c[0x0][0x3f0], RZ ;  /* 0x0000fc0002047a24 */ /* 0x000fe200078e02ff */
[----:B------:R-:W-:-:S02]  /*bda0*/  MOV R21, UR11 ;  /* 0x0000000b00157c02 */ /* 0x000fc40008000f00 */
[----:B------:R-:W-:Y:S01]  /*bdb0*/  MOV R19, UR15 ;  /* 0x0000000f00137c02 */ /* 0x000fe20008000f00 */
[----:B------:R-:W-:Y:S01]  /*bdc0*/  IMAD R2, R2, c[0x0][0x498], RZ ;  /* 0x0001260002027a24 */ /* 0x000fe200078e02ff */
[----:B------:R-:W-:Y:S02]  /*bdd0*/  MOV R20, UR10 ;  /* 0x0000000a00147c02 */ /* 0x000fe40008000f00 */
[----:B------:R-:W-:Y:S02]  /*bde0*/  MOV R18, UR14 ;  /* 0x0000000e00127c02 */ /* 0x000fe40008000f00 */
[----:B------:R-:W-:Y:S02]  /*bdf0*/  MOV R21, UR8 ;  /* 0x0000000800157c02 */ /* 0x000fe40008000f00 */
[----:B------:R-:W-:Y:S02]  /*be00*/  MOV R19, UR5 ;  /* 0x0000000500137c02 */ /* 0x000fe40008000f00 */
[----:B------:R-:W-:-:S02]  /*be10*/  LEA R8, R9, R8, 0x4 ;  /* 0x0000000809087211 */ /* 0x000fc400078e20ff */
[----:B------:R-:W-:Y:S01]  /*be20*/  LOP3.LUT R13, R13, 0x1c0, RZ, 0xc0, !PT ;  /* 0x000001c00d0d7812 */ /* 0x000fe200078ec0ff */
[----:B------:R-:W-:Y:S01]  /*be30*/  IMAD R4, R0, c[0x0][0x3f4], R4 ;  /* 0x0000fd0000047a24 */ /* 0x000fe200078e0204 */
[----:B------:R-:W-:Y:S01]  /*be40*/  LEA R14, R14, R8, 0x3 ;  /* 0x000000080e0e7211 */ /* 0x000fe200078e18ff */
[----:B------:R-:W-:Y:S01]  /*be50*/  IMAD.WIDE.U32 R18, R0, c[0x0][0x3f0], R18 ;  /* 0x0000fc0000127a25 */ /* 0x000fe200078e0012 */
[----:B------:R-:W-:-:S03]  /*be60*/  LEA.HI R13, R13, R13, RZ, 0x1d ;  /* 0x0000000d0d0d7211 */ /* 0x000fc600078fe8ff */
[C---:B------:R-:W-:Y:S02]  /*be70*/  IMAD R2, R0.reuse, c[0x0][0x49c], R2 ;  /* 0x0001270000027a24 */ /* 0x040fe400078e0202 */
[----:B------:R-:W-:Y:S01]  /*be80*/  IMAD.WIDE.U32 R20, R0, c[0x0][0x498], R20 ;  /* 0x0001260000147a25 */ /* 0x000fe200078e0014 */
[----:B------:R-:W-:Y:S02]  /*be90*/  SHF.R.S32.HI R0, RZ, 0x1f, R7 ;  /* 0x0000001fff007819 */ /* 0x000fe40000011407 */
[----:B-1----:R-:W-:Y:S01]  /*bea0*/  LEA R8, R5, R8, 0x7 ;  /* 0x0000000805087211 */ /* 0x002fe200078e38ff */
[----:B------:R-:W-:Y:S01]  /*beb0*/  IMAD R6, R6, c[0x0][0x388], RZ ;  /* 0x0000e20006067a24 */ /* 0x000fe200078e02ff */
[----:B------:R-:W-:Y:S02]  /*bec0*/  ISETP.NE.U32.AND P0, PT, R17, 0x1, PT ;  /* 0x000000011100780c */ /* 0x000fe40003f05070 */
[----:B------:R-:W-:Y:S01]  /*bed0*/  LEA R14, R5, R14, 0x7 ;  /* 0x0000000e050e7211 */ /* 0x000fe200078e38ff */
[----:B------:R-:W-:Y:S01]  /*bee0*/  IMAD R0, R0, c[0x0][0x3e0], RZ ;  /* 0x0000f80000007a24 */ /* 0x000fe200078e02ff */
[----:B------:R-:W-:-:S02]  /*bef0*/  IADD3 R19, R19, R4, RZ ;  /* 0x0000000413137210 */ /* 0x000fc40007ffe0ff */
[----:B------:R-:W-:Y:S02]  /*bf00*/  LEA R3, R3, R13, 0x1 ;  /* 0x0000000d03037211 */ /* 0x000fe400078e08ff */
[-C--:B------:R-:W-:Y:S01]  /*bf10*/  ISETP.GE.OR P5, PT, R8, R6.reuse, P3 ;  /* 0x000000060800720c */ /* 0x080fe20001fa6670 */
[----:B------:R-:W-:Y:S01]  /*bf20*/  @P4 IMAD.HI.U32 R5, R14, c[0x0][0x4ec], RZ ;  /* 0x00013b000e054a27 */ /* 0x000fe200078e00ff */
[----:B------:R-:W-:Y:S02]  /*bf30*/  IADD3 R8, R8, 0x8, RZ ;  /* 0x0000000808087810 */ /* 0x000fe40007ffe0ff */
[----:B------:R-:W-:Y:S01]  /*bf40*/  SHF.L.U32 R3, R3, 0x1, RZ ;  /* 0x0000000103037819 */ /* 0x000fe200000006ff */
[C---:B------:R-:W-:Y:S02]  /*bf50*/  IMAD R0, R7.reuse, c[0x0][0x3e4], R0 ;  /* 0x0000f90007007a24 */ /* 0x040fe400078e0200 */
[----:B------:R-:W-:Y:S01]  /*bf60*/  IMAD.WIDE.U32 R18, R7, c[0x0][0x3e0], R18 ;  /* 0x0000f80007127a25 */ /* 0x000fe200078e0012 */
[----:B------:R-:W-:-:S02]  /*bf70*/  ISETP.GE.OR P3, PT, R8, R6, P3 ;  /* 0x000000060800720c */ /* 0x000fc40001f66670 */
[----:B------:R-:W-:Y:S02]  /*bf80*/  MOV R7, R14 ;  /* 0x0000000e00077202 */ /* 0x000fe40000000f00 */
[----:B------:R-:W-:Y:S02]  /*bf90*/  IADD3 R8, R3, 0x80, RZ ;  /* 0x0000008003087810 */ /* 0x000fe40007ffe0ff */
[----:B------:R-:W-:Y:S02]  /*bfa0*/  @P4 SHF.R.U32.HI R7, RZ, c[0x0][0x4f0], R5 ;  /* 0x00013c00ff074a19 */ /* 0x000fe40000011605 */
[----:B------:R-:W-:Y:S02]  /*bfb0*/  IADD3 R19, R19, R0, RZ ;  /* 0x0000000013137210 */ /* 0x000fe40007ffe0ff */
[----:B------:R-:W-:Y:S02]  /*bfc0*/  IADD3 R0, R3, 0x70, RZ ;  /* 0x0000007003007810 */ /* 0x000fe40007ffe0ff */
[----:B------:R-:W-:-:S02]  /*bfd0*/  @P0 IADD3 R0, R8, 0x10, RZ ;  /* 0x0000001008000810 */ /* 0x000fc40007ffe0ff */
[----:B------:R-:W-:Y:S02]  /*bfe0*/  SHF.R.S32.HI R8, RZ, 0x1f, R7 ;  /* 0x0000001fff087819 */ /* 0x000fe40000011407 */
[C---:B------:R-:W-:Y:S02]  /*bff0*/  IADD3 R20, P0, R7.reuse, R20, RZ ;  /* 0x0000001407147210 */ /* 0x040fe40007f1e0ff */
[----:B------:R-:W-:-:S05]  /*c000*/  IADD3 R7, -R7, RZ, RZ ;  /* 0x000000ff07077210 */ /* 0x000fca0007ffe1ff */
[----:B------:R-:W-:Y:S01]  /*c010*/  IMAD R7, R7, c[0x0][0x4e8], R14 ;  /* 0x00013a0007077a24 */ /* 0x000fe200078e020e */
[----:B------:R-:W-:Y:S01]  /*c020*/  MOV R5, 0x20 ;  /* 0x0000002000057802 */ /* 0x000fe20000000f00 */
[C---:B------:R-:W-:Y:S01]  /*c030*/  FMUL.FTZ R177, R11.reuse, R177 ;  /* 0x000000b10bb17220 */ /* 0x040fe20000410000 */
[----:B------:R-:W-:Y:S01]  /*c040*/  SHF.R.S32.HI R4, RZ, 0x1f, R12 ;  /* 0x0000001fff047819 */ /* 0x000fe2000001140c */
[C---:B------:R-:W-:Y:S01]  /*c050*/  FMUL.FTZ R176, R11.reuse, R176 ;  /* 0x000000b00bb07220 */ /* 0x040fe20000410000 */
[----:B------:R-:W-:Y:S01]  /*c060*/  IADD3.X R21, R8, R21, R2, P0, !PT ;  /* 0x0000001508157210 */ /* 0x000fe200007fe402 */
[C---:B------:R-:W-:Y:S01]  /*c070*/  FMUL.FTZ R179, R10.reuse, R179 ;  /* 0x000000b30ab37220 */ /* 0x040fe20000410000 */
[----:B------:R-:W-:Y:S01]  /*c080*/  SHF.R.S32.HI R9, RZ, 0x1f, R7 ;  /* 0x0000001fff097819 */ /* 0x000fe20000011407 */
[----:B------:R-:W-:Y:S01]  /*c090*/  FMUL.FTZ R178, R10, R178 ;  /* 0x000000b20ab27220 */ /* 0x000fe20000410000 */
[----:B------:R-:W-:Y:S01]  /*c0a0*/  MOV R2, 0x40 ;  /* 0x0000004000027802 */ /* 0x000fe20000000f00 */
[----:B------:R-:W-:-:S02]  /*c0b0*/  FMUL.FTZ R173, R11, R173 ;  /* 0x000000ad0bad7220 */ /* 0x000fc40000410000 */
[----:B------:R-:W-:Y:S02]  /*c0c0*/  FMUL.FTZ R172, R11, R172 ;  /* 0x000000ac0bac7220 */ /* 0x000fe40000410000 */
[C---:B------:R-:W-:Y:S02]  /*c0d0*/  FMUL.FTZ R175, R10.reuse, R175 ;  /* 0x000000af0aaf7220 */ /* 0x040fe40000410000 */
[C---:B------:R-:W-:Y:S01]  /*c0e0*/  FMUL.FTZ R174, R10.reuse, R174 ;  /* 0x000000ae0aae7220 */ /* 0x040fe20000410000 */
[----:B------:R-:W-:Y:S01]  /*c0f0*/  SEL R5, R5, 0xffffffe0, !P1 ;  /* 0xffffffe005057807 */ /* 0x000fe20004800000 */
[C---:B------:R-:W-:Y:S02]  /*c100*/  FMUL.FTZ R169, R11.reuse, R169 ;  /* 0x000000a90ba97220 */ /* 0x040fe40000410000 */
[----:B------:R-:W-:Y:S02]  /*c110*/  FMUL.FTZ R168, R11, R168 ;  /* 0x000000a80ba87220 */ /* 0x000fe40000410000 */
[----:B------:R-:W-:-:S02]  /*c120*/  FMUL.FTZ R171, R10, R171 ;  /* 0x000000ab0aab7220 */ /* 0x000fc40000410000 */
[C---:B------:R-:W-:Y:S02]  /*c130*/  FMUL.FTZ R170, R10.reuse, R170 ;  /* 0x000000aa0aaa7220 */ /* 0x040fe40000410000 */
[C---:B------:R-:W-:Y:S02]  /*c140*/  FMUL.FTZ R165, R11.reuse, R165 ;  /* 0x000000a50ba57220 */ /* 0x040fe40000410000 */
[----:B------:R-:W-:Y:S02]  /*c150*/  FMUL.FTZ R164, R11, R164 ;  /* 0x000000a40ba47220 */ /* 0x000fe40000410000 */
[C---:B------:R-:W-:Y:S02]  /*c160*/  FMUL.FTZ R167, R10.reuse, R167 ;  /* 0x000000a70aa77220 */ /* 0x040fe40000410000 */
[----:B------:R-:W-:Y:S01]  /*c170*/  FMUL.FTZ R166, R10, R166 ;  /* 0x000000a60aa67220 */ /* 0x000fe20000410000 */
[----:B------:R-:W-:Y:S01]  /*c180*/  F2FP.PACK_AB R176, R177, R176 ;  /* 0x000000b0b1b0723e */ /* 0x000fe200000000ff */
[----:B------:R-:W-:Y:S01]  /*c190*/  FMUL.FTZ R161, R11, R161 ;  /* 0x000000a10ba17220 */ /* 0x000fe20000410000 */
[----:B------:R-:W-:Y:S01]  /*c1a0*/  F2FP.PACK_AB R178, R179, R178 ;  /* 0x000000b2b3b2723e */ /* 0x000fe200000000ff */
[----:B------:R-:W-:Y:S01]  /*c1b0*/  FMUL.FTZ R160, R11, R160 ;  /* 0x000000a00ba07220 */ /* 0x000fe20000410000 */
[----:B------:R-:W-:Y:S01]  /*c1c0*/  SEL R2, R2, 0xffffffc0, !P2 ;  /* 0xffffffc002027807 */ /* 0x000fe20005000000 */
[----:B------:R-:W-:-:S02]  /*c1d0*/  FMUL.FTZ R163, R10, R163 ;  /* 0x000000a30aa37220 */ /* 0x000fc40000410000 */
[C---:B------:R-:W-:Y:S01]  /*c1e0*/  FMUL.FTZ R162, R10.reuse, R162 ;  /* 0x000000a20aa27220 */ /* 0x040fe20000410000 */
[----:B------:R-:W-:Y:S01]  /*c1f0*/  F2FP.PACK_AB R172, R173, R172 ;  /* 0x000000acadac723e */ /* 0x000fe200000000ff */
[----:B------:R-:W-:Y:S01]  /*c200*/  FMUL.FTZ R157, R11, R157 ;  /* 0x0000009d0b9d7220 */ /* 0x000fe20000410000 */
[----:B------:R-:W-:Y:S01]  /*c210*/  F2FP.PACK_AB R174, R175, R174 ;  /* 0x000000aeafae723e */ /* 0x000fe200000000ff */
[----:B------:R-:W-:Y:S02]  /*c220*/  FMUL.FTZ R156, R11, R156 ;  /* 0x0000009c0b9c7220 */ /* 0x000fe40000410000 */
[C---:B------:R-:W-:Y:S02]  /*c230*/  FMUL.FTZ R159, R10.reuse, R159 ;  /* 0x0000009f0a9f7220 */ /* 0x040fe40000410000 */
[----:B------:R-:W-:Y:S02]  /*c240*/  FMUL.FTZ R158, R10, R158 ;  /* 0x0000009e0a9e7220 */ /* 0x000fe40000410000 */
[----:B------:R-:W-:-:S02]  /*c250*/  IMAD R4, R4, c[0x0][0x3d8], RZ ;  /* 0x0000f60004047a24 */ /* 0x000fc400078e02ff */
[----:B------:R-:W-:Y:S01]  /*c260*/  IMAD R9, R9, c[0x0][0x488], RZ ;  /* 0x0001220009097a24 */ /* 0x000fe200078e02ff */
[----:B------:R-:W-:Y:S01]  /*c270*/  F2FP.PACK_AB R168, R169, R168 ;  /* 0x000000a8a9a8723e */ /* 0x000fe200000000ff */
[----:B------:R-:W-:Y:S01]  /*c280*/  FMUL.FTZ R153, R11, R153 ;  /* 0x000000990b997220 */ /* 0x000fe20000410000 */
[----:B------:R-:W-:Y:S01]  /*c290*/  F2FP.PACK_AB R170, R171, R170 ;  /* 0x000000aaabaa723e */ /* 0x000fe200000000ff */
[----:B------:R-:W-:Y:S01]  /*c2a0*/  FMUL.FTZ R152, R11, R152 ;  /* 0x000000980b987220 */ /* 0x000fe20000410000 */
[----:B------:R-:W-:Y:S01]  /*c2b0*/  IADD3 R8, R3, R5, RZ ;  /* 0x0000000503087210 */ /* 0x000fe20007ffe0ff */
[C---:B------:R-:W-:Y:S02]  /*c2c0*/  FMUL.FTZ R155, R10.reuse, R155 ;  /* 0x0000009b0a9b7220 */ /* 0x040fe40000410000 */
[C---:B------:R-:W-:Y:S01]  /*c2d0*/  FMUL.FTZ R154, R10.reuse, R154 ;  /* 0x0000009a0a9a7220 */ /* 0x040fe20000410000 */
[----:B------:R-:W-:Y:S01]  /*c2e0*/  F2FP.PACK_AB R164, R165, R164 ;  /* 0x000000a4a5a4723e */ /* 0x000fe200000000ff */
[----:B------:R-:W-:Y:S01]  /*c2f0*/  FMUL.FTZ R149, R11, R149 ;  /* 0x000000950b957220 */ /* 0x000fe20000410000 */
[----:B------:R-:W-:Y:S01]  /*c300*/  F2FP.PACK_AB R166, R167, R166 ;  /* 0x000000a6a7a6723e */ /* 0x000fe200000000ff */
[----:B------:R-:W-:Y:S01]  /*c310*/  FMUL.FTZ R148, R11, R148 ;  /* 0x000000940b947220 */ /* 0x000fe20000410000 */
[----:B------:R-:W-:Y:S01]  /*c320*/  IADD3 R5, R5, R0, RZ ;  /* 0x0000000005057210 */ /* 0x000fe20007ffe0ff */
[----:B------:R-:W-:-:S02]  /*c330*/  FMUL.FTZ R151, R10, R151 ;  /* 0x000000970a977220 */ /* 0x000fc40000410000 */
[C---:B------:R-:W-:Y:S01]  /*c340*/  FMUL.FTZ R150, R10.reuse, R150 ;  /* 0x000000960a967220 */ /* 0x040fe20000410000 */
        /* <DEDUP_REMOVED lines=11> */
[----:B------:R-:W-:Y:S01]  /*c400*/  STS [R3+0x80], R176 ;  /* 0x000080b003007388 */ /* 0x000fe20000000800 */
[----:B------:R-:W-:-:S02]  /*c410*/  FMUL.FTZ R143, R10, R143 ;  /* 0x0000008f0a8f7220 */ /* 0x000fc40000410000 */
[----:B------:R-:W-:Y:S01]  /*c420*/  FMUL.FTZ R142, R10, R142 ;  /* 0x0000008e0a8e7220 */ /* 0x000fe20000410000 */
[----:B------:R-:W-:Y:S01]  /*c430*/  STS [R3+0x480], R178 ;  /* 0x000480b203007388 */ /* 0x000fe20000000800 */
[----:B------:R-:W-:Y:S02]  /*c440*/  IMAD R4, R12, c[0x0][0x3dc], R4 ;  /* 0x0000f7000c047a24 */ /* 0x000fe400078e0204 */
[----:B------:R-:W-:Y:S01]  /*c450*/  IMAD.WIDE.U32 R20, R7, c[0x0][0x488], R20 ;  /* 0x0001220007147a25 */ /* 0x000fe200078e0014 */
[----:B------:R-:W-:Y:S01]  /*c460*/  F2FP.PACK_AB R152, R153, R152 ;  /* 0x000000989998723e */ /* 0x000fe200000000ff */
[----:B------:R-:W-:Y:S02]  /*c470*/  STS [R0], R172 ;  /* 0x000000ac00007388 */ /* 0x000fe40000000800 */
[----:B------:R-:W-:Y:S01]  /*c480*/  IMAD R9, R7, c[0x0][0x48c], R9 ;  /* 0x0001230007097a24 */ /* 0x000fe200078e0209 */
[----:B------:R-:W-:Y:S01]  /*c490*/  IADD3 R7, R2, R0, RZ ;  /* 0x0000000002077210 */ /* 0x000fe20007ffe0ff */
[----:B------:R-:W-:Y:S01]  /*c4a0*/  FMUL.FTZ R137, R11, R137 ;  /* 0x000000890b897220 */ /* 0x000fe20000410000 */
[----:B------:R-:W-:Y:S01]  /*c4b0*/  F2FP.PACK_AB R154, R155, R154 ;  /* 0x0000009a9b9a723e */ /* 0x000fe200000000ff */
[----:B------:R-:W-:Y:S01]  /*c4c0*/  FMUL.FTZ R136, R11, R136 ;  /* 0x000000880b887220 */ /* 0x000fe20000410000 */
[----:B------:R-:W-:Y:S01]  /*c4d0*/  STS [R0+0x400], R174 ;  /* 0x000400ae00007388 */ /* 0x000fe20000000800 */
[----:B------:R-:W-:-:S02]  /*c4e0*/  FMUL.FTZ R139, R10, R139 ;  /* 0x0000008b0a8b7220 */ /* 0x000fc40000410000 */
[----:B------:R-:W-:Y:S02]  /*c4f0*/  FMUL.FTZ R138, R10, R138 ;  /* 0x0000008a0a8a7220 */ /* 0x000fe40000410000 */
[----:B------:R-:W-:Y:S01]  /*c500*/  IMAD.WIDE.U32 R12, R12, c[0x0][0x3d8], R18 ;  /* 0x0000f6000c0c7a25 */ /* 0x000fe200078e0012 */
[----:B------:R-:W-:Y:S01]  /*c510*/  IADD3 R18, R2, R8, RZ ;  /* 0x0000000802127210 */ /* 0x000fe20007ffe0ff */
[----:B------:R-:W-:Y:S01]  /*c520*/  STS [R8+0x80], R168 ;  /* 0x000080a808007388 */ /* 0x000fe20000000800 */
[----:B------:R-:W-:Y:S01]  /*c530*/  F2FP.PACK_AB R148, R149, R148 ;  /* 0x000000949594723e */ /* 0x000fe200000000ff */
[----:B------:R-:W-:Y:S01]  /*c540*/  FMUL.FTZ R133, R11, R133 ;  /* 0x000000850b857220 */ /* 0x000fe20000410000 */
[----:B------:R-:W-:Y:S01]  /*c550*/  F2FP.PACK_AB R150, R151, R150 ;  /* 0x000000969796723e */ /* 0x000fe200000000ff */
[----:B------:R-:W-:Y:S01]  /*c560*/  FMUL.FTZ R132, R11, R132 ;  /* 0x000000840b847220 */ /* 0x000fe20000410000 */
[----:B------:R-:W-:Y:S01]  /*c570*/  STS [R8+0x480], R170 ;  /* 0x000480aa08007388 */ /* 0x000fe20000000800 */
[C---:B------:R-:W-:Y:S01]  /*c580*/  FMUL.FTZ R135, R10.reuse, R135 ;  /* 0x000000870a877220 */ /* 0x040fe20000410000 */
[----:B------:R-:W-:Y:S01]  /*c590*/  IADD3 R2, R5, R2, RZ ;  /* 0x0000000205027210 */ /* 0x000fe20007ffe0ff */
[C---:B------:R-:W-:Y:S01]  /*c5a0*/  FMUL.FTZ R134, R10.reuse, R134 ;  /* 0x000000860a867220 */ /* 0x040fe20000410000 */
[----:B------:R-:W-:Y:S01]  /*c5b0*/  F2FP.PACK_AB R144, R145, R144 ;  /* 0x000000909190723e */ /* 0x000fe200000000ff */
[----:B------:R-:W-:Y:S01]  /*c5c0*/  FMUL.FTZ R53, R11, R53 ;  /* 0x000000350b357220 */ /* 0x000fe20000410000 */
[----:B------:R-:W-:Y:S01]  /*c5d0*/  F2FP.PACK_AB R146, R147, R146 ;  /* 0x000000929392723e */ /* 0x000fe200000000ff */
[----:B------:R-:W-:Y:S01]  /*c5e0*/  FMUL.FTZ R52, R11, R52 ;  /* 0x000000340b347220 */ /* 0x000fe20000410000 */
[----:B------:R-:W-:Y:S01]  /*c5f0*/  STS [R5], R164 ;  /* 0x000000a405007388 */ /* 0x000fe20000000800 */
[----:B------:R-:W-:-:S02]  /*c600*/  FMUL.FTZ R55, R10, R55 ;  /* 0x000000370a377220 */ /* 0x000fc40000410000 */
[C---:B------:R-:W-:Y:S01]  /*c610*/  FMUL.FTZ R54, R10.reuse, R54 ;  /* 0x000000360a367220 */ /* 0x040fe20000410000 */
[----:B------:R-:W-:Y:S01]  /*c620*/  STS [R5+0x400], R166 ;  /* 0x000400a605007388 */ /* 0x000fe20000000800 */
[----:B------:R-:W-:Y:S01]  /*c630*/  FMUL.FTZ R57, R11, R57 ;  /* 0x000000390b397220 */ /* 0x000fe20000410000 */
[----:B------:R-:W-:Y:S01]  /*c640*/  F2FP.PACK_AB R140, R141, R140 ;  /* 0x0000008c8d8c723e */ /* 0x000fe200000000ff */
[----:B------:R-:W-:Y:S01]  /*c650*/  FMUL.FTZ R56, R11, R56 ;  /* 0x000000380b387220 */ /* 0x000fe20000410000 */
[----:B------:R-:W-:Y:S01]  /*c660*/  F2FP.PACK_AB R142, R143, R142 ;  /* 0x0000008e8f8e723e */ /* 0x000fe200000000ff */
[C---:B------:R-:W-:Y:S01]  /*c670*/  FMUL.FTZ R59, R10.reuse, R59 ;  /* 0x0000003b0a3b7220 */ /* 0x040fe20000410000 */
[----:B------:R-:W-:Y:S01]  /*c680*/  STS [R14+0x80], R160 ;  /* 0x000080a00e007388 */ /* 0x000fe20000000800 */
[C---:B------:R-:W-:Y:S01]  /*c690*/  FMUL.FTZ R58, R10.reuse, R58 ;  /* 0x0000003a0a3a7220 */ /* 0x040fe20000410000 */
[----:B------:R-:W-:Y:S01]  /*c6a0*/  F2FP.PACK_AB R136, R137, R136 ;  /* 0x000000888988723e */ /* 0x000fe200000000ff */
[C---:B------:R-:W-:Y:S01]  /*c6b0*/  FMUL.FTZ R61, R11.reuse, R61 ;  /* 0x0000003d0b3d7220 */ /* 0x040fe20000410000 */
[----:B------:R-:W-:Y:S01]  /*c6c0*/  STS [R14+0x480], R162 ;  /* 0x000480a20e007388 */ /* 0x000fe20000000800 */
[----:B------:R-:W-:Y:S01]  /*c6d0*/  FMUL.FTZ R60, R11, R60 ;  /* 0x0000003c0b3c7220 */ /* 0x000fe20000410000 */
[----:B------:R-:W-:Y:S01]  /*c6e0*/  F2FP.PACK_AB R138, R139, R138 ;  /* 0x0000008a8b8a723e */ /* 0x000fe200000000ff */
[C---:B------:R-:W-:Y:S01]  /*c6f0*/  FMUL.FTZ R63, R10.reuse, R63 ;  /* 0x0000003f0a3f7220 */ /* 0x040fe20000410000 */
[----:B------:R-:W-:Y:S01]  /*c700*/  STS [R7], R156 ;  /* 0x0000009c07007388 */ /* 0x000fe20000000800 */
[C---:B------:R-:W-:Y:S01]  /*c710*/  FMUL.FTZ R62, R10.reuse, R62 ;  /* 0x0000003e0a3e7220 */ /* 0x040fe20000410000 */
[----:B------:R-:W-:Y:S01]  /*c720*/  F2FP.PACK_AB R132, R133, R132 ;  /* 0x000000848584723e */ /* 0x000fe200000000ff */
[C---:B------:R-:W-:Y:S01]  /*c730*/  FMUL.FTZ R65, R11.reuse, R65 ;  /* 0x000000410b417220 */ /* 0x040fe20000410000 */
[----:B------:R-:W-:Y:S01]  /*c740*/  STS [R7+0x400], R158 ;  /* 0x0004009e07007388 */ /* 0x000fe20000000800 */
        /* <DEDUP_REMOVED lines=114> */
[----:B------:R-:W-:Y:S01]  /*ce70*/  FMUL.FTZ R129, R11, R129 ;  /* 0x000000810b817220 */ /* 0x000fe20000410000 */
[----:B------:R-:W-:Y:S01]  /*ce80*/  STS [R14+0x8080], R84 ;  /* 0x008080540e007388 */ /* 0x000fe20000000800 */
[----:B------:R-:W-:-:S02]  /*ce90*/  FMUL.FTZ R127, R10, R127 ;  /* 0x0000007f0a7f7220 */ /* 0x000fc40000410000 */
[C---:B------:R-:W-:Y:S01]  /*cea0*/  FMUL.FTZ R126, R10.reuse, R126 ;  /* 0x0000007e0a7e7220 */ /* 0x040fe20000410000 */
[----:B------:R-:W-:Y:S01]  /*ceb0*/  STS [R14+0x8480], R86 ;  /* 0x008480560e007388 */ /* 0x000fe20000000800 */
[C---:B------:R-:W-:Y:S01]  /*cec0*/  FMUL.FTZ R131, R10.reuse, R131 ;  /* 0x000000830a837220 */ /* 0x040fe20000410000 */
[----:B------:R-:W-:Y:S01]  /*ced0*/  F2FP.PACK_AB R112, R113, R112 ;  /* 0x000000707170723e */ /* 0x000fe200000000ff */
[----:B------:R-:W-:Y:S01]  /*cee0*/  FMUL.FTZ R11, R11, R128 ;  /* 0x000000800b0b7220 */ /* 0x000fe20000410000 */
[----:B------:R-:W-:Y:S01]  /*cef0*/  STS [R7+0x8000], R88 ;  /* 0x0080005807007388 */ /* 0x000fe20000000800 */
[----:B------:R-:W-:Y:S01]  /*cf00*/  FMUL.FTZ R10, R10, R130 ;  /* 0x000000820a0a7220 */ /* 0x000fe20000410000 */
[----:B------:R-:W-:Y:S02]  /*cf10*/  F2FP.PACK_AB R114, R115, R114 ;  /* 0x000000727372723e */ /* 0x000fe400000000ff */
[----:B------:R-:W-:Y:S01]  /*cf20*/  STS [R7+0x8400], R90 ;  /* 0x0084005a07007388 */ /* 0x000fe20000000800 */
[----:B------:R-:W-:-:S02]  /*cf30*/  F2FP.PACK_AB R116, R117, R116 ;  /* 0x000000747574723e */ /* 0x000fc400000000ff */
[----:B------:R-:W-:Y:S01]  /*cf40*/  F2FP.PACK_AB R118, R119, R118 ;  /* 0x000000767776723e */ /* 0x000fe200000000ff */
[----:B------:R-:W-:Y:S01]  /*cf50*/  STS [R18+0x8080], R92 ;  /* 0x0080805c12007388 */ /* 0x000fe20000000800 */
[----:B------:R-:W-:Y:S02]  /*cf60*/  LEA R17, P0, R20, c[0x0][0x450], 0x2 ;  /* 0x0001140014117a11 */ /* 0x000fe400078010ff */
[----:B------:R-:W-:Y:S01]  /*cf70*/  IADD3 R9, R21, R9, RZ ;  /* 0x0000000915097210 */ /* 0x000fe20007ffe0ff */
[----:B------:R-:W-:Y:S01]  /*cf80*/  STS [R18+0x8480], R94 ;  /* 0x0084805e12007388 */ /* 0x000fe20000000800 */
[----:B------:R-:W-:Y:S02]  /*cf90*/  F2FP.PACK_AB R120, R121, R120 ;  /* 0x000000787978723e */ /* 0x000fe400000000ff */
[----:B------:R-:W-:Y:S01]  /*cfa0*/  F2FP.PACK_AB R122, R123, R122 ;  /* 0x0000007a7b7a723e */ /* 0x000fe200000000ff */
        /* <DEDUP_REMOVED lines=23> */
[----:B------:R-:W-:Y:S04]  /*d120*/  SHFL.IDX PT, R20, R17, RZ, 0x1c1f ;  /* 0x001c1fff11147589 */ /* 0x000fe800000e0000 */
[----:B------:R-:W3:Y:S04]  /*d130*/  SHFL.IDX PT, R21, R9, RZ, 0x1c1f ;  /* 0x001c1fff09157589 */ /* 0x000ee800000e0000 */
[----:B------:R-:W-:Y:S06]  /*d140*/  BAR.SYNC.DEFER_BLOCKING 0x1, 0x100 ;  /* 0x0044000000007b1d */ /* 0x000fec0000010000 */
[----:B------:R-:W-:Y:S04]  /*d150*/  SHFL.IDX PT, R22, R17, 0x1, 0x1c1f ;  /* 0x003c1f0011167f89 */ /* 0x000fe800000e0000 */
[----:B------:R-:W4:Y:S01]  /*d160*/  SHFL.IDX PT, R23, R9, 0x1, 0x1c1f ;  /* 0x003c1f0009177f89 */ /* 0x000f2200000e0000 */
[----:B-1----:R-:W-:-:S03]  /*d170*/  SHF.L.U32 R14, R24, 0x1, RZ ;  /* 0x00000001180e7819 */ /* 0x002fc600000006ff */
[----:B---3--:R1:W-:Y:S04]  /*d180*/  @!P5 ST.E [R20.64], R16 ;  /* 0x000000101400d985 */ /* 0x0083e8000c10190c */
[----:B----4-:R1:W-:Y:S04]  /*d190*/  @!P3 ST.E [R22.64], R15 ;  /* 0x0000000f1600b985 */ /* 0x0103e8000c10190c */
        /* <DEDUP_REMOVED lines=12> */
[----:B------:R-:W-:-:S02]  /*d260*/  IADD3 R4, R13, R4, RZ ;  /* 0x000000040d047210 */ /* 0x000fc40007ffe0ff */
[----:B------:R-:W-:-:S04]  /*d270*/  LEA R0, P0, R12, c[0x0][0x380], 0x1 ;  /* 0x0000e0000c007a11 */ /* 0x000fc800078008ff */
[----:B------:R-:W-:Y:S02]  /*d280*/  LEA.HI.X R73, R12, c[0x0][0x384], R4, 0x1, P0 ;  /* 0x0000e1000c497a11 */ /* 0x000fe400000f0c04 */
[----:B--2---:R-:W-:Y:S01]  /*d290*/  ISETP.GE.AND P0, PT, R83, R6, PT ;  /* 0x000000065300720c */ /* 0x004fe20003f06270 */
[----:B------:R2:W1:Y:S01]  /*d2a0*/  SHFL.IDX PT, R74, R0, RZ, 0x181f ;  /* 0x00181fff004a7589 */ /* 0x00046200000e0000 */
[----:B------:R-:W-:Y:S03]  /*d2b0*/  BSSY B0, `(.L_x_775) ;  /* 0x000001f000007945 */ /* 0x000fe60003800000 */
[----:B------:R2:W1:Y:S08]  /*d2c0*/  SHFL.IDX PT, R75, R73, RZ, 0x181f ;  /* 0x00181fff494b7589 */ /* 0x00047000000e0000 */
[----:B------:R-:W-:Y:S05]  /*d2d0*/  @P0 BRA `(.L_x_776) ;  /* 0x000001c000000947 */ /* 0x000fea0003800000 */
[----:B---34-:R-:W3:Y:S01]  /*d2e0*/  LDS.128 R68, [R14+0x80] ;  /* 0x000080000e447984 */ /* 0x018ee20000000c00 */
[----:B-----5:R-:W-:-:S02]  /*d2f0*/  IADD3 R72, R81, 0x40, RZ ;  /* 0x0000004051487810 */ /* 0x020fc40007ffe0ff */
[C---:B------:R-:W-:Y:S01]  /*d300*/  IADD3 R5, R81.reuse, 0x80, RZ ;  /* 0x0000008051057810 */ /* 0x040fe20007ffe0ff */
[----:B------:R-:W4:Y:S01]  /*d310*/  LDS.128 R64, [R14+0x4080] ;  /* 0x004080000e407984 */ /* 0x000f220000000c00 */
[----:B------:R-:W-:Y:S02]  /*d320*/  IADD3 R3, R81, 0xc0, RZ ;  /* 0x000000c051037810 */ /* 0x000fe40007ffe0ff */
[----:B------:R-:W-:Y:S01]  /*d330*/  ISETP.GE.AND P2, PT, R72, c[0x0][0x3c8], PT ;  /* 0x0000f20048007a0c */ /* 0x000fe20003f46270 */
[----:B------:R-:W2:Y:S01]  /*d340*/  LDS.128 R60, [R14+0x8080] ;  /* 0x008080000e3c7984 */ /* 0x000ea20000000c00 */
        /* <DEDUP_REMOVED lines=15> */
[----:B---3--:R3:W-:Y:S03]  /*d440*/  @!P3 ST.E.128 [R76.64], R68 ;  /* 0x000000444c00b985 */ /* 0x0087e6000c101d0c */
[--C-:B------:R-:W-:Y:S01]  /*d450*/  @!P1 IMAD.WIDE R4, R4, 0x2, R74.reuse ;  /* 0x0000000204049825 */ /* 0x100fe200078e024a */
[----:B----4-:R3:W-:Y:S03]  /*d460*/  @!P2 ST.E.128 [R78.64], R64 ;  /* 0x000000404e00a985 */ /* 0x0107e6000c101d0c */
[----:B------:R-:W-:Y:S01]  /*d470*/  @!P0 IMAD.WIDE R2, R2, 0x2, R74 ;  /* 0x0000000202028825 */ /* 0x000fe200078e024a */
[----:B--2---:R3:W-:Y:S04]  /*d480*/  @!P1 ST.E.128 [R4.64], R60 ;  /* 0x0000003c04009985 */ /* 0x0047e8000c101d0c */
[----:B-1----:R3:W-:Y:S02]  /*d490*/  @!P0 ST.E.128 [R2.64], R12 ;  /* 0x0000000c02008985 */ /* 0x0027e4000c101d0c */
.L_x_776:
[----:B---34-:R-:W-:Y:S05]  /*d4a0*/  BSYNC B0 ;  /* 0x0000000000007941 */ /* 0x018fea0003800000 */
.L_x_775:
[----:B------:R-:W-:Y:S01]  /*d4b0*/  IADD3 R2, R83, 0x20, RZ ;  /* 0x0000002053027810 */ /* 0x000fe20007ffe0ff */
[----:B-1----:R1:W3:Y:S01]  /*d4c0*/  SHFL.IDX PT, R15, R73, 0x1, 0x181f ;  /* 0x00381f00490f7f89 */ /* 0x0022e200000e0000 */
[----:B------:R-:W-:Y:S02]  /*d4d0*/  BSSY B0, `(.L_x_777) ;  /* 0x000001c000007945 */ /* 0x000fe40003800000 */
[----:B------:R-:W-:Y:S01]  /*d4e0*/  ISETP.GE.AND P0, PT, R2, R6, PT ;  /* 0x000000060200720c */ /* 0x000fe20003f06270 */
[----:B------:R1:W4:-:S12]  /*d4f0*/  SHFL.IDX PT, R14, R0, 0x1, 0x181f ;  /* 0x00381f00000e7f89 */ /* 0x00031800000e0000 */
        /* <DEDUP_REMOVED lines=25> */
.L_x_778:
[----:B------:R-:W-:Y:S05]  /*d690*/  BSYNC B0 ;  /* 0x0000000000007941 */ /* 0x000fea0003800000 */
.L_x_777:
[----:B---3--:R-:W-:Y:S01]  /*d6a0*/  IADD3 R2, R83, 0x40, RZ ;  /* 0x0000004053027810 */ /* 0x008fe20007ffe0ff */
[----:B------:R3:W1:Y:S01]  /*d6b0*/  SHFL.IDX PT, R15, R73, 0x2, 0x181f ;  /* 0x00581f00490f7f89 */ /* 0x00066200000e0000 */
[----:B------:R-:W-:Y:S02]  /*d6c0*/  BSSY B0, `(.L_x_779) ;  /* 0x000001c000007945 */ /* 0x000fe40003800000 */
[----:B------:R-:W-:Y:S01]  /*d6d0*/  ISETP.GE.AND P0, PT, R2, R6, PT ;  /* 0x000000060200720c */ /* 0x000fe20003f06270 */
[----:B----4-:R3:W4:-:S12]  /*d6e0*/  SHFL.IDX PT, R14, R0, 0x2, 0x181f ;  /* 0x00581f00000e7f89 */ /* 0x01071800000e0000 */
        /* <DEDUP_REMOVED lines=25> */
.L_x_780:
[----:B------:R-:W-:Y:S05]  /*d880*/  BSYNC B0 ;  /* 0x0000000000007941 */ /* 0x000fea0003800000 */
.L_x_779:
[----:B-1----:R1:W2:Y:S04]  /*d890*/  SHFL.IDX PT, R12, R0, 0x3, 0x181f ;  /* 0x00781f00000c7f89 */ /* 0x0022a800000e0000 */
[----:B------:R3:W4:Y:S02]  /*d8a0*/  SHFL.IDX PT, R13, R73, 0x3, 0x181f ;  /* 0x00781f00490d7f89 */ /* 0x00072400000e0000 */
[----:B-123--:R-:W-:-:S04]  /*d8b0*/  IADD3 R0, R83, 0x60, RZ ;  /* 0x0000006053007810 */ /* 0x00efc80007ffe0ff */
[----:B------:R-:W-:-:S13]  /*d8c0*/  ISETP.GE.AND P0, PT, R0, R6, PT ;  /* 0x000000060000720c */ /* 0x000fda0003f06270 */
[----:B------:R-:W-:Y:S05]  /*d8d0*/  @P0 EXIT ;  /* 0x000000000000094d */ /* 0x000fea0003800000 */
[C---:B----45:R-:W-:Y:S02]  /*d8e0*/  IADD3 R4, R81.reuse, 0x40, RZ ;  /* 0x0000004051047810 */ /* 0x070fe40007ffe0ff */
[C---:B------:R-:W-:Y:S02]  /*d8f0*/  IADD3 R2, R81.reuse, 0x80, RZ ;  /* 0x0000008051027810 */ /* 0x040fe40007ffe0ff */
[----:B------:R-:W-:Y:S02]  /*d900*/  ISETP.GE.AND P1, PT, R4, c[0x0][0x3c8], PT ;  /* 0x0000f20004007a0c */ /* 0x000fe40003f26270 */
[----:B------:R-:W-:Y:S02]  /*d910*/  ISETP.GE.AND P0, PT, R2, c[0x0][0x3c8], PT ;  /* 0x0000f20002007a0c */ /* 0x000fe40003f06270 */
[----:B------:R-:W-:-:S09]  /*d920*/  ISETP.GE.AND P2, PT, R81, c[0x0][0x3c8], PT ;  /* 0x0000f20051007a0c */ /* 0x000fd20003f46270 */
[----:B------:R-:W-:Y:S02]  /*d930*/  @!P1 SHF.R.S32.HI R3, RZ, 0x1f, R4 ;  /* 0x0000001fff039819 */ /* 0x000fe40000011404 */
[----:B------:R-:W-:Y:S02]  /*d940*/  @!P0 SHF.R.S32.HI R0, RZ, 0x1f, R2 ;  /* 0x0000001fff008819 */ /* 0x000fe40000011402 */
[----:B------:R-:W-:Y:S01]  /*d950*/  @!P1 LEA.HI R3, R3, R4, RZ, 0x3 ;  /* 0x0000000403039211 */ /* 0x000fe200078f18ff */
[--C-:B------:R-:W-:Y:S01]  /*d960*/  @!P2 IMAD.WIDE R4, R81, 0x2, R12.reuse ;  /* 0x000000025104a825 */ /* 0x100fe200078e020c */
[----:B------:R-:W-:Y:S02]  /*d970*/  @!P0 LEA.HI R0, R0, R2, RZ, 0x3 ;  /* 0x0000000200008211 */ /* 0x000fe400078f18ff */
[----:B------:R-:W-:Y:S02]  /*d980*/  @!P1 LOP3.LUT R3, R3, 0xfffffff8, RZ, 0xc0, !PT ;  /* 0xfffffff803039812 */ /* 0x000fe400078ec0ff */
[----:B------:R-:W-:Y:S01]  /*d990*/  @!P0 LOP3.LUT R0, R0, 0xfffffff8, RZ, 0xc0, !PT ;  /* 0xfffffff800008812 */ /* 0x000fe200078ec0ff */
[----:B------:R-:W-:Y:S02]  /*d9a0*/  @!P2 ST.E.128 [R4.64], R48 ;  /* 0x000000300400a985 */ /* 0x000fe4000c101d0c */
[----:B------:R-:W-:-:S04]  /*d9b0*/  @!P1 IMAD.WIDE R2, R3, 0x2, R12 ;  /* 0x0000000203029825 */ /* 0x000fc800078e020c */
[----:B------:R-:W-:Y:S01]  /*d9c0*/  @!P0 IMAD.WIDE R6, R0, 0x2, R12 ;  /* 0x0000000200068825 */ /* 0x000fe200078e020c */
[----:B------:R1:W-:Y:S04]  /*d9d0*/  @!P1 ST.E.128 [R2.64], R36 ;  /* 0x0000002402009985 */ /* 0x0003e8000c101d0c */
[----:B------:R2:W-:Y:S01]  /*d9e0*/  @!P0 ST.E.128 [R6.64], R24 ;  /* 0x0000001806008985 */ /* 0x0005e2000c101d0c */
[----:B-1----:R-:W-:-:S04]  /*d9f0*/  IADD3 R2, R81, 0xc0, RZ ;  /* 0x000000c051027810 */ /* 0x002fc80007ffe0ff */
[----:B------:R-:W-:-:S13]  /*da00*/  ISETP.GE.AND P0, PT, R2, c[0x0][0x3c8], PT ;  /* 0x0000f20002007a0c */ /* 0x000fda0003f06270 */
[----:B------:R-:W-:Y:S05]  /*da10*/  @P0 EXIT ;  /* 0x000000000000094d */ /* 0x000fea0003800000 */
[----:B--2---:R-:W-:-:S04]  /*da20*/  SHF.R.S32.HI R0, RZ, 0x1f, R2 ;  /* 0x0000001fff007819 */ /* 0x004fc80000011402 */
[----:B------:R-:W-:-:S04]  /*da30*/  LEA.HI R0, R0, R2, RZ, 0x3 ;  /* 0x0000000200007211 */ /* 0x000fc800078f18ff */
[----:B------:R-:W-:-:S05]  /*da40*/  LOP3.LUT R0, R0, 0xfffffff8, RZ, 0xc0, !PT ;  /* 0xfffffff800007812 */ /* 0x000fca00078ec0ff */
[----:B------:R-:W-:-:S05]  /*da50*/  IMAD.WIDE R12, R0, 0x2, R12 ;  /* 0x00000002000c7825 */ /* 0x000fca00078e020c */
[----:B------:R-:W-:Y:S01]  /*da60*/  ST.E.128 [R12.64], R8 ;  /* 0x000000080c007985 */ /* 0x000fe2000c101d0c */
[----:B------:R-:W-:Y:S05]  /*da70*/  EXIT ;  /* 0x000000000000794d */ /* 0x000fea0003800000 */
.L_x_781:
        /* <DEDUP_REMOVED lines=16> */
.L_x_1779:


//--------------------- .text._ZN7cutlass13device_kernelIN5flash19enable_sm80_to_sm89INS1_16FlashAttnFwdSm80INS1_25CollectiveMainloopFwdSm80ILi8ELi1ELb0EN4cute5tupleIJNS5_1CILi128EEENS7_ILi96EEENS7_ILi256EEEEEELi256ENS_6half_tEfNS_4arch4Sm80ELb0ELb0ELb1ELb1ELb1ELb0ELb1ELb0EEENS1_21CollectiveEpilogueFwdINS6_IJS8_SA_S9_EEENS6_IJNS7_ILi1EEESI_SI_EEESC_SE_Li256ELb1ELb1ELb0ELb0EEENS1_19SingleTileSchedulerILb1ELb0ELb1ELi128EEEEEEEEEvNT_6ParamsE --------------------------
	.section	.text._ZN7cutlass13device_kernelIN5flash19enable_sm80_to_sm89INS1_16FlashAttnFwdSm80INS1_25CollectiveMainloopFwdSm80ILi8ELi1ELb0EN4cute5tupleIJNS5_1CILi128EEENS7_ILi96EEENS7_ILi256EEEEEELi256ENS_6half_tEfNS_4arch4Sm80ELb0ELb0ELb1ELb1ELb1ELb0ELb1ELb0EEENS1_21CollectiveEpilogueFwdINS6_IJS8_SA_S9_EEENS6_IJNS7_ILi1EEESI_SI_EEESC_SE_Li256ELb1ELb1ELb0ELb0EEENS1_19SingleTileSchedulerILb1ELb0ELb1ELi128EEEEEEEEEvNT_6ParamsE,"ax",@progbits
	.sectioninfo	@"SHI_REGISTERS=255"
	.align	128
.text._ZN7cutlass13device_kernelIN5flash19enable_sm80_to_sm89INS1_16FlashAttnFwdSm80INS1_25CollectiveMainloopFwdSm80ILi8ELi1ELb0EN4cute5tupleIJNS5_1CILi128EEENS7_ILi96EEENS7_ILi256EEEEEELi256ENS_6half_tEfNS_4arch4Sm80ELb0ELb0ELb1ELb1ELb1ELb0ELb1ELb0EEENS1_21CollectiveEpilogueFwdINS6_IJS8_SA_S9_EEENS6_IJNS7_ILi1EEESI_SI_EEESC_SE_Li256ELb1ELb1ELb0ELb0EEENS1_19SingleTileSchedulerILb1ELb0ELb1ELi128EEEEEEEEEvNT_6ParamsE:
        .type           _ZN7cutlass13device_kernelIN5flash19enable_sm80_to_sm89INS1_16FlashAttnFwdSm80INS1_25CollectiveMainloopFwdSm80ILi8ELi1ELb0EN4cute5tupleIJNS5_1CILi128EEENS7_ILi96EEENS7_ILi256EEEEEELi256ENS_6half_tEfNS_4arch4Sm80ELb0ELb0ELb1ELb1ELb1ELb0ELb1ELb0EEENS1_21CollectiveEpilogueFwdINS6_IJS8_SA_S9_EEENS6_IJNS7_ILi1EEESI_SI_EEESC_SE_Li256ELb1ELb1ELb0ELb0EEENS1_19SingleTileSchedulerILb1ELb0ELb1ELi128EEEEEEEEEvNT_6ParamsE,@function
        .size           _ZN7cutlass13device_kernelIN5flash19enable_sm80_to_sm89INS1_16FlashAttnFwdSm80INS1_25CollectiveMainloopFwdSm80ILi8ELi1ELb0EN4cute5tupleIJNS5_1CILi128EEENS7_ILi96EEENS7_ILi256EEEEEELi256ENS_6half_tEfNS_4arch4Sm80ELb0ELb0ELb1ELb1ELb1ELb0ELb1ELb0EEENS1_21CollectiveEpilogueFwdINS6_IJS8_SA_S9_EEENS6_IJNS7_ILi1EEESI_SI_EEESC_SE_Li256ELb1ELb1ELb0ELb0EEENS1_19SingleTileSchedulerILb1ELb0ELb1ELi128EEEEEEEEEvNT_6ParamsE,(.L_x_1780 - _ZN7cutlass13device_kernelIN5flash19enable_sm80_to_sm89INS1_16FlashAttnFwdSm80INS1_25CollectiveMainloopFwdSm80ILi8ELi1ELb0EN4cute5tupleIJNS5_1CILi128EEENS7_ILi96EEENS7_ILi256EEEEEELi256ENS_6half_tEfNS_4arch4Sm80ELb0ELb0ELb1ELb1ELb1ELb0ELb1ELb0EEENS1_21CollectiveEpilogueFwdINS6_IJS8_SA_S9_EEENS6_IJNS7_ILi1EEESI_SI_EEESC_SE_Li256ELb1ELb1ELb0ELb0EEENS1_19SingleTileSchedulerILb1ELb0ELb1ELi128EEEEEEEEEvNT_6ParamsE)
        .other          _ZN7cutlass13device_kernelIN5flash19enable_sm80_to_sm89INS1_16FlashAttnFwdSm80INS1_25CollectiveMainloopFwdSm80ILi8ELi1ELb0EN4cute5tupleIJNS5_1CILi128EEENS7_ILi96EEENS7_ILi256EEEEEELi256ENS_6half_tEfNS_4arch4Sm80ELb0ELb0ELb1ELb1ELb1ELb0ELb1ELb0EEENS1_21CollectiveEpilogueFwdINS6_IJS8_SA_S9_EEENS6_IJNS7_ILi1EEESI_SI_EEESC_SE_Li256ELb1ELb1ELb0ELb0EEENS1_19SingleTileSchedulerILb1ELb0ELb1ELi128EEEEEEEEEvNT_6ParamsE,@"STO_CUDA_ENTRY STV_DEFAULT"
_ZN7cutlass13device_kernelIN5flash19enable_sm80_to_sm89INS1_16FlashAttnFwdSm80INS1_25CollectiveMainloopFwdSm80ILi8ELi1ELb0EN4cute5tupleIJNS5_1CILi128EEENS7_ILi96EEENS7_ILi256EEEEEELi256ENS_6half_tEfNS_4arch4Sm80ELb0ELb0ELb1ELb1ELb1ELb0ELb1ELb0EEENS1_21CollectiveEpilogueFwdINS6_IJS8_SA_S9_EEENS6_IJNS7_ILi1EEESI_SI_EEESC_SE_Li256ELb1ELb1ELb0ELb0EEENS1_19SingleTileSchedulerILb1ELb0ELb1ELi128EEEEEEEEEvNT_6ParamsE:
        /* <DEDUP_REMOVED lines=21> */
.L_x_783:
        /* <DEDUP_REMOVED lines=13> */
.L_x_785:
[----:B------:R-:W-:Y:S02]  /*0220*/  ULDC UR6, c[0x0][0x54c] ;  /* 0x0001530000067ab9 */ /* 0x000fe40000000800 */
.L_x_784:
[----:B------:R-:W-:Y:S02]  /*0230*/  ULDC UR4, c[0x0][0x548] ;  /* 0x0001520000047ab9 */ /* 0x000fe40000000800 */
[----:B------:R-:W-:-:S02]  /*0240*/  USHF.L.U32 UR5, UR5, 0x7, URZ ;  /* 0x0000000705057899 */ /* 0x000fc4000800063f */
[----:B------:R-:W-:-:S04]  /*0250*/  UIMAD UR4, UR6, UR4, URZ ;  /* 0x00000004060472a4 */ /* 0x000fc8000f8e023f */
[----:B------:R-:W-:-:S04]  /*0260*/  UISETP.GE.AND UP0, UPT, UR5, UR4, UPT ;  /* 0x000000040500728c */ /* 0x000fc8000bf06270 */
[----:B------:R-:W-:Y:S01]  /*0270*/  USEL UR11, UR11, 0xffffffff, !UP0 ;  /* 0xffffffff0b0b7887 */ /* 0x000fe2000c000000 */
[----:B------:R-:W-:Y:S05]  /*0280*/  BRA `(.L_x_786) ;  /* 0x000001b000007947 */ /* 0x000fea0003800000 */
.L_x_782:
        /* <DEDUP_REMOVED lines=8> */
.L_x_787:
        /* <DEDUP_REMOVED lines=13> */
.L_x_789:
[----:B------:R-:W-:Y:S02]  /*03e0*/  ULDC UR6, c[0x0][0x54c] ;  /* 0x0001530000067ab9 */ /* 0x000fe40000000800 */
.L_x_788:
[----:B------:R-:W-:Y:S02]  /*03f0*/  ULDC UR4, c[0x0][0x548] ;  /* 0x0001520000047ab9 */ /* 0x000fe40000000800 */
[----:B------:R-:W-:-:S02]  /*0400*/  USHF.L.U32 UR5, UR5, 0x7, URZ ;  /* 0x0000000705057899 */ /* 0x000fc4000800063f */
[----:B------:R-:W-:-:S04]  /*0410*/  UIMAD UR4, UR6, UR4, URZ ;  /* 0x00000004060472a4 */ /* 0x000fc8000f8e023f */
[----:B------:R-:W-:-:S04]  /*0420*/  UISETP.GE.AND UP0, UPT, UR5, UR4, UPT ;  /* 0x000000040500728c */ /* 0x000fc8000bf06270 */
[----:B------:R-:W-:-:S06]  /*0430*/  USEL UR11, UR11, 0xffffffff, !UP0 ;  /* 0xffffffff0b0b7887 */ /* 0x000fcc000c000000 */
.L_x_786:
        /* <DEDUP_REMOVED lines=39> */
[----:B-1-3--:R-:W-:Y:S05]  /*06b0*/  @P1 BRA `(.L_x_790) ;  /* 0x0000004000001947 */ /* 0x00afea0003800000 */
[----:B------:R-:W-:Y:S05]  /*06c0*/  @!P0 BRA `(.L_x_790) ;  /* 0x0000003000008947 */ /* 0x000fea0003800000 */
[----:B-----5:R1:W3:Y:S04]  /*06d0*/  LDG.E R0, [R8.64] ;  /* 0x0000000c08007981 */ /* 0x0202e8000c1e1900 */
[----:B-1----:R-:W3:Y:S02]  /*06e0*/  LDG.E R8, [R8.64+0x4] ;  /* 0x0000040c08087981 */ /* 0x002ee4000c1e1900 */
[----:B---3--:R-:W-:-:S02]  /*06f0*/  IADD3 R0, -R0, R8, RZ ;  /* 0x0000000800007210 */ /* 0x008fc40007ffe1ff */
.L_x_790:
[----:B------:R-:W-:-:S04]  /*0700*/  ISETP.NE.U32.AND P0, PT, RZ, c[0x0][0x368], PT ;  /* 0x0000da00ff007a0c */ /* 0x000fc80003f05070 */
[----:B------:R-:W-:-:S13]  /*0710*/  ISETP.NE.AND.EX P0, PT, RZ, c[0x0][0x36c], PT, P0 ;  /* 0x0000db00ff007a0c */ /* 0x000fda0003f05300 */
[----:B------:R-:W-:Y:S05]  /*0720*/  @!P0 BRA `(.L_x_791) ;  /* 0x0000007000008947 */ /* 0x000fea0003800000 */
[----:B------:R-:W-:Y:S02]  /*0730*/  ULDC.64 UR4, c[0x0][0x368] ;  /* 0x0000da0000047ab9 */ /* 0x000fe40000000a00 */
[----:B------:R-:W-:-:S06]  /*0740*/  UIMAD.WIDE UR4, UR11, UR15, UR4 ;  /* 0x0000000f0b0472a5 */ /* 0x000fcc000f8e0204 */
[----:B------:R-:W-:Y:S02]  /*0750*/  MOV R4, UR4 ;  /* 0x0000000400047c02 */ /* 0x000fe40008000f00 */
[----:B------:R-:W-:-:S05]  /*0760*/  MOV R5, UR5 ;  /* 0x0000000500057c02 */ /* 0x000fca0008000f00 */
[----:B------:R-:W3:Y:S02]  /*0770*/  LDG.E R4, [R4.64] ;  /* 0x0000000c04047981 */ /* 0x000ee4000c1e1900 */
[----:B---3--:R1:W3:Y:S02]  /*0780*/  R2UR UR4, R4 ;  /* 0x00000000040473c2 */ /* 0x0082e400000e0000 */
[----:B-1-3--:R-:W-:Y:S05]  /*0790*/  BRA `(.L_x_792) ;  /* 0x000000c000007947 */ /* 0x00afea0003800000 */
.L_x_791:
[----:B------:R-:W-:-:S04]  /*07a0*/  ISETP.NE.U32.AND P0, PT, RZ, c[0x0][0x350], PT ;  /* 0x0000d400ff007a0c */ /* 0x000fc80003f05070 */
[----:B------:R-:W-:-:S13]  /*07b0*/  ISETP.NE.AND.EX P0, PT, RZ, c[0x0][0x354], PT, P0 ;  /* 0x0000d500ff007a0c */ /* 0x000fda0003f05300 */
[----:B------:R-:W-:Y:S05]  /*07c0*/  @!P0 BRA `(.L_x_792) ;  /* 0x0000009000008947 */ /* 0x000fea0003800000 */
[----:B------:R-:W-:Y:S02]  /*07d0*/  ULDC.64 UR4, c[0x0][0x350] ;  /* 0x0000d40000047ab9 */ /* 0x000fe40000000a00 */
[----:B------:R-:W-:-:S06]  /*07e0*/  UIMAD.WIDE UR4, UR11, UR15, UR4 ;  /* 0x0000000f0b0472a5 */ /* 0x000fcc000f8e0204 */
[----:B------:R-:W-:Y:S02]  /*07f0*/  MOV R6, UR4 ;  /* 0x0000000400067c02 */ /* 0x000fe40008000f00 */
[----:B------:R-:W-:-:S05]  /*0800*/  MOV R7, UR5 ;  /* 0x0000000500077c02 */ /* 0x000fca0008000f00 */
[----:B------:R-:W3:Y:S04]  /*0810*/  LDG.E R4, [R6.64] ;  /* 0x0000000c06047981 */ /* 0x000ee8000c1e1900 */
[----:B------:R-:W4:Y:S01]  /*0820*/  LDG.E R3, [R6.64+0x4] ;  /* 0x0000040c06037981 */ /* 0x000f22000c1e1900 */
[----:B---3--:R-:W1:Y:S08]  /*0830*/  R2UR UR5, R4 ;  /* 0x00000000040573c2 */ /* 0x008e7000000e0000 */
[----:B----4-:R-:W1:Y:S02]  /*0840*/  R2UR UR4, R3 ;  /* 0x00000000030473c2 */ /* 0x010e6400000e0000 */
[----:B-1----:R-:W-:-:S06]  /*0850*/  UIADD3 UR4, -UR5, UR4, URZ ;  /* 0x0000000405047290 */ /* 0x002fcc000fffe13f */
.L_x_792:
[----:B--2---:R-:W-:Y:S01]  /*0860*/  UIADD3 UR7, -UR10, UR4, URZ ;  /* 0x000000040a077290 */ /* 0x004fe2000fffe13f */
[----:B------:R-:W-:Y:S01]  /*0870*/  PLOP3.LUT P2, PT, PT, PT, PT, 0x80, 0x0 ;  /* 0x000000000000781c */ /* 0x000fe20003f4f070 */
[----:B------:R-:W-:Y:S01]  /*0880*/  CS2R R4, SRZ ;  /* 0x0000000000047805 */ /* 0x000fe2000001ff00 */
[----:B------:R-:W-:Y:S01]  /*0890*/  IMAD.MOV.U32 R130, RZ, RZ, RZ ;  /* 0x000000ffff827224 */ /* 0x000fe200078e00ff */
[----:B------:R-:W-:Y:S01]  /*08a0*/  UISETP.GE.AND UP0, UPT, UR7, 0x1, UPT ;  /* 0x000000010700788c */ /* 0x000fe2000bf06270 */
[----:B------:R-:W-:Y:S01]  /*08b0*/  IMAD.MOV.U32 R128, RZ, RZ, RZ ;  /* 0x000000ffff807224 */ /* 0x000fe200078e00ff */
[----:B------:R-:W-:Y:S01]  /*08c0*/  UIADD3 UR4, UR7, 0x5f, URZ ;  /* 0x0000005f07047890 */ /* 0x000fe2000fffe03f */
[----:B------:R-:W-:Y:S01]  /*08d0*/  CS2R R126, SRZ ;  /* 0x00000000007e7805 */ /* 0x000fe2000001ff00 */
[----:B------:R-:W-:Y:S01]  /*08e0*/  CS2R R124, SRZ ;  /* 0x00000000007c7805 */ /* 0x000fe2000001ff00 */
[----:B------:R-:W-:Y:S01]  /*08f0*/  CS2R R122, SRZ ;  /* 0x00000000007a7805 */ /* 0x000fe2000001ff00 */
[----:B------:R-:W-:Y:S01]  /*0900*/  PLOP3.LUT P0, PT, PT, PT, UP0, 0x80, 0x0 ;  /* 0x000000000000781c */ /* 0x000fe20003f0f008 */
[----:B------:R-:W-:Y:S01]  /*0910*/  UIMAD.WIDE UR4, UR4, 0x2aaaaaab, URZ ;  /* 0x2aaaaaab040478a5 */ /* 0x000fe2000f8e023f */
[----:B------:R-:W-:Y:S01]  /*0920*/  CS2R R120, SRZ ;  /* 0x0000000000787805 */ /* 0x000fe2000001ff00 */
[----:B------:R-:W-:Y:S01]  /*0930*/  CS2R R118, SRZ ;  /* 0x0000000000767805 */ /* 0x000fe2000001ff00 */
[----:B------:R-:W-:Y:S01]  /*0940*/  CS2R R116, SRZ ;  /* 0x0000000000747805 */ /* 0x000fe2000001ff00 */
[----:B------:R-:W-:Y:S01]  /*0950*/  USHF.R.U32.HI UR6, URZ, 0x1f, UR5 ;  /* 0x0000001f3f067899 */ /* 0x000fe20008011605 */
[----:B------:R-:W-:Y:S01]  /*0960*/  CS2R R114, SRZ ;  /* 0x0000000000727805 */ /* 0x000fe2000001ff00 */
[----:B------:R-:W-:Y:S01]  /*0970*/  CS2R R112, SRZ ;  /* 0x0000000000707805 */ /* 0x000fe2000001ff00 */
[----:B------:R-:W-:Y:S01]  /*0980*/  CS2R R110, SRZ ;  /* 0x00000000006e7805 */ /* 0x000fe2000001ff00 */
[----:B------:R-:W-:Y:S01]  /*0990*/  ULEA.HI.SX32 UR6, UR5, UR6, 0x1c ;  /* 0x0000000605067291 */ /* 0x000fe2000f8fe23f */
        /* <DEDUP_REMOVED lines=70> */
[-C--:B------:R-:W-:Y:S01]  /*0e00*/  LEA.HI R14, R6, R2.reuse, RZ, 0x4 ;  /* 0x00000002060e7211 */ /* 0x080fe200078f20ff */
[----:B------:R-:W-:Y:S01]  /*0e10*/  UIMAD.WIDE.U32 UR16, UR14, UR4, URZ ;  /* 0x000000040e1072a5 */ /* 0x000fe2000f8e003f */
[----:B------:R-:W-:Y:S01]  /*0e20*/  LOP3.LUT R18, R17, 0xfffffff8, RZ, 0xc0, !PT ;  /* 0xfffffff811127812 */ /* 0x000fe200078ec0ff */
[----:B------:R-:W-:Y:S01]  /*0e30*/  UIMAD UR15, UR14, UR5, UR15 ;  /* 0x000000050e0f72a4 */ /* 0x000fe2000f8e020f */
[----:B------:R-:W-:Y:S01]  /*0e40*/  SHF.R.S32.HI R17, RZ, 0x3, R17 ;  /* 0x00000003ff117819 */ /* 0x000fe20000011411 */
[----:B------:R-:W-:Y:S01]  /*0e50*/  BSSY B0, `(.L_x_794) ;  /* 0x0000060000007945 */ /* 0x000fe20003800000 */
[----:B------:R-:W-:Y:S01]  /*0e60*/  ULDC.64 UR4, c[0x0][0x1b8] ;  /* 0x00006e0000047ab9 */ /* 0x000fe20000000a00 */
[----:B------:R-:W-:Y:S01]  /*0e70*/  IMAD.IADD R18, R2, 0x1, -R18 ;  /* 0x0000000102127824 */ /* 0x000fe200078e0a12 */
[----:B------:R-:W-:Y:S01]  /*0e80*/  UIADD3 UR17, UR17, UR15, URZ ;  /* 0x0000000f11117290 */ /* 0x000fe2000fffe03f */
[----:B------:R-:W-:Y:S01]  /*0e90*/  IMAD.SHL.U32 R251, R17, 0x40, RZ ;  /* 0x0000004011fb7824 */ /* 0x000fe200078e00ff */
[----:B------:R-:W-:Y:S01]  /*0ea0*/  USHF.R.S32.HI UR15, URZ, 0x1f, UR11 ;  /* 0x0000001f3f0f7899 */ /* 0x000fe2000801140b */
[C---:B------:R-:W-:Y:S01]  /*0eb0*/  IMAD R120, R18.reuse, 0x20, R17 ;  /* 0x0000002012787824 */ /* 0x040fe200078e0211 */
[----:B------:R-:W-:Y:S01]  /*0ec0*/  UIMAD UR14, UR8, UR4, URZ ;  /* 0x00000004080e72a4 */ /* 0x000fe2000f8e023f */
[----:B------:R-:W-:Y:S01]  /*0ed0*/  IMAD.SHL.U32 R33, R18, 0x8, RZ ;  /* 0x0000000812217824 */ /* 0x000fe200078e00ff */
[----:B------:R-:W-:Y:S01]  /*0ee0*/  USEL UR15, UR15, URZ, !UP1 ;  /* 0x0000003f0f0f7287 */ /* 0x000fe2000c800000 */
[----:B------:R-:W-:Y:S01]  /*0ef0*/  LOP3.LUT R251, R251, 0x1c0, RZ, 0xc0, !PT ;  /* 0x000001c0fbfb7812 */ /* 0x000fe200078ec0ff */
[----:B------:R-:W-:Y:S01]  /*0f00*/  UIMAD UR14, UR9, UR5, UR14 ;  /* 0x00000005090e72a4 */ /* 0x000fe2000f8e020e */
[----:B------:R3:W-:Y:S01]  /*0f10*/  STL [R1+0x8], R120 ;  /* 0x0000087801007387 */ /* 0x0007e20000100800 */
[----:B------:R-:W-:Y:S01]  /*0f20*/  UIMAD.WIDE.U32 UR18, UR9, UR4, UR16 ;  /* 0x00000004091272a5 */ /* 0x000fe2000f8e0010 */
[----:B------:R-:W-:Y:S01]  /*0f30*/  LEA.HI R13, R6, R2, RZ, 0x6 ;  /* 0x00000002060d7211 */ /* 0x000fe200078f30ff */
[----:B------:R-:W-:Y:S01]  /*0f40*/  USEL UR16, UR11, URZ, !UP1 ;  /* 0x0000003f0b107287 */ /* 0x000fe2000c800000 */
[----:B------:R-:W-:Y:S01]  /*0f50*/  ISETP.GE.AND P4, PT, R33, c[0x0][0x198], PT ;  /* 0x0000660021007a0c */ /* 0x000fe20003f86270 */
[----:B-1----:R-:W1:Y:S01]  /*0f60*/  S2R R4, SR_CTAID.X ;  /* 0x0000000000047919 */ /* 0x002e620000002500 */
[----:B------:R-:W-:Y:S01]  /*0f70*/  IMAD.MOV.U32 R5, RZ, RZ, c[0x0][0x2c4] ;  /* 0x0000b100ff057624 */ /* 0x000fe200078e00ff */
[----:B------:R-:W-:Y:S01]  /*0f80*/  ULDC.64 UR4, c[0x0][0x1c0] ;  /* 0x0000700000047ab9 */ /* 0x000fe20000000a00 */
[----:B------:R-:W-:Y:S01]  /*0f90*/  IMAD.SHL.U32 R13, R13, 0x8, RZ ;  /* 0x000000080d0d7824 */ /* 0x000fe200078e00ff */
[----:B------:R-:W-:-:S02]  /*0fa0*/  UIMAD UR15, UR15, UR4, URZ ;  /* 0x000000040f0f72a4 */ /* 0x000fc4000f8e023f */
[----:B------:R-:W-:Y:S01]  /*0fb0*/  ISETP.NE.AND P0, PT, R5, 0x1, PT ;  /* 0x000000010500780c */ /* 0x000fe20003f05270 */
[----:B------:R-:W-:Y:S02]  /*0fc0*/  UIADD3 UR19, UR19, UR14, URZ ;  /* 0x0000000e13137290 */ /* 0x000fe4000fffe03f */
[----:B------:R-:W-:Y:S02]  /*0fd0*/  UIMAD UR5, UR16, UR5, UR15 ;  /* 0x00000005100572a4 */ /* 0x000fe4000f8e020f */
[----:B------:R-:W-:-:S04]  /*0fe0*/  UIMAD.WIDE.U32 UR16, UR16, UR4, UR18 ;  /* 0x00000004101072a5 */ /* 0x000fc8000f8e0012 */
[----:B------:R-:W-:Y:S02]  /*0ff0*/  UIADD3 UR5, UR17, UR5, URZ ;  /* 0x0000000511057290 */ /* 0x000fe4000fffe03f */
[----:B------:R-:W-:Y:S02]  /*1000*/  IMAD.U32 R11, RZ, RZ, UR17 ;  /* 0x00000011ff0b7e24 */ /* 0x000fe4000f8e00ff */
[----:B------:R-:W-:Y:S02]  /*1010*/  IMAD.U32 R10, RZ, RZ, UR16 ;  /* 0x00000010ff0a7e24 */ /* 0x000fe4000f8e00ff */
[----:B------:R-:W-:Y:S02]  /*1020*/  IMAD.U32 R11, RZ, RZ, UR5 ;  /* 0x00000005ff0b7e24 */ /* 0x000fe4000f8e00ff */
[----:B-1----:R-:W-:-:S04]  /*1030*/  IMAD R9, R4, 0x80, R120 ;  /* 0x0000008004097824 */ /* 0x002fc800078e0278 */
[----:B------:R-:W-:-:S04]  /*1040*/  @P0 IMAD.HI.U32 R5, R9, c[0x0][0x2c8], RZ ;  /* 0x0000b20009050a27 */ /* 0x000fc800078e00ff */
[----:B------:R-:W-:Y:S01]  /*1050*/  IMAD.MOV.U32 R8, RZ, RZ, R9 ;  /* 0x000000ffff087224 */ /* 0x000fe200078e0009 */
[----:B------:R-:W-:-:S04]  /*1060*/  @P0 SHF.R.U32.HI R8, RZ, c[0x0][0x2cc], R5 ;  /* 0x0000b300ff080a19 */ /* 0x000fc80000011605 */
[--C-:B------:R-:W-:Y:S01]  /*1070*/  SHF.R.S32.HI R7, RZ, 0x1f, R8.reuse ;  /* 0x0000001fff077819 */ /* 0x100fe20000011408 */
[----:B------:R-:W-:Y:S02]  /*1080*/  IMAD.MOV R5, RZ, RZ, -R8 ;  /* 0x000000ffff057224 */ /* 0x000fe400078e0a08 */
[----:B------:R-:W-:-:S04]  /*1090*/  IMAD.WIDE.U32 R10, R8, c[0x0][0x1b0], R10 ;  /* 0x00006c00080a7a25 */ /* 0x000fc800078e000a */
[----:B------:R-:W-:Y:S02]  /*10a0*/  IMAD R5, R5, c[0x0][0x2c4], R9 ;  /* 0x0000b10005057a24 */ /* 0x000fe400078e0209 */
[----:B------:R-:W-:-:S03]  /*10b0*/  IMAD R7, R7, c[0x0][0x1b0], RZ ;  /* 0x00006c0007077a24 */ /* 0x000fc600078e02ff */
[----:B------:R-:W-:Y:S01]  /*10c0*/  SHF.R.S32.HI R9, RZ, 0x1f, R5 ;  /* 0x0000001fff097819 */ /* 0x000fe20000011405 */
[----:B------:R-:W-:-:S04]  /*10d0*/  IMAD R7, R8, c[0x0][0x1b4], R7 ;  /* 0x00006d0008077a24 */ /* 0x000fc800078e0207 */
[----:B------:R-:W-:Y:S02]  /*10e0*/  IMAD R9, R9, c[0x0][0x1a8], RZ ;  /* 0x00006a0009097a24 */ /* 0x000fe400078e02ff */
[----:B------:R-:W-:Y:S02]  /*10f0*/  IMAD.IADD R11, R11, 0x1, R7 ;  /* 0x000000010b0b7824 */ /* 0x000fe400078e0207 */
[C---:B------:R-:W-:Y:S02]  /*1100*/  IMAD R12, R5.reuse, c[0x0][0x1ac], R9 ;  /* 0x00006b00050c7a24 */ /* 0x040fe400078e0209 */
[----:B------:R-:W-:Y:S01]  /*1110*/  IMAD.WIDE.U32 R8, R5, c[0x0][0x1a8], R10 ;  /* 0x00006a0005087a25 */ /* 0x000fe200078e000a */
[----:B------:R-:W-:Y:S02]  /*1120*/  LOP3.LUT R5, R14, 0xfffffff0, RZ, 0xc0, !PT ;  /* 0xfffffff00e057812 */ /* 0x000fe400078ec0ff */
[----:B------:R-:W-:Y:S01]  /*1130*/  IADD3 R10, R33, 0x40, RZ ;  /* 0x00000040210a7810 */ /* 0x000fe20007ffe0ff */
[----:B------:R-:W-:Y:S01]  /*1140*/  IMAD.IADD R12, R9, 0x1, R12 ;  /* 0x00000001090c7824 */ /* 0x000fe200078e020c */
[----:B------:R-:W-:Y:S01]  /*1150*/  LEA R20, P0, R8, c[0x0][0x160], 0x1 ;  /* 0x0000580008147a11 */ /* 0x000fe200078008ff */
[----:B------:R-:W-:Y:S01]  /*1160*/  IMAD.IADD R5, R2, 0x1, -R5 ;  /* 0x0000000102057824 */ /* 0x000fe200078e0a05 */
[----:B------:R-:W-:Y:S01]  /*1170*/  IADD3 R9, R33, 0x80, RZ ;  /* 0x0000008021097810 */ /* 0x000fe20007ffe0ff */
[----:B-----5:R-:W-:Y:S01]  /*1180*/  IMAD R11, R0, c[0x0][0x2c4], RZ ;  /* 0x0000b100000b7a24 */ /* 0x020fe200078e02ff */
[----:B------:R-:W-:Y:S01]  /*1190*/  LEA.HI.X R12, R8, c[0x0][0x164], R12, 0x1, P0 ;  /* 0x00005900080c7a11 */ /* 0x000fe200000f0c0c */
[----:B------:R-:W-:Y:S01]  /*11a0*/  IMAD R0, R4, 0x80, R17 ;  /* 0x0000008004007824 */ /* 0x000fe200078e0211 */
[----:B------:R-:W-:Y:S01]  /*11b0*/  SHF.R.S32.HI R7, RZ, 0x1f, R5 ;  /* 0x0000001fff077819 */ /* 0x000fe20000011405 */
[----:B------:R-:W-:Y:S01]  /*11c0*/  IMAD.MOV.U32 R4, RZ, RZ, 0x10 ;  /* 0x00000010ff047424 */ /* 0x000fe200078e00ff */
[----:B------:R-:W-:Y:S01]  /*11d0*/  SHF.R.U32.HI R8, RZ, 0x3, R251 ;  /* 0x00000003ff087819 */ /* 0x000fe200000116fb */
[----:B------:R3:W1:Y:S01]  /*11e0*/  SHFL.IDX PT, R22, R20, RZ, 0x181f ;  /* 0x00181fff14167589 */ /* 0x00066200000e0000 */
[----:B------:R-:W-:-:S02]  /*11f0*/  LEA.HI R7, R7, R5, RZ, 0x3 ;  /* 0x0000000507077211 */ /* 0x000fc400078f18ff */
[----:B------:R-:W-:Y:S01]  /*1200*/  LOP3.LUT R251, R251, 0x38, R33, 0xf8, !PT ;  /* 0x00000038fbfb7812 */ /* 0x000fe200078ef821 */
[----:B------:R3:W4:Y:S01]  /*1210*/  SHFL.IDX PT, R23, R12, RZ, 0x181f ;  /* 0x00181fff0c177589 */ /* 0x00072200000e0000 */
[----:B------:R-:W-:Y:S02]  /*1220*/  ISETP.GE.AND P0, PT, R0, R11, PT ;  /* 0x0000000b0000720c */ /* 0x000fe40003f06270 */
[----:B------:R-:W-:Y:S02]  /*1230*/  LOP3.LUT R251, R251, R8, RZ, 0x3c, !PT ;  /* 0x00000008fbfb7212 */ /* 0x000fe400078e3cff */
[----:B------:R-:W-:Y:S02]  /*1240*/  IADD3 R8, R33, 0xc0, RZ ;  /* 0x000000c021087810 */ /* 0x000fe40007ffe0ff */
[----:B------:R-:W-:Y:S02]  /*1250*/  ISETP.GE.AND P3, PT, R10, c[0x0][0x198], PT ;  /* 0x000066000a007a0c */ /* 0x000fe40003f66270 */
[----:B------:R-:W-:-:S02]  /*1260*/  ISETP.GE.AND P6, PT, R9, c[0x0][0x198], PT ;  /* 0x0000660009007a0c */ /* 0x000fc40003fc6270 */
[----:B------:R-:W-:Y:S02]  /*1270*/  ISETP.GE.AND P5, PT, R8, c[0x0][0x198], PT ;  /* 0x0000660008007a0c */ /* 0x000fe40003fa6270 */
[----:B------:R-:W-:Y:S01]  /*1280*/  LOP3.LUT R251, R251, 0xfffffe00, R13, 0xf8, !PT ;  /* 0xfffffe00fbfb7812 */ /* 0x000fe200078ef80d */
[----:B--2---:R2:W1:Y:S02]  /*1290*/  @P1 R2UR UR18, R3 ;  /* 0x00000000031213c2 */ /* 0x00446400000e0000 */
[----:B-1----:R-:W-:Y:S01]  /*12a0*/  @!UP0 UMOV UR18, UR11 ;  /* 0x0000000b00128c82 */ /* 0x002fe20008000000 */
[----:B--2---:R-:W-:-:S05]  /*12b0*/  LOP3.LUT R3, R7, 0xfffffff8, RZ, 0xc0, !PT ;  /* 0xfffffff807037812 */ /* 0x004fca00078ec0ff */
[----:B------:R-:W-:Y:S02]  /*12c0*/  IMAD.IADD R5, R5, 0x1, -R3 ;  /* 0x0000000105057824 */ /* 0x000fe400078e0a03 */
[----:B------:R-:W-:-:S03]  /*12d0*/  IMAD.MOV.U32 R3, RZ, RZ, 0x20 ;  /* 0x00000020ff037424 */ /* 0x000fc600078e00ff */
[----:B------:R-:W-:-:S05]  /*12e0*/  R2P PR, R5, 0x6 ;  /* 0x0000000605007804 */ /* 0x000fca0000000000 */
[----:B------:R-:W-:Y:S02]  /*12f0*/  SEL R4, R4, 0xfffffff0, !P1 ;  /* 0xfffffff004047807 */ /* 0x000fe40004800000 */
[----:B------:R-:W-:Y:S01]  /*1300*/  SEL R3, R3, 0xffffffe0, !P2 ;  /* 0xffffffe003037807 */ /* 0x000fe20005000000 */
[----:B------:R-:W-:Y:S05]  /*1310*/  @P0 BRA `(.L_x_795) ;  /* 0x0000013000000947 */ /* 0x000fea0003800000 */
[----:B---34-:R-:W-:Y:S01]  /*1320*/  SHF.R.S32.HI R16, RZ, 0x1f, R10 ;  /* 0x0000001fff107819 */ /* 0x018fe2000001140a */
        /* <DEDUP_REMOVED lines=18> */
.L_x_795:
[----:B---34-:R-:W-:Y:S05]  /*1450*/  BSYNC B0 ;  /* 0x0000000000007941 */ /* 0x018fea0003800000 */
.L_x_794:
[----:B------:R-:W-:Y:S01]  /*1460*/  IADD3 R13, R0, 0x20, RZ ;  /* 0x00000020000d7810 */ /* 0x000fe20007ffe0ff */
[----:B-1----:R1:W2:Y:S01]  /*1470*/  SHFL.IDX PT, R23, R12, 0x1, 0x181f ;  /* 0x00381f000c177f89 */ /* 0x0022a200000e0000 */
[----:B------:R-:W-:Y:S02]  /*1480*/  BSSY B0, `(.L_x_796) ;  /* 0x0000017000007945 */ /* 0x000fe40003800000 */
[----:B------:R-:W-:Y:S01]  /*1490*/  ISETP.GE.AND P0, PT, R13, R11, PT ;  /* 0x0000000b0d00720c */ /* 0x000fe20003f06270 */
        /* <DEDUP_REMOVED lines=21> */
.L_x_797:
[----:B------:R-:W-:Y:S05]  /*15f0*/  BSYNC B0 ;  /* 0x0000000000007941 */ /* 0x000fea0003800000 */
.L_x_796:
[----:B------:R-:W-:Y:S01]  /*1600*/  IADD3 R13, R0, 0x40, RZ ;  /* 0x00000040000d7810 */ /* 0x000fe20007ffe0ff */
[----:B--2---:R2:W4:Y:S01]  /*1610*/  SHFL.IDX PT, R23, R12, 0x2, 0x181f ;  /* 0x00581f000c177f89 */ /* 0x00452200000e0000 */
[----:B------:R-:W-:Y:S02]  /*1620*/  BSSY B0, `(.L_x_798) ;  /* 0x0000017000007945 */ /* 0x000fe40003800000 */
[----:B------:R-:W-:Y:S01]  /*1630*/  ISETP.GE.AND P0, PT, R13, R11, PT ;  /* 0x0000000b0d00720c */ /* 0x000fe20003f06270 */
        /* <DEDUP_REMOVED lines=21> */
.L_x_799:
[----:B------:R-:W-:Y:S05]  /*1790*/  BSYNC B0 ;  /* 0x0000000000007941 */ /* 0x000fea0003800000 */
.L_x_798:
[----:B-12---:R-:W-:Y:S01]  /*17a0*/  SHFL.IDX PT, R20, R20, 0x3, 0x181f ;  /* 0x00781f0014147f89 */ /* 0x006fe200000e0000 */
[----:B------:R-:W-:Y:S01]  /*17b0*/  IMAD.MOV.U32 R252, RZ, RZ, c[0x0][0x2b8] ;  /* 0x0000ae00fffc7624 */ /* 0x000fe200078e00ff */
[----:B------:R-:W-:Y:S01]  /*17c0*/  UMOV UR14, 0x60 ;  /* 0x00000060000e7882 */ /* 0x000fe20000000000 */
[----:B------:R-:W-:Y:S01]  /*17d0*/  SHF.R.S32.HI R31, RZ, 0x1f, R10 ;  /* 0x0000001fff1f7819 */ /* 0x000fe2000001140a */
[----:B------:R1:W2:Y:S01]  /*17e0*/  SHFL.IDX PT, R21, R12, 0x3, 0x181f ;  /* 0x00781f000c157f89 */ /* 0x0002a200000e0000 */
[----:B------:R-:W-:Y:S01]  /*17f0*/  UIMAD UR14, UR6, UR14, -0x60 ;  /* 0xffffffa0060e74a4 */ /* 0x000fe2000f8e020e */
[----:B------:R-:W-:Y:S01]  /*1800*/  ISETP.NE.AND P2, PT, R252, 0x1, PT ;  /* 0x00000001fc00780c */ /* 0x000fe20003f45270 */
[----:B------:R-:W-:Y:S01]  /*1810*/  IMAD.SHL.U32 R251, R251, 0x2, RZ ;  /* 0x00000002fbfb7824 */ /* 0x000fe200078e00ff */
[----:B---3--:R-:W-:Y:S01]  /*1820*/  SHF.R.S32.HI R29, RZ, 0x1f, R9 ;  /* 0x0000001fff1d7819 */ /* 0x008fe20000011409 */
[----:B------:R-:W-:Y:S01]  /*1830*/  USHF.R.S32.HI UR15, URZ, 0x1f, UR18 ;  /* 0x0000001f3f0f7899 */ /* 0x000fe20008011412 */
[----:B------:R-:W-:Y:S01]  /*1840*/  SHF.R.S32.HI R28, RZ, 0x1f, R8 ;  /* 0x0000001fff1c7819 */ /* 0x000fe20000011408 */
[----:B------:R-:W-:Y:S01]  /*1850*/  ULDC.64 UR4, c[0x0][0x2b0] ;  /* 0x0000ac0000047ab9 */ /* 0x000fe20000000a00 */
[----:B------:R-:W-:Y:S01]  /*1860*/  IADD3 R13, R120, UR14, RZ ;  /* 0x0000000e780d7c10 */ /* 0x000fe2000fffe0ff */
[----:B------:R-:W-:Y:S01]  /*1870*/  UIMAD UR15, UR15, UR4, URZ ;  /* 0x000000040f0f72a4 */ /* 0x000fe2000f8e023f */
[----:B------:R-:W-:Y:S01]  /*1880*/  LEA.HI R31, R31, R10, RZ, 0x3 ;  /* 0x0000000a1f1f7211 */ /* 0x000fe200078f18ff */
[----:B------:R-:W-:Y:S01]  /*1890*/  UIMAD.WIDE.U32 UR16, UR18, UR4, URZ ;  /* 0x00000004121072a5 */ /* 0x000fe2000f8e003f */
[----:B------:R-:W-:Y:S01]  /*18a0*/  LEA.HI R29, R29, R9, RZ, 0x3 ;  /* 0x000000091d1d7211 */ /* 0x000fe200078f18ff */
[----:B------:R-:W-:Y:S01]  /*18b0*/  UIMAD UR15, UR18, UR5, UR15 ;  /* 0x00000005120f72a4 */ /* 0x000fe2000f8e020f */
[----:B------:R-:W-:Y:S01]  /*18c0*/  LEA.HI R28, R28, R8, RZ, 0x3 ;  /* 0x000000081c1c7211 */ /* 0x000fe200078f18ff */
[----:B------:R-:W-:Y:S01]  /*18d0*/  IMAD.MOV.U32 R19, RZ, RZ, RZ ;  /* 0x000000ffff137224 */ /* 0x000fe200078e00ff */
[----:B------:R-:W-:Y:S01]  /*18e0*/  LOP3.LUT R31, R31, 0xfffffff8, RZ, 0xc0, !PT ;  /* 0xfffffff81f1f7812 */ /* 0x000fe200078ec0ff */
[----:B------:R-:W-:Y:S01]  /*18f0*/  UIADD3 UR15, UR17, UR15, URZ ;  /* 0x0000000f110f7290 */ /* 0x000fe2000fffe03f */
[----:B------:R-:W-:Y:S01]  /*1900*/  LOP3.LUT R29, R29, 0xfffffff8, RZ, 0xc0, !PT ;  /* 0xfffffff81d1d7812 */ /* 0x000fe200078ec0ff */
[----:B------:R-:W-:Y:S01]  /*1910*/  IMAD.SHL.U32 R249, R18, 0x40, RZ ;  /* 0x0000004012f97824 */ /* 0x000fe200078e00ff */
[----:B------:R-:W-:Y:S01]  /*1920*/  LOP3.LUT R28, R28, 0xfffffff8, RZ, 0xc0, !PT ;  /* 0xfffffff81c1c7812 */ /* 0x000fe200078ec0ff */
[----:B------:R-:W-:Y:S01]  /*1930*/  ULDC.64 UR4, c[0x0][0x1e8] ;  /* 0x00007a0000047ab9 */ /* 0x000fe20000000a00 */
[----:B------:R-:W-:-:S02]  /*1940*/  ISETP.GE.AND P1, PT, R13, UR7, PT ;  /* 0x000000070d007c0c */ /* 0x000fc4000bf26270 */
[----:B-1----:R-:W-:Y:S02]  /*1950*/  IADD3 R12, R0, 0x60, RZ ;  /* 0x00000060000c7810 */ /* 0x002fe40007ffe0ff */
[----:B------:R-:W-:Y:S02]  /*1960*/  IADD3 R0, R13, UR10, RZ ;  /* 0x0000000a0d007c10 */ /* 0x000fe4000fffe0ff */
[----:B------:R-:W-:Y:S02]  /*1970*/  ISETP.GE.AND P0, PT, R12, R11, PT ;  /* 0x0000000b0c00720c */ /* 0x000fe40003f06270 */
[----:B------:R-:W-:Y:S01]  /*1980*/  ISETP.GT.OR P1, PT, R120, 0x5f, P1 ;  /* 0x0000005f7800780c */ /* 0x000fe20000f24670 */
[----:B------:R-:W-:-:S04]  /*1990*/  @P2 IMAD.HI.U32 R12, R0, c[0x0][0x2bc], RZ ;  /* 0x0000af00000c2a27 */ /* 0x000fc800078e00ff */
[----:B------:R-:W-:Y:S01]  /*19a0*/  IMAD.MOV.U32 R11, RZ, RZ, R0 ;  /* 0x000000ffff0b7224 */ /* 0x000fe200078e0000 */
[----:B------:R-:W-:-:S05]  /*19b0*/  @P2 SHF.R.U32.HI R11, RZ, c[0x0][0x2c0], R12 ;  /* 0x0000b000ff0b2a19 */ /* 0x000fca000001160c */
[--C-:B--2-4-:R-:W-:Y:S02]  /*19c0*/  @!P0 IMAD.WIDE R22, R33, 0x2, R20.reuse ;  /* 0x0000000221168825 */ /* 0x114fe400078e0214 */
[----:B------:R-:W-:Y:S02]  /*19d0*/  @!P1 IADD3 R15, P2, R11, UR16, RZ ;  /* 0x000000100b0f9c10 */ /* 0x000fe4000ff5e0ff */
[--C-:B------:R-:W-:Y:S01]  /*19e0*/  @!P0 IMAD.WIDE R12, R31, 0x2, R20.reuse ;  /* 0x000000021f0c8825 */ /* 0x100fe200078e0214 */
[----:B------:R-:W-:Y:S01]  /*19f0*/  @!PT LDS RZ, [RZ] ;  /* 0x00000000fffff984 */ /* 0x000fe20000000800 */
[----:B------:R1:W-:Y:S04]  /*1a00*/  @!P0 LDGSTS.E.BYPASS.LTC128B.128 [R251+0x1b100], [R22.64], !P4 ;  /* 0x1b10000016fb8fae */ /* 0x0003e8000e101d4c */
[----:B------:R2:W-:Y:S01]  /*1a10*/  @!P0 LDGSTS.E.BYPASS.LTC128B.128 [R251+0x1f100], [R12.64], !P3 ;  /* 0x1f1000000cfb8fae */ /* 0x0005e2000d901d4c */
[----:B-1----:R-:W-:-:S04]  /*1a20*/  @!P0 IMAD.WIDE R22, R29, 0x2, R20 ;  /* 0x000000021d168825 */ /* 0x002fc800078e0214 */
[----:B------:R-:W-:Y:S01]  /*1a30*/  @!P0 IMAD.WIDE R20, R28, 0x2, R20 ;  /* 0x000000021c148825 */ /* 0x000fe200078e0214 */
[----:B------:R1:W-:Y:S01]  /*1a40*/  @!P0 LDGSTS.E.BYPASS.LTC128B.128 [R251+0x23100], [R22.64], !P6 ;  /* 0x2310000016fb8fae */ /* 0x0003e2000f101d4c */
[----:B--2---:R-:W-:Y:S02]  /*1a50*/  @!P1 LEA.HI.X.SX32 R13, R11, UR15, 0x1, P2 ;  /* 0x0000000f0b0d9c11 */ /* 0x004fe400090f0eff */
[C---:B------:R-:W-:Y:S01]  /*1a60*/  @!P1 LEA R12, P2, R15.reuse, c[0x0][0x2a0], 0x2 ;  /* 0x0000a8000f0c9a11 */ /* 0x040fe200078410ff */
[----:B------:R2:W-:Y:S03]  /*1a70*/  @!P0 LDGSTS.E.BYPASS.LTC128B.128 [R251+0x27100], [R20.64], !P5 ;  /* 0x2710000014fb8fae */ /* 0x0005e6000e901d4c */
[----:B------:R-:W-:Y:S01]  /*1a80*/  @!P1 LEA.HI.X R13, R15, c[0x0][0x2a4], R13, 0x2, P2 ;  /* 0x0000a9000f0d9a11 */ /* 0x000fe200010f140d */
[----:B------:R-:W0:Y:S04]  /*1a90*/  LDGDEPBAR ;  /* 0x00000000000079af */ /* 0x000e280000000000 */
[----:B------:R-:W-:Y:S06]  /*1aa0*/  BAR.SYNC.DEFER_BLOCKING 0x0 ;  /* 0x0000000000007b1d */ /* 0x000fec0000010000 */
[----:B------:R3:W4:Y:S01]  /*1ab0*/  @!P1 LDG.E R19, [R12.64] ;  /* 0x0000000c0c139981 */ /* 0x000722000c1e1900 */
[----:B------:R-:W-:Y:S01]  /*1ac0*/  IMAD.MOV R11, RZ, RZ, -R11 ;  /* 0x000000ffff0b7224 */ /* 0x000fe200078e0a0b */
[----:B------:R-:W-:Y:S01]  /*1ad0*/  LOP3.LUT R249, R249, 0x1c0, RZ, 0xc0, !PT ;  /* 0x000001c0f9f97812 */ /* 0x000fe200078ec0ff */
[----:B------:R-:W-:Y:S01]  /*1ae0*/  UIMAD UR18, UR8, UR4, URZ ;  /* 0x00000004081272a4 */ /* 0x000fe2000f8e023f */
[----:B------:R-:W-:Y:S01]  /*1af0*/  LOP3.LUT P1, RZ, R18, 0x2, RZ, 0xc0, !PT ;  /* 0x0000000212ff7812 */ /* 0x000fe2000782c0ff */
[----:B------:R-:W-:Y:S01]  /*1b00*/  IMAD R16, R11, c[0x0][0x2b8], R0 ;  /* 0x0000ae000b107a24 */ /* 0x000fe200078e0200 */
[----:B------:R-:W-:Y:S01]  /*1b10*/  UIMAD.WIDE.U32 UR20, UR9, UR4, URZ ;  /* 0x00000004091472a5 */ /* 0x000fe2000f8e003f */
[----:B------:R-:W-:Y:S01]  /*1b20*/  IMAD.SHL.U32 R0, R17, 0x8, RZ ;  /* 0x0000000811007824 */ /* 0x000fe200078e00ff */
[----:B------:R-:W-:Y:S01]  /*1b30*/  UIMAD UR18, UR9, UR5, UR18 ;  /* 0x00000005091272a4 */ /* 0x000fe2000f8e0212 */
[C---:B-1----:R-:W-:Y:S01]  /*1b40*/  IMAD.WIDE.U32 R22, R16.reuse, c[0x0][0x1e0], RZ ;  /* 0x0000780010167a25 */ /* 0x042fe200078e00ff */
[----:B------:R-:W-:Y:S01]  /*1b50*/  ISETP.GE.AND P4, PT, R33, c[0x0][0x1d4], PT ;  /* 0x0000750021007a0c */ /* 0x000fe20003f86270 */
[----:B------:R-:W-:Y:S01]  /*1b60*/  ULDC.64 UR4, c[0x0][0x210] ;  /* 0x0000840000047ab9 */ /* 0x000fe20000000a00 */
[----:B------:R-:W-:Y:S01]  /*1b70*/  LOP3.LUT R0, R249, 0x8, R0, 0xf8, !PT ;  /* 0x00000008f9007812 */ /* 0x000fe200078ef800 */
[----:B--2---:R-:W-:Y:S01]  /*1b80*/  IMAD.WIDE.U32 R20, R16, c[0x0][0x208], RZ ;  /* 0x0000820010147a25 */ /* 0x004fe200078e00ff */
[----:B------:R-:W-:Y:S01]  /*1b90*/  SHF.R.U32.HI R249, RZ, 0x3, R249 ;  /* 0x00000003fff97819 */ /* 0x000fe200000116f9 */
[----:B------:R-:W-:Y:S01]  /*1ba0*/  UIADD3 UR18, UR21, UR18, URZ ;  /* 0x0000001215127290 */ /* 0x000fe2000fffe03f */
[----:B------:R-:W-:Y:S01]  /*1bb0*/  ISETP.GE.AND P3, PT, R10, c[0x0][0x1d4], PT ;  /* 0x000075000a007a0c */ /* 0x000fe20003f66270 */
[----:B------:R-:W-:Y:S01]  /*1bc0*/  UIMAD UR8, UR8, UR4, URZ ;  /* 0x00000004080872a4 */ /* 0x000fe2000f8e023f */
[----:B------:R-:W-:Y:S01]  /*1bd0*/  LOP3.LUT R249, R0, R249, RZ, 0x3c, !PT ;  /* 0x000000f900f97212 */ /* 0x000fe200078e3cff */
[----:B------:R-:W-:Y:S01]  /*1be0*/  UIMAD.WIDE.U32 UR22, UR9, UR4, URZ ;  /* 0x00000004091672a5 */ /* 0x000fe2000f8e003f */
[----:B------:R-:W-:Y:S01]  /*1bf0*/  ISETP.GE.AND P2, PT, R9, c[0x0][0x1d4], PT ;  /* 0x0000750009007a0c */ /* 0x000fe20003f46270 */
[----:B------:R-:W-:Y:S01]  /*1c00*/  UIMAD UR5, UR9, UR5, UR8 ;  /* 0x00000005090572a4 */ /* 0x000fe2000f8e0208 */
[----:B------:R-:W-:Y:S01]  /*1c10*/  IMAD.SHL.U32 R5, R5, 0x40, RZ ;  /* 0x0000004005057824 */ /* 0x000fe200078e00ff */
[----:B------:R-:W-:Y:S01]  /*1c20*/  UIADD3 UR4, UR6, -0x1, URZ ;  /* 0xffffffff06047890 */ /* 0x000fe2000fffe03f */
[----:B------:R-:W-:Y:S01]  /*1c30*/  LEA.HI R6, R6, R2, RZ, 0x5 ;  /* 0x0000000206067211 */ /* 0x000fe200078f28ff */
[----:B------:R-:W-:Y:S01]  /*1c40*/  UIADD3 UR5, UR23, UR5, URZ ;  /* 0x0000000517057290 */ /* 0x000fe2000fffe03f */
[----:B---3--:R-:W-:Y:S01]  /*1c50*/  SHF.R.S32.HI R12, RZ, 0x1f, R16 ;  /* 0x0000001fff0c7819 */ /* 0x008fe20000011410 */
[----:B------:R-:W-:Y:S01]  /*1c60*/  UIMAD UR4, UR4, -0x60, UR7 ;  /* 0xffffffa0040478a4 */ /* 0x000fe2000f8e0207 */
[----:B------:R-:W-:Y:S01]  /*1c70*/  SHF.R.S32.HI R13, RZ, 0x4, R14 ;  /* 0x00000004ff0d7819 */ /* 0x000fe2000001140e */
[----:B------:R-:W-:Y:S01]  /*1c80*/  IMAD.SHL.U32 R7, R7, 0x40, RZ ;  /* 0x0000004007077824 */ /* 0x000fe200078e00ff */
[----:B------:R-:W-:Y:S01]  /*1c90*/  LOP3.LUT R5, R5, 0x1c0, RZ, 0xc0, !PT ;  /* 0x000001c005057812 */ /* 0x000fe200078ec0ff */
[----:B------:R-:W-:Y:S01]  /*1ca0*/  IMAD R11, R12, c[0x0][0x1e0], RZ ;  /* 0x000078000c0b7a24 */ /* 0x000fe200078e02ff */
[----:B------:R-:W-:Y:S01]  /*1cb0*/  LEA.HI R14, R14, R13, RZ, 0x1 ;  /* 0x0000000d0e0e7211 */ /* 0x000fe200078f08ff */
[----:B------:R-:W-:Y:S01]  /*1cc0*/  IMAD R12, R12, c[0x0][0x208], RZ ;  /* 0x000082000c0c7a24 */ /* 0x000fe200078e02ff */
[----:B------:R-:W-:Y:S01]  /*1cd0*/  LOP3.LUT R7, R7, 0xfffffe00, RZ, 0xc0, !PT ;  /* 0xfffffe0007077812 */ /* 0x000fe200078ec0ff */
[----:B------:R-:W-:Y:S01]  /*1ce0*/  IMAD R11, R16, c[0x0][0x1e4], R11 ;  /* 0x00007900100b7a24 */ /* 0x000fe200078e020b */
[----:B------:R-:W-:Y:S01]  /*1cf0*/  LOP3.LUT R14, R14, 0xfffffffe, RZ, 0xc0, !PT ;  /* 0xfffffffe0e0e7812 */ /* 0x000fe200078ec0ff */
[----:B------:R-:W-:Y:S01]  /*1d00*/  IMAD R12, R16, c[0x0][0x20c], R12 ;  /* 0x00008300100c7a24 */ /* 0x000fe200078e020c */
[----:B------:R-:W-:Y:S01]  /*1d10*/  UISETP.GE.AND UP0, UPT, UR7, 0x61, UPT ;  /* 0x000000610700788c */ /* 0x000fe2000bf06270 */
[----:B------:R-:W-:Y:S01]  /*1d20*/  IMAD.IADD R23, R23, 0x1, R11 ;  /* 0x0000000117177824 */ /* 0x000fe200078e020b */
[----:B------:R-:W-:Y:S01]  /*1d30*/  SHF.R.S32.HI R32, RZ, 0x1f, R29 ;  /* 0x0000001fff207819 */ /* 0x000fe2000001141d */
[----:B------:R-:W-:Y:S01]  /*1d40*/  IMAD.IADD R21, R21, 0x1, R12 ;  /* 0x0000000115157824 */ /* 0x000fe200078e020c */
[----:B------:R-:W-:Y:S01]  /*1d50*/  SHF.R.S32.HI R30, RZ, 0x1f, R28 ;  /* 0x0000001fff1e7819 */ /* 0x000fe2000001141c */
[----:B------:R-:W-:-:S02]  /*1d60*/  IMAD.IADD R14, R13, 0x1, -R14 ;  /* 0x000000010d0e7824 */ /* 0x000fc400078e0a0e */
[----:B------:R-:W-:Y:S02]  /*1d70*/  IMAD R12, R16, c[0x0][0x1e0], RZ ;  /* 0x00007800100c7a24 */ /* 0x000fe400078e02ff */
[C---:B------:R-:W-:Y:S02]  /*1d80*/  IMAD R249, R14.reuse, 0x200, R249 ;  /* 0x000002000ef97824 */ /* 0x040fe400078e02f9 */
[----:B------:R-:W-:Y:S02]  /*1d90*/  IMAD.SHL.U32 R14, R14, 0x8, RZ ;  /* 0x000000080e0e7824 */ /* 0x000fe400078e00ff */
[----:B------:R-:W-:Y:S02]  /*1da0*/  IMAD.SHL.U32 R249, R249, 0x2, RZ ;  /* 0x00000002f9f97824 */ /* 0x000fe400078e00ff */
[----:B------:R-:W-:Y:S01]  /*1db0*/  IMAD.SHL.U32 R250, R6, 0x20, RZ ;  /* 0x0000002006fa7824 */ /* 0x000fe200078e00ff */
[----:B------:R-:W-:Y:S02]  /*1dc0*/  LOP3.LUT R14, R5, 0x8, R14, 0xf8, !PT ;  /* 0x00000008050e7812 */ /* 0x000fe400078ef80e */
[----:B------:R-:W-:-:S02]  /*1dd0*/  IADD3 R248, R249, 0xc120, RZ ;  /* 0x0000c120f9f87810 */ /* 0x000fc40007ffe0ff */
[----:B------:R-:W-:Y:S02]  /*1de0*/  SHF.R.U32.HI R5, RZ, 0x3, R5 ;  /* 0x00000003ff057819 */ /* 0x000fe40000011605 */
[----:B------:R-:W-:Y:S02]  /*1df0*/  LOP3.LUT R250, R250, 0x7ffffc00, RZ, 0xc0, !PT ;  /* 0x7ffffc00fafa7812 */ /* 0x000fe400078ec0ff */
[----:B------:R-:W-:-:S04]  /*1e00*/  LOP3.LUT R5, R14, R5, RZ, 0x3c, !PT ;  /* 0x000000050e057212 */ /* 0x000fc800078e3cff */
[CC--:B------:R-:W-:Y:S02]  /*1e10*/  IADD3 R250, R5.reuse, R7.reuse, R250 ;  /* 0x0000000705fa7210 */ /* 0x0c0fe40007ffe0fa */
[----:B------:R-:W-:Y:S02]  /*1e20*/  LOP3.LUT R5, R5, R7, RZ, 0xfc, !PT ;  /* 0x0000000705057212 */ /* 0x000fe400078efcff */
[----:B------:R-:W-:Y:S01]  /*1e30*/  IADD3 R7, R251, 0x100, RZ ;  /* 0x00000100fb077810 */ /* 0x000fe20007ffe0ff */
[----:B------:R-:W-:-:S04]  /*1e40*/  IMAD.SHL.U32 R250, R250, 0x2, RZ ;  /* 0x00000002fafa7824 */ /* 0x000fc800078e00ff */
[--C-:B------:R-:W-:Y:S02]  /*1e50*/  IMAD R246, R4, 0x2, R250.reuse ;  /* 0x0000000204f67824 */ /* 0x100fe400078e02fa */
[C---:B------:R-:W-:Y:S02]  /*1e60*/  IMAD R245, R3.reuse, 0x2, R250 ;  /* 0x0000000203f57824 */ /* 0x040fe400078e02fa */
[----:B------:R-:W-:Y:S01]  /*1e70*/  IMAD R243, R3, 0x2, R246 ;  /* 0x0000000203f37824 */ /* 0x000fe200078e02f6 */
[----:B----4-:R-:W-:Y:S01]  /*1e80*/  SHF.R.S32.HI R11, RZ, 0x1f, R19 ;  /* 0x0000001fff0b7819 */ /* 0x010fe20000011413 */
[----:B------:R-:W-:Y:S01]  /*1e90*/  IMAD.WIDE.U32 R22, R19, c[0x0][0x1f0], R22 ;  /* 0x00007c0013167a25 */ /* 0x000fe200078e0016 */
[----:B------:R-:W-:Y:S03]  /*1ea0*/  STL [R1], R19 ;  /* 0x0000001301007387 */ /* 0x000fe60000100800 */
[C---:B------:R-:W-:Y:S01]  /*1eb0*/  IMAD R15, R11.reuse, c[0x0][0x1f0], RZ ;  /* 0x00007c000b0f7a24 */ /* 0x040fe200078e02ff */
[----:B------:R-:W-:Y:S01]  /*1ec0*/  IADD3 R0, P0, R22, UR20, RZ ;  /* 0x0000001416007c10 */ /* 0x000fe2000ff1e0ff */
[----:B------:R-:W-:Y:S01]  /*1ed0*/  IMAD R11, R11, c[0x0][0x218], RZ ;  /* 0x000086000b0b7a24 */ /* 0x000fe200078e02ff */
[----:B------:R1:W-:Y:S01]  /*1ee0*/  STL [R1+0x4], R16 ;  /* 0x0000041001007387 */ /* 0x0003e20000100800 */
[----:B------:R-:W-:-:S02]  /*1ef0*/  IMAD R15, R19, c[0x0][0x1f4], R15 ;  /* 0x00007d00130f7a24 */ /* 0x000fc400078e020f */
[----:B------:R-:W-:-:S03]  /*1f00*/  IMAD.WIDE.U32 R20, R19, c[0x0][0x218], R20 ;  /* 0x0000860013147a25 */ /* 0x000fc600078e0014 */
[----:B------:R-:W-:Y:S01]  /*1f10*/  IADD3.X R15, R23, UR18, R15, P0, !PT ;  /* 0x00000012170f7c10 */ /* 0x000fe200087fe40f */
[C---:B------:R-:W-:Y:S01]  /*1f20*/  IMAD R11, R19.reuse, c[0x0][0x21c], R11 ;  /* 0x00008700130b7a24 */ /* 0x040fe200078e020b */
[----:B------:R-:W-:Y:S01]  /*1f30*/  LEA R22, P0, R0, c[0x0][0x1c8], 0x1 ;  /* 0x0000720000167a11 */ /* 0x000fe200078008ff */
[----:B------:R-:W-:-:S03]  /*1f40*/  IMAD R12, R19, c[0x0][0x1f0], R12 ;  /* 0x00007c00130c7a24 */ /* 0x000fc600078e020c */
[----:B------:R-:W-:Y:S01]  /*1f50*/  LEA.HI.X R15, R0, c[0x0][0x1cc], R15, 0x1, P0 ;  /* 0x00007300000f7a11 */ /* 0x000fe200000f0c0f */
[----:B------:R-:W-:Y:S01]  /*1f60*/  SHFL.IDX PT, R24, R22, RZ, 0x181f ;  /* 0x00181fff16187589 */ /* 0x000fe200000e0000 */
[----:B------:R-:W-:Y:S01]  /*1f70*/  IADD3 R13, P0, R20, UR22, RZ ;  /* 0x00000016140d7c10 */ /* 0x000fe2000ff1e0ff */
[----:B------:R-:W-:Y:S01]  /*1f80*/  IMAD.U32 R20, RZ, RZ, UR9 ;  /* 0x00000009ff147e24 */ /* 0x000fe2000f8e00ff */
[----:B------:R-:W-:Y:S01]  /*1f90*/  IADD3 R0, R249, 0xc100, RZ ;  /* 0x0000c100f9007810 */ /* 0x000fe20007ffe0ff */
[----:B------:R-:W2:Y:S01]  /*1fa0*/  SHFL.IDX PT, R25, R15, RZ, 0x181f ;  /* 0x00181fff0f197589 */ /* 0x000ea200000e0000 */
[----:B------:R-:W-:Y:S01]  /*1fb0*/  IADD3.X R11, R21, UR5, R11, P0, !PT ;  /* 0x00000005150b7c10 */ /* 0x000fe200087fe40b */
[----:B------:R-:W-:Y:S01]  /*1fc0*/  IMAD R20, R20, c[0x0][0x1e8], R12 ;  /* 0x00007a0014147a24 */ /* 0x000fe200078e020c */
[----:B------:R-:W-:Y:S01]  /*1fd0*/  @P1 IADD3 R248, R0, -0x20, RZ ;  /* 0xffffffe000f81810 */ /* 0x000fe20007ffe0ff */
[----:B------:R-:W-:Y:S01]  /*1fe0*/  SHFL.IDX PT, R22, R22, 0x1, 0x181f ;  /* 0x00381f0016167f89 */ /* 0x000fe200000e0000 */
[----:B------:R-:W-:-:S02]  /*1ff0*/  IADD3 R0, -R17, UR4, RZ ;  /* 0x0000000411007c10 */ /* 0x000fc4000fffe1ff */
[----:B------:R-:W-:Y:S01]  /*2000*/  ISETP.GE.AND P1, PT, R8, c[0x0][0x1d4], PT ;  /* 0x0000750008007a0c */ /* 0x000fe20003f26270 */
[----:B------:R-:W-:Y:S01]  /*2010*/  SHFL.IDX PT, R23, R15, 0x1, 0x181f ;  /* 0x00381f000f177f89 */ /* 0x000fe200000e0000 */
[C---:B-1----:R-:W-:Y:S02]  /*2020*/  LEA R16, P0, R13.reuse, c[0x0][0x1f8], 0x1 ;  /* 0x00007e000d107a11 */ /* 0x042fe400078008ff */
[----:B------:R-:W-:Y:S01]  /*2030*/  LEA R20, R20, c[0x0][0x1c8], 0x1 ;  /* 0x0000720014147a11 */ /* 0x000fe200078e08ff */
[----:B------:R-:W-:Y:S01]  /*2040*/  SHFL.IDX PT, R21, R15, 0x2, 0x181f ;  /* 0x00581f000f157f89 */ /* 0x000fe200000e0000 */
[----:B------:R-:W-:Y:S02]  /*2050*/  LEA.HI.X R11, R13, c[0x0][0x1fc], R11, 0x1, P0 ;  /* 0x00007f000d0b7a11 */ /* 0x000fe400000f0c0b */
[----:B------:R-:W-:Y:S01]  /*2060*/  ISETP.GE.AND P0, PT, R0, 0x1, PT ;  /* 0x000000010000780c */ /* 0x000fe20003f06270 */
[----:B------:R-:W1:Y:S01]  /*2070*/  SHFL.IDX PT, R64, R16, RZ, 0x181f ;  /* 0x00181fff10407589 */ /* 0x000e6200000e0000 */
[----:B------:R-:W-:-:S02]  /*2080*/  IADD3 R239, R248, 0x800, RZ ;  /* 0x00000800f8ef7810 */ /* 0x000fc40007ffe0ff */
[C---:B------:R-:W-:Y:S01]  /*2090*/  IADD3 R238, R248.reuse, 0x1000, RZ ;  /* 0x00001000f8ee7810 */ /* 0x040fe20007ffe0ff */
[----:B------:R-:W3:Y:S01]  /*20a0*/  SHFL.IDX PT, R13, R11, RZ, 0x181f ;  /* 0x00181fff0b0d7589 */ /* 0x000ee200000e0000 */
[C---:B------:R-:W-:Y:S02]  /*20b0*/  IADD3 R237, R248.reuse, 0x1800, RZ ;  /* 0x00001800f8ed7810 */ /* 0x040fe40007ffe0ff */
[C---:B------:R-:W-:Y:S01]  /*20c0*/  IADD3 R236, R248.reuse, 0x2000, RZ ;  /* 0x00002000f8ec7810 */ /* 0x040fe20007ffe0ff */
[----:B------:R-:W4:Y:S01]  /*20d0*/  SHFL.IDX PT, R48, R16, 0x1, 0x181f ;  /* 0x00381f0010307f89 */ /* 0x000f2200000e0000 */
[C---:B------:R-:W-:Y:S02]  /*20e0*/  IADD3 R235, R248.reuse, 0x2800, RZ ;  /* 0x00002800f8eb7810 */ /* 0x040fe40007ffe0ff */
[C---:B------:R-:W-:Y:S01]  /*20f0*/  IADD3 R233, R248.reuse, 0x3000, RZ ;  /* 0x00003000f8e97810 */ /* 0x040fe20007ffe0ff */
[----:B------:R-:W5:Y:S01]  /*2100*/  SHFL.IDX PT, R12, R11, 0x1, 0x181f ;  /* 0x00381f000b0c7f89 */ /* 0x000f6200000e0000 */
[----:B--2---:R-:W-:Y:S01]  /*2110*/  @P0 IMAD.WIDE R36, R33, 0x2, R24 ;  /* 0x0000000221240825 */ /* 0x004fe200078e0218 */
[----:B------:R-:W-:-:S02]  /*2120*/  IADD3 R232, R248, 0x3800, RZ ;  /* 0x00003800f8e87810 */ /* 0x000fc40007ffe0ff */
[----:B------:R-:W2:Y:S01]  /*2130*/  SHFL.IDX PT, R16, R16, 0x2, 0x181f ;  /* 0x00581f0010107f89 */ /* 0x000ea200000e0000 */
[--C-:B------:R-:W-:Y:S01]  /*2140*/  @P0 IMAD.WIDE R34, R31, 0x2, R24.reuse ;  /* 0x000000021f220825 */ /* 0x100fe200078e0218 */
[C---:B------:R-:W-:Y:S02]  /*2150*/  IADD3 R231, R248.reuse, 0x4000, RZ ;  /* 0x00004000f8e77810 */ /* 0x040fe40007ffe0ff */
[----:B------:R-:W2:Y:S01]  /*2160*/  SHFL.IDX PT, R11, R11, 0x2, 0x181f ;  /* 0x00581f000b0b7f89 */ /* 0x000ea200000e0000 */
[--C-:B------:R-:W-:Y:S01]  /*2170*/  @P0 IMAD.WIDE R26, R29, 0x2, R24.reuse ;  /* 0x000000021d1a0825 */ /* 0x100fe200078e0218 */
[----:B------:R-:W-:Y:S02]  /*2180*/  IADD3 R230, R248, 0x4800, RZ ;  /* 0x00004800f8e67810 */ /* 0x000fe40007ffe0ff */
[----:B------:R2:W-:Y:S01]  /*2190*/  @P0 LDGSTS.E.BYPASS.LTC128B.128 [R251+0xc100], [R36.64], !P4 ;  /* 0x0c10000024fb0fae */ /* 0x0005e2000e101d4c */
[----:B------:R-:W-:Y:S01]  /*21a0*/  @P0 IMAD.WIDE R38, R28, 0x2, R24 ;  /* 0x000000021c260825 */ /* 0x000fe200078e0218 */
[----:B------:R-:W-:-:S02]  /*21b0*/  IADD3 R229, R248, 0x5000, RZ ;  /* 0x00005000f8e57810 */ /* 0x000fc40007ffe0ff */
[----:B------:R2:W-:Y:S01]  /*21c0*/  @P0 LDGSTS.E.BYPASS.LTC128B.128 [R251+0xf100], [R34.64], !P3 ;  /* 0x0f10000022fb0fae */ /* 0x0005e2000d901d4c */
[----:B------:R-:W-:Y:S01]  /*21d0*/  IMAD.WIDE R24, R33, 0x2, RZ ;  /* 0x0000000221187825 */ /* 0x000fe200078e02ff */
[C---:B------:R-:W-:Y:S02]  /*21e0*/  IADD3 R228, R248.reuse, 0x5800, RZ ;  /* 0x00005800f8e47810 */ /* 0x040fe40007ffe0ff */
[----:B------:R2:W-:Y:S01]  /*21f0*/  @P0 LDGSTS.E.BYPASS.LTC128B.128 [R251+0x12100], [R26.64], !P2 ;  /* 0x121000001afb0fae */ /* 0x0005e2000d101d4c */
[----:B------:R-:W-:Y:S02]  /*2200*/  IADD3 R227, R248, 0x6000, RZ ;  /* 0x00006000f8e37810 */ /* 0x000fe40007ffe0ff */
[----:B-1----:R-:W-:Y:S01]  /*2210*/  IADD3 R74, P5, R64, R24, RZ ;  /* 0x00000018404a7210 */ /* 0x002fe20007fbe0ff */
[----:B------:R1:W-:Y:S01]  /*2220*/  @P0 LDGSTS.E.BYPASS.LTC128B.128 [R251+0x15100], [R38.64], !P1 ;  /* 0x1510000026fb0fae */ /* 0x0003e2000c901d4c */
[----:B------:R-:W-:Y:S02]  /*2230*/  ISETP.GE.AND P0, PT, R0, 0x21, PT ;  /* 0x000000210000780c */ /* 0x000fe40003f06270 */
[----:B------:R-:W-:Y:S01]  /*2240*/  IADD3 R226, R248, 0x6800, RZ ;  /* 0x00006800f8e27810 */ /* 0x000fe20007ffe0ff */
[----:B---3--:R-:W-:Y:S01]  /*2250*/  IMAD.X R75, R13, 0x1, R25, P5 ;  /* 0x000000010d4b7824 */ /* 0x008fe200028e0619 */
[----:B----4-:R-:W-:Y:S01]  /*2260*/  IADD3 R58, P5, R24, R48, RZ ;  /* 0x00000030183a7210 */ /* 0x010fe20007fbe0ff */
[----:B------:R-:W3:Y:S01]  /*2270*/  SHFL.IDX PT, R20, R20, 0x2, 0x181f ;  /* 0x00581f0014147f89 */ /* 0x000ee200000e0000 */
[----:B------:R-:W-:-:S02]  /*2280*/  IADD3 R225, R248, 0x7000, RZ ;  /* 0x00007000f8e17810 */ /* 0x000fc40007ffe0ff */
[C---:B------:R-:W-:Y:S01]  /*2290*/  IADD3 R224, R248.reuse, 0x7800, RZ ;  /* 0x00007800f8e07810 */ /* 0x040fe20007ffe0ff */
[----:B-----5:R-:W-:Y:S01]  /*22a0*/  IMAD.X R59, R25, 0x1, R12, P5 ;  /* 0x00000001193b7824 */ /* 0x020fe200028e060c */
[C---:B------:R-:W-:Y:S02]  /*22b0*/  IADD3 R223, R248.reuse, 0x8000, RZ ;  /* 0x00008000f8df7810 */ /* 0x040fe40007ffe0ff */
[C---:B------:R-:W-:Y:S01]  /*22c0*/  IADD3 R222, R248.reuse, 0x8800, RZ ;  /* 0x00008800f8de7810 */ /* 0x040fe20007ffe0ff */
[--C-:B--2---:R-:W-:Y:S01]  /*22d0*/  @P0 IMAD.WIDE R36, R33, 0x2, R22.reuse ;  /* 0x0000000221240825 */ /* 0x104fe200078e0216 */
[C---:B------:R-:W-:Y:S02]  /*22e0*/  IADD3 R221, R248.reuse, 0x9000, RZ ;  /* 0x00009000f8dd7810 */ /* 0x040fe40007ffe0ff */
[----:B------:R-:W-:Y:S02]  /*22f0*/  IADD3 R220, R248, 0x9800, RZ ;  /* 0x00009800f8dc7810 */ /* 0x000fe40007ffe0ff */
[----:B------:R-:W-:Y:S01]  /*2300*/  IADD3 R34, P5, R24, R16, RZ ;  /* 0x0000001018227210 */ /* 0x000fe20007fbe0ff */
[----:B------:R2:W-:Y:S01]  /*2310*/  @P0 LDGSTS.E.BYPASS.LTC128B.128 [R251+0xd100], [R36.64], !P4 ;  /* 0x0d10000024fb0fae */ /* 0x0005e2000e101d4c */
[C---:B------:R-:W-:Y:S01]  /*2320*/  IADD3 R219, R248.reuse, 0xa000, RZ ;  /* 0x0000a000f8db7810 */ /* 0x040fe20007ffe0ff */
[----:B------:R-:W-:Y:S01]  /*2330*/  @P0 IMAD.WIDE R26, R31, 0x2, R22 ;  /* 0x000000021f1a0825 */ /* 0x000fe200078e0216 */
[----:B------:R-:W-:-:S02]  /*2340*/  IADD3 R218, R248, 0xa800, RZ ;  /* 0x0000a800f8da7810 */ /* 0x000fc40007ffe0ff */
[C---:B------:R-:W-:Y:S01]  /*2350*/  IADD3 R217, R248.reuse, 0xb000, RZ ;  /* 0x0000b000f8d97810 */ /* 0x040fe20007ffe0ff */
[----:B------:R-:W-:Y:S01]  /*2360*/  IMAD.X R35, R25, 0x1, R11, P5 ;  /* 0x0000000119237824 */ /* 0x000fe200028e060b */
[----:B------:R4:W-:Y:S01]  /*2370*/  @P0 LDGSTS.E.BYPASS.LTC128B.128 [R251+0x10100], [R26.64], !P3 ;  /* 0x101000001afb0fae */ /* 0x0009e2000d901d4c */
[----:B------:R-:W-:Y:S01]  /*2380*/  @P0 IMAD.WIDE R24, R29, 0x2, R22 ;  /* 0x000000021d180825 */ /* 0x000fe200078e0216 */
[----:B------:R-:W-:-:S03]  /*2390*/  IADD3 R216, R248, 0xb800, RZ ;  /* 0x0000b800f8d87810 */ /* 0x000fc60007ffe0ff */
[----:B-1----:R-:W-:Y:S01]  /*23a0*/  @P0 IMAD.WIDE R38, R28, 0x2, R22 ;  /* 0x000000021c260825 */ /* 0x002fe200078e0216 */
[----:B------:R1:W-:Y:S03]  /*23b0*/  @P0 LDGSTS.E.BYPASS.LTC128B.128 [R251+0x13100], [R24.64], !P2 ;  /* 0x1310000018fb0fae */ /* 0x0003e6000d101d4c */
[----:B------:R-:W-:Y:S01]  /*23c0*/  IMAD.WIDE R22, R31, 0x2, RZ ;  /* 0x000000021f167825 */ /* 0x000fe200078e02ff */
[----:B------:R2:W-:Y:S01]  /*23d0*/  @P0 LDGSTS.E.BYPASS.LTC128B.128 [R251+0x16100], [R38.64], !P1 ;  /* 0x1610000026fb0fae */ /* 0x0005e2000c901d4c */
[----:B------:R-:W-:-:S03]  /*23e0*/  ISETP.GT.AND P0, PT, R0, 0x40, PT ;  /* 0x000000400000780c */ /* 0x000fc60003f04270 */
[----:B------:R-:W-:-:S05]  /*23f0*/  IADD3 R72, P5, R64, R22, RZ ;  /* 0x0000001640487210 */ /* 0x000fca0007fbe0ff */
[----:B------:R-:W-:Y:S01]  /*2400*/  IMAD.X R73, R13, 0x1, R23, P5 ;  /* 0x000000010d497824 */ /* 0x000fe200028e0617 */
[----:B------:R-:W-:-:S04]  /*2410*/  IADD3 R56, P5, R22, R48, RZ ;  /* 0x0000003016387210 */ /* 0x000fc80007fbe0ff */
[----:B---3--:R-:W-:-:S04]  /*2420*/  @P0 IMAD.WIDE R14, R29, 0x2, R20 ;  /* 0x000000021d0e0825 */ /* 0x008fc800078e0214 */
[----:B----4-:R-:W-:-:S04]  /*2430*/  @P0 IMAD.WIDE R26, R33, 0x2, R20 ;  /* 0x00000002211a0825 */ /* 0x010fc800078e0214 */
[----:B------:R-:W-:Y:S01]  /*2440*/  IMAD.X R57, R23, 0x1, R12, P5 ;  /* 0x0000000117397824 */ /* 0x000fe200028e060c */
[----:B------:R3:W-:Y:S01]  /*2450*/  @P0 LDGSTS.E.BYPASS.LTC128B.128 [R251+0xe100], [R26.64], !P4 ;  /* 0x0e1000001afb0fae */ /* 0x0007e2000e101d4c */
[----:B-1----:R-:W-:Y:S01]  /*2460*/  @P0 IMAD.WIDE R24, R31, 0x2, R20 ;  /* 0x000000021f180825 */ /* 0x002fe200078e0214 */
[----:B------:R-:W-:-:S04]  /*2470*/  IADD3 R22, P5, R22, R16, RZ ;  /* 0x0000001016167210 */ /* 0x000fc80007fbe0ff */
[----:B------:R1:W-:Y:S01]  /*2480*/  @P0 LDGSTS.E.BYPASS.LTC128B.128 [R251+0x11100], [R24.64], !P3 ;  /* 0x1110000018fb0fae */ /* 0x0003e2000d901d4c */
[----:B------:R-:W-:-:S03]  /*2490*/  IMAD.X R23, R23, 0x1, R11, P5 ;  /* 0x0000000117177824 */ /* 0x000fc600028e060b */
[----:B------:R4:W-:Y:S01]  /*24a0*/  @P0 LDGSTS.E.BYPASS.LTC128B.128 [R251+0x14100], [R14.64], !P2 ;  /* 0x141000000efb0fae */ /* 0x0009e2000d101d4c */
[----:B-1----:R-:W-:-:S04]  /*24b0*/  @P0 IMAD.WIDE R24, R28, 0x2, R20 ;  /* 0x000000021c180825 */ /* 0x002fc800078e0214 */
[----:B------:R-:W-:Y:S01]  /*24c0*/  IMAD.WIDE R20, R29, 0x2, RZ ;  /* 0x000000021d147825 */ /* 0x000fe200078e02ff */
[----:B------:R3:W-:Y:S03]  /*24d0*/  @P0 LDGSTS.E.BYPASS.LTC128B.128 [R251+0x17100], [R24.64], !P1 ;  /* 0x1710000018fb0fae */ /* 0x0007e6000c901d4c */
[----:B----4-:R-:W-:Y:S01]  /*24e0*/  IMAD.WIDE R14, R28, 0x2, RZ ;  /* 0x000000021c0e7825 */ /* 0x010fe200078e02ff */
[----:B------:R-:W0:Y:S01]  /*24f0*/  LDGDEPBAR ;  /* 0x00000000000079af */ /* 0x000e220000000000 */
[----:B------:R-:W-:Y:S02]  /*2500*/  IADD3 R66, P0, R64, R20, RZ ;  /* 0x0000001440427210 */ /* 0x000fe40007f1e0ff */
[----:B------:R-:W-:Y:S02]  /*2510*/  IADD3 R50, P5, R20, R48, RZ ;  /* 0x0000003014327210 */ /* 0x000fe40007fbe0ff */
[----:B------:R-:W-:Y:S01]  /*2520*/  IADD3 R64, P6, R64, R14, RZ ;  /* 0x0000000e40407210 */ /* 0x000fe20007fde0ff */
[----:B------:R-:W-:Y:S01]  /*2530*/  IMAD.X R67, R13, 0x1, R21, P0 ;  /* 0x000000010d437824 */ /* 0x000fe200000e0615 */
[----:B------:R-:W-:Y:S01]  /*2540*/  IADD3 R20, P0, R20, R16, RZ ;  /* 0x0000001014147210 */ /* 0x000fe20007f1e0ff */
[--C-:B------:R-:W-:Y:S01]  /*2550*/  IMAD.X R51, R21, 0x1, R12.reuse, P5 ;  /* 0x0000000115337824 */ /* 0x100fe200028e060c */
[C---:B------:R-:W-:Y:S01]  /*2560*/  IADD3 R48, P5, R14.reuse, R48, RZ ;  /* 0x000000300e307210 */ /* 0x040fe20007fbe0ff */
[----:B------:R-:W-:Y:S01]  /*2570*/  IMAD.X R65, R13, 0x1, R15, P6 ;  /* 0x000000010d417824 */ /* 0x000fe200030e060f */
[----:B------:R-:W-:Y:S01]  /*2580*/  ISETP.GE.AND P6, PT, R33, c[0x0][0x1d4], PT ;  /* 0x0000750021007a0c */ /* 0x000fe20003fc6270 */
[----:B------:R-:W-:Y:S01]  /*2590*/  IMAD.X R21, R21, 0x1, R11, P0 ;  /* 0x0000000115157824 */ /* 0x000fe200000e060b */
[----:B------:R-:W-:Y:S01]  /*25a0*/  IADD3 R16, P0, R14, R16, RZ ;  /* 0x000000100e107210 */ /* 0x000fe20007f1e0ff */
[----:B------:R-:W-:Y:S01]  /*25b0*/  IMAD.X R49, R15, 0x1, R12, P5 ;  /* 0x000000010f317824 */ /* 0x000fe200028e060c */
[----:B------:R-:W-:-:S03]  /*25c0*/  ISETP.GE.AND P5, PT, R10, c[0x0][0x1d4], PT ;  /* 0x000075000a007a0c */ /* 0x000fc60003fa6270 */
[----:B------:R-:W-:Y:S01]  /*25d0*/  IMAD.X R17, R15, 0x1, R11, P0 ;  /* 0x000000010f117824 */ /* 0x000fe200000e060b */
[----:B------:R-:W-:Y:S02]  /*25e0*/  ISETP.LT.OR P0, PT, R0, 0x1, P6 ;  /* 0x000000010000780c */ /* 0x000fe40003701670 */
[----:B------:R-:W-:Y:S01]  /*25f0*/  ISETP.GE.AND P6, PT, R9, c[0x0][0x1d4], PT ;  /* 0x0000750009007a0c */ /* 0x000fe20003fc6270 */
[----:B------:R-:W-:-:S04]  /*2600*/  DEPBAR.LE SB0, 0x1 ;  /* 0x000080400000791a */ /* 0x000fc80000000000 */
[----:B------:R-:W-:-:S04]  /*2610*/  DEPBAR.LE SB0, 0x0 ;  /* 0x000080000000791a */ /* 0x000fc80000000000 */
[----:B------:R-:W-:Y:S06]  /*2620*/  BAR.SYNC.DEFER_BLOCKING 0x0 ;  /* 0x0000000000007b1d */ /* 0x000fec0000010000 */
[----:B------:R-:W-:Y:S04]  /*2630*/  LDSM.16.M88.4 R12, [R250+0x18100] ;  /* 0x01810000fa0c783b */ /* 0x000fe80000000200 */
[----:B------:R-:W-:Y:S04]  /*2640*/  LDSM.16.M88.4 R88, [R246+0x18100] ;  /* 0x01810000f658783b */ /* 0x000fe80000000200 */
[----:B------:R-:W-:Y:S04]  /*2650*/  LDSM.16.M88.4 R84, [R249+0xc100] ;  /* 0x00c10000f954783b */ /* 0x000fe80000000200 */
[----:B------:R-:W1:Y:S04]  /*2660*/  LDSM.16.M88.4 R76, [R249+0xc900] ;  /* 0x00c90000f94c783b */ /* 0x000e680000000200 */
[----:B------:R-:W-:Y:S04]  /*2670*/  LDSM.16.M88.4 R68, [R249+0xd100] ;  /* 0x00d10000f944783b */ /* 0x000fe80000000200 */
[----:B------:R-:W-:Y:S04]  /*2680*/  LDSM.16.M88.4 R60, [R249+0xd900] ;  /* 0x00d90000f93c783b */ /* 0x000fe80000000200 */
[----:B------:R-:W-:Y:S04]  /*2690*/  LDSM.16.M88.4 R52, [R249+0xe100] ;  /* 0x00e10000f934783b */ /* 0x000fe80000000200 */
[----:B------:R-:W-:Y:S04]  /*26a0*/  LDSM.16.M88.4 R100, [R249+0xe900] ;  /* 0x00e90000f964783b */ /* 0x000fe80000000200 */
[----:B------:R-:W-:Y:S04]  /*26b0*/  LDSM.16.M88.4 R44, [R248] ;  /* 0x00000000f82c783b */ /* 0x000fe80000000200 */
[----:B------:R-:W4:Y:S04]  /*26c0*/  LDSM.16.M88.4 R40, [R248+0x800] ;  /* 0x00080000f828783b */ /* 0x000f280000000200 */
[----:B--2---:R-:W2:Y:S04]  /*26d0*/  LDSM.16.M88.4 R36, [R248+0x1000] ;  /* 0x00100000f824783b */ /* 0x004ea80000000200 */
[----:B---3--:R-:W3:Y:S04]  /*26e0*/  LDSM.16.M88.4 R24, [R248+0x1800] ;  /* 0x00180000f818783b */ /* 0x008ee80000000200 */
[----:B------:R-:W5:Y:S04]  /*26f0*/  LDSM.16.M88.4 R96, [R248+0x2000] ;  /* 0x00200000f860783b */ /* 0x000f680000000200 */
[----:B------:R-:W2:Y:S01]  /*2700*/  LDSM.16.M88.4 R92, [R248+0x2800] ;  /* 0x00280000f85c783b */ /* 0x000ea20000000200 */
[----:B-1----:R-:W-:Y:S03]  /*2710*/  HMMA.16816.F32 R80, R12, R76, RZ ;  /* 0x0000004c0c50723c */ /* 0x002fe600000018ff */
[----:B------:R-:W-:Y:S01]  /*2720*/  @!PT LDS RZ, [RZ] ;  /* 0x00000000fffff984 */ /* 0x000fe20000000800 */
[----:B------:R-:W-:Y:S01]  /*2730*/  @!PT LDS RZ, [RZ] ;  /* 0x00000000fffff984 */ /* 0x000fe20000000800 */
[----:B------:R-:W-:Y:S01]  /*2740*/  @!PT LDS RZ, [RZ] ;  /* 0x00000000fffff984 */ /* 0x000fe20000000800 */
[----:B------:R1:W-:Y:S01]  /*2750*/  LDGSTS.E.BYPASS.LTC128B.128 [R251+0x100], [R74.64], !P0 ;  /* 0x001000004afb7fae */ /* 0x0003e2000c101d4c */
[----:B------:R-:W-:-:S02]  /*2760*/  ISETP.LT.OR P0, PT, R0, 0x1, P5 ;  /* 0x000000010000780c */ /* 0x000fc40002f01670 */
[----:B------:R-:W-:Y:S02]  /*2770*/  ISETP.GE.AND P5, PT, R8, c[0x0][0x1d4], PT ;  /* 0x0000750008007a0c */ /* 0x000fe40003fa6270 */
[----:B------:R-:W-:Y:S09]  /*2780*/  HMMA.16816.F32 R76, R12, R78, RZ ;  /* 0x0000004e0c4c723c */ /* 0x000ff200000018ff */
[----:B------:R1:W-:Y:S01]  /*2790*/  LDGSTS.E.BYPASS.LTC128B.128 [R251+0x3100], [R72.64], !P0 ;  /* 0x0310000048fb7fae */ /* 0x0003e2000c101d4c */
[----:B------:R-:W-:-:S06]  /*27a0*/  ISETP.LT.OR P0, PT, R0, 0x1, P6 ;  /* 0x000000010000780c */ /* 0x000fcc0003701670 */
[C---:B----4-:R-:W-:Y:S07]  /*27b0*/  HMMA.16816.F32 R80, R88.reuse, R40, R80 ;  /* 0x000000285850723c */ /* 0x050fee0000001850 */
[----:B------:R4:W-:Y:S01]  /*27c0*/  LDGSTS.E.BYPASS.LTC128B.128 [R251+0x6100], [R66.64], !P0 ;  /* 0x0610000042fb7fae */ /* 0x0009e2000c101d4c */
[----:B------:R-:W-:Y:S01]  /*27d0*/  ISETP.LT.OR P0, PT, R0, 0x1, P5 ;  /* 0x000000010000780c */ /* 0x000fe20002f01670 */
[----:B------:R-:W-:Y:S08]  /*27e0*/  HMMA.16816.F32 R76, R88, R42, R76 ;  /* 0x0000002a584c723c */ /* 0x000ff0000000184c */
[----:B-1----:R-:W-:Y:S04]  /*27f0*/  HMMA.16816.F32 R72, R12, R68, RZ ;  /* 0x000000440c48723c */ /* 0x002fe800000018ff */
[----:B------:R4:W-:Y:S01]  /*2800*/  LDGSTS.E.BYPASS.LTC128B.128 [R251+0x9100], [R64.64], !P0 ;  /* 0x0910000040fb7fae */ /* 0x0009e2000c101d4c */
[----:B------:R-:W-:-:S04]  /*2810*/  ISETP.GE.AND P0, PT, R33, c[0x0][0x1d4], PT ;  /* 0x0000750021007a0c */ /* 0x000fc80003f06270 */
[----:B------:R-:W-:Y:S01]  /*2820*/  ISETP.LT.OR P0, PT, R0, 0x21, P0 ;  /* 0x000000210000780c */ /* 0x000fe20000701670 */
[----:B------:R-:W-:Y:S11]  /*2830*/  HMMA.16816.F32 R68, R12, R70, RZ ;  /* 0x000000460c44723c */ /* 0x000ff600000018ff */
[----:B------:R-:W-:Y:S01]  /*2840*/  @!UPT UIADD3 URZ, URZ, URZ, URZ ;  /* 0x0000003f3f3ff290 */ /* 0x000fe2000fffe03f */
[----:B------:R1:W-:Y:S01]  /*2850*/  LDGSTS.E.BYPASS.LTC128B.128 [R251+0x1100], [R58.64], !P0 ;  /* 0x011000003afb7fae */ /* 0x0003e2000c101d4c */
[----:B------:R-:W-:-:S04]  /*2860*/  ISETP.GE.AND P0, PT, R10, c[0x0][0x1d4], PT ;  /* 0x000075000a007a0c */ /* 0x000fc80003f06270 */
[C---:B------:R-:W-:Y:S01]  /*2870*/  ISETP.LT.OR P0, PT, R0.reuse, 0x21, P0 ;  /* 0x000000210000780c */ /* 0x040fe20000701670 */
[----:B--2---:R-:W-:Y:S08]  /*2880*/  HMMA.16816.F32 R72, R88, R36, R72 ;  /* 0x000000245848723c */ /* 0x004ff00000001848 */
[----:B----4-:R-:W-:Y:S04]  /*2890*/  HMMA.16816.F32 R64, R12, R60, RZ ;  /* 0x0000003c0c40723c */ /* 0x010fe800000018ff */
[----:B------:R1:W-:Y:S01]  /*28a0*/  LDGSTS.E.BYPASS.LTC128B.128 [R251+0x4100], [R56.64], !P0 ;  /* 0x0410000038fb7fae */ /* 0x0003e2000c101d4c */
[----:B------:R-:W-:-:S03]  /*28b0*/  ISETP.LT.OR P0, PT, R0, 0x21, P6 ;  /* 0x000000210000780c */ /* 0x000fc60003701670 */
[----:B------:R-:W-:Y:S08]  /*28c0*/  HMMA.16816.F32 R60, R12, R62, RZ ;  /* 0x0000003e0c3c723c */ /* 0x000ff000000018ff */
[----:B------:R-:W-:Y:S02]  /*28d0*/  HMMA.16816.F32 R68, R88, R38, R68 ;  /* 0x000000265844723c */ /* 0x000fe40000001844 */
[----:B------:R2:W-:Y:S01]  /*28e0*/  LDGSTS.E.BYPASS.LTC128B.128 [R251+0x7100], [R50.64], !P0 ;  /* 0x0710000032fb7fae */ /* 0x0005e2000c101d4c */
[----:B------:R-:W-:-:S02]  /*28f0*/  ISETP.LT.OR P0, PT, R0, 0x21, P5 ;  /* 0x000000210000780c */ /* 0x000fc40002f01670 */
[----:B------:R-:W-:-:S03]  /*2900*/  ISETP.LT.OR P5, PT, R0, 0x41, P5 ;  /* 0x000000410000780c */ /* 0x000fc60002fa1670 */
[----:B---3--:R-:W-:Y:S08]  /*2910*/  HMMA.16816.F32 R64, R88, R24, R64 ;  /* 0x000000185840723c */ /* 0x008ff00000001840 */
[----:B------:R2:W-:Y:S01]  /*2920*/  LDGSTS.E.BYPASS.LTC128B.128 [R251+0xa100], [R48.64], !P0 ;  /* 0x0a10000030fb7fae */ /* 0x0005e2000c101d4c */
[----:B------:R-:W-:Y:S01]  /*2930*/  ISETP.GE.AND P0, PT, R33, c[0x0][0x1d4], PT ;  /* 0x0000750021007a0c */ /* 0x000fe20003f06270 */
[----:B-1----:R-:W-:Y:S03]  /*2940*/  HMMA.16816.F32 R56, R12, R52, RZ ;  /* 0x000000340c38723c */ /* 0x002fe600000018ff */
[----:B------:R-:W-:-:S05]  /*2950*/  ISETP.LT.OR P0, PT, R0, 0x41, P0 ;  /* 0x000000410000780c */ /* 0x000fca0000701670 */
[----:B------:R-:W-:Y:S08]  /*2960*/  HMMA.16816.F32 R52, R12, R54, RZ ;  /* 0x000000360c34723c */ /* 0x000ff000000018ff */
[----:B------:R1:W-:Y:S01]  /*2970*/  LDGSTS.E.BYPASS.LTC128B.128 [R251+0x2100], [R34.64], !P0 ;  /* 0x0210000022fb7fae */ /* 0x0003e2000c101d4c */
[----:B------:R-:W-:Y:S01]  /*2980*/  ISETP.GE.AND P0, PT, R10, c[0x0][0x1d4], PT ;  /* 0x000075000a007a0c */ /* 0x000fe20003f06270 */
[----:B------:R-:W-:Y:S03]  /*2990*/  HMMA.16816.F32 R60, R88, R26, R60 ;  /* 0x0000001a583c723c */ /* 0x000fe6000000183c */
[----:B------:R-:W-:-:S05]  /*29a0*/  ISETP.LT.OR P0, PT, R0, 0x41, P0 ;  /* 0x000000410000780c */ /* 0x000fca0000701670 */
[C---:B------:R-:W-:Y:S08]  /*29b0*/  HMMA.16816.F32 R8, R12.reuse, R84, RZ ;  /* 0x000000540c08723c */ /* 0x040ff000000018ff */
[----:B------:R3:W-:Y:S01]  /*29c0*/  LDGSTS.E.BYPASS.LTC128B.128 [R251+0x5100], [R22.64], !P0 ;  /* 0x0510000016fb7fae */ /* 0x0007e2000c101d4c */
[----:B------:R-:W-:Y:S01]  /*29d0*/  ISETP.LT.OR P0, PT, R0, 0x41, P6 ;  /* 0x000000410000780c */ /* 0x000fe20003701670 */
[----:B------:R-:W-:Y:S01]  /*29e0*/  HMMA.16816.F32 R84, R12, R86, RZ ;  /* 0x000000560c54723c */ /* 0x000fe200000018ff */
[----:B------:R-:W-:Y:S01]  /*29f0*/  IMAD.MOV.U32 R0, RZ, RZ, 0x40 ;  /* 0x00000040ff007424 */ /* 0x000fe200078e00ff */
[----:B-1----:R-:W-:-:S06]  /*2a00*/  SHF.R.S32.HI R35, RZ, 0x1f, R33 ;  /* 0x0000001fff237819 */ /* 0x002fcc0000011421 */
[----:B-----5:R-:W-:Y:S01]  /*2a10*/  HMMA.16816.F32 R56, R88, R96, R56 ;  /* 0x000000605838723c */ /* 0x020fe20000001838 */
[----:B------:R-:W-:-:S03]  /*2a20*/  SHF.R.S32.HI R34, RZ, 0x1f, R31 ;  /* 0x0000001fff227819 */ /* 0x000fc6000001141f */
[----:B------:R3:W-:Y:S01]  /*2a30*/  LDGSTS.E.BYPASS.LTC128B.128 [R251+0x8100], [R20.64], !P0 ;  /* 0x0810000014fb7fae */ /* 0x0007e2000c101d4c */
[----:B------:R-:W-:-:S03]  /*2a40*/  LOP3.LUT P0, RZ, R18, 0x4, RZ, 0xc0, !PT ;  /* 0x0000000412ff7812 */ /* 0x000fc6000780c0ff */
[----:B------:R1:W-:Y:S01]  /*2a50*/  LDGSTS.E.BYPASS.LTC128B.128 [R251+0xb100], [R16.64], !P5 ;  /* 0x0b10000010fb7fae */ /* 0x0003e2000e901d4c */
[----:B------:R-:W-:Y:S01]  /*2a60*/  SEL R0, R0, 0xffffffc0, !P0 ;  /* 0xffffffc000007807 */ /* 0x000fe20004000000 */
[C---:B------:R-:W-:Y:S01]  /*2a70*/  HMMA.16816.F32 R8, R88.reuse, R44, R8 ;  /* 0x0000002c5808723c */ /* 0x040fe20000001808 */
[----:B------:R-:W-:Y:S01]  /*2a80*/  PLOP3.LUT P0, PT, PT, PT, UP0, 0x40, 0x0 ;  /* 0x000000000000781c */ /* 0x000fe20003f0e808 */
[----:B------:R-:W-:Y:S01]  /*2a90*/  LDSM.16.M88.4 R112, [R243+0x18100] ;  /* 0x01810000f370783b */ /* 0x000fe20000000200 */
[----:B------:R-:W-:Y:S01]  /*2aa0*/  ISETP.GT.AND P5, PT, R120, 0x5f, PT ;  /* 0x0000005f7800780c */ /* 0x000fe20003fa4270 */
[----:B------:R-:W-:Y:S02]  /*2ab0*/  IMAD.IADD R244, R249, 0x1, R0 ;  /* 0x00000001f9f47824 */ /* 0x000fe400078e0200 */
[----:B------:R-:W-:Y:S01]  /*2ac0*/  IMAD.IADD R234, R0, 0x1, R248 ;  /* 0x0000000100ea7824 */ /* 0x000fe200078e02f8 */
[----:B------:R-:W0:Y:S01]  /*2ad0*/  LDGDEPBAR ;  /* 0x00000000000079af */ /* 0x000e220000000000 */
[C---:B------:R-:W-:Y:S03]  /*2ae0*/  HMMA.16816.F32 R84, R88.reuse, R46, R84 ;  /* 0x0000002e5854723c */ /* 0x040fe60000001854 */
[----:B------:R-:W-:Y:S04]  /*2af0*/  LDSM.16.M88.4 R44, [R244+0xc900] ;  /* 0x00c90000f42c783b */ /* 0x000fe80000000200 */
[----:B------:R-:W-:Y:S01]  /*2b00*/  LDSM.16.M88.4 R40, [R244+0xd100] ;  /* 0x00d10000f428783b */ /* 0x000fe20000000200 */
[----:B------:R-:W-:Y:S03]  /*2b10*/  HMMA.16816.F32 R52, R88, R98, R52 ;  /* 0x000000625834723c */ /* 0x000fe60000001834 */
[----:B--2---:R-:W-:Y:S04]  /*2b20*/  LDSM.16.M88.4 R48, [R244+0xc100] ;  /* 0x00c10000f430783b */ /* 0x004fe80000000200 */
[----:B---3--:R-:W2:Y:S01]  /*2b30*/  LDSM.16.M88.4 R20, [R245+0x18100] ;  /* 0x01810000f514783b */ /* 0x008ea20000000200 */
[C---:B-1----:R-:W-:Y:S03]  /*2b40*/  HMMA.16816.F32 R16, R12.reuse, R100, RZ ;  /* 0x000000640c10723c */ /* 0x042fe600000018ff */
[----:B------:R-:W1:Y:S04]  /*2b50*/  LDSM.16.M88.4 R36, [R244+0xd900] ;  /* 0x00d90000f424783b */ /* 0x000e680000000200 */
[----:B------:R-:W3:Y:S01]  /*2b60*/  LDSM.16.M88.4 R24, [R244+0xe100] ;  /* 0x00e10000f418783b */ /* 0x000ee20000000200 */
[----:B------:R-:W-:Y:S03]  /*2b70*/  HMMA.16816.F32 R12, R12, R102, RZ ;  /* 0x000000660c0c723c */ /* 0x000fe600000018ff */
[----:B------:R-:W4:Y:S04]  /*2b80*/  LDSM.16.M88.4 R116, [R244+0xe900] ;  /* 0x00e90000f474783b */ /* 0x000f280000000200 */
[----:B------:R-:W5:Y:S04]  /*2b90*/  LDSM.16.M88.4 R104, [R234+0x800] ;  /* 0x00080000ea68783b */ /* 0x000f680000000200 */
[----:B------:R-:W1:Y:S04]  /*2ba0*/  LDSM.16.M88.4 R100, [R234+0x1000] ;  /* 0x00100000ea64783b */ /* 0x000e680000000200 */
[----:B------:R-:W-:Y:S01]  /*2bb0*/  LDSM.16.M88.4 R108, [R234] ;  /* 0x00000000ea6c783b */ /* 0x000fe20000000200 */
[C---:B------:R-:W-:Y:S03]  /*2bc0*/  HMMA.16816.F32 R16, R88.reuse, R92, R16 ;  /* 0x0000005c5810723c */ /* 0x040fe60000001810 */
[----:B------:R-:W-:Y:S05]  /*2bd0*/  LDSM.16.M88.4 R96, [R234+0x1800] ;  /* 0x00180000ea60783b */ /* 0x000fea0000000200 */
[----:B------:R-:W-:Y:S01]  /*2be0*/  HMMA.16816.F32 R12, R88, R94, R12 ;  /* 0x0000005e580c723c */ /* 0x000fe2000000180c */
[----:B------:R-:W1:Y:S04]  /*2bf0*/  LDSM.16.M88.4 R92, [R234+0x2000] ;  /* 0x00200000ea5c783b */ /* 0x000e680000000200 */
[----:B------:R-:W-:Y:S03]  /*2c00*/  LDSM.16.M88.4 R88, [R234+0x2800] ;  /* 0x00280000ea58783b */ /* 0x000fe60000000200 */
[C---:B--2---:R-:W-:Y:S08]  /*2c10*/  HMMA.16816.F32 R80, R20.reuse, R44, R80 ;  /* 0x0000002c1450723c */ /* 0x044ff00000001850 */
[C---:B------:R-:W-:Y:S01]  /*2c20*/  HMMA.16816.F32 R76, R20.reuse, R46, R76 ;  /* 0x0000002e144c723c */ /* 0x040fe2000000184c */
[----:B------:R-:W-:Y:S07]  /*2c30*/  LDSM.16.M88.4 R44, [R249+0xf100] ;  /* 0x00f10000f92c783b */ /* 0x000fee0000000200 */
[C---:B------:R-:W-:Y:S08]  /*2c40*/  HMMA.16816.F32 R72, R20.reuse, R40, R72 ;  /* 0x000000281448723c */ /* 0x040ff00000001848 */
[C---:B------:R-:W-:Y:S01]  /*2c50*/  HMMA.16816.F32 R68, R20.reuse, R42, R68 ;  /* 0x0000002a1444723c */ /* 0x040fe20000001844 */
[----:B------:R-:W-:Y:S07]  /*2c60*/  LDSM.16.M88.4 R40, [R249+0xf900] ;  /* 0x00f90000f928783b */ /* 0x000fee0000000200 */
[C---:B------:R-:W-:Y:S08]  /*2c70*/  HMMA.16816.F32 R8, R20.reuse, R48, R8 ;  /* 0x000000301408723c */ /* 0x040ff00000001808 */
        /* <DEDUP_REMOVED lines=8> */
[C---:B----4-:R-:W-:Y:S08]  /*2d00*/  HMMA.16816.F32 R16, R20.reuse, R116, R16 ;  /* 0x000000741410723c */ /* 0x050ff00000001810 */
[----:B------:R-:W-:Y:S01]  /*2d10*/  HMMA.16816.F32 R12, R20, R118, R12 ;  /* 0x00000076140c723c */ /* 0x000fe2000000180c */
[----:B------:R-:W4:Y:S07]  /*2d20*/  LDSM.16.M88.4 R20, [R249+0x11100] ;  /* 0x01110000f914783b */ /* 0x000f2e0000000200 */
[C---:B-----5:R-:W-:Y:S08]  /*2d30*/  HMMA.16816.F32 R80, R112.reuse, R104, R80 ;  /* 0x000000687050723c */ /* 0x060ff00000001850 */
[C---:B------:R-:W-:Y:S01]  /*2d40*/  HMMA.16816.F32 R76, R112.reuse, R106, R76 ;  /* 0x0000006a704c723c */ /* 0x040fe2000000184c */
[----:B------:R-:W-:Y:S07]  /*2d50*/  LDSM.16.M88.4 R104, [R244+0x10100] ;  /* 0x01010000f468783b */ /* 0x000fee0000000200 */
[C---:B------:R-:W-:Y:S08]  /*2d60*/  HMMA.16816.F32 R72, R112.reuse, R100, R72 ;  /* 0x000000647048723c */ /* 0x040ff00000001848 */
[C---:B------:R-:W-:Y:S01]  /*2d70*/  HMMA.16816.F32 R68, R112.reuse, R102, R68 ;  /* 0x000000667044723c */ /* 0x040fe20000001844 */
        /* <DEDUP_REMOVED lines=12> */
[----:B------:R-:W-:Y:S07]  /*2e40*/  LDSM.16.M88.4 R40, [R246+0x1c100] ;  /* 0x01c10000f628783b */ /* 0x000fee0000000200 */
[C---:B-1----:R-:W-:Y:S08]  /*2e50*/  HMMA.16816.F32 R72, R48.reuse, R36, R72 ;  /* 0x000000243048723c */ /* 0x042ff00000001848 */
        /* <DEDUP_REMOVED lines=9> */
[C---:B---3--:R-:W-:Y:S08]  /*2ef0*/  HMMA.16816.F32 R64, R48.reuse, R24, R64 ;  /* 0x000000183040723c */ /* 0x048ff00000001840 */
[C---:B------:R-:W-:Y:S01]  /*2f00*/  HMMA.16816.F32 R60, R48.reuse, R26, R60 ;  /* 0x0000001a303c723c */ /* 0x040fe2000000183c */
[----:B------:R-:W2:Y:S07]  /*2f10*/  LDSM.16.M88.4 R24, [R248+0x3800] ;  /* 0x00380000f818783b */ /* 0x000eae0000000200 */
[C---:B----4-:R-:W-:Y:S08]  /*2f20*/  HMMA.16816.F32 R56, R48.reuse, R20, R56 ;  /* 0x000000143038723c */ /* 0x050ff00000001838 */
[C---:B------:R-:W-:Y:S01]  /*2f30*/  HMMA.16816.F32 R52, R48.reuse, R22, R52 ;  /* 0x000000163034723c */ /* 0x040fe20000001834 */
[----:B------:R-:W3:Y:S07]  /*2f40*/  LDSM.16.M88.4 R20, [R248+0x4800] ;  /* 0x00480000f814783b */ /* 0x000eee0000000200 */
[C---:B-----5:R-:W-:Y:S08]  /*2f50*/  HMMA.16816.F32 R16, R48.reuse, R92, R16 ;  /* 0x0000005c3010723c */ /* 0x060ff00000001810 */
[----:B------:R-:W-:Y:S01]  /*2f60*/  HMMA.16816.F32 R92, R48, R94, R12 ;  /* 0x0000005e305c723c */ /* 0x000fe2000000180c */
[----:B------:R-:W-:Y:S04]  /*2f70*/  LDSM.16.M88.4 R48, [R245+0x1c100] ;  /* 0x01c10000f530783b */ /* 0x000fe80000000200 */
[----:B------:R-:W4:Y:S03]  /*2f80*/  LDSM.16.M88.4 R12, [R244+0xf100] ;  /* 0x00f10000f40c783b */ /* 0x000f260000000200 */
[C---:B-1----:R-:W-:Y:S08]  /*2f90*/  HMMA.16816.F32 R8, R40.reuse, R36, R8 ;  /* 0x000000242808723c */ /* 0x042ff00000001808 */
[C---:B------:R-:W-:Y:S01]  /*2fa0*/  HMMA.16816.F32 R84, R40.reuse, R38, R84 ;  /* 0x000000262854723c */ /* 0x040fe20000001854 */
[----:B------:R-:W1:Y:S07]  /*2fb0*/  LDSM.16.M88.4 R36, [R244+0x11100] ;  /* 0x01110000f424783b */ /* 0x000e6e0000000200 */
[C---:B--2---:R-:W-:Y:S08]  /*2fc0*/  HMMA.16816.F32 R80, R40.reuse, R24, R80 ;  /* 0x000000182850723c */ /* 0x044ff00000001850 */
[C---:B------:R-:W-:Y:S01]  /*2fd0*/  HMMA.16816.F32 R76, R40.reuse, R26, R76 ;  /* 0x0000001a284c723c */ /* 0x040fe2000000184c */
[----:B------:R-:W-:Y:S07]  /*2fe0*/  LDSM.16.M88.4 R24, [R243+0x1c100] ;  /* 0x01c10000f318783b */ /* 0x000fee0000000200 */
[C---:B---3--:R-:W-:Y:S08]  /*2ff0*/  HMMA.16816.F32 R64, R40.reuse, R20, R64 ;  /* 0x000000142840723c */ /* 0x048ff00000001840 */
        /* <DEDUP_REMOVED lines=10> */
[----:B------:R-:W3:Y:S04]  /*30a0*/  LDSM.16.M88.4 R40, [R234+0x3800] ;  /* 0x00380000ea28783b */ /* 0x000ee80000000200 */
[----:B------:R-:W-:Y:S03]  /*30b0*/  LDSM.16.M88.4 R88, [R234+0x5800] ;  /* 0x00580000ea58783b */ /* 0x000fe60000000200 */
[C---:B----4-:R-:W-:Y:S08]  /*30c0*/  HMMA.16816.F32 R8, R48.reuse, R12, R8 ;  /* 0x0000000c3008723c */ /* 0x050ff00000001808 */
        /* <DEDUP_REMOVED lines=140> */
[----:B------:R-:W-:Y:S02]  /*3990*/  FMUL.FTZ R59, R82, c[0x0][0x320] ;  /* 0x0000c800523b7a20 */ /* 0x000fe40000410000 */
[----:B------:R-:W-:Y:S02]  /*39a0*/  FMUL.FTZ R81, R83, c[0x0][0x320] ;  /* 0x0000c80053517a20 */ /* 0x000fe40000410000 */
[----:B------:R-:W-:Y:S01]  /*39b0*/  FMUL.FTZ R80, R80, c[0x0][0x320] ;  /* 0x0000c80050507a20 */ /* 0x000fe20000410000 */
[----:B------:R-:W-:Y:S01]  /*39c0*/  HMMA.16816.F32 R60, R20, R10, R60 ;  /* 0x0000000a143c723c */ /* 0x000fe2000000183c */
[----:B------:R-:W2:Y:S01]  /*39d0*/  LDSM.16.M88.4 R8, [R249+0x17900] ;  /* 0x01790000f908783b */ /* 0x000ea20000000200 */
[----:B------:R-:W4:Y:S06]  /*39e0*/  MUFU.TANH R58, R58 ;  /* 0x0000003a003a7308 */ /* 0x000f2c0000002400 */
[----:B------:R-:W-:Y:S01]  /*39f0*/  HMMA.16816.F32 R88, R72, R12, R88 ;  /* 0x0000000c4858723c */ /* 0x000fe20000001858 */
[----:B------:R-:W-:Y:S01]  /*3a00*/  FMUL.FTZ R76, R76, c[0x0][0x320] ;  /* 0x0000c8004c4c7a20 */ /* 0x000fe20000410000 */
[----:B------:R-:W1:Y:S01]  /*3a10*/  MUFU.TANH R80, R80 ;  /* 0x0000005000507308 */ /* 0x000e620000002400 */
[----:B------:R-:W-:-:S02]  /*3a20*/  FMUL.FTZ R77, R77, c[0x0][0x320] ;  /* 0x0000c8004d4d7a20 */ /* 0x000fc40000410000 */
        /* <DEDUP_REMOVED lines=12> */
[----:B------:R-:W-:Y:S01]  /*3af0*/  LDSM.16.M88.4 R44, [R234+0xb000] ;  /* 0x00b00000ea2c783b */ /* 0x000fe20000000200 */
[----:B------:R-:W1:Y:S06]  /*3b00*/  MUFU.TANH R78, R78 ;  /* 0x0000004e004e7308 */ /* 0x000e6c0000002400 */
[----:B------:R-:W-:Y:S01]  /*3b10*/  HMMA.16816.F32 R60, R72, R26, R60 ;  /* 0x0000001a483c723c */ /* 0x000fe2000000183c */
[----:B------:R-:W1:Y:S01]  /*3b20*/  LDSM.16.M88.4 R24, [R248+0xb800] ;  /* 0x00b80000f818783b */ /* 0x000e620000000200 */
[----:B------:R-:W1:Y:S06]  /*3b30*/  MUFU.TANH R79, R79 ;  /* 0x0000004f004f7308 */ /* 0x000e6c0000002400 */
[C---:B--2---:R-:W-:Y:S08]  /*3b40*/  HMMA.16816.F32 R92, R16.reuse, R10, R92 ;  /* 0x0000000a105c723c */ /* 0x044ff0000000185c */
[----:B------:R-:W-:Y:S01]  /*3b50*/  HMMA.16816.F32 R40, R16, R8, R40 ;  /* 0x000000081028723c */ /* 0x000fe20000001828 */
[----:B------:R-:W-:Y:S07]  /*3b60*/  LDSM.16.M88.4 R8, [R234+0xb800] ;  /* 0x00b80000ea08783b */ /* 0x000fee0000000200 */
[----:B------:R-:W-:Y:S08]  /*3b70*/  HMMA.16816.F32 R48, R104, R96, R48 ;  /* 0x000000606830723c */ /* 0x000ff00000001830 */
[C---:B-----5:R-:W-:Y:S08]  /*3b80*/  HMMA.16816.F32 R112, R20.reuse, R12, R112 ;  /* 0x0000000c1470723c */ /* 0x060ff00000001870 */
[----:B------:R-:W-:Y:S01]  /*3b90*/  HMMA.16816.F32 R52, R20, R14, R52 ;  /* 0x0000000e1434723c */ /* 0x000fe20000001834 */
[----:B------:R-:W2:Y:S07]  /*3ba0*/  LDSM.16.M88.4 R12, [R244+0x17900] ;  /* 0x01790000f40c783b */ /* 0x000eae0000000200 */
[----:B------:R-:W-:Y:S01]  /*3bb0*/  HMMA.16816.F32 R88, R104, R36, R88 ;  /* 0x000000246858723c */ /* 0x000fe20000001858 */
[----:B------:R-:W-:-:S02]  /*3bc0*/  FMUL.FTZ R49, R49, c[0x0][0x320] ;  /* 0x0000c80031317a20 */ /* 0x000fc40000410000 */
[----:B------:R-:W-:Y:S02]  /*3bd0*/  FMUL.FTZ R50, R50, c[0x0][0x320] ;  /* 0x0000c80032327a20 */ /* 0x000fe40000410000 */
[----:B------:R-:W-:Y:S01]  /*3be0*/  FMUL.FTZ R51, R51, c[0x0][0x320] ;  /* 0x0000c80033337a20 */ /* 0x000fe20000410000 */
[----:B------:R-:W2:Y:S01]  /*3bf0*/  MUFU.TANH R64, R49 ;  /* 0x0000003100407308 */ /* 0x000ea20000002400 */
[----:B------:R-:W-:Y:S01]  /*3c00*/  FMUL.FTZ R0, R48, c[0x0][0x320] ;  /* 0x0000c80030007a20 */ /* 0x000fe20000410000 */
[----:B------:R-:W-:Y:S01]  /*3c10*/  HMMA.16816.F32 R68, R104, R38, R68 ;  /* 0x000000266844723c */ /* 0x000fe20000001844 */
[----:B------:R-:W5:Y:S05]  /*3c20*/  LDSM.16.M88.4 R36, [R244+0x17100] ;  /* 0x01710000f424783b */ /* 0x000f6a0000000200 */
[----:B------:R-:W2:Y:S02]  /*3c30*/  MUFU.TANH R65, R50 ;  /* 0x0000003200417308 */ /* 0x000ea40000002400 */
[C---:B-1----:R-:W-:Y:S06]  /*3c40*/  HMMA.16816.F32 R92, R20.reuse, R26, R92 ;  /* 0x0000001a145c723c */ /* 0x042fec000000185c */
[----:B------:R-:W1:Y:S02]  /*3c50*/  MUFU.TANH R0, R0 ;  /* 0x0000000000007308 */ /* 0x000e640000002400 */
[----:B------:R-:W-:Y:S01]  /*3c60*/  HMMA.16816.F32 R40, R20, R24, R40 ;  /* 0x000000181428723c */ /* 0x000fe20000001828 */
[----:B------:R-:W-:-:S02]  /*3c70*/  FMUL.FTZ R82, R88, c[0x0][0x320] ;  /* 0x0000c80058527a20 */ /* 0x000fc40000410000 */
[----:B------:R-:W-:Y:S02]  /*3c80*/  FMUL.FTZ R83, R89, c[0x0][0x320] ;  /* 0x0000c80059537a20 */ /* 0x000fe40000410000 */
[----:B------:R-:W-:Y:S02]  /*3c90*/  FMUL.FTZ R91, R91, c[0x0][0x320] ;  /* 0x0000c8005b5b7a20 */ /* 0x000fe40000410000 */
[----:B------:R-:W1:Y:S01]  /*3ca0*/  MUFU.TANH R82, R82 ;  /* 0x0000005200527308 */ /* 0x000e620000002400 */
[----:B------:R-:W-:Y:S01]  /*3cb0*/  HMMA.16816.F32 R84, R72, R66, R84 ;  /* 0x000000424854723c */ /* 0x000fe20000001854 */
[----:B------:R-:W-:Y:S02]  /*3cc0*/  FMUL.FTZ R68, R68, c[0x0][0x320] ;  /* 0x0000c80044447a20 */ /* 0x000fe40000410000 */
[----:B------:R-:W-:Y:S02]  /*3cd0*/  FMUL.FTZ R69, R69, c[0x0][0x320] ;  /* 0x0000c80045457a20 */ /* 0x000fe40000410000 */
[----:B------:R-:W-:-:S02]  /*3ce0*/  FMUL.FTZ R70, R70, c[0x0][0x320] ;  /* 0x0000c80046467a20 */ /* 0x000fc40000410000 */
[----:B------:R1:W1:Y:S01]  /*3cf0*/  MUFU.TANH R66, R51 ;  /* 0x0000003300427308 */ /* 0x0002620000002400 */
[----:B--2---:R-:W-:Y:S01]  /*3d00*/  HMMA.16816.F32 R92, R72, R14, R92 ;  /* 0x0000000e485c723c */ /* 0x004fe2000000185c */
[----:B------:R-:W-:-:S06]  /*3d10*/  FMUL.FTZ R71, R71, c[0x0][0x320] ;  /* 0x0000c80047477a20 */ /* 0x000fcc0000410000 */
[----:B------:R-:W2:Y:S01]  /*3d20*/  MUFU.TANH R83, R83 ;  /* 0x0000005300537308 */ /* 0x000ea20000002400 */
[C---:B------:R-:W-:Y:S01]  /*3d30*/  HMMA.16816.F32 R40, R72.reuse, R12, R40 ;  /* 0x0000000c4828723c */ /* 0x040fe20000001828 */
[----:B-1----:R-:W1:Y:S07]  /*3d40*/  LDSM.16.M88.4 R48, [R234+0xa800] ;  /* 0x00a80000ea30783b */ /* 0x002e6e0000000200 */
[----:B-----5:R-:W-:Y:S01]  /*3d50*/  HMMA.16816.F32 R112, R72, R36, R112 ;  /* 0x000000244870723c */ /* 0x020fe20000001870 */
[----:B------:R1:W1:Y:S01]  /*3d60*/  MUFU.TANH R211, R91 ;  /* 0x0000005b00d37308 */ /* 0x0002620000002400 */
[----:B------:R-:W-:-:S06]  /*3d70*/  DEPBAR.LE SB0, 0x0 ;  /* 0x000080000000791a */ /* 0x000fcc0000000000 */
[----:B------:R-:W-:Y:S01]  /*3d80*/  HMMA.16816.F32 R52, R72, R38, R52 ;  /* 0x000000264834723c */ /* 0x000fe20000001834 */
[----:B------:R1:W1:Y:S07]  /*3d90*/  MUFU.TANH R213, R68 ;  /* 0x0000004400d57308 */ /* 0x00026e0000002400 */
[C---:B------:R-:W-:Y:S01]  /*3da0*/  HMMA.16816.F32 R84, R104.reuse, R98, R84 ;  /* 0x000000626854723c */ /* 0x040fe20000001854 */
[----:B------:R1:W1:Y:S07]  /*3db0*/  MUFU.TANH R212, R69 ;  /* 0x0000004500d47308 */ /* 0x00026e0000002400 */
[C---:B------:R-:W-:Y:S01]  /*3dc0*/  HMMA.16816.F32 R92, R104.reuse, R10, R92 ;  /* 0x0000000a685c723c */ /* 0x040fe2000000185c */
[----:B------:R2:W2:Y:S07]  /*3dd0*/  MUFU.TANH R210, R70 ;  /* 0x0000004600d27308 */ /* 0x0004ae0000002400 */
[C---:B------:R-:W-:Y:S01]  /*3de0*/  HMMA.16816.F32 R112, R104.reuse, R44, R112 ;  /* 0x0000002c6870723c */ /* 0x040fe20000001870 */
[----:B------:R2:W2:Y:S07]  /*3df0*/  MUFU.TANH R209, R71 ;  /* 0x0000004700d17308 */ /* 0x0004ae0000002400 */
[----:B-1----:R-:W-:Y:S01]  /*3e00*/  HMMA.16816.F32 R108, R104, R48, R108 ;  /* 0x00000030686c723c */ /* 0x002fe2000000186c */
[----:B------:R-:W-:-:S02]  /*3e10*/  FMUL.FTZ R67, R84, c[0x0][0x320] ;  /* 0x0000c80054437a20 */ /* 0x000fc40000410000 */
[----:B------:R-:W-:Y:S02]  /*3e20*/  FMUL.FTZ R56, R85, c[0x0][0x320] ;  /* 0x0000c80055387a20 */ /* 0x000fe40000410000 */
[----:B------:R-:W-:Y:S02]  /*3e30*/  FMUL.FTZ R57, R86, c[0x0][0x320] ;  /* 0x0000c80056397a20 */ /* 0x000fe40000410000 */
[----:B------:R-:W-:Y:S01]  /*3e40*/  FMUL.FTZ R84, R87, c[0x0][0x320] ;  /* 0x0000c80057547a20 */ /* 0x000fe20000410000 */
[----:B------:R-:W-:Y:S01]  /*3e50*/  HMMA.16816.F32 R60, R104, R50, R60 ;  /* 0x00000032683c723c */ /* 0x000fe2000000183c */
[----:B------:R-:W-:Y:S01]  /*3e60*/  FMUL.FTZ R85, R90, c[0x0][0x320] ;  /* 0x0000c8005a557a20 */ /* 0x000fe20000410000 */
[----:B------:R-:W1:Y:S01]  /*3e70*/  MUFU.TANH R67, R67 ;  /* 0x0000004300437308 */ /* 0x000e620000002400 */
[----:B------:R-:W-:Y:S02]  /*3e80*/  FMUL.FTZ R25, R94, c[0x0][0x320] ;  /* 0x0000c8005e197a20 */ /* 0x000fe40000410000 */
[----:B------:R-:W-:-:S02]  /*3e90*/  FMUL.FTZ R24, R95, c[0x0][0x320] ;  /* 0x0000c8005f187a20 */ /* 0x000fc40000410000 */
        /* <DEDUP_REMOVED lines=24> */
[----:B------:R1:W1:Y:S01]  /*4020*/  MUFU.TANH R198, R108 ;  /* 0x0000006c00c67308 */ /* 0x0002620000002400 */
        /* <DEDUP_REMOVED lines=44> */
[C---:B------:R-:W-:Y:S01]  /*42f0*/  IMAD.SHL.U32 R16, R33.reuse, 0x2, RZ ;  /* 0x0000000221107824 */ /* 0x040fe200078e00ff */
[----:B------:R-:W-:Y:S01]  /*4300*/  SHF.L.U64.HI R17, R33, 0x1, R35 ;  /* 0x0000000121117819 */ /* 0x000fe20000010223 */
[----:B------:R-:W-:Y:S01]  /*4310*/  IMAD R13, R8, c[0x0][0x2b8], R7 ;  /* 0x0000ae00080d7a24 */ /* 0x000fe200078e0207 */
[----:B-1----:R-:W-:Y:S02]  /*4320*/  IADD3 R40, -R15, 0x10, RZ ;  /* 0x000000100f287810 */ /* 0x002fe40007ffe1ff */
[----:B------:R-:W-:Y:S01]  /*4330*/  SEL R22, RZ, 0x10, P1 ;  /* 0x00000010ff167807 */ /* 0x000fe20000800000 */
[----:B------:R-:W-:Y:S01]  /*4340*/  IMAD.WIDE.U32 R8, R13, c[0x0][0x1e0], RZ ;  /* 0x000078000d087a25 */ /* 0x000fe200078e00ff */
[----:B------:R-:W-:-:S02]  /*4350*/  SHF.R.S32.HI R7, RZ, 0x1f, R13 ;  /* 0x0000001fff077819 */ /* 0x000fc4000001140d */
[----:B------:R-:W-:Y:S02]  /*4360*/  LOP3.LUT R40, R40, 0xf, RZ, 0xc0, !PT ;  /* 0x0000000f28287812 */ /* 0x000fe400078ec0ff */
[----:B------:R-:W-:Y:S01]  /*4370*/  SHF.L.U64.HI R14, R31, 0x1, R34 ;  /* 0x000000011f0e7819 */ /* 0x000fe20000010222 */
[----:B------:R-:W-:Y:S01]  /*4380*/  IMAD R7, R7, c[0x0][0x1e0], RZ ;  /* 0x0000780007077a24 */ /* 0x000fe200078e02ff */
[----:B------:R-:W-:-:S03]  /*4390*/  IADD3 R26, -R22, 0x10, RZ ;  /* 0x00000010161a7810 */ /* 0x000fc60007ffe1ff */
[----:B------:R-:W-:Y:S01]  /*43a0*/  IMAD R7, R13, c[0x0][0x1e4], R7 ;  /* 0x000079000d077a24 */ /* 0x000fe200078e0207 */
[----:B------:R-:W-:-:S03]  /*43b0*/  LOP3.LUT R26, R26, 0xf, RZ, 0xc0, !PT ;  /* 0x0000000f1a1a7812 */ /* 0x000fc600078ec0ff */
[----:B------:R-:W-:Y:S02]  /*43c0*/  IMAD.IADD R9, R9, 0x1, R7 ;  /* 0x0000000109097824 */ /* 0x000fe400078e0207 */
[C---:B--2---:R-:W-:Y:S01]  /*43d0*/  IMAD.SHL.U32 R10, R29.reuse, 0x2, RZ ;  /* 0x000000021d0a7824 */ /* 0x044fe200078e00ff */
[----:B------:R-:W-:Y:S02]  /*43e0*/  SHF.L.U64.HI R11, R29, 0x1, R32 ;  /* 0x000000011d0b7819 */ /* 0x000fe40000010220 */
[----:B---3--:R-:W-:Y:S01]  /*43f0*/  SHF.R.S32.HI R7, RZ, 0x1f, R12 ;  /* 0x0000001fff077819 */ /* 0x008fe2000001140c */
[----:B------:R-:W-:Y:S01]  /*4400*/  IMAD.WIDE.U32 R8, R12, c[0x0][0x1f0], R8 ;  /* 0x00007c000c087a25 */ /* 0x000fe200078e0008 */
[----:B------:R1:W-:Y:S03]  /*4410*/  STL [R1], R12 ;  /* 0x0000000c01007387 */ /* 0x0003e60000100800 */
[----:B------:R-:W-:Y:S01]  /*4420*/  IMAD R7, R7, c[0x0][0x1f0], RZ ;  /* 0x00007c0007077a24 */ /* 0x000fe200078e02ff */
[----:B------:R-:W-:Y:S01]  /*4430*/  IADD3 R18, P0, R8, UR20, RZ ;  /* 0x0000001408127c10 */ /* 0x000fe2000ff1e0ff */
[----:B------:R2:W-:Y:S01]  /*4440*/  STL [R1+0x4], R13 ;  /* 0x0000040d01007387 */ /* 0x0005e20000100800 */
[----:B------:R-:W-:Y:S01]  /*4450*/  SHF.L.U64.HI R8, R28, 0x1, R30 ;  /* 0x000000011c087819 */ /* 0x000fe2000001021e */
[----:B------:R-:W-:-:S05]  /*4460*/  IMAD R7, R12, c[0x0][0x1f4], R7 ;  /* 0x00007d000c077a24 */ /* 0x000fca00078e0207 */
[----:B------:R-:W-:Y:S02]  /*4470*/  IADD3.X R7, R9, UR18, R7, P0, !PT ;  /* 0x0000001209077c10 */ /* 0x000fe400087fe407 */
[C---:B------:R-:W-:Y:S02]  /*4480*/  LEA R19, P0, R18.reuse, c[0x0][0x1c8], 0x1 ;  /* 0x0000720012137a11 */ /* 0x040fe400078008ff */
[----:B------:R-:W-:Y:S02]  /*4490*/  SEL R9, RZ, 0x10, P2 ;  /* 0x00000010ff097807 */ /* 0x000fe40001000000 */
[----:B------:R-:W-:Y:S01]  /*44a0*/  LEA.HI.X R18, R18, c[0x0][0x1cc], R7, 0x1, P0 ;  /* 0x0000730012127a11 */ /* 0x000fe200000f0c07 */
[----:B------:R-:W3:Y:S01]  /*44b0*/  SHFL.IDX PT, R27, R19, 0x2, 0x181f ;  /* 0x00581f00131b7f89 */ /* 0x000ee200000e0000 */
[----:B------:R-:W-:Y:S01]  /*44c0*/  IADD3 R36, -R9, 0x10, RZ ;  /* 0x0000001009247810 */ /* 0x000fe20007ffe1ff */
[----:B------:R-:W-:Y:S02]  /*44d0*/  IMAD.SHL.U32 R7, R28, 0x2, RZ ;  /* 0x000000021c077824 */ /* 0x000fe400078e00ff */
[----:B------:R-:W4:Y:S01]  /*44e0*/  SHFL.IDX PT, R20, R18, 0x2, 0x181f ;  /* 0x00581f0012147f89 */ /* 0x000f2200000e0000 */
[----:B------:R-:W-:-:S02]  /*44f0*/  LOP3.LUT R36, R36, 0xf, RZ, 0xc0, !PT ;  /* 0x0000000f24247812 */ /* 0x000fc400078ec0ff */
[----:B-1----:R-:W-:Y:S01]  /*4500*/  SEL R12, RZ, 0x10, P3 ;  /* 0x00000010ff0c7807 */ /* 0x002fe20001800000 */
[----:B------:R-:W-:Y:S03]  /*4510*/  SHFL.IDX PT, R21, R18, RZ, 0x181f ;  /* 0x00181fff12157589 */ /* 0x000fe600000e0000 */
[----:B------:R-:W-:Y:S01]  /*4520*/  IADD3 R38, -R12, 0x10, RZ ;  /* 0x000000100c267810 */ /* 0x000fe20007ffe1ff */
[----:B--2---:R-:W-:Y:S01]  /*4530*/  IMAD.SHL.U32 R13, R31, 0x2, RZ ;  /* 0x000000021f0d7824 */ /* 0x004fe200078e00ff */
[----:B------:R-:W-:Y:S02]  /*4540*/  SHFL.IDX PT, R18, R18, 0x1, 0x181f ;  /* 0x00381f0012127f89 */ /* 0x000fe400000e0000 */
[----:B------:R-:W-:Y:S02]  /*4550*/  LOP3.LUT R38, R38, 0xf, RZ, 0xc0, !PT ;  /* 0x0000000f26267812 */ /* 0x000fe400078ec0ff */
[----:B---3--:R-:W-:-:S04]  /*4560*/  IADD3 R40, P6, P0, R40, R27, R16 ;  /* 0x0000001b28287210 */ /* 0x008fc800078de010 */
[----:B----4-:R-:W-:Y:S02]  /*4570*/  IADD3.X R41, RZ, R20, R17, P6, P0 ;  /* 0x00000014ff297210 */ /* 0x010fe400037e0411 */
[----:B------:R-:W-:-:S04]  /*4580*/  IADD3 R38, P6, P0, R38, R27, R13 ;  /* 0x0000001b26267210 */ /* 0x000fc800078de00d */
[----:B------:R-:W-:Y:S02]  /*4590*/  IADD3.X R39, RZ, R20, R14, P6, P0 ;  /* 0x00000014ff277210 */ /* 0x000fe400037e040e */
[----:B------:R-:W-:-:S04]  /*45a0*/  IADD3 R36, P6, P0, R36, R27, R10 ;  /* 0x0000001b24247210 */ /* 0x000fc800078de00a */
[----:B------:R-:W-:Y:S02]  /*45b0*/  IADD3.X R37, RZ, R20, R11, P6, P0 ;  /* 0x00000014ff257210 */ /* 0x000fe400037e040b */
[----:B------:R-:W-:-:S04]  /*45c0*/  IADD3 R26, P6, P0, R26, R27, R7 ;  /* 0x0000001b1a1a7210 */ /* 0x000fc800078de007 */
[----:B------:R-:W-:Y:S02]  /*45d0*/  IADD3.X R27, RZ, R20, R8, P6, P0 ;  /* 0x00000014ff1b7210 */ /* 0x000fe400037e0408 */
[----:B------:R-:W1:Y:S04]  /*45e0*/  SHFL.IDX PT, R20, R19, RZ, 0x181f ;  /* 0x00181fff13147589 */ /* 0x000e6800000e0000 */
[----:B------:R-:W2:Y:S01]  /*45f0*/  SHFL.IDX PT, R19, R19, 0x1, 0x181f ;  /* 0x00381f0013137f89 */ /* 0x000ea200000e0000 */
[----:B-1----:R-:W-:-:S05]  /*4600*/  IADD3 R46, P0, R20, R16, RZ ;  /* 0x00000010142e7210 */ /* 0x002fca0007f1e0ff */
[----:B------:R-:W-:Y:S01]  /*4610*/  IMAD.X R47, R21, 0x1, R17, P0 ;  /* 0x00000001152f7824 */ /* 0x000fe200000e0611 */
        /* <DEDUP_REMOVED lines=9> */
[----:B--2---:R-:W-:-:S04]  /*46b0*/  IADD3 R16, P0, R19, R16, RZ ;  /* 0x0000001013107210 */ /* 0x004fc80007f1e0ff */
        /* <DEDUP_REMOVED lines=20> */
.L_x_800:
[----:B--234-:R-:W-:Y:S01]  /*4800*/  LOP3.LUT R7, R6, 0xffffffe0, RZ, 0xc0, !PT ;  /* 0xffffffe006077812 */ /* 0x01cfe200078ec0ff */
[----:B------:R-:W-:Y:S01]  /*4810*/  IMAD.SHL.U32 R247, R5, 0x2, RZ ;  /* 0x0000000205f77824 */ /* 0x000fe200078e00ff */
[----:B------:R-:W0:Y:S03]  /*4820*/  LDGDEPBAR ;  /* 0x00000000000079af */ /* 0x000e260000000000 */
[----:B------:R-:W-:Y:S01]  /*4830*/  IMAD.IADD R7, R2, 0x1, -R7 ;  /* 0x0000000102077824 */ /* 0x000fe200078e0a07 */
[----:B------:R-:W-:Y:S01]  /*4840*/  LDSM.16.MT88.4 R172, [R247+0x100] ;  /* 0x00010000f7ac783b */ /* 0x000fe20000004200 */
[----:B------:R-:W-:Y:S02]  /*4850*/  IMAD.U32 R2, RZ, RZ, UR4 ;  /* 0x00000004ff027e24 */ /* 0x000fe4000f8e00ff */
[----:B------:R-:W-:Y:S01]  /*4860*/  IMAD R242, R4, 0x2, R247 ;  /* 0x0000000204f27824 */ /* 0x000fe200078e02f7 */
[----:B------:R-:W-:Y:S01]  /*4870*/  SHF.R.S32.HI R6, RZ, 0x1f, R7 ;  /* 0x0000001fff067819 */ /* 0x000fe20000011407 */
[----:B------:R-:W-:Y:S01]  /*4880*/  LDSM.16.MT88.4 R12, [R247+0x900] ;  /* 0x00090000f70c783b */ /* 0x000fe20000004200 */
[----:B------:R-:W-:-:S02]  /*4890*/  IMAD R241, R3, 0x2, R247 ;  /* 0x0000000203f17824 */ /* 0x000fc400078e02f7 */
[----:B------:R-:W-:Y:S01]  /*48a0*/  LEA.HI R6, R6, R7, RZ, 0x2 ;  /* 0x0000000706067211 */ /* 0x000fe200078f10ff */
[----:B------:R-:W-:Y:S01]  /*48b0*/  LDSM.16.MT88.4 R164, [R242+0x100] ;  /* 0x00010000f2a4783b */ /* 0x000fe20000004200 */
[----:B------:R-:W-:Y:S02]  /*48c0*/  IMAD R240, R3, 0x2, R242 ;  /* 0x0000000203f07824 */ /* 0x000fe400078e02f2 */
[----:B------:R-:W-:Y:S01]  /*48d0*/  LOP3.LUT R6, R6, 0x7ffffffc, RZ, 0xc0, !PT ;  /* 0x7ffffffc06067812 */ /* 0x000fe200078ec0ff */
[----:B------:R-:W-:Y:S04]  /*48e0*/  LDSM.16.MT88.4 R132, [R242+0x3100] ;  /* 0x00310000f284783b */ /* 0x000fe80000004200 */
        /* <DEDUP_REMOVED lines=8> */
[----:B------:R-:W-:-:S02]  /*4970*/  FSEL R0, R0, -INF , P0 ;  /* 0xff80000000007808 */ /* 0x000fc40000000000 */
[----:B------:R-:W-:Y:S01]  /*4980*/  ISETP.GT.AND P0, PT, R2, 0x1, PT ;  /* 0x000000010200780c */ /* 0x000fe20003f04270 */
[----:B-1----:R-:W-:Y:S03]  /*4990*/  LDSM.16.MT88.4 R20, [R240+0x900] ;  /* 0x00090000f014783b */ /* 0x002fe60000004200 */
        /* <DEDUP_REMOVED lines=68> */
[----:B------:R-:W-:Y:S02]  /*4de0*/  FMNMX.FTZ R6, R196, R6, !PT ;  /* 0x00000006c4067209 */ /* 0x000fe40007810000 */
[----:B------:R-:W-:Y:S02]  /*4df0*/  FSEL R208, R208, -INF , P0 ;  /* 0xff800000d0d07808 */ /* 0x000fe40000000000 */
[----:B------:R-:W-:Y:S02]  /*4e00*/  FSEL R207, R207, -INF , P0 ;  /* 0xff800000cfcf7808 */ /* 0x000fe40000000000 */
[----:B------:R-:W-:-:S02]  /*4e10*/  ISETP.GT.AND P0, PT, R2, 0x41, PT ;  /* 0x000000410200780c */ /* 0x000fc40003f04270 */
[----:B------:R-:W-:Y:S02]  /*4e20*/  FMNMX.FTZ R7, R59, R7, !PT ;  /* 0x000000073b077209 */ /* 0x000fe40007810000 */
[----:B------:R-:W-:Y:S02]  /*4e30*/  FMNMX.FTZ R6, R195, R6, !PT ;  /* 0x00000006c3067209 */ /* 0x000fe40007810000 */
[----:B------:R-:W-:Y:S02]  /*4e40*/  FSEL R206, R206, -INF , P0 ;  /* 0xff800000cece7808 */ /* 0x000fe40000000000 */
[----:B------:R-:W-:Y:S02]  /*4e50*/  FSEL R205, R205, -INF , P0 ;  /* 0xff800000cdcd7808 */ /* 0x000fe40000000000 */
[----:B------:R-:W-:Y:S02]  /*4e60*/  ISETP.GT.AND P0, PT, R2, 0x48, PT ;  /* 0x000000480200780c */ /* 0x000fe40003f04270 */
[----:B------:R-:W-:-:S02]  /*4e70*/  FMNMX.FTZ R7, R81, R7, !PT ;  /* 0x0000000751077209 */ /* 0x000fc40007810000 */
[----:B------:R-:W-:Y:S02]  /*4e80*/  FMNMX.FTZ R6, R193, R6, !PT ;  /* 0x00000006c1067209 */ /* 0x000fe40007810000 */
[----:B------:R-:W-:Y:S02]  /*4e90*/  FSEL R204, R204, -INF , P0 ;  /* 0xff800000cccc7808 */ /* 0x000fe40000000000 */
[----:B------:R-:W-:Y:S02]  /*4ea0*/  FSEL R203, R203, -INF , P0 ;  /* 0xff800000cbcb7808 */ /* 0x000fe40000000000 */
[----:B------:R-:W-:Y:S02]  /*4eb0*/  ISETP.GT.AND P0, PT, R2, 0x49, PT ;  /* 0x000000490200780c */ /* 0x000fe40003f04270 */
[----:B------:R-:W-:Y:S02]  /*4ec0*/  FMNMX.FTZ R7, R78, R7, !PT ;  /* 0x000000074e077209 */ /* 0x000fe40007810000 */
[----:B------:R-:W-:-:S02]  /*4ed0*/  FMNMX.FTZ R6, R207, R6, !PT ;  /* 0x00000006cf067209 */ /* 0x000fc40007810000 */
[----:B------:R-:W-:Y:S02]  /*4ee0*/  FSEL R201, R201, -INF , P0 ;  /* 0xff800000c9c97808 */ /* 0x000fe40000000000 */
[----:B------:R-:W-:Y:S02]  /*4ef0*/  FSEL R202, R202, -INF , P0 ;  /* 0xff800000caca7808 */ /* 0x000fe40000000000 */
[----:B------:R-:W-:Y:S02]  /*4f00*/  FMNMX.FTZ R7, R79, R7, !PT ;  /* 0x000000074f077209 */ /* 0x000fe40007810000 */
[----:B------:R-:W-:Y:S02]  /*4f10*/  FMNMX.FTZ R6, R205, R6, !PT ;  /* 0x00000006cd067209 */ /* 0x000fe40007810000 */
        /* <DEDUP_REMOVED lines=10> */
[----:B------:R-:W-:Y:S02]  /*4fc0*/  ISETP.GT.AND P0, PT, R2, 0x58, PT ;  /* 0x000000580200780c */ /* 0x000fe40003f04270 */
[----:B------:R-:W-:Y:S02]  /*4fd0*/  FMNMX.FTZ R7, R210, R7, !PT ;  /* 0x00000007d2077209 */ /* 0x000fe40007810000 */
[----:B------:R-:W-:Y:S02]  /*4fe0*/  FMNMX.FTZ R6, R191, R6, !PT ;  /* 0x00000006bf067209 */ /* 0x000fe40007810000 */
[----:B------:R-:W-:-:S02]  /*4ff0*/  FSEL R25, R25, -INF , P0 ;  /* 0xff80000019197808 */ /* 0x000fc40000000000 */
[----:B------:R-:W-:Y:S02]  /*5000*/  FSEL R189, R189, -INF , P0 ;  /* 0xff800000bdbd7808 */ /* 0x000fe40000000000 */
[----:B------:R-:W-:Y:S02]  /*5010*/  ISETP.GT.AND P0, PT, R2, 0x59, PT ;  /* 0x000000590200780c */ /* 0x000fe40003f04270 */
[----:B------:R-:W-:Y:S02]  /*5020*/  FMNMX.FTZ R7, R209, R7, !PT ;  /* 0x00000007d1077209 */ /* 0x000fe40007810000 */
[----:B------:R-:W-:Y:S02]  /*5030*/  FMNMX.FTZ R6, R190, R6, !PT ;  /* 0x00000006be067209 */ /* 0x000fe40007810000 */
[----:B------:R-:W-:Y:S02]  /*5040*/  FSEL R188, R188, -INF , P0 ;  /* 0xff800000bcbc7808 */ /* 0x000fe40000000000 */
[----:B------:R-:W-:-:S02]  /*5050*/  FMNMX.FTZ R7, R197, R7, !PT ;  /* 0x00000007c5077209 */ /* 0x000fc40007810000 */
[----:B------:R-:W-:Y:S02]  /*5060*/  FMNMX.FTZ R2, R189, R6, !PT ;  /* 0x00000006bd027209 */ /* 0x000fe40007810000 */
[----:B------:R-:W-:Y:S02]  /*5070*/  FMNMX.FTZ R6, R194, R7, !PT ;  /* 0x00000007c2067209 */ /* 0x000fe40007810000 */
[----:B------:R-:W-:Y:S02]  /*5080*/  FMNMX.FTZ R2, R188, R2, !PT ;  /* 0x00000002bc027209 */ /* 0x000fe40007810000 */
[----:B------:R-:W-:Y:S02]  /*5090*/  FMNMX.FTZ R6, R200, R6, !PT ;  /* 0x00000006c8067209 */ /* 0x000fe40007810000 */
[----:B------:R-:W-:Y:S01]  /*50a0*/  FSEL R24, R24, -INF , P0 ;  /* 0xff80000018187808 */ /* 0x000fe20000000000 */
[----:B------:R-:W1:Y:S01]  /*50b0*/  SHFL.BFLY PT, R7, R2, 0x2, 0x1f ;  /* 0x0c401f0002077f89 */ /* 0x000e6200000e0000 */
[----:B------:R-:W-:-:S04]  /*50c0*/  FMNMX.FTZ R6, R199, R6, !PT ;  /* 0x00000006c7067209 */ /* 0x000fc80007810000 */
        /* <DEDUP_REMOVED lines=8> */
[----:B------:R-:W-:-:S04]  /*5150*/  FMNMX.FTZ R6, R25, R6, !PT ;  /* 0x0000000619067209 */ /* 0x000fc80007810000 */
[----:B------:R-:W-:-:S05]  /*5160*/  FMNMX.FTZ R6, R24, R6, !PT ;  /* 0x0000000618067209 */ /* 0x000fca0007810000 */
[----:B------:R-:W2:Y:S01]  /*5170*/  SHFL.BFLY PT, R7, R6, 0x2, 0x1f ;  /* 0x0c401f0006077f89 */ /* 0x000ea200000e0000 */
[----:B-1----:R-:W-:-:S03]  /*5180*/  FMNMX.FTZ R2, R2, R8, !PT ;  /* 0x0000000802027209 */ /* 0x002fc60007810000 */
[----:B------:R-:W-:Y:S01]  /*5190*/  LDSM.16.MT88.4 R8, [R242+0x900] ;  /* 0x00090000f208783b */ /* 0x000fe20000004200 */
[C---:B------:R-:W-:Y:S01]  /*51a0*/  FSETP.NEU.FTZ.AND P0, PT, R2.reuse, -INF , PT ;  /* 0xff8000000200780b */ /* 0x040fe20003f1d000 */
[----:B------:R-:W-:-:S05]  /*51b0*/  FMUL.FTZ R192, R2, c[0x0][0x2d0] ;  /* 0x0000b40002c07a20 */ /* 0x000fca0000410000 */
[----:B------:R-:W-:Y:S02]  /*51c0*/  FSEL R192, R192, RZ, P0 ;  /* 0x000000ffc0c07208 */ /* 0x000fe40000000000 */
[----:B--2---:R-:W-:-:S03]  /*51d0*/  FMNMX.FTZ R6, R6, R7, !PT ;  /* 0x0000000706067209 */ /* 0x004fc60007810000 */
[--C-:B------:R-:W-:Y:S02]  /*51e0*/  FFMA.FTZ R185, R0, c[0x0][0x2d0], -R192.reuse ;  /* 0x0000b40000b97a23 */ /* 0x100fe400000108c0 */
[----:B------:R-:W1:Y:S01]  /*51f0*/  SHFL.BFLY PT, R0, R6, 0x1, 0x1f ;  /* 0x0c201f0006007f89 */ /* 0x000e6200000e0000 */
[--C-:B------:R-:W-:Y:S02]  /*5200*/  FFMA.FTZ R27, R64, c[0x0][0x2d0], -R192.reuse ;  /* 0x0000b400401b7a23 */ /* 0x100fe400000108c0 */
[--C-:B------:R-:W-:Y:S01]  /*5210*/  FFMA.FTZ R182, R67, c[0x0][0x2d0], -R192.reuse ;  /* 0x0000b40043b67a23 */ /* 0x100fe200000108c0 */
[----:B------:R-:W-:Y:S01]  /*5220*/  MUFU.EX2 R185, R185 ;  /* 0x000000b900b97308 */ /* 0x000fe20000000800 */
[--C-:B------:R-:W-:Y:S02]  /*5230*/  FFMA.FTZ R51, R56, c[0x0][0x2d0], -R192.reuse ;  /* 0x0000b40038337a23 */ /* 0x100fe400000108c0 */
[--C-:B------:R-:W-:Y:S02]  /*5240*/  FFMA.FTZ R50, R80, c[0x0][0x2d0], -R192.reuse ;  /* 0x0000b40050327a23 */ /* 0x100fe400000108c0 */
[----:B------:R-:W-:-:S02]  /*5250*/  FFMA.FTZ R46, R58, c[0x0][0x2d0], -R192 ;  /* 0x0000b4003a2e7a23 */ /* 0x000fc400000108c0 */
[--C-:B------:R-:W-:Y:S01]  /*5260*/  FFMA.FTZ R45, R76, c[0x0][0x2d0], -R192.reuse ;  /* 0x0000b4004c2d7a23 */ /* 0x100fe200000108c0 */
[----:B------:R-:W2:Y:S01]  /*5270*/  MUFU.EX2 R27, R27 ;  /* 0x0000001b001b7308 */ /* 0x000ea20000000800 */
[--C-:B------:R-:W-:Y:S02]  /*5280*/  FFMA.FTZ R41, R77, c[0x0][0x2d0], -R192.reuse ;  /* 0x0000b4004d297a23 */ /* 0x100fe400000108c0 */
[--C-:B------:R-:W-:Y:S02]  /*5290*/  FFMA.FTZ R44, R44, c[0x0][0x2d0], -R192.reuse ;  /* 0x0000b4002c2c7a23 */ /* 0x100fe400000108c0 */
[--C-:B------:R-:W-:Y:S02]  /*52a0*/  FFMA.FTZ R40, R40, c[0x0][0x2d0], -R192.reuse ;  /* 0x0000b40028287a23 */ /* 0x100fe400000108c0 */
[--C-:B------:R-:W-:Y:S01]  /*52b0*/  FFMA.FTZ R198, R198, c[0x0][0x2d0], -R192.reuse ;  /* 0x0000b400c6c67a23 */ /* 0x100fe200000108c0 */
[----:B------:R-:W-:Y:S01]  /*52c0*/  MUFU.EX2 R182, R182 ;  /* 0x000000b600b67308 */ /* 0x000fe20000000800 */
[----:B------:R-:W-:-:S02]  /*52d0*/  FFMA.FTZ R196, R196, c[0x0][0x2d0], -R192 ;  /* 0x0000b400c4c47a23 */ /* 0x000fc400000108c0 */
[--C-:B------:R-:W-:Y:S01]  /*52e0*/  FFMA.FTZ R195, R195, c[0x0][0x2d0], -R192.reuse ;  /* 0x0000b400c3c37a23 */ /* 0x100fe200000108c0 */
[----:B-1----:R-:W-:Y:S01]  /*52f0*/  FMNMX.FTZ R0, R0, R6, !PT ;  /* 0x0000000600007209 */ /* 0x002fe20007810000 */
[--C-:B------:R-:W-:Y:S02]  /*5300*/  FFMA.FTZ R193, R193, c[0x0][0x2d0], -R192.reuse ;  /* 0x0000b400c1c17a23 */ /* 0x100fe400000108c0 */
[--C-:B------:R-:W-:Y:S01]  /*5310*/  FFMA.FTZ R207, R207, c[0x0][0x2d0], -R192.reuse ;  /* 0x0000b400cfcf7a23 */ /* 0x100fe200000108c0 */
[C---:B------:R-:W-:Y:S01]  /*5320*/  FSETP.NEU.FTZ.AND P0, PT, R0.reuse, -INF , PT ;  /* 0xff8000000000780b */ /* 0x040fe20003f1d000 */
[----:B------:R-:W-:Y:S01]  /*5330*/  FMUL.FTZ R26, R0, c[0x0][0x2d0] ;  /* 0x0000b400001a7a20 */ /* 0x000fe20000410000 */
[----:B------:R-:W1:Y:S01]  /*5340*/  MUFU.EX2 R51, R51 ;  /* 0x0000003300337308 */ /* 0x000e620000000800 */
[----:B--2---:R-:W-:Y:S01]  /*5350*/  F2FP.PACK_AB R128, R27, R185 ;  /* 0x000000b91b80723e */ /* 0x004fe200000000ff */
[--C-:B------:R-:W-:Y:S02]  /*5360*/  FFMA.FTZ R205, R205, c[0x0][0x2d0], -R192.reuse ;  /* 0x0000b400cdcd7a23 */ /* 0x100fe400000108c0 */
[----:B------:R-:W-:Y:S01]  /*5370*/  FSEL R26, R26, RZ, P0 ;  /* 0x000000ff1a1a7208 */ /* 0x000fe20000000000 */
[--C-:B------:R-:W-:Y:S01]  /*5380*/  FFMA.FTZ R203, R203, c[0x0][0x2d0], -R192.reuse ;  /* 0x0000b400cbcb7a23 */ /* 0x100fe200000108c0 */
[----:B------:R-:W-:Y:S01]  /*5390*/  PLOP3.LUT P0, PT, PT, PT, UP0, 0x40, 0x0 ;  /* 0x000000000000781c */ /* 0x000fe20003f0e808 */
[----:B------:R-:W-:Y:S01]  /*53a0*/  FFMA.FTZ R202, R202, c[0x0][0x2d0], -R192 ;  /* 0x0000b400caca7a23 */ /* 0x000fe200000108c0 */
[----:B------:R-:W-:Y:S01]  /*53b0*/  MUFU.EX2 R50, R50 ;  /* 0x0000003200327308 */ /* 0x000fe20000000800 */
[----:B------:R-:W-:-:S02]  /*53c0*/  FFMA.FTZ R184, R65, c[0x0][0x2d0], -R26 ;  /* 0x0000b40041b87a23 */ /* 0x000fc4000001081a */
[--C-:B------:R-:W-:Y:S02]  /*53d0*/  FFMA.FTZ R183, R66, c[0x0][0x2d0], -R26.reuse ;  /* 0x0000b40042b77a23 */ /* 0x100fe4000001081a */
[--C-:B------:R-:W-:Y:S01]  /*53e0*/  FFMA.FTZ R181, R57, c[0x0][0x2d0], -R26.reuse ;  /* 0x0000b40039b57a23 */ /* 0x100fe2000001081a */
[----:B------:R-:W-:Y:S01]  /*53f0*/  LDSM.16.MT88.4 R64, [R240+0x3100] ;  /* 0x00310000f040783b */ /* 0x000fe20000004200 */
[--C-:B------:R-:W-:Y:S01]  /*5400*/  FFMA.FTZ R180, R84, c[0x0][0x2d0], -R26.reuse ;  /* 0x0000b40054b47a23 */ /* 0x100fe2000001081a */
[----:B------:R-:W-:Y:S01]  /*5410*/  MUFU.EX2 R184, R184 ;  /* 0x000000b800b87308 */ /* 0x000fe20000000800 */
[----:B-1----:R-:W-:Y:S01]  /*5420*/  F2FP.PACK_AB R130, R51, R182 ;  /* 0x000000b63382723e */ /* 0x002fe200000000ff */
[--C-:B------:R-:W-:Y:S02]  /*5430*/  FFMA.FTZ R49, R59, c[0x0][0x2d0], -R26.reuse ;  /* 0x0000b4003b317a23 */ /* 0x100fe4000001081a */
[--C-:B------:R-:W-:Y:S01]  /*5440*/  FFMA.FTZ R48, R81, c[0x0][0x2d0], -R26.reuse ;  /* 0x0000b40051307a23 */ /* 0x100fe2000001081a */
[----:B------:R-:W1:Y:S01]  /*5450*/  LDSM.16.MT88.4 R56, [R241+0x3100] ;  /* 0x00310000f138783b */ /* 0x000e620000004200 */
[----:B------:R-:W-:-:S02]  /*5460*/  FFMA.FTZ R47, R78, c[0x0][0x2d0], -R26 ;  /* 0x0000b4004e2f7a23 */ /* 0x000fc4000001081a */
[----:B------:R-:W2:Y:S01]  /*5470*/  MUFU.EX2 R183, R183 ;  /* 0x000000b700b77308 */ /* 0x000ea20000000800 */
[--C-:B------:R-:W-:Y:S01]  /*5480*/  FFMA.FTZ R43, R79, c[0x0][0x2d0], -R26.reuse ;  /* 0x0000b4004f2b7a23 */ /* 0x100fe2000001081a */
[----:B------:R-:W-:Y:S01]  /*5490*/  LDSM.16.MT88.4 R80, [R242+0x6100] ;  /* 0x00610000f250783b */ /* 0x000fe20000004200 */
[--C-:B------:R-:W-:Y:S02]  /*54a0*/  FFMA.FTZ R42, R42, c[0x0][0x2d0], -R26.reuse ;  /* 0x0000b4002a2a7a23 */ /* 0x100fe4000001081a */
[--C-:B------:R-:W-:Y:S02]  /*54b0*/  FFMA.FTZ R3, R209, c[0x0][0x2d0], -R26.reuse ;  /* 0x0000b400d1037a23 */ /* 0x100fe4000001081a */
[--C-:B------:R-:W-:Y:S01]  /*54c0*/  FFMA.FTZ R197, R197, c[0x0][0x2d0], -R26.reuse ;  /* 0x0000b400c5c57a23 */ /* 0x100fe2000001081a */
[----:B------:R-:W-:Y:S01]  /*54d0*/  MUFU.EX2 R181, R181 ;  /* 0x000000b500b57308 */ /* 0x000fe20000000800 */
[--C-:B------:R-:W-:Y:S02]  /*54e0*/  FFMA.FTZ R194, R194, c[0x0][0x2d0], -R26.reuse ;  /* 0x0000b400c2c27a23 */ /* 0x100fe4000001081a */
[----:B------:R-:W-:-:S02]  /*54f0*/  FFMA.FTZ R200, R200, c[0x0][0x2d0], -R26 ;  /* 0x0000b400c8c87a23 */ /* 0x000fc4000001081a */
[--C-:B------:R-:W-:Y:S02]  /*5500*/  FFMA.FTZ R199, R199, c[0x0][0x2d0], -R26.reuse ;  /* 0x0000b400c7c77a23 */ /* 0x100fe4000001081a */
[--C-:B------:R-:W-:Y:S01]  /*5510*/  FFMA.FTZ R208, R208, c[0x0][0x2d0], -R26.reuse ;  /* 0x0000b400d0d07a23 */ /* 0x100fe2000001081a */
[----:B------:R-:W3:Y:S01]  /*5520*/  MUFU.EX2 R180, R180 ;  /* 0x000000b400b47308 */ /* 0x000ee20000000800 */
[----:B--2---:R-:W-:Y:S01]  /*5530*/  F2FP.PACK_AB R129, R183, R184 ;  /* 0x000000b8b781723e */ /* 0x004fe200000000ff */
[--C-:B------:R-:W-:Y:S02]  /*5540*/  FFMA.FTZ R206, R206, c[0x0][0x2d0], -R26.reuse ;  /* 0x0000b400cece7a23 */ /* 0x100fe4000001081a */
[--C-:B------:R-:W-:Y:S02]  /*5550*/  FFMA.FTZ R204, R204, c[0x0][0x2d0], -R26.reuse ;  /* 0x0000b400cccc7a23 */ /* 0x100fe4000001081a */
[----:B------:R-:W-:Y:S02]  /*5560*/  FFMA.FTZ R201, R201, c[0x0][0x2d0], -R26 ;  /* 0x0000b400c9c97a23 */ /* 0x000fe4000001081a */
[----:B------:R-:W2:Y:S01]  /*5570*/  MUFU.EX2 R46, R46 ;  /* 0x0000002e002e7308 */ /* 0x000ea20000000800 */
[----:B------:R-:W-:-:S02]  /*5580*/  FFMA.FTZ R191, R191, c[0x0][0x2d0], -R192 ;  /* 0x0000b400bfbf7a23 */ /* 0x000fc400000108c0 */
[--C-:B------:R-:W-:Y:S02]  /*5590*/  FFMA.FTZ R190, R190, c[0x0][0x2d0], -R192.reuse ;  /* 0x0000b400bebe7a23 */ /* 0x100fe400000108c0 */
[--C-:B------:R-:W-:Y:S02]  /*55a0*/  FFMA.FTZ R189, R189, c[0x0][0x2d0], -R192.reuse ;  /* 0x0000b400bdbd7a23 */ /* 0x100fe400000108c0 */
[----:B------:R-:W-:Y:S01]  /*55b0*/  FFMA.FTZ R188, R188, c[0x0][0x2d0], -R192 ;  /* 0x0000b400bcbc7a23 */ /* 0x000fe200000108c0 */
[----:B---3--:R-:W-:Y:S01]  /*55c0*/  F2FP.PACK_AB R131, R180, R181 ;  /* 0x000000b5b483723e */ /* 0x008fe200000000ff */
[----:B------:R-:W-:Y:S01]  /*55d0*/  MUFU.EX2 R45, R45 ;  /* 0x0000002d002d7308 */ /* 0x000fe20000000800 */
[--C-:B------:R-:W-:Y:S02]  /*55e0*/  FFMA.FTZ R187, R187, c[0x0][0x2d0], -R26.reuse ;  /* 0x0000b400bbbb7a23 */ /* 0x100fe4000001081a */
[--C-:B------:R-:W-:Y:S02]  /*55f0*/  FFMA.FTZ R186, R186, c[0x0][0x2d0], -R26.reuse ;  /* 0x0000b400baba7a23 */ /* 0x100fe4000001081a */
[----:B------:R-:W-:Y:S01]  /*5600*/  FFMA.FTZ R209, R24, c[0x0][0x2d0], -R26 ;  /* 0x0000b40018d17a23 */ /* 0x000fe2000001081a */
[----:B------:R-:W-:Y:S01]  /*5610*/  HMMA.16816.F32 R176, R128, R172, RZ ;  /* 0x000000ac80b0723c */ /* 0x000fe200000018ff */
[----:B--2---:R-:W-:Y:S01]  /*5620*/  F2FP.PACK_AB R4, R46, R50 ;  /* 0x000000322e04723e */ /* 0x004fe200000000ff */
[----:B------:R-:W2:Y:S01]  /*5630*/  MUFU.EX2 R41, R41 ;  /* 0x0000002900297308 */ /* 0x000ea20000000800 */
[----:B------:R-:W-:-:S02]  /*5640*/  FADD.FTZ R185, R185, R27 ;  /* 0x0000001bb9b97221 */ /* 0x000fc40000010000 */
[----:B------:R-:W-:Y:S02]  /*5650*/  FADD.FTZ R183, R184, R183 ;  /* 0x000000b7b8b77221 */ /* 0x000fe40000010000 */
[----:B------:R-:W-:Y:S01]  /*5660*/  FADD.FTZ R185, R182, R185 ;  /* 0x000000b9b6b97221 */ /* 0x000fe20000010000 */
[C---:B------:R-:W-:Y:S01]  /*5670*/  HMMA.16816.F32 R172, R128.reuse, R174, RZ ;  /* 0x000000ae80ac723c */ /* 0x040fe200000018ff */
[----:B------:R-:W-:Y:S01]  /*5680*/  FADD.FTZ R183, R181, R183 ;  /* 0x000000b7b5b77221 */ /* 0x000fe20000010000 */
[----:B------:R-:W3:Y:S01]  /*5690*/  MUFU.EX2 R49, R49 ;  /* 0x0000003100317308 */ /* 0x000ee20000000800 */
[----:B------:R-:W-:Y:S02]  /*56a0*/  FADD.FTZ R185, R51, R185 ;  /* 0x000000b933b97221 */ /* 0x000fe40000010000 */
[----:B------:R-:W-:Y:S02]  /*56b0*/  FADD.FTZ R180, R180, R183 ;  /* 0x000000b7b4b47221 */ /* 0x000fe40000010000 */
[----:B------:R-:W-:Y:S01]  /*56c0*/  FADD.FTZ R50, R50, R185 ;  /* 0x000000b932327221 */ /* 0x000fe20000010000 */
[----:B------:R-:W-:Y:S02]  /*56d0*/  HMMA.16816.F32 R168, R128, R164, RZ ;  /* 0x000000a480a8723c */ /* 0x000fe400000018ff */
[----:B------:R-:W4:Y:S01]  /*56e0*/  MUFU.EX2 R48, R48 ;  /* 0x0000003000307308 */ /* 0x000f220000000800 */
[----:B--2---:R-:W-:Y:S01]  /*56f0*/  F2FP.PACK_AB R6, R41, R45 ;  /* 0x0000002d2906723e */ /* 0x004fe200000000ff */
[----:B------:R-:W-:-:S04]  /*5700*/  FADD.FTZ R50, R46, R50 ;  /* 0x000000322e327221 */ /* 0x000fc80000010000 */
[----:B------:R-:W-:Y:S01]  /*5710*/  HMMA.16816.F32 R164, R128, R166, RZ ;  /* 0x000000a680a4723c */ /* 0x000fe200000018ff */
[----:B------:R-:W-:Y:S01]  /*5720*/  FADD.FTZ R45, R45, R50 ;  /* 0x000000322d2d7221 */ /* 0x000fe20000010000 */
[----:B------:R-:W-:Y:S01]  /*5730*/  MUFU.EX2 R47, R47 ;  /* 0x0000002f002f7308 */ /* 0x000fe20000000800 */
[----:B---3--:R-:W-:Y:S02]  /*5740*/  FADD.FTZ R180, R49, R180 ;  /* 0x000000b431b47221 */ /* 0x008fe40000010000 */
[----:B------:R-:W-:-:S03]  /*5750*/  FADD.FTZ R45, R41, R45 ;  /* 0x0000002d292d7221 */ /* 0x000fc60000010000 */
[----:B------:R-:W-:Y:S02]  /*5760*/  HMMA.16816.F32 R136, R128, R132, RZ ;  /* 0x000000848088723c */ /* 0x000fe400000018ff */
[----:B------:R-:W2:Y:S01]  /*5770*/  MUFU.EX2 R43, R43 ;  /* 0x0000002b002b7308 */ /* 0x000ea20000000800 */
[C---:B----4-:R-:W-:Y:S01]  /*5780*/  F2FP.PACK_AB R5, R48.reuse, R49 ;  /* 0x000000313005723e */ /* 0x050fe200000000ff */
[----:B------:R-:W-:-:S04]  /*5790*/  FADD.FTZ R180, R48, R180 ;  /* 0x000000b430b47221 */ /* 0x000fc80000010000 */
[C---:B------:R-:W-:Y:S02]  /*57a0*/  HMMA.16816.F32 R132, R128.reuse, R134, RZ ;  /* 0x000000868084723c */ /* 0x040fe400000018ff */
[----:B------:R-:W-:Y:S06]  /*57b0*/  MUFU.EX2 R44, R44 ;  /* 0x0000002c002c7308 */ /* 0x000fec0000000800 */
[----:B------:R-:W-:Y:S01]  /*57c0*/  HMMA.16816.F32 R152, R128, R148, RZ ;  /* 0x000000948098723c */ /* 0x000fe200000018ff */
[----:B--2---:R-:W-:Y:S01]  /*57d0*/  F2FP.PACK_AB R7, R43, R47 ;  /* 0x0000002f2b07723e */ /* 0x004fe200000000ff */
[----:B------:R-:W2:Y:S01]  /*57e0*/  MUFU.EX2 R40, R40 ;  /* 0x0000002800287308 */ /* 0x000ea20000000800 */
[----:B------:R-:W-:-:S05]  /*57f0*/  FADD.FTZ R47, R47, R180 ;  /* 0x000000b42f2f7221 */ /* 0x000fca0000010000 */
[----:B------:R-:W-:Y:S01]  /*5800*/  HMMA.16816.F32 R144, R128, R140, RZ ;  /* 0x0000008c8090723c */ /* 0x000fe200000018ff */
[----:B------:R-:W-:Y:S01]  /*5810*/  FADD.FTZ R47, R43, R47 ;  /* 0x0000002f2b2f7221 */ /* 0x000fe20000010000 */
[----:B------:R-:W-:Y:S06]  /*5820*/  MUFU.EX2 R42, R42 ;  /* 0x0000002a002a7308 */ /* 0x000fec0000000800 */
[C---:B------:R-:W-:Y:S02]  /*5830*/  HMMA.16816.F32 R176, R4.reuse, R12, R176 ;  /* 0x0000000c04b0723c */ /* 0x040fe400000018b0 */
[----:B------:R-:W-:Y:S06]  /*5840*/  MUFU.EX2 R3, R3 ;  /* 0x0000000300037308 */ /* 0x000fec0000000800 */
[C---:B------:R-:W-:Y:S01]  /*5850*/  HMMA.16816.F32 R172, R4.reuse, R14, R172 ;  /* 0x0000000e04ac723c */ /* 0x040fe200000018ac */
[----:B------:R-:W3:Y:S01]  /*5860*/  LDSM.16.MT88.4 R12, [R242+0x3900] ;  /* 0x00390000f20c783b */ /* 0x000ee20000004200 */
[----:B------:R-:W-:Y:S06]  /*5870*/  MUFU.EX2 R198, R198 ;  /* 0x000000c600c67308 */ /* 0x000fec0000000800 */
[C---:B------:R-:W-:Y:S02]  /*5880*/  HMMA.16816.F32 R168, R4.reuse, R8, R168 ;  /* 0x0000000804a8723c */ /* 0x040fe400000018a8 */
[----:B------:R-:W-:Y:S06]  /*5890*/  MUFU.EX2 R196, R196 ;  /* 0x000000c400c47308 */ /* 0x000fec0000000800 */
[----:B------:R-:W-:Y:S01]  /*58a0*/  HMMA.16816.F32 R164, R4, R10, R164 ;  /* 0x0000000a04a4723c */ /* 0x000fe200000018a4 */
[----:B------:R-:W4:Y:S01]  /*58b0*/  LDSM.16.MT88.4 R8, [R241+0x3900] ;  /* 0x00390000f108783b */ /* 0x000f220000004200 */
[----:B------:R-:W-:Y:S06]  /*58c0*/  MUFU.EX2 R195, R195 ;  /* 0x000000c300c37308 */ /* 0x000fec0000000800 */
[C---:B-1----:R-:W-:Y:S02]  /*58d0*/  HMMA.16816.F32 R52, R128.reuse, R56, RZ ;  /* 0x000000388034723c */ /* 0x042fe400000018ff */
[----:B------:R-:W-:Y:S06]  /*58e0*/  MUFU.EX2 R193, R193 ;  /* 0x000000c100c17308 */ /* 0x000fec0000000800 */
[C---:B------:R-:W-:Y:S02]  /*58f0*/  HMMA.16816.F32 R148, R128.reuse, R150, RZ ;  /* 0x000000968094723c */ /* 0x040fe400000018ff */
[----:B------:R-:W-:Y:S06]  /*5900*/  MUFU.EX2 R197, R197 ;  /* 0x000000c500c57308 */ /* 0x000fec0000000800 */
[----:B------:R-:W-:Y:S02]  /*5910*/  HMMA.16816.F32 R140, R128, R142, RZ ;  /* 0x0000008e808c723c */ /* 0x000fe400000018ff */
[----:B------:R-:W-:Y:S06]  /*5920*/  MUFU.EX2 R194, R194 ;  /* 0x000000c200c27308 */ /* 0x000fec0000000800 */
[C---:B---3--:R-:W-:Y:S02]  /*5930*/  HMMA.16816.F32 R136, R4.reuse, R12, R136 ;  /* 0x0000000c0488723c */ /* 0x048fe40000001888 */
[----:B------:R-:W-:Y:S06]  /*5940*/  MUFU.EX2 R200, R200 ;  /* 0x000000c800c87308 */ /* 0x000fec0000000800 */
[----:B------:R-:W-:Y:S01]  /*5950*/  HMMA.16816.F32 R132, R4, R14, R132 ;  /* 0x0000000e0484723c */ /* 0x000fe20000001884 */
[----:B------:R-:W1:Y:S01]  /*5960*/  LDSM.16.MT88.4 R12, [R241+0x6900] ;  /* 0x00690000f10c783b */ /* 0x000e620000004200 */
[----:B------:R-:W-:Y:S06]  /*5970*/  MUFU.EX2 R199, R199 ;  /* 0x000000c700c77308 */ /* 0x000fec0000000800 */
[C---:B------:R-:W-:Y:S02]  /*5980*/  HMMA.16816.F32 R56, R128.reuse, R58, RZ ;  /* 0x0000003a8038723c */ /* 0x040fe400000018ff */
        /* <DEDUP_REMOVED lines=20> */
[C---:B------:R-:W-:Y:S01]  /*5ad0*/  HMMA.16816.F32 R140, R4.reuse, R18, R140 ;  /* 0x00000012048c723c */ /* 0x040fe2000000188c */
[----:B------:R-:W5:Y:S01]  /*5ae0*/  LDSM.16.MT88.4 R16, [R242+0x6900] ;  /* 0x00690000f210783b */ /* 0x000f620000004200 */
[----:B------:R-:W-:Y:S06]  /*5af0*/  MUFU.EX2 R189, R189 ;  /* 0x000000bd00bd7308 */ /* 0x000fec0000000800 */
[C---:B----4-:R-:W-:Y:S02]  /*5b00*/  HMMA.16816.F32 R52, R4.reuse, R8, R52 ;  /* 0x000000080434723c */ /* 0x050fe40000001834 */
[----:B------:R-:W-:Y:S06]  /*5b10*/  MUFU.EX2 R188, R188 ;  /* 0x000000bc00bc7308 */ /* 0x000fec0000000800 */
[C---:B------:R-:W-:Y:S01]  /*5b20*/  HMMA.16816.F32 R56, R4.reuse, R10, R56 ;  /* 0x0000000a0438723c */ /* 0x040fe20000001838 */
[----:B------:R-:W4:Y:S01]  /*5b30*/  LDSM.16.MT88.4 R8, [R240+0x6900] ;  /* 0x00690000f008783b */ /* 0x000f220000004200 */
[----:B------:R-:W-:Y:S06]  /*5b40*/  MUFU.EX2 R187, R187 ;  /* 0x000000bb00bb7308 */ /* 0x000fec0000000800 */
[C---:B-1----:R-:W-:Y:S02]  /*5b50*/  HMMA.16816.F32 R84, R4.reuse, R12, R84 ;  /* 0x0000000c0454723c */ /* 0x042fe40000001854 */
[----:B------:R-:W-:Y:S06]  /*5b60*/  MUFU.EX2 R186, R186 ;  /* 0x000000ba00ba7308 */ /* 0x000fec0000000800 */
[C---:B------:R-:W-:Y:S01]  /*5b70*/  HMMA.16816.F32 R88, R4.reuse, R14, R88 ;  /* 0x0000000e0458723c */ /* 0x040fe20000001858 */
[----:B------:R-:W1:Y:S01]  /*5b80*/  LDSM.16.MT88.4 R12, [R241+0x9900] ;  /* 0x00990000f10c783b */ /* 0x000e620000004200 */
[----:B------:R-:W-:Y:S06]  /*5b90*/  MUFU.EX2 R209, R209 ;  /* 0x000000d100d17308 */ /* 0x000fec0000000800 */
[C---:B------:R-:W-:Y:S08]  /*5ba0*/  HMMA.16816.F32 R60, R4.reuse, R68, R60 ;  /* 0x00000044043c723c */ /* 0x040ff0000000183c */
[C---:B------:R-:W-:Y:S08]  /*5bb0*/  HMMA.16816.F32 R64, R4.reuse, R70, R64 ;  /* 0x000000460440723c */ /* 0x040ff00000001840 */
[C---:B------:R-:W-:Y:S08]  /*5bc0*/  HMMA.16816.F32 R160, R4.reuse, R36, R160 ;  /* 0x0000002404a0723c */ /* 0x040ff000000018a0 */
[----:B------:R-:W-:Y:S01]  /*5bd0*/  HMMA.16816.F32 R156, R4, R38, R156 ;  /* 0x00000026049c723c */ /* 0x000fe2000000189c */
[----:B------:R-:W1:Y:S07]  /*5be0*/  LDSM.16.MT88.4 R36, [R240+0x9100] ;  /* 0x00910000f024783b */ /* 0x000e6e0000004200 */
[C---:B------:R-:W-:Y:S08]  /*5bf0*/  HMMA.16816.F32 R68, R128.reuse, R72, RZ ;  /* 0x000000488044723c */ /* 0x040ff000000018ff */
[C---:B------:R-:W-:Y:S08]  /*5c00*/  HMMA.16816.F32 R76, R128.reuse, R80, RZ ;  /* 0x00000050804c723c */ /* 0x040ff000000018ff */
[C---:B------:R-:W-:Y:S08]  /*5c10*/  HMMA.16816.F32 R92, R128.reuse, R96, RZ ;  /* 0x00000060805c723c */ /* 0x040ff000000018ff */
[C---:B------:R-:W-:Y:S08]  /*5c20*/  HMMA.16816.F32 R72, R128.reuse, R74, RZ ;  /* 0x0000004a8048723c */ /* 0x040ff000000018ff */
[C---:B------:R-:W-:Y:S08]  /*5c30*/  HMMA.16816.F32 R80, R128.reuse, R82, RZ ;  /* 0x000000528050723c */ /* 0x040ff000000018ff */
[C---:B------:R-:W-:Y:S08]  /*5c40*/  HMMA.16816.F32 R96, R128.reuse, R98, RZ ;  /* 0x000000628060723c */ /* 0x040ff000000018ff */
[C---:B------:R-:W-:Y:S08]  /*5c50*/  HMMA.16816.F32 R116, R128.reuse, R120, RZ ;  /* 0x000000788074723c */ /* 0x040ff000000018ff */
[----:B------:R-:W-:Y:S08]  /*5c60*/  HMMA.16816.F32 R120, R128, R122, RZ ;  /* 0x0000007a8078723c */ /* 0x000ff000000018ff */
[C---:B---3--:R-:W-:Y:S08]  /*5c70*/  HMMA.16816.F32 R68, R4.reuse, R20, R68 ;  /* 0x000000140444723c */ /* 0x048ff00000001844 */
[C---:B------:R-:W-:Y:S01]  /*5c80*/  HMMA.16816.F32 R72, R4.reuse, R22, R72 ;  /* 0x000000160448723c */ /* 0x040fe20000001848 */
[----:B------:R-:W3:Y:S07]  /*5c90*/  LDSM.16.MT88.4 R20, [R247+0x9900] ;  /* 0x00990000f714783b */ /* 0x000eee0000004200 */
[C---:B-----5:R-:W-:Y:S08]  /*5ca0*/  HMMA.16816.F32 R76, R4.reuse, R16, R76 ;  /* 0x00000010044c723c */ /* 0x060ff0000000184c */
[C---:B------:R-:W-:Y:S01]  /*5cb0*/  HMMA.16816.F32 R80, R4.reuse, R18, R80 ;  /* 0x000000120450723c */ /* 0x040fe20000001850 */
[----:B------:R-:W5:Y:S07]  /*5cc0*/  LDSM.16.MT88.4 R16, [R242+0x9900] ;  /* 0x00990000f210783b */ /* 0x000f6e0000004200 */
[C---:B----4-:R-:W-:Y:S08]  /*5cd0*/  HMMA.16816.F32 R92, R4.reuse, R8, R92 ;  /* 0x00000008045c723c */ /* 0x050ff0000000185c */
[C---:B------:R-:W-:Y:S01]  /*5ce0*/  HMMA.16816.F32 R96, R4.reuse, R10, R96 ;  /* 0x0000000a0460723c */ /* 0x040fe20000001860 */
[----:B------:R-:W4:Y:S07]  /*5cf0*/  LDSM.16.MT88.4 R8, [R240+0x9900] ;  /* 0x00990000f008783b */ /* 0x000f2e0000004200 */
[C---:B-1----:R-:W-:Y:S08]  /*5d00*/  HMMA.16816.F32 R116, R4.reuse, R12, R116 ;  /* 0x0000000c0474723c */ /* 0x042ff00000001874 */
[----:B------:R-:W-:Y:S01]  /*5d10*/  HMMA.16816.F32 R120, R4, R14, R120 ;  /* 0x0000000e0478723c */ /* 0x000fe20000001878 */
[----:B------:R-:W1:Y:S07]  /*5d20*/  LDSM.16.MT88.4 R12, [R241+0x1100] ;  /* 0x00110000f10c783b */ /* 0x000e6e0000004200 */
[C---:B------:R-:W-:Y:S08]  /*5d30*/  HMMA.16816.F32 R100, R128.reuse, R104, RZ ;  /* 0x000000688064723c */ /* 0x040ff000000018ff */
[C---:B------:R-:W-:Y:S08]  /*5d40*/  HMMA.16816.F32 R108, R128.reuse, R112, RZ ;  /* 0x00000070806c723c */ /* 0x040ff000000018ff */
[C---:B------:R-:W-:Y:S08]  /*5d50*/  HMMA.16816.F32 R104, R128.reuse, R106, RZ ;  /* 0x0000006a8068723c */ /* 0x040ff000000018ff */
[C---:B------:R-:W-:Y:S08]  /*5d60*/  HMMA.16816.F32 R112, R128.reuse, R114, RZ ;  /* 0x000000728070723c */ /* 0x040ff000000018ff */
[C---:B------:R-:W-:Y:S07]  /*5d70*/  HMMA.16816.F32 R124, R128.reuse, R36, RZ ;  /* 0x00000024807c723c */ /* 0x040fee00000018ff */
[----:B------:R-:W-:Y:S01]  /*5d80*/  FFMA.FTZ R36, R212, c[0x0][0x2d0], -R192 ;  /* 0x0000b400d4247a23 */ /* 0x000fe200000108c0 */
[----:B------:R-:W-:Y:S01]  /*5d90*/  HMMA.16816.F32 R128, R128, R38, RZ ;  /* 0x000000268080723c */ /* 0x000fe200000018ff */
[----:B------:R-:W-:-:S04]  /*5da0*/  FFMA.FTZ R37, R210, c[0x0][0x2d0], -R26 ;  /* 0x0000b400d2257a23 */ /* 0x000fc8000001081a */
[----:B------:R-:W-:Y:S02]  /*5db0*/  MUFU.EX2 R36, R36 ;  /* 0x0000002400247308 */ /* 0x000fe40000000800 */
[----:B------:R-:W-:Y:S01]  /*5dc0*/  FFMA.FTZ R39, R213, c[0x0][0x2d0], -R192 ;  /* 0x0000b400d5277a23 */ /* 0x000fe200000108c0 */
[C---:B---3--:R-:W-:Y:S01]  /*5dd0*/  HMMA.16816.F32 R100, R4.reuse, R20, R100 ;  /* 0x000000140464723c */ /* 0x048fe20000001864 */
[--C-:B------:R-:W-:Y:S02]  /*5de0*/  FFMA.FTZ R38, R211, c[0x0][0x2d0], -R26.reuse ;  /* 0x0000b400d3267a23 */ /* 0x100fe4000001081a */
[----:B------:R-:W-:Y:S02]  /*5df0*/  FFMA.FTZ R192, R25, c[0x0][0x2d0], -R26 ;  /* 0x0000b40019c07a23 */ /* 0x000fe4000001081a */
[----:B------:R-:W3:Y:S01]  /*5e00*/  MUFU.EX2 R39, R39 ;  /* 0x0000002700277308 */ /* 0x000ee20000000800 */
[----:B------:R-:W-:Y:S02]  /*5e10*/  LDSM.16.MT88.4 R24, [R241+0x2900] ;  /* 0x00290000f118783b */ /* 0x000fe40000004200 */
[C---:B------:R-:W-:Y:S02]  /*5e20*/  HMMA.16816.F32 R104, R4.reuse, R22, R104 ;  /* 0x000000160468723c */ /* 0x040fe40000001868 */
[----:B------:R-:W1:Y:S03]  /*5e30*/  LDSM.16.MT88.4 R20, [R247+0x1100] ;  /* 0x00110000f714783b */ /* 0x000e660000004200 */
[----:B------:R-:W1:Y:S03]  /*5e40*/  MUFU.EX2 R38, R38 ;  /* 0x0000002600267308 */ /* 0x000e660000000800 */
[C---:B-----5:R-:W-:Y:S05]  /*5e50*/  HMMA.16816.F32 R108, R4.reuse, R16, R108 ;  /* 0x00000010046c723c */ /* 0x060fea000000186c */
[----:B------:R-:W5:Y:S03]  /*5e60*/  MUFU.EX2 R37, R37 ;  /* 0x0000002500257308 */ /* 0x000f660000000800 */
[C---:B------:R-:W-:Y:S01]  /*5e70*/  HMMA.16816.F32 R112, R4.reuse, R18, R112 ;  /* 0x000000120470723c */ /* 0x040fe20000001870 */
[----:B------:R-:W5:Y:S04]  /*5e80*/  LDSM.16.MT88.4 R16, [R242+0x1100] ;  /* 0x00110000f210783b */ /* 0x000f680000004200 */
[----:B------:R-:W1:Y:S03]  /*5e90*/  MUFU.EX2 R192, R192 ;  /* 0x000000c000c07308 */ /* 0x000e660000000800 */
[C---:B----4-:R-:W-:Y:S08]  /*5ea0*/  HMMA.16816.F32 R124, R4.reuse, R8, R124 ;  /* 0x00000008047c723c */ /* 0x050ff0000000187c */
[----:B------:R-:W-:Y:S01]  /*5eb0*/  HMMA.16816.F32 R128, R4, R10, R128 ;  /* 0x0000000a0480723c */ /* 0x000fe20000001880 */
[----:B------:R-:W4:Y:S06]  /*5ec0*/  LDSM.16.MT88.4 R8, [R240+0x1100] ;  /* 0x00110000f008783b */ /* 0x000f2c0000004200 */
[----:B--2---:R-:W-:Y:S01]  /*5ed0*/  F2FP.PACK_AB R4, R40, R44 ;  /* 0x0000002c2804723e */ /* 0x004fe200000000ff */
[----:B------:R-:W-:Y:S01]  /*5ee0*/  FADD.FTZ R44, R44, R45 ;  /* 0x0000002d2c2c7221 */ /* 0x000fe20000010000 */
[----:B---3--:R-:W-:-:S02]  /*5ef0*/  F2FP.PACK_AB R6, R36, R39 ;  /* 0x000000272406723e */ /* 0x008fc400000000ff */
[----:B-1----:R-:W-:Y:S01]  /*5f00*/  F2FP.PACK_AB R5, R38, R42 ;  /* 0x0000002a2605723e */ /* 0x002fe200000000ff */
[----:B------:R-:W-:Y:S01]  /*5f10*/  FADD.FTZ R44, R40, R44 ;  /* 0x0000002c282c7221 */ /* 0x000fe20000010000 */
[----:B-----5:R-:W-:Y:S01]  /*5f20*/  F2FP.PACK_AB R7, R3, R37 ;  /* 0x000000250307723e */ /* 0x020fe200000000ff */
[----:B------:R-:W-:Y:S02]  /*5f30*/  FADD.FTZ R42, R42, R47 ;  /* 0x0000002f2a2a7221 */ /* 0x000fe40000010000 */
[----:B------:R-:W-:Y:S02]  /*5f40*/  FADD.FTZ R39, R39, R44 ;  /* 0x0000002c27277221 */ /* 0x000fe40000010000 */
[----:B------:R-:W-:Y:S02]  /*5f50*/  FADD.FTZ R42, R38, R42 ;  /* 0x0000002a262a7221 */ /* 0x000fe40000010000 */
[----:B------:R-:W-:Y:S01]  /*5f60*/  HMMA.16816.F32 R160, R4, R12, R160 ;  /* 0x0000000c04a0723c */ /* 0x000fe200000018a0 */
[----:B------:R-:W-:-:S02]  /*5f70*/  FADD.FTZ R39, R36, R39 ;  /* 0x0000002724277221 */ /* 0x000fc40000010000 */
[----:B------:R-:W-:-:S04]  /*5f80*/  FADD.FTZ R37, R37, R42 ;  /* 0x0000002a25257221 */ /* 0x000fc80000010000 */
[----:B------:R-:W-:Y:S01]  /*5f90*/  FADD.FTZ R37, R3, R37 ;  /* 0x0000002503257221 */ /* 0x000fe20000010000 */
        /* <DEDUP_REMOVED lines=8> */
[C---:B----4-:R-:W-:Y:S08]  /*6020*/  HMMA.16816.F32 R152, R4.reuse, R8, R152 ;  /* 0x000000080498723c */ /* 0x050ff00000001898 */
        /* <DEDUP_REMOVED lines=36> */
[----:B------:R-:W-:Y:S01]  /*6270*/  HMMA.16816.F32 R128, R4, R10, R128 ;  /* 0x0000000a0480723c */ /* 0x000fe20000001880 */
[----:B------:R-:W4:Y:S06]  /*6280*/  LDSM.16.MT88.4 R8, [R240+0x1900] ;  /* 0x00190000f008783b */ /* 0x000f2c0000004200 */
        /* <DEDUP_REMOVED lines=9> */
[----:B-1----:R-:W-:Y:S01]  /*6320*/  HMMA.16816.F32 R160, R4, R12, R160 ;  /* 0x0000000c04a0723c */ /* 0x002fe200000018a0 */
[----:B------:R-:W-:-:S02]  /*6330*/  FADD.FTZ R195, R193, R195 ;  /* 0x000000c3c1c37221 */ /* 0x000fc40000010000 */
[----:B------:R-:W-:-:S04]  /*6340*/  FADD.FTZ R200, R200, R197 ;  /* 0x000000c5c8c87221 */ /* 0x000fc80000010000 */
[----:B------:R-:W-:Y:S01]  /*6350*/  FADD.FTZ R200, R199, R200 ;  /* 0x000000c8c7c87221 */ /* 0x000fe20000010000 */
        /* <DEDUP_REMOVED lines=40> */
[----:B------:R-:W-:Y:S07]  /*65e0*/  LDSM.16.MT88.4 R20, [R240+0x2100] ;  /* 0x00210000f014783b */ /* 0x000fee0000004200 */
[C---:B---3--:R-:W-:Y:S08]  /*65f0*/  HMMA.16816.F32 R108, R4.reuse, R16, R108 ;  /* 0x00000010046c723c */ /* 0x048ff0000000186c */
[C---:B------:R-:W-:Y:S01]  /*6600*/  HMMA.16816.F32 R112, R4.reuse, R18, R112 ;  /* 0x000000120470723c */ /* 0x040fe20000001870 */
[----:B------:R-:W2:Y:S07]  /*6610*/  LDSM.16.MT88.4 R16, [R247+0x2100] ;  /* 0x00210000f710783b */ /* 0x000eae0000004200 */
[C---:B----4-:R-:W-:Y:S08]  /*6620*/  HMMA.16816.F32 R124, R4.reuse, R8, R124 ;  /* 0x00000008047c723c */ /* 0x050ff0000000187c */
[----:B------:R-:W-:Y:S01]  /*6630*/  HMMA.16816.F32 R128, R4, R10, R128 ;  /* 0x0000000a0480723c */ /* 0x000fe20000001880 */
[----:B------:R-:W3:Y:S06]  /*6640*/  LDSM.16.MT88.4 R8, [R241+0x2100] ;  /* 0x00210000f108783b */ /* 0x000eec0000004200 */
        /* <DEDUP_REMOVED lines=11> */
[----:B------:R-:W-:Y:S02]  /*6700*/  FADD.FTZ R204, R204, R208 ;  /* 0x000000d0cccc7221 */ /* 0x000fe40000010000 */
[----:B------:R-:W-:Y:S02]  /*6710*/  FADD.FTZ R203, R191, R203 ;  /* 0x000000cbbfcb7221 */ /* 0x000fe40000010000 */
[----:B------:R-:W-:Y:S01]  /*6720*/  FADD.FTZ R204, R201, R204 ;  /* 0x000000ccc9cc7221 */ /* 0x000fe20000010000 */
[----:B------:R-:W-:Y:S01]  /*6730*/  HMMA.16816.F32 R164, R4, R14, R164 ;  /* 0x0000000e04a4723c */ /* 0x000fe200000018a4 */
[----:B------:R-:W1:Y:S01]  /*6740*/  LDSM.16.MT88.4 R12, [R242+0x5100] ;  /* 0x00510000f20c783b */ /* 0x000e620000004200 */
[----:B------:R-:W-:Y:S02]  /*6750*/  FADD.FTZ R203, R190, R203 ;  /* 0x000000cbbecb7221 */ /* 0x000fe40000010000 */
[----:B------:R-:W-:Y:S02]  /*6760*/  FADD.FTZ R204, R187, R204 ;  /* 0x000000ccbbcc7221 */ /* 0x000fe40000010000 */
[----:B------:R-:W-:-:S02]  /*6770*/  FADD.FTZ R203, R189, R203 ;  /* 0x000000cbbdcb7221 */ /* 0x000fc40000010000 */
[----:B--2---:R-:W-:Y:S01]  /*6780*/  HMMA.16816.F32 R176, R4, R16, R176 ;  /* 0x0000001004b0723c */ /* 0x004fe200000018b0 */
[----:B------:R-:W-:Y:S02]  /*6790*/  FADD.FTZ R204, R186, R204 ;  /* 0x000000ccbacc7221 */ /* 0x000fe40000010000 */
[----:B------:R-:W-:Y:S02]  /*67a0*/  FADD.FTZ R3, R188, R203 ;  /* 0x000000cbbc037221 */ /* 0x000fe40000010000 */
[----:B------:R-:W-:-:S03]  /*67b0*/  FADD.FTZ R204, R192, R204 ;  /* 0x000000ccc0cc7221 */ /* 0x000fc60000010000 */
[----:B------:R-:W-:Y:S01]  /*67c0*/  HMMA.16816.F32 R172, R4, R18, R172 ;  /* 0x0000001204ac723c */ /* 0x000fe200000018ac */
[----:B------:R-:W2:Y:S01]  /*67d0*/  LDSM.16.MT88.4 R16, [R247+0x5100] ;  /* 0x00510000f710783b */ /* 0x000ea20000004200 */
[----:B------:R-:W-:-:S03]  /*67e0*/  FADD.FTZ R183, R209, R204 ;  /* 0x000000ccd1b77221 */ /* 0x000fc60000010000 */
[----:B------:R-:W-:Y:S03]  /*67f0*/  STL [R1+0x2c], R3 ;  /* 0x00002c0301007387 */ /* 0x000fe60000100800 */
[C---:B---3--:R-:W-:Y:S08]  /*6800*/  HMMA.16816.F32 R160, R4.reuse, R8, R160 ;  /* 0x0000000804a0723c */ /* 0x048ff000000018a0 */
[C---:B------:R-:W-:Y:S01]  /*6810*/  HMMA.16816.F32 R156, R4.reuse, R10, R156 ;  /* 0x0000000a049c723c */ /* 0x040fe2000000189c */
[----:B------:R-:W3:Y:S07]  /*6820*/  LDSM.16.MT88.4 R8, [R241+0x5100] ;  /* 0x00510000f108783b */ /* 0x000eee0000004200 */
        /* <DEDUP_REMOVED lines=22> */
[C---:B-1----:R-:W-:Y:S08]  /*6990*/  HMMA.16816.F32 R108, R4.reuse, R12, R108 ;  /* 0x0000000c046c723c */ /* 0x042ff0000000186c */
[C---:B------:R-:W-:Y:S01]  /*69a0*/  HMMA.16816.F32 R112, R4.reuse, R14, R112 ;  /* 0x0000000e0470723c */ /* 0x040fe20000001870 */
[----:B------:R-:W1:Y:S07]  /*69b0*/  LDSM.16.MT88.4 R12, [R240+0xb100] ;  /* 0x00b10000f00c783b */ /* 0x000e6e0000004200 */
[C---:B------:R-:W-:Y:S01]  /*69c0*/  HMMA.16816.F32 R64, R4.reuse, R22, R64 ;  /* 0x000000160440723c */ /* 0x040fe20000001840 */
[----:B------:R-:W4:Y:S07]  /*69d0*/  LDSM.16.MT88.4 R20, [R240+0x8100] ;  /* 0x00810000f014783b */ /* 0x000f2e0000004200 */
[C---:B--2---:R-:W-:Y:S08]  /*69e0*/  HMMA.16816.F32 R100, R4.reuse, R16, R100 ;  /* 0x000000100464723c */ /* 0x044ff00000001864 */
[C---:B------:R-:W-:Y:S01]  /*69f0*/  HMMA.16816.F32 R104, R4.reuse, R18, R104 ;  /* 0x000000120468723c */ /* 0x040fe20000001868 */
[----:B------:R-:W-:Y:S07]  /*6a00*/  LDSM.16.MT88.4 R16, [R247+0x5900] ;  /* 0x00590000f710783b */ /* 0x000fee0000004200 */
[C---:B---3--:R-:W-:Y:S08]  /*6a10*/  HMMA.16816.F32 R116, R4.reuse, R8, R116 ;  /* 0x000000080474723c */ /* 0x048ff00000001874 */
[C---:B------:R-:W-:Y:S01]  /*6a20*/  HMMA.16816.F32 R120, R4.reuse, R10, R120 ;  /* 0x0000000a0478723c */ /* 0x040fe20000001878 */
[----:B------:R-:W2:Y:S07]  /*6a30*/  LDSM.16.MT88.4 R8, [R242+0x2900] ;  /* 0x00290000f208783b */ /* 0x000eae0000004200 */
[C---:B-1----:R-:W-:Y:S08]  /*6a40*/  HMMA.16816.F32 R124, R4.reuse, R12, R124 ;  /* 0x0000000c047c723c */ /* 0x042ff0000000187c */
[C---:B------:R-:W-:Y:S01]  /*6a50*/  HMMA.16816.F32 R128, R4.reuse, R14, R128 ;  /* 0x0000000e0480723c */ /* 0x040fe20000001880 */
[----:B------:R-:W1:Y:S07]  /*6a60*/  LDSM.16.MT88.4 R12, [R247+0x2900] ;  /* 0x00290000f70c783b */ /* 0x000e6e0000004200 */
[C---:B----4-:R-:W-:Y:S08]  /*6a70*/  HMMA.16816.F32 R92, R4.reuse, R20, R92 ;  /* 0x00000014045c723c */ /* 0x050ff0000000185c */
[----:B------:R-:W-:Y:S01]  /*6a80*/  HMMA.16816.F32 R96, R4, R22, R96 ;  /* 0x000000160460723c */ /* 0x000fe20000001860 */
[----:B------:R-:W-:Y:S06]  /*6a90*/  LDSM.16.MT88.4 R20, [R240+0x2900] ;  /* 0x00290000f014783b */ /* 0x000fec0000004200 */
[----:B------:R-:W-:-:S02]  /*6aa0*/  F2FP.PACK_AB R4, R190, R191 ;  /* 0x000000bfbe04723e */ /* 0x000fc400000000ff */
[----:B------:R-:W-:Y:S02]  /*6ab0*/  F2FP.PACK_AB R6, R188, R189 ;  /* 0x000000bdbc06723e */ /* 0x000fe400000000ff */
[----:B------:R-:W-:Y:S02]  /*6ac0*/  F2FP.PACK_AB R5, R186, R187 ;  /* 0x000000bbba05723e */ /* 0x000fe400000000ff */
[----:B------:R-:W-:-:S07]  /*6ad0*/  F2FP.PACK_AB R7, R209, R192 ;  /* 0x000000c0d107723e */ /* 0x000fce00000000ff */
[C---:B--2---:R-:W-:Y:S08]  /*6ae0*/  HMMA.16816.F32 R168, R4.reuse, R8, R168 ;  /* 0x0000000804a8723c */ /* 0x044ff000000018a8 */
[C---:B-1----:R-:W-:Y:S08]  /*6af0*/  HMMA.16816.F32 R176, R4.reuse, R12, R176 ;  /* 0x0000000c04b0723c */ /* 0x042ff000000018b0 */
[C---:B------:R-:W-:Y:S01]  /*6b00*/  HMMA.16816.F32 R172, R4.reuse, R14, R172 ;  /* 0x0000000e04ac723c */ /* 0x040fe200000018ac */
[----:B------:R-:W1:Y:S07]  /*6b10*/  LDSM.16.MT88.4 R12, [R242+0x5900] ;  /* 0x00590000f20c783b */ /* 0x000e6e0000004200 */
[C---:B------:R-:W-:Y:S01]  /*6b20*/  HMMA.16816.F32 R164, R4.reuse, R10, R164 ;  /* 0x0000000a04a4723c */ /* 0x040fe200000018a4 */
[----:B------:R-:W2:Y:S07]  /*6b30*/  LDSM.16.MT88.4 R8, [R241+0x5900] ;  /* 0x00590000f108783b */ /* 0x000eae0000004200 */
[C---:B------:R-:W-:Y:S08]  /*6b40*/  HMMA.16816.F32 R144, R4.reuse, R16, R144 ;  /* 0x000000100490723c */ /* 0x040ff00000001890 */
        /* <DEDUP_REMOVED lines=27> */
[C---:B------:R-:W-:Y:S08]  /*6d00*/  HMMA.16816.F32 R64, R4.reuse, R26, R64 ;  /* 0x0000001a0440723c */ /* 0x040ff00000001840 */
[C---:B----4-:R-:W-:Y:S08]  /*6d10*/  HMMA.16816.F32 R68, R4.reuse, R20, R68 ;  /* 0x000000140444723c */ /* 0x050ff00000001844 */
[C---:B------:R-:W-:Y:S08]  /*6d20*/  HMMA.16816.F32 R72, R4.reuse, R22, R72 ;  /* 0x000000160448723c */ /* 0x040ff00000001848 */
[C---:B-1----:R-:W-:Y:S08]  /*6d30*/  HMMA.16816.F32 R108, R4.reuse, R12, R108 ;  /* 0x0000000c046c723c */ /* 0x042ff0000000186c */
[C---:B------:R-:W-:Y:S08]  /*6d40*/  HMMA.16816.F32 R112, R4.reuse, R14, R112 ;  /* 0x0000000e0470723c */ /* 0x040ff00000001870 */
[C---:B--2---:R-:W-:Y:S08]  /*6d50*/  HMMA.16816.F32 R116, R4.reuse, R8, R116 ;  /* 0x000000080474723c */ /* 0x044ff00000001874 */
[C---:B------:R-:W-:Y:S08]  /*6d60*/  HMMA.16816.F32 R120, R4.reuse, R10, R120 ;  /* 0x0000000a0478723c */ /* 0x040ff00000001878 */
[C---:B---3--:R-:W-:Y:S08]  /*6d70*/  HMMA.16816.F32 R124, R4.reuse, R16, R124 ;  /* 0x00000010047c723c */ /* 0x048ff0000000187c */
[----:B------:R-:W-:Y:S01]  /*6d80*/  HMMA.16816.F32 R128, R4, R18, R128 ;  /* 0x000000120480723c */ /* 0x000fe20000001880 */
[----:B------:R-:W-:Y:S07]  /*6d90*/  @P0 BRA `(.L_x_801) ;  /* 0x000051e000000947 */ /* 0x000fee0003800000 */
[C---:B------:R-:W-:Y:S01]  /*6da0*/  SHF.L.U64.HI R3, R33.reuse, 0x1, R35 ;  /* 0x0000000121037819 */ /* 0x040fe20000010223 */
[----:B------:R-:W-:Y:S01]  /*6db0*/  IMAD.SHL.U32 R5, R33, 0x2, RZ ;  /* 0x0000000221057824 */ /* 0x000fe200078e00ff */
[----:B------:R-:W-:Y:S01]  /*6dc0*/  SHF.L.U64.HI R4, R31, 0x1, R34 ;  /* 0x000000011f047819 */ /* 0x000fe20000010222 */
[----:B------:R-:W-:Y:S01]  /*6dd0*/  IMAD.MOV.U32 R180, RZ, RZ, R2 ;  /* 0x000000ffffb47224 */ /* 0x000fe200078e0002 */
[----:B------:R-:W-:Y:S01]  /*6de0*/  SHF.L.U64.HI R2, R28, 0x1, R30 ;  /* 0x000000011c027819 */ /* 0x000fe2000001021e */
[----:B------:R1:W-:Y:S01]  /*6df0*/  STL [R1+0x28], R3 ;  /* 0x0000280301007387 */ /* 0x0003e20000100800 */
[----:B------:R-:W-:-:S03]  /*6e00*/  UIADD3 UR6, UR6, -0x2, URZ ;  /* 0xfffffffe06067890 */ /* 0x000fc6000fffe03f */
[----:B------:R2:W-:Y:S04]  /*6e10*/  STL [R1+0x24], R5 ;  /* 0x0000240501007387 */ /* 0x0005e80000100800 */
[----:B------:R3:W-:Y:S01]  /*6e20*/  STL [R1+0x20], R4 ;  /* 0x0000200401007387 */ /* 0x0007e20000100800 */
[----:B-1----:R-:W-:Y:S01]  /*6e30*/  IMAD.SHL.U32 R3, R31, 0x2, RZ ;  /* 0x000000021f037824 */ /* 0x002fe200078e00ff */
[----:B--2---:R-:W-:-:S04]  /*6e40*/  SHF.L.U64.HI R5, R29, 0x1, R32 ;  /* 0x000000011d057819 */ /* 0x004fc80000010220 */
[----:B------:R1:W-:Y:S01]  /*6e50*/  STL [R1+0x1c], R3 ;  /* 0x00001c0301007387 */ /* 0x0003e20000100800 */
[----:B---3--:R-:W-:-:S03]  /*6e60*/  IMAD.SHL.U32 R4, R29, 0x2, RZ ;  /* 0x000000021d047824 */ /* 0x008fc600078e00ff */
[----:B------:R2:W-:Y:S04]  /*6e70*/  STL [R1+0x18], R5 ;  /* 0x0000180501007387 */ /* 0x0005e80000100800 */
[----:B------:R2:W-:Y:S01]  /*6e80*/  STL [R1+0x14], R4 ;  /* 0x0000140401007387 */ /* 0x0005e20000100800 */
[----:B-1----:R-:W-:Y:S02]  /*6e90*/  MOV R3, R0 ;  /* 0x0000000000037202 */ /* 0x002fe40000000f00 */
[----:B------:R-:W-:-:S05]  /*6ea0*/  SHF.L.U32 R0, R28, 0x1, RZ ;  /* 0x000000011c007819 */ /* 0x000fca00000006ff */
[----:B------:R2:W-:Y:S04]  /*6eb0*/  STL [R1+0xc], R0 ;  /* 0x00000c0001007387 */ /* 0x0005e80000100800 */
[----:B------:R2:W-:Y:S01]  /*6ec0*/  STL [R1+0x10], R2 ;  /* 0x0000100201007387 */ /* 0x0005e20000100800 */
[----:B------:R-:W-:Y:S05]  /*6ed0*/  BRA `(.L_x_802) ;  /* 0x0000052000007947 */ /* 0x000fea0003800000 */
.L_x_804:
[----:B------:R-:W2:Y:S01]  /*6ee0*/  LDL R2, [R1+0x8] ;  /* 0x0000080001027983 */ /* 0x000ea20000100800 */
[----:B------:R-:W-:Y:S01]  /*6ef0*/  UIMAD UR4, UR6, 0x60, UR10 ;  /* 0x00000060060478a4 */ /* 0x000fe2000f8e020a */
[----:B------:R-:W-:Y:S01]  /*6f00*/  ISETP.NE.AND P6, PT, R252, 0x1, PT ;  /* 0x00000001fc00780c */ /* 0x000fe20003fc5270 */
[----:B------:R-:W-:Y:S01]  /*6f10*/  IMAD.MOV.U32 R7, RZ, RZ, RZ ;  /* 0x000000ffff077224 */ /* 0x000fe200078e00ff */
        /* <DEDUP_REMOVED lines=16> */
[----:B------:R-:W-:Y:S03]  /*7020*/  @!P5 LEA R4, P0, R6, c[0x0][0x2a0], 0x2 ;  /* 0x0000a8000604da11 */ /* 0x000fe600078010ff */
[----:B------:R-:W-:Y:S01]  /*7030*/  IMAD R8, R2, c[0x0][0x2b8], R0 ;  /* 0x0000ae0002087a24 */ /* 0x000fe200078e0200 */
[----:B------:R-:W-:Y:S04]  /*7040*/  @!P5 LEA.HI.X R5, R6, c[0x0][0x2a4], R5, 0x2, P0 ;  /* 0x0000a9000605da11 */ /* 0x000fe800000f1405 */
[----:B------:R-:W-:Y:S01]  /*7050*/  SHF.R.S32.HI R0, RZ, 0x1f, R8 ;  /* 0x0000001fff007819 */ /* 0x000fe20000011408 */
[----:B------:R1:W2:Y:S04]  /*7060*/  @!P5 LDG.E R7, [R4.64] ;  /* 0x0000000c0407d981 */ /* 0x0002a8000c1e1900 */
[----:B------:R-:W-:Y:S04]  /*7070*/  IMAD R0, R0, c[0x0][0x1e0], RZ ;  /* 0x0000780000007a24 */ /* 0x000fe800078e02ff */
[C---:B------:R-:W-:Y:S02]  /*7080*/  IMAD R0, R8.reuse, c[0x0][0x1e4], R0 ;  /* 0x0000790008007a24 */ /* 0x040fe400078e0200 */
[----:B-1----:R-:W-:Y:S04]  /*7090*/  IMAD.WIDE.U32 R4, R8, c[0x0][0x1e0], RZ ;  /* 0x0000780008047a25 */ /* 0x002fe800078e00ff */
[----:B------:R-:W-:Y:S01]  /*70a0*/  IMAD.IADD R5, R5, 0x1, R0 ;  /* 0x0000000105057824 */ /* 0x000fe200078e0200 */
[----:B--2---:R-:W-:Y:S01]  /*70b0*/  STL [R1], R7 ;  /* 0x0000000701007387 */ /* 0x004fe20000100800 */
[----:B------:R-:W-:Y:S02]  /*70c0*/  SHF.R.S32.HI R0, RZ, 0x1f, R7 ;  /* 0x0000001fff007819 */ /* 0x000fe40000011407 */
[C---:B------:R-:W-:Y:S01]  /*70d0*/  IMAD.WIDE.U32 R4, R7.reuse, c[0x0][0x1f0], R4 ;  /* 0x00007c0007047a25 */ /* 0x040fe200078e0004 */
[----:B------:R-:W-:Y:S03]  /*70e0*/  STL [R1+0x4], R8 ;  /* 0x0000040801007387 */ /* 0x000fe60000100800 */
        /* <DEDUP_REMOVED lines=9> */
[----:B------:R-:W2:Y:S04]  /*7180*/  SHFL.IDX PT, R5, R0, 0x1, 0x181f ;  /* 0x00381f0000057f89 */ /* 0x000ea800000e0000 */
[----:B------:R-:W1:Y:S04]  /*7190*/  SHFL.IDX PT, R2, R2, 0x2, 0x181f ;  /* 0x00581f0002027f89 */ /* 0x000e6800000e0000 */
[----:B------:R-:W1:Y:S01]  /*71a0*/  SHFL.IDX PT, R0, R0, 0x2, 0x181f ;  /* 0x00581f0000007f89 */ /* 0x000e6200000e0000 */
[CC--:B---3--:R-:W-:Y:S05]  /*71b0*/  IADD3 R12, P0, R6.reuse, R20.reuse, RZ ;  /* 0x00000014060c7210 */ /* 0x0c8fea0007f1e0ff */
[C---:B----4-:R-:W-:Y:S01]  /*71c0*/  IMAD.X R13, R7.reuse, 0x1, R36, P0 ;  /* 0x00000001070d7824 */ /* 0x050fe200000e0624 */
[C---:B-----5:R-:W-:Y:S04]  /*71d0*/  IADD3 R10, P0, R6.reuse, R35, RZ ;  /* 0x00000023060a7210 */ /* 0x060fe80007f1e0ff */
[----:B------:R3:W-:Y:S01]  /*71e0*/  LDGSTS.E.BYPASS.LTC128B.128 [R251+0xc100], [R12.64], !P4 ;  /* 0x0c1000000cfb7fae */ /* 0x0007e2000e101d4c */
[C---:B------:R-:W-:Y:S01]  /*71f0*/  IMAD.X R11, R7.reuse, 0x1, R34, P0 ;  /* 0x00000001070b7824 */ /* 0x040fe200000e0622 */
[C---:B------:R-:W-:Y:S04]  /*7200*/  IADD3 R8, P0, R6.reuse, R31, RZ ;  /* 0x0000001f06087210 */ /* 0x040fe80007f1e0ff */
[----:B------:R4:W-:Y:S01]  /*7210*/  LDGSTS.E.BYPASS.LTC128B.128 [R251+0xf100], [R10.64], !P3 ;  /* 0x0f1000000afb7fae */ /* 0x0009e2000d901d4c */
[C---:B------:R-:W-:Y:S01]  /*7220*/  IMAD.X R9, R7.reuse, 0x1, R30, P0 ;  /* 0x0000000107097824 */ /* 0x040fe200000e061e */
[----:B------:R-:W-:Y:S04]  /*7230*/  IADD3 R6, P0, R6, R29, RZ ;  /* 0x0000001d06067210 */ /* 0x000fe80007f1e0ff */
[----:B------:R5:W-:Y:S01]  /*7240*/  LDGSTS.E.BYPASS.LTC128B.128 [R251+0x12100], [R8.64], !P2 ;  /* 0x1210000008fb7fae */ /* 0x000be2000d101d4c */
[----:B------:R-:W-:Y:S01]  /*7250*/  IMAD.X R7, R7, 0x1, R28, P0 ;  /* 0x0000000107077824 */ /* 0x000fe200000e061c */
[CC--:B-1----:R-:W-:Y:S04]  /*7260*/  IADD3 R14, P0, R4.reuse, R20.reuse, RZ ;  /* 0x00000014040e7210 */ /* 0x0c2fe80007f1e0ff */
[----:B------:R1:W-:Y:S01]  /*7270*/  LDGSTS.E.BYPASS.LTC128B.128 [R251+0x15100], [R6.64], !P1 ;  /* 0x1510000006fb7fae */ /* 0x0003e2000c901d4c */
[C---:B--2---:R-:W-:Y:S01]  /*7280*/  IMAD.X R15, R5.reuse, 0x1, R36, P0 ;  /* 0x00000001050f7824 */ /* 0x044fe200000e0624 */
[C---:B------:R-:W-:Y:S04]  /*7290*/  IADD3 R18, P0, R4.reuse, R35, RZ ;  /* 0x0000002304127210 */ /* 0x040fe80007f1e0ff */
        /* <DEDUP_REMOVED lines=8> */
[----:B------:R-:W-:Y:S04]  /*7320*/  IADD3 R20, P0, R2, R20, RZ ;  /* 0x0000001402147210 */ /* 0x000fe80007f1e0ff */
[----:B------:R3:W-:Y:S01]  /*7330*/  LDGSTS.E.BYPASS.LTC128B.128 [R251+0x16100], [R4.64], !P1 ;  /* 0x1610000004fb7fae */ /* 0x0007e2000c901d4c */
[----:B------:R-:W-:Y:S01]  /*7340*/  IMAD.X R21, R0, 0x1, R36, P0 ;  /* 0x0000000100157824 */ /* 0x000fe200000e0624 */
[----:B----4-:R-:W-:Y:S04]  /*7350*/  IADD3 R10, P0, R2, R35, RZ ;  /* 0x00000023020a7210 */ /* 0x010fe80007f1e0ff */
[----:B------:R3:W-:Y:S01]  /*7360*/  LDGSTS.E.BYPASS.LTC128B.128 [R251+0xe100], [R20.64], !P4 ;  /* 0x0e10000014fb7fae */ /* 0x0007e2000e101d4c */
[----:B------:R-:W-:Y:S01]  /*7370*/  IMAD.X R11, R0, 0x1, R34, P0 ;  /* 0x00000001000b7824 */ /* 0x000fe200000e0622 */
[----:B-1----:R-:W-:Y:S04]  /*7380*/  IADD3 R6, P0, R2, R31, RZ ;  /* 0x0000001f02067210 */ /* 0x002fe80007f1e0ff */
[----:B------:R3:W-:Y:S01]  /*7390*/  LDGSTS.E.BYPASS.LTC128B.128 [R251+0x11100], [R10.64], !P3 ;  /* 0x111000000afb7fae */ /* 0x0007e2000d901d4c */
[----:B------:R-:W-:Y:S01]  /*73a0*/  IMAD.X R7, R0, 0x1, R30, P0 ;  /* 0x0000000100077824 */ /* 0x000fe200000e061e */
[----:B-----5:R-:W-:Y:S04]  /*73b0*/  IADD3 R8, P0, R2, R29, RZ ;  /* 0x0000001d02087210 */ /* 0x020fe80007f1e0ff */
[----:B------:R3:W-:Y:S01]  /*73c0*/  LDGSTS.E.BYPASS.LTC128B.128 [R251+0x14100], [R6.64], !P2 ;  /* 0x1410000006fb7fae */ /* 0x0007e2000d101d4c */
[----:B------:R-:W-:Y:S05]  /*73d0*/  IMAD.X R9, R0, 0x1, R28, P0 ;  /* 0x0000000100097824 */ /* 0x000fea00000e061c */
[----:B------:R3:W-:Y:S01]  /*73e0*/  LDGSTS.E.BYPASS.LTC128B.128 [R251+0x17100], [R8.64], !P1 ;  /* 0x1710000008fb7fae */ /* 0x0007e2000c901d4c */
[----:B------:R-:W-:-:S05]  /*73f0*/  BRA `(.L_x_803) ;  /* 0x00001ec000007947 */ /* 0x000fca0003800000 */
.L_x_802:
[----:B--2---:R-:W2:Y:S01]  /*7400*/  LDL R2, [R1+0x4] ;  /* 0x0000040001027983 */ /* 0x004ea20000100800 */
[----:B------:R-:W-:Y:S04]  /*7410*/  DEPBAR.LE SB0, 0x0 ;  /* 0x000080000000791a */ /* 0x000fe80000000000 */
[----:B------:R-:W3:Y:S01]  /*7420*/  LDL R6, [R1] ;  /* 0x0000000001067983 */ /* 0x000ee20000100800 */
[----:B------:R-:W-:Y:S01]  /*7430*/  IADD3 R181, R251, 0x100, RZ ;  /* 0x00000100fbb57810 */ /* 0x000fe20007ffe0ff */
[----:B------:R-:W-:Y:S03]  /*7440*/  UISETP.GE.AND UP0, UPT, UR6, 0x1, UPT ;  /* 0x000000010600788c */ /* 0x000fe6000bf06270 */
[----:B------:R1:W-:Y:S05]  /*7450*/  STL [R1+0x58], R55 ;  /* 0x0000583701007387 */ /* 0x0003ea0000100800 */
[----:B------:R4:W-:Y:S05]  /*7460*/  STL [R1+0x54], R54 ;  /* 0x0000543601007387 */ /* 0x0009ea0000100800 */
[----:B------:R4:W-:Y:S05]  /*7470*/  STL [R1+0x50], R53 ;  /* 0x0000503501007387 */ /* 0x0009ea0000100800 */
[----:B------:R4:W-:Y:S05]  /*7480*/  STL [R1+0x4c], R52 ;  /* 0x00004c3401007387 */ /* 0x0009ea0000100800 */
[----:B------:R4:W-:Y:S05]  /*7490*/  STL [R1+0x48], R3 ;  /* 0x0000480301007387 */ /* 0x0009ea0000100800 */
        /* <DEDUP_REMOVED lines=10> */
[----:B------:R-:W1:Y:S05]  /*7540*/  LDSM.16.M88.4 R8, [R249+0xc100] ;  /* 0x00c10000f908783b */ /* 0x000e6a0000000200 */
[----:B------:R-:W1:Y:S05]  /*7550*/  LDSM.16.M88.4 R16, [R249+0xc900] ;  /* 0x00c90000f910783b */ /* 0x000e6a0000000200 */
[----:B------:R-:W-:Y:S05]  /*7560*/  LDSM.16.M88.4 R24, [R249+0xd100] ;  /* 0x00d10000f918783b */ /* 0x000fea0000000200 */
        /* <DEDUP_REMOVED lines=9> */
[----:B------:R-:W-:Y:S01]  /*7600*/  LDSM.16.M88.4 R212, [R235] ;  /* 0x00000000ebd4783b */ /* 0x000fe20000000200 */
        /* <DEDUP_REMOVED lines=12> */
[----:B------:R-:W-:Y:S01]  /*76d0*/  LEA.HI.X R0, R0, c[0x0][0x1fc], R4, 0x1, P0 ;  /* 0x00007f0000007a11 */ /* 0x000fe200000f0c04 */
[----:B------:R-:W2:Y:S01]  /*76e0*/  SHFL.IDX PT, R44, R2, RZ, 0x181f ;  /* 0x00181fff022c7589 */ /* 0x000ea200000e0000 */
[C---:B-1----:R-:W-:Y:S04]  /*76f0*/  HMMA.16816.F32 R4, R48.reuse, R8, RZ ;  /* 0x000000083004723c */ /* 0x042fe800000018ff */
[----:B------:R-:W4:Y:S04]  /*7700*/  SHFL.IDX PT, R20, R0, RZ, 0x181f ;  /* 0x00181fff00147589 */ /* 0x000f2800000e0000 */
[C---:B------:R-:W-:Y:S01]  /*7710*/  HMMA.16816.F32 R8, R48.reuse, R10, RZ ;  /* 0x0000000a3008723c */ /* 0x040fe200000018ff */
[----:B------:R-:W1:Y:S05]  /*7720*/  SHFL.IDX PT, R38, R2, 0x1, 0x181f ;  /* 0x00381f0002267f89 */ /* 0x000e6a00000e0000 */
[----:B------:R-:W3:Y:S02]  /*7730*/  SHFL.IDX PT, R28, R0, 0x1, 0x181f ;  /* 0x00381f00001c7f89 */ /* 0x000ee400000e0000 */
[C---:B------:R-:W-:Y:S03]  /*7740*/  HMMA.16816.F32 R12, R48.reuse, R16, RZ ;  /* 0x00000010300c723c */ /* 0x040fe600000018ff */
[----:B------:R-:W1:Y:S01]  /*7750*/  SHFL.IDX PT, R2, R2, 0x2, 0x181f ;  /* 0x00581f0002027f89 */ /* 0x000e6200000e0000 */
[----:B--2---:R-:W-:Y:S04]  /*7760*/  IADD3 R30, P0, R44, R55, RZ ;  /* 0x000000372c1e7210 */ /* 0x004fe80007f1e0ff */
[C---:B------:R-:W-:Y:S01]  /*7770*/  HMMA.16816.F32 R16, R48.reuse, R18, RZ ;  /* 0x000000123010723c */ /* 0x040fe200000018ff */
[----:B------:R-:W2:Y:S03]  /*7780*/  SHFL.IDX PT, R0, R0, 0x2, 0x181f ;  /* 0x00581f0000007f89 */ /* 0x000ea600000e0000 */
[----:B----4-:R-:W-:Y:S02]  /*7790*/  IADD3.X R31, R20, R54, RZ, P0, !PT ;  /* 0x00000036141f7210 */ /* 0x010fe400007fe4ff */
[----:B------:R-:W-:Y:S03]  /*77a0*/  IADD3 R22, P0, R44, R29, RZ ;  /* 0x0000001d2c167210 */ /* 0x000fe60007f1e0ff */
[----:B------:R4:W-:Y:S03]  /*77b0*/  LDGSTS.E.BYPASS.LTC128B.128 [R181], [R30.64], !P4 ;  /* 0x000000001eb57fae */ /* 0x0009e6000e101d4c */
[----:B------:R-:W-:Y:S02]  /*77c0*/  IADD3.X R23, R20, R53, RZ, P0, !PT ;  /* 0x0000003514177210 */ /* 0x000fe400007fe4ff */
[----:B------:R-:W-:Y:S03]  /*77d0*/  IADD3 R36, P0, R44, R52, RZ ;  /* 0x000000342c247210 */ /* 0x000fe60007f1e0ff */
[----:B------:R2:W-:Y:S01]  /*77e0*/  LDGSTS.E.BYPASS.LTC128B.128 [R181+0x3000], [R22.64], !P3 ;  /* 0x0300000016b57fae */ /* 0x0005e2000d901d4c */
[----:B------:R-:W-:Y:S02]  /*77f0*/  IADD3.X R37, R20, R3, RZ, P0, !PT ;  /* 0x0000000314257210 */ /* 0x000fe400007fe4ff */
[----:B------:R-:W-:Y:S03]  /*7800*/  IADD3 R44, P0, R44, R252, RZ ;  /* 0x000000fc2c2c7210 */ /* 0x000fe60007f1e0ff */
[----:B------:R2:W-:Y:S01]  /*7810*/  LDGSTS.E.BYPASS.LTC128B.128 [R181+0x6000], [R36.64], !P2 ;  /* 0x0600000024b57fae */ /* 0x0005e2000d101d4c */
[----:B------:R-:W-:Y:S02]  /*7820*/  IADD3.X R45, R20, R182, RZ, P0, !PT ;  /* 0x000000b6142d7210 */ /* 0x000fe400007fe4ff */
[----:B-1----:R-:W-:Y:S03]  /*7830*/  IADD3 R46, P0, R38, R55, RZ ;  /* 0x00000037262e7210 */ /* 0x002fe60007f1e0ff */
[----:B------:R1:W-:Y:S01]  /*7840*/  LDGSTS.E.BYPASS.LTC128B.128 [R181+0x9000], [R44.64], !P1 ;  /* 0x090000002cb57fae */ /* 0x0003e2000c901d4c */
[----:B---3--:R-:W-:Y:S05]  /*7850*/  IADD3.X R47, R28, R54, RZ, P0, !PT ;  /* 0x000000361c2f7210 */ /* 0x008fea00007fe4ff */
[----:B------:R3:W-:Y:S01]  /*7860*/  LDGSTS.E.BYPASS.LTC128B.128 [R181+0x1000], [R46.64], !P4 ;  /* 0x010000002eb57fae */ /* 0x0007e2000e101d4c */
[----:B----4-:R-:W-:Y:S04]  /*7870*/  IADD3 R30, P0, R38, R29, RZ ;  /* 0x0000001d261e7210 */ /* 0x010fe80007f1e0ff */
[----:B------:R-:W-:Y:S01]  /*7880*/  IADD3.X R31, R28, R53, RZ, P0, !PT ;  /* 0x000000351c1f7210 */ /* 0x000fe200007fe4ff */
[C---:B--2---:R-:W-:Y:S04]  /*7890*/  HMMA.16816.F32 R20, R48.reuse, R24, RZ ;  /* 0x000000183014723c */ /* 0x044fe800000018ff */
[----:B------:R2:W-:Y:S01]  /*78a0*/  LDGSTS.E.BYPASS.LTC128B.128 [R181+0x4000], [R30.64], !P3 ;  /* 0x040000001eb57fae */ /* 0x0005e2000d901d4c */
[----:B------:R-:W-:Y:S03]  /*78b0*/  IADD3 R36, P0, R38, R52, RZ ;  /* 0x0000003426247210 */ /* 0x000fe60007f1e0ff */
[C---:B------:R-:W-:Y:S01]  /*78c0*/  HMMA.16816.F32 R24, R48.reuse, R26, RZ ;  /* 0x0000001a3018723c */ /* 0x040fe200000018ff */
[----:B------:R-:W-:Y:S03]  /*78d0*/  IADD3.X R37, R28, R3, RZ, P0, !PT ;  /* 0x000000031c257210 */ /* 0x000fe600007fe4ff */
[----:B------:R-:W-:Y:S02]  /*78e0*/  IADD3 R38, P0, R38, R252, RZ ;  /* 0x000000fc26267210 */ /* 0x000fe40007f1e0ff */
[----:B------:R4:W-:Y:S02]  /*78f0*/  LDGSTS.E.BYPASS.LTC128B.128 [R181+0x7000], [R36.64], !P2 ;  /* 0x0700000024b57fae */ /* 0x0009e4000d101d4c */
[----:B------:R-:W-:Y:S04]  /*7900*/  IADD3.X R39, R28, R182, RZ, P0, !PT ;  /* 0x000000b61c277210 */ /* 0x000fe800007fe4ff */
[----:B-1----:R-:W-:Y:S02]  /*7910*/  IADD3 R44, P0, R2, R55, RZ ;  /* 0x00000037022c7210 */ /* 0x002fe40007f1e0ff */
[----:B------:R1:W5:Y:S02]  /*7920*/  LDL.LU R55, [R1+0x58] ;  /* 0x0000580001377983 */ /* 0x0003640000300800 */
[----:B------:R-:W-:Y:S03]  /*7930*/  IADD3.X R45, R0, R54, RZ, P0, !PT ;  /* 0x00000036002d7210 */ /* 0x000fe600007fe4ff */
[----:B------:R1:W-:Y:S05]  /*7940*/  LDGSTS.E.BYPASS.LTC128B.128 [R181+0xa000], [R38.64], !P1 ;  /* 0x0a00000026b57fae */ /* 0x0003ea000c901d4c */
[----:B------:R3:W-:Y:S05]  /*7950*/  LDGSTS.E.BYPASS.LTC128B.128 [R181+0x2000], [R44.64], !P4 ;  /* 0x020000002cb57fae */ /* 0x0007ea000e101d4c */
[----:B------:R3:W5:Y:S01]  /*7960*/  LDL.LU R54, [R1+0x54] ;  /* 0x0000540001367983 */ /* 0x0007620000300800 */
[----:B----4-:R-:W-:Y:S02]  /*7970*/  IADD3 R36, P0, R2, R29, RZ ;  /* 0x0000001d02247210 */ /* 0x010fe40007f1e0ff */
[C---:B--2---:R-:W-:Y:S02]  /*7980*/  HMMA.16816.F32 R28, R48.reuse, R32, RZ ;  /* 0x00000020301c723c */ /* 0x044fe400000018ff */
[----:B------:R-:W-:Y:S02]  /*7990*/  IADD3.X R37, R0, R53, RZ, P0, !PT ;  /* 0x0000003500257210 */ /* 0x000fe400007fe4ff */
[----:B------:R2:W5:Y:S04]  /*79a0*/  LDL.LU R53, [R1+0x50] ;  /* 0x0000500001357983 */ /* 0x0005680000300800 */
[C---:B------:R-:W-:Y:S01]  /*79b0*/  HMMA.16816.F32 R32, R48.reuse, R34, RZ ;  /* 0x000000223020723c */ /* 0x040fe200000018ff */
[----:B------:R4:W-:Y:S03]  /*79c0*/  LDGSTS.E.BYPASS.LTC128B.128 [R181+0x5000], [R36.64], !P3 ;  /* 0x0500000024b57fae */ /* 0x0009e6000d901d4c */
[----:B-1----:R-:W-:Y:S02]  /*79d0*/  IADD3 R38, P0, R2, R52, RZ ;  /* 0x0000003402267210 */ /* 0x002fe40007f1e0ff */
[----:B------:R2:W5:Y:S02]  /*79e0*/  LDL.LU R52, [R1+0x4c] ;  /* 0x00004c0001347983 */ /* 0x0005640000300800 */
[----:B------:R-:W-:Y:S03]  /*79f0*/  IADD3.X R39, R0, R3, RZ, P0, !PT ;  /* 0x0000000300277210 */ /* 0x000fe600007fe4ff */
[----:B------:R2:W5:Y:S01]  /*7a00*/  LDL.LU R3, [R1+0x48] ;  /* 0x0000480001037983 */ /* 0x0005620000300800 */
[----:B---3--:R-:W-:Y:S02]  /*7a10*/  IADD3 R44, P0, R2, R252, RZ ;  /* 0x000000fc022c7210 */ /* 0x008fe40007f1e0ff */
[----:B------:R-:W-:Y:S02]  /*7a20*/  MOV R252, c[0x0][0x2b8] ;  /* 0x0000ae0000fc7a02 */ /* 0x000fe40000000f00 */
[----:B------:R4:W-:Y:S01]  /*7a30*/  LDGSTS.E.BYPASS.LTC128B.128 [R181+0x8000], [R38.64], !P2 ;  /* 0x0800000026b57fae */ /* 0x0009e2000d101d4c */
[----:B------:R-:W-:Y:S02]  /*7a40*/  IADD3.X R45, R0, R182, RZ, P0, !PT ;  /* 0x000000b6002d7210 */ /* 0x000fe400007fe4ff */
[----:B------:R-:W-:Y:S03]  /*7a50*/  PLOP3.LUT P0, PT, PT, PT, UP0, 0x80, 0x0 ;  /* 0x000000000000781c */ /* 0x000fe60003f0f008 */
[----:B------:R1:W-:Y:S05]  /*7a60*/  LDGSTS.E.BYPASS.LTC128B.128 [R181+0xb000], [R44.64], !P1 ;  /* 0x0b0000002cb57fae */ /* 0x0003ea000c901d4c */
[----:B------:R-:W0:Y:S01]  /*7a70*/  LDGDEPBAR ;  /* 0x00000000000079af */ /* 0x000e220000000000 */
[C---:B----4-:R-:W-:Y:S08]  /*7a80*/  HMMA.16816.F32 R36, R48.reuse, R40, RZ ;  /* 0x000000283024723c */ /* 0x050ff000000018ff */
[C---:B------:R-:W-:Y:S08]  /*7a90*/  HMMA.16816.F32 R40, R48.reuse, R42, RZ ;  /* 0x0000002a3028723c */ /* 0x040ff000000018ff */
[C---:B-1----:R-:W-:Y:S08]  /*7aa0*/  HMMA.16816.F32 R44, R48.reuse, R184, RZ ;  /* 0x000000b8302c723c */ /* 0x042ff000000018ff */
[----:B------:R-:W-:Y:S01]  /*7ab0*/  HMMA.16816.F32 R48, R48, R186, RZ ;  /* 0x000000ba3030723c */ /* 0x000fe200000018ff */
[----:B------:R-:W-:Y:S07]  /*7ac0*/  LDSM.16.M88.4 R184, [R245+0x18100] ;  /* 0x01810000f5b8783b */ /* 0x000fee0000000200 */
        /* <DEDUP_REMOVED lines=11> */
[----:B------:R-:W2:Y:S07]  /*7b80*/  LDSM.16.M88.4 R204, [R244+0xd900] ;  /* 0x00d90000f4cc783b */ /* 0x000eae0000000200 */
[C---:B------:R-:W-:Y:S08]  /*7b90*/  HMMA.16816.F32 R36, R188.reuse, R208, R36 ;  /* 0x000000d0bc24723c */ /* 0x040ff00000001824 */
[C---:B------:R-:W-:Y:S01]  /*7ba0*/  HMMA.16816.F32 R40, R188.reuse, R210, R40 ;  /* 0x000000d2bc28723c */ /* 0x040fe20000001828 */
[----:B------:R-:W-:Y:S07]  /*7bb0*/  LDSM.16.M88.4 R208, [R244+0xe900] ;  /* 0x00e90000f4d0783b */ /* 0x000fee0000000200 */
[C---:B------:R-:W-:Y:S08]  /*7bc0*/  HMMA.16816.F32 R44, R188.reuse, R212, R44 ;  /* 0x000000d4bc2c723c */ /* 0x040ff0000000182c */
[----:B------:R-:W-:Y:S01]  /*7bd0*/  HMMA.16816.F32 R48, R188, R214, R48 ;  /* 0x000000d6bc30723c */ /* 0x000fe20000001830 */
[----:B------:R-:W2:Y:S07]  /*7be0*/  LDSM.16.M88.4 R188, [R244+0xe100] ;  /* 0x00e10000f4bc783b */ /* 0x000eae0000000200 */
[C---:B-1----:R-:W-:Y:S08]  /*7bf0*/  HMMA.16816.F32 R4, R184.reuse, R192, R4 ;  /* 0x000000c0b804723c */ /* 0x042ff00000001804 */
[C---:B------:R-:W-:Y:S01]  /*7c00*/  HMMA.16816.F32 R8, R184.reuse, R194, R8 ;  /* 0x000000c2b808723c */ /* 0x040fe20000001808 */
[----:B------:R-:W-:Y:S07]  /*7c10*/  LDSM.16.M88.4 R192, [R234] ;  /* 0x00000000eac0783b */ /* 0x000fee0000000200 */
[C---:B---3--:R-:W-:Y:S08]  /*7c20*/  HMMA.16816.F32 R12, R184.reuse, R196, R12 ;  /* 0x000000c4b80c723c */ /* 0x048ff0000000180c */
[C---:B------:R-:W-:Y:S01]  /*7c30*/  HMMA.16816.F32 R16, R184.reuse, R198, R16 ;  /* 0x000000c6b810723c */ /* 0x040fe20000001810 */
[----:B------:R-:W-:Y:S07]  /*7c40*/  LDSM.16.M88.4 R196, [R234+0x800] ;  /* 0x00080000eac4783b */ /* 0x000fee0000000200 */
[C---:B----4-:R-:W-:Y:S08]  /*7c50*/  HMMA.16816.F32 R20, R184.reuse, R200, R20 ;  /* 0x000000c8b814723c */ /* 0x050ff00000001814 */
        /* <DEDUP_REMOVED lines=182> */
[----:B------:R-:W1:Y:S02]  /*87c0*/  LDSM.16.M88.4 R192, [R249+0x17900] ;  /* 0x01790000f9c0783b */ /* 0x000e640000000200 */
        /* <DEDUP_REMOVED lines=15> */
[C---:B------:R-:W-:Y:S08]  /*88c0*/  HMMA.16816.F32 R44, R196.reuse, R192, R44 ;  /* 0x000000c0c42c723c */ /* 0x040ff0000000182c */
[----:B------:R-:W-:Y:S01]  /*88d0*/  HMMA.16816.F32 R48, R196, R194, R48 ;  /* 0x000000c2c430723c */ /* 0x000fe20000001830 */
[----:B------:R-:W1:Y:S05]  /*88e0*/  LDSM.16.M88.4 R192, [R217] ;  /* 0x00000000d9c0783b */ /* 0x000e6a0000000200 */
        /* <DEDUP_REMOVED lines=13> */
[C---:B------:R-:W-:Y:S08]  /*89c0*/  HMMA.16816.F32 R36, R200.reuse, R192, R36 ;  /* 0x000000c0c824723c */ /* 0x040ff00000001824 */
[C---:B------:R-:W-:Y:S01]  /*89d0*/  HMMA.16816.F32 R40, R200.reuse, R194, R40 ;  /* 0x000000c2c828723c */ /* 0x040fe20000001828 */
[----:B------:R-:W4:Y:S07]  /*89e0*/  LDSM.16.M88.4 R192, [R244+0x16900] ;  /* 0x01690000f4c0783b */ /* 0x000f2e0000000200 */
[C---:B------:R-:W-:Y:S08]  /*89f0*/  HMMA.16816.F32 R44, R200.reuse, R196, R44 ;  /* 0x000000c4c82c723c */ /* 0x040ff0000000182c */
[----:B------:R-:W-:Y:S01]  /*8a00*/  HMMA.16816.F32 R48, R200, R198, R48 ;  /* 0x000000c6c830723c */ /* 0x000fe20000001830 */
[----:B------:R-:W4:Y:S05]  /*8a10*/  LDSM.16.M88.4 R196, [R244+0x17100] ;  /* 0x01710000f4c4783b */ /* 0x000f2a0000000200 */
        /* <DEDUP_REMOVED lines=11> */
[C---:B------:R-:W-:Y:S08]  /*8ad0*/  HMMA.16816.F32 R36, R204.reuse, R196, R36 ;  /* 0x000000c4cc24723c */ /* 0x040ff00000001824 */
        /* <DEDUP_REMOVED lines=9> */
[----:B------:R-:W-:Y:S01]  /*8b70*/  MUFU.TANH R213, R4 ;  /* 0x0000000400d57308 */ /* 0x000fe20000002400 */
        /* <DEDUP_REMOVED lines=9> */
[----:B------:R-:W-:Y:S10]  /*8c10*/  MUFU.TANH R189, R5 ;  /* 0x0000000500bd7308 */ /* 0x000ff40000002400 */
        /* <DEDUP_REMOVED lines=8> */
[----:B------:R-:W-:Y:S02]  /*8ca0*/  FMUL.FTZ R17, R17, c[0x0][0x320] ;  /* 0x0000c80011117a20 */ /* 0x000fe40000410000 */
[----:B------:R-:W-:Y:S02]  /*8cb0*/  FMUL.FTZ R18, R18, c[0x0][0x320] ;  /* 0x0000c80012127a20 */ /* 0x000fe40000410000 */
[----:B------:R-:W-:Y:S05]  /*8cc0*/  FMUL.FTZ R19, R19, c[0x0][0x320] ;  /* 0x0000c80013137a20 */ /* 0x000fea0000410000 */
[----:B------:R-:W-:Y:S10]  /*8cd0*/  MUFU.TANH R185, R9 ;  /* 0x0000000900b97308 */ /* 0x000ff40000002400 */
[----:B-1----:R-:W1:Y:S01]  /*8ce0*/  MUFU.TANH R0, R10 ;  /* 0x0000000a00007308 */ /* 0x002e620000002400 */
[----:B--2---:R-:W2:Y:S09]  /*8cf0*/  LDSM.16.M88.4 R4, [R234+0xa000] ;  /* 0x00a00000ea04783b */ /* 0x004eb20000000200 */
[----:B------:R3:W-:Y:S10]  /*8d00*/  MUFU.TANH R184, R11 ;  /* 0x0000000b00b87308 */ /* 0x0007f40000002400 */
[----:B------:R-:W-:Y:S01]  /*8d10*/  MUFU.TANH R191, R12 ;  /* 0x0000000c00bf7308 */ /* 0x000fe20000002400 */
[----:B-1----:R-:W-:Y:S09]  /*8d20*/  STL [R1+0x44], R0 ;  /* 0x0000440001007387 */ /* 0x002ff20000100800 */
[----:B------:R-:W-:Y:S01]  /*8d30*/  MUFU.TANH R192, R13 ;  /* 0x0000000d00c07308 */ /* 0x000fe20000002400 */
[----:B---3--:R-:W1:Y:S09]  /*8d40*/  LDSM.16.M88.4 R8, [R234+0xa800] ;  /* 0x00a80000ea08783b */ /* 0x008e720000000200 */
[----:B------:R-:W-:Y:S01]  /*8d50*/  MUFU.TANH R193, R14 ;  /* 0x0000000e00c17308 */ /* 0x000fe20000002400 */
[C---:B--2---:R-:W-:Y:S09]  /*8d60*/  HMMA.16816.F32 R20, R200.reuse, R4, R20 ;  /* 0x00000004c814723c */ /* 0x044ff20000001814 */
[----:B------:R-:W-:Y:S01]  /*8d70*/  MUFU.TANH R194, R15 ;  /* 0x0000000f00c27308 */ /* 0x000fe20000002400 */
[C---:B------:R-:W-:Y:S01]  /*8d80*/  HMMA.16816.F32 R24, R200.reuse, R6, R24 ;  /* 0x00000006c818723c */ /* 0x040fe20000001818 */
[----:B------:R-:W2:Y:S08]  /*8d90*/  LDSM.16.M88.4 R4, [R234+0xb000] ;  /* 0x00b00000ea04783b */ /* 0x000eb00000000200 */
[----:B------:R-:W-:Y:S05]  /*8da0*/  MUFU.TANH R195, R16 ;  /* 0x0000001000c37308 */ /* 0x000fea0000002400 */
[----:B------:R-:W-:Y:S05]  /*8db0*/  FMUL.FTZ R21, R21, c[0x0][0x320] ;  /* 0x0000c80015157a20 */ /* 0x000fea0000410000 */
[----:B------:R-:W-:Y:S01]  /*8dc0*/  MUFU.TANH R196, R17 ;  /* 0x0000001100c47308 */ /* 0x000fe20000002400 */
[----:B------:R-:W-:Y:S02]  /*8dd0*/  FMUL.FTZ R22, R22, c[0x0][0x320] ;  /* 0x0000c80016167a20 */ /* 0x000fe40000410000 */
[----:B------:R-:W-:Y:S01]  /*8de0*/  FMUL.FTZ R23, R23, c[0x0][0x320] ;  /* 0x0000c80017177a20 */ /* 0x000fe20000410000 */
[C---:B-1----:R-:W-:Y:S03]  /*8df0*/  HMMA.16816.F32 R28, R200.reuse, R8, R28 ;  /* 0x00000008c81c723c */ /* 0x042fe6000000181c */
[----:B------:R-:W-:Y:S02]  /*8e00*/  FMUL.FTZ R24, R24, c[0x0][0x320] ;  /* 0x0000c80018187a20 */ /* 0x000fe40000410000 */
[----:B------:R-:W-:Y:S01]  /*8e10*/  FMUL.FTZ R25, R25, c[0x0][0x320] ;  /* 0x0000c80019197a20 */ /* 0x000fe20000410000 */
[----:B------:R-:W1:Y:S01]  /*8e20*/  MUFU.TANH R0, R21 ;  /* 0x0000001500007308 */ /* 0x000e620000002400 */
[----:B------:R-:W-:Y:S01]  /*8e30*/  FMUL.FTZ R26, R26, c[0x0][0x320] ;  /* 0x0000c8001a1a7a20 */ /* 0x000fe20000410000 */
[C---:B------:R-:W-:Y:S01]  /*8e40*/  HMMA.16816.F32 R32, R200.reuse, R10, R32 ;  /* 0x0000000ac820723c */ /* 0x040fe20000001820 */
[----:B------:R-:W3:Y:S01]  /*8e50*/  LDSM.16.M88.4 R8, [R234+0xb800] ;  /* 0x00b80000ea08783b */ /* 0x000ee20000000200 */
[----:B------:R-:W-:Y:S04]  /*8e60*/  DEPBAR.LE SB0, 0x0 ;  /* 0x000080000000791a */ /* 0x000fe80000000000 */
[----:B------:R-:W-:Y:S02]  /*8e70*/  FMUL.FTZ R27, R27, c[0x0][0x320] ;  /* 0x0000c8001b1b7a20 */ /* 0x000fe40000410000 */
[----:B------:R-:W-:Y:S01]  /*8e80*/  MUFU.TANH R197, R18 ;  /* 0x0000001200c57308 */ /* 0x000fe20000002400 */
[----:B------:R-:W-:Y:S01]  /*8e90*/  BAR.SYNC.DEFER_BLOCKING 0x0 ;  /* 0x0000000000007b1d */ /* 0x000fe20000010000 */
[C---:B--2---:R-:W-:Y:S05]  /*8ea0*/  HMMA.16816.F32 R36, R200.reuse, R4, R36 ;  /* 0x00000004c824723c */ /* 0x044fea0000001824 */
[----:B------:R-:W-:Y:S03]  /*8eb0*/  FMUL.FTZ R20, R20, c[0x0][0x320] ;  /* 0x0000c80014147a20 */ /* 0x000fe60000410000 */
[----:B------:R-:W-:Y:S01]  /*8ec0*/  MUFU.TANH R198, R19 ;  /* 0x0000001300c67308 */ /* 0x000fe20000002400 */
[C---:B------:R-:W-:Y:S01]  /*8ed0*/  HMMA.16816.F32 R40, R200.reuse, R6, R40 ;  /* 0x00000006c828723c */ /* 0x040fe20000001828 */
[----:B-1----:R1:W-:Y:S02]  /*8ee0*/  STL [R1+0x30], R0 ;  /* 0x0000300001007387 */ /* 0x0023e40000100800 */
[----:B------:R-:W-:Y:S02]  /*8ef0*/  FMUL.FTZ R28, R28, c[0x0][0x320] ;  /* 0x0000c8001c1c7a20 */ /* 0x000fe40000410000 */
[----:B------:R-:W-:Y:S02]  /*8f00*/  FMUL.FTZ R32, R32, c[0x0][0x320] ;  /* 0x0000c80020207a20 */ /* 0x000fe40000410000 */
[----:B------:R-:W-:Y:S02]  /*8f10*/  FMUL.FTZ R33, R33, c[0x0][0x320] ;  /* 0x0000c80021217a20 */ /* 0x000fe40000410000 */
[----:B------:R-:W-:Y:S03]  /*8f20*/  MUFU.TANH R214, R20 ;  /* 0x0000001400d67308 */ /* 0x000fe60000002400 */
[----:B------:R-:W-:Y:S02]  /*8f30*/  FMUL.FTZ R29, R29, c[0x0][0x320] ;  /* 0x0000c8001d1d7a20 */ /* 0x000fe40000410000 */
[----:B------:R-:W-:Y:S02]  /*8f40*/  FMUL.FTZ R30, R30, c[0x0][0x320] ;  /* 0x0000c8001e1e7a20 */ /* 0x000fe40000410000 */
[----:B------:R-:W-:Y:S02]  /*8f50*/  FMUL.FTZ R31, R31, c[0x0][0x320] ;  /* 0x0000c8001f1f7a20 */ /* 0x000fe40000410000 */
[----:B------:R-:W-:Y:S01]  /*8f60*/  FMUL.FTZ R34, R34, c[0x0][0x320] ;  /* 0x0000c80022227a20 */ /* 0x000fe20000410000 */
[----:B------:R-:W-:Y:S01]  /*8f70*/  MUFU.TANH R23, R23 ;  /* 0x0000001700177308 */ /* 0x000fe20000002400 */
[----:B------:R-:W-:Y:S01]  /*8f80*/  FMUL.FTZ R35, R35, c[0x0][0x320] ;  /* 0x0000c80023237a20 */ /* 0x000fe20000410000 */
[C---:B---3--:R-:W-:Y:S03]  /*8f90*/  HMMA.16816.F32 R44, R200.reuse, R8, R44 ;  /* 0x00000008c82c723c */ /* 0x048fe6000000182c */
[----:B------:R-:W-:Y:S02]  /*8fa0*/  FMUL.FTZ R36, R36, c[0x0][0x320] ;  /* 0x0000c80024247a20 */ /* 0x000fe40000410000 */
[----:B------:R-:W-:Y:S03]  /*8fb0*/  FMUL.FTZ R37, R37, c[0x0][0x320] ;  /* 0x0000c80025257a20 */ /* 0x000fe60000410000 */
[----:B-1----:R-:W1:Y:S01]  /*8fc0*/  MUFU.TANH R0, R22 ;  /* 0x0000001600007308 */ /* 0x002e620000002400 */
[----:B------:R-:W-:Y:S03]  /*8fd0*/  HMMA.16816.F32 R48, R200, R10, R48 ;  /* 0x0000000ac830723c */ /* 0x000fe60000001830 */
        /* <DEDUP_REMOVED lines=15> */
[----:B------:R-:W-:Y:S01]  /*90d0*/  MUFU.TANH R187, R31 ;  /* 0x0000001f00bb7308 */ /* 0x000fe20000002400 */
[----:B------:R-:W-:Y:S02]  /*90e0*/  FMUL.FTZ R50, R50, c[0x0][0x320] ;  /* 0x0000c80032327a20 */ /* 0x000fe40000410000 */
[----:B------:R-:W-:Y:S07]  /*90f0*/  FMUL.FTZ R51, R51, c[0x0][0x320] ;  /* 0x0000c80033337a20 */ /* 0x000fee0000410000 */
        /* <DEDUP_REMOVED lines=27> */
[----:B-12345:R-:W-:-:S05]  /*92b0*/  @P0 BRA `(.L_x_804) ;  /* 0xffffdc2000000947 */ /* 0x03efca000383ffff */
.L_x_803:
[----:B---3--:R-:W2:Y:S01]  /*92c0*/  LDL.LU R5, [R1+0x3c] ;  /* 0x00003c0001057983 */ /* 0x008ea20000300800 */
[----:B------:R-:W-:Y:S02]  /*92d0*/  MOV R47, R24 ;  /* 0x00000018002f7202 */ /* 0x000fe40000000f00 */
[----:B------:R-:W-:Y:S01]  /*92e0*/  MOV R24, R214 ;  /* 0x000000d600187202 */ /* 0x000fe20000000f00 */
[----:B------:R-:W3:Y:S01]  /*92f0*/  LDL.LU R4, [R1+0x34] ;  /* 0x0000340001047983 */ /* 0x000ee20000300800 */
[----:B------:R-:W-:Y:S02]  /*9300*/  MOV R44, R23 ;  /* 0x00000017002c7202 */ /* 0x000fe40000000f00 */
[----:B------:R-:W-:Y:S01]  /*9310*/  MOV R41, R22 ;  /* 0x0000001600297202 */ /* 0x000fe20000000f00 */
[----:B------:R-:W4:Y:S01]  /*9320*/  LDL.LU R2, [R1+0x38] ;  /* 0x0000380001027983 */ /* 0x000f220000300800 */
[----:B------:R-:W-:Y:S02]  /*9330*/  MOV R40, R186 ;  /* 0x000000ba00287202 */ /* 0x000fe40000000f00 */
[----:B------:R-:W-:Y:S01]  /*9340*/  MOV R35, R187 ;  /* 0x000000bb00237202 */ /* 0x000fe20000000f00 */
[----:B------:R-:W5:Y:S01]  /*9350*/  LDL.LU R0, [R1+0x30] ;  /* 0x0000300001007983 */ /* 0x000f620000300800 */
[----:B------:R-:W-:Y:S02]  /*9360*/  MOV R34, R215 ;  /* 0x000000d700227202 */ /* 0x000fe40000000f00 */
[----:B------:R-:W-:Y:S01]  /*9370*/  ISETP.LT.AND P0, PT, RZ, UR6, PT ;  /* 0x00000006ff007c0c */ /* 0x000fe2000bf01270 */
[----:B------:R-:W5:Y:S01]  /*9380*/  LDL.LU R7, [R1+0x40] ;  /* 0x0000400001077983 */ /* 0x000f620000300800 */
[----:B------:R-:W-:Y:S03]  /*9390*/  UIADD3 UR6, UR6, -0x1, URZ ;  /* 0xffffffff06067890 */ /* 0x000fe6000fffe03f */
[----:B------:R-:W5:Y:S04]  /*93a0*/  LDL.LU R6, [R1+0x44] ;  /* 0x0000440001067983 */ /* 0x000f680000300800 */
[----:B------:R-:W-:Y:S08]  /*93b0*/  LDSM.16.MT88.4 R12, [R247+0x100] ;  /* 0x00010000f70c783b */ /* 0x000ff00000004200 */
[----:B------:R-:W-:Y:S08]  /*93c0*/  LDSM.16.MT88.4 R20, [R242+0x100] ;  /* 0x00010000f214783b */ /* 0x000ff00000004200 */
[----:B------:R-:W-:Y:S08]  /*93d0*/  LDSM.16.MT88.4 R28, [R241+0x100] ;  /* 0x00010000f11c783b */ /* 0x000ff00000004200 */
[----:B------:R-:W-:Y:S08]  /*93e0*/  LDSM.16.MT88.4 R36, [R240+0x100] ;  /* 0x00010000f024783b */ /* 0x000ff00000004200 */
[----:B------:R-:W0:Y:S01]  /*93f0*/  LDGDEPBAR ;  /* 0x00000000000079af */ /* 0x000e220000000000 */
[----:B--2---:R-:W-:Y:S02]  /*9400*/  MOV R46, R5 ;  /* 0x00000005002e7202 */ /* 0x004fe40000000f00 */
[----:B------:R-:W-:Y:S02]  /*9410*/  FMNMX.FTZ R5, R190, R3, !PT ;  /* 0x00000003be057209 */ /* 0x000fe40007810000 */
[----:B---3--:R-:W-:Y:S02]  /*9420*/  MOV R45, R4 ;  /* 0x00000004002d7202 */ /* 0x008fe40000000f00 */
[----:B------:R-:W-:Y:S02]  /*9430*/  FMNMX.FTZ R4, R213, R180, !PT ;  /* 0x000000b4d5047209 */ /* 0x000fe40007810000 */
[----:B------:R-:W-:Y:S02]  /*9440*/  FMNMX.FTZ R5, R188, R5, !PT ;  /* 0x00000005bc057209 */ /* 0x000fe40007810000 */
[----:B------:R-:W-:Y:S02]  /*9450*/  FMNMX.FTZ R4, R189, R4, !PT ;  /* 0x00000004bd047209 */ /* 0x000fe40007810000 */
[----:B----4-:R-:W-:Y:S02]  /*9460*/  MOV R43, R2 ;  /* 0x00000002002b7202 */ /* 0x010fe40000000f00 */
[----:B-----5:R-:W-:Y:S02]  /*9470*/  MOV R42, R0 ;  /* 0x00000000002a7202 */ /* 0x020fe40000000f00 */
        /* <DEDUP_REMOVED lines=44> */
[----:B------:R-:W1:Y:S08]  /*9740*/  SHFL.BFLY PT, R2, R4, 0x2, 0x1f ;  /* 0x0c401f0004027f89 */ /* 0x000e7000000e0000 */
[----:B------:R-:W2:Y:S01]  /*9750*/  SHFL.BFLY PT, R0, R5, 0x2, 0x1f ;  /* 0x0c401f0005007f89 */ /* 0x000ea200000e0000 */
[----:B-1----:R-:W-:Y:S07]  /*9760*/  FMNMX.FTZ R4, R4, R2, !PT ;  /* 0x0000000204047209 */ /* 0x002fee0007810000 */
[----:B------:R-:W1:Y:S01]  /*9770*/  SHFL.BFLY PT, R2, R4, 0x1, 0x1f ;  /* 0x0c201f0004027f89 */ /* 0x000e6200000e0000 */
[----:B--2---:R-:W-:Y:S07]  /*9780*/  FMNMX.FTZ R5, R5, R0, !PT ;  /* 0x0000000005057209 */ /* 0x004fee0007810000 */
[----:B------:R-:W2:Y:S01]  /*9790*/  SHFL.BFLY PT, R0, R5, 0x1, 0x1f ;  /* 0x0c201f0005007f89 */ /* 0x000ea200000e0000 */
[----:B-1----:R-:W-:Y:S05]  /*97a0*/  FMNMX.FTZ R2, R4, R2, !PT ;  /* 0x0000000204027209 */ /* 0x002fea0007810000 */
[C---:B------:R-:W-:Y:S02]  /*97b0*/  FMUL.FTZ R215, R2.reuse, c[0x0][0x2d0] ;  /* 0x0000b40002d77a20 */ /* 0x040fe40000410000 */
[----:B------:R-:W-:Y:S01]  /*97c0*/  FADD.FTZ R4, -R2, R180 ;  /* 0x000000b402047221 */ /* 0x000fe20000010100 */
[----:B--2---:R-:W-:Y:S01]  /*97d0*/  FMNMX.FTZ R0, R0, R5, !PT ;  /* 0x0000000500007209 */ /* 0x004fe20007810000 */
[--C-:B------:R-:W-:Y:S02]  /*97e0*/  FFMA.FTZ R214, R213, c[0x0][0x2d0], -R215.reuse ;  /* 0x0000b400d5d67a23 */ /* 0x100fe400000108d7 */
[----:B------:R-:W-:Y:S02]  /*97f0*/  FFMA.FTZ R189, R189, c[0x0][0x2d0], -R215 ;  /* 0x0000b400bdbd7a23 */ /* 0x000fe400000108d7 */
[C---:B------:R-:W-:Y:S02]  /*9800*/  FMUL.FTZ R213, R0.reuse, c[0x0][0x2d0] ;  /* 0x0000b40000d57a20 */ /* 0x040fe40000410000 */
[----:B------:R-:W-:Y:S01]  /*9810*/  FADD.FTZ R3, -R0, R3 ;  /* 0x0000000300037221 */ /* 0x000fe20000010100 */
[----:B------:R-:W-:Y:S01]  /*9820*/  MUFU.EX2 R214, R214 ;  /* 0x000000d600d67308 */ /* 0x000fe20000000800 */
[--C-:B------:R-:W-:Y:S02]  /*9830*/  FFMA.FTZ R187, R7, c[0x0][0x2d0], -R215.reuse ;  /* 0x0000b40007bb7a23 */ /* 0x100fe400000108d7 */
[----:B------:R-:W-:Y:S02]  /*9840*/  FMUL.FTZ R3, R3, c[0x0][0x2d0] ;  /* 0x0000b40003037a20 */ /* 0x000fe40000410000 */
[----:B------:R-:W-:Y:S02]  /*9850*/  FFMA.FTZ R185, R185, c[0x0][0x2d0], -R215 ;  /* 0x0000b400b9b97a23 */ /* 0x000fe400000108d7 */
[--C-:B------:R-:W-:Y:S02]  /*9860*/  FFMA.FTZ R190, R190, c[0x0][0x2d0], -R213.reuse ;  /* 0x0000b400bebe7a23 */ /* 0x100fe400000108d5 */
[--C-:B------:R-:W-:Y:S01]  /*9870*/  FFMA.FTZ R188, R188, c[0x0][0x2d0], -R213.reuse ;  /* 0x0000b400bcbc7a23 */ /* 0x100fe200000108d5 */
[----:B------:R-:W1:Y:S01]  /*9880*/  MUFU.EX2 R3, R3 ;  /* 0x0000000300037308 */ /* 0x000e620000000800 */
[--C-:B------:R-:W-:Y:S02]  /*9890*/  FFMA.FTZ R186, R6, c[0x0][0x2d0], -R213.reuse ;  /* 0x0000b40006ba7a23 */ /* 0x100fe400000108d5 */
[----:B------:R-:W-:Y:S02]  /*98a0*/  FFMA.FTZ R184, R184, c[0x0][0x2d0], -R213 ;  /* 0x0000b400b8b87a23 */ /* 0x000fe400000108d5 */
[----:B------:R-:W-:Y:S02]  /*98b0*/  FMUL.FTZ R4, R4, c[0x0][0x2d0] ;  /* 0x0000b40004047a20 */ /* 0x000fe40000410000 */
[--C-:B------:R-:W-:Y:S02]  /*98c0*/  FFMA.FTZ R210, R210, c[0x0][0x2d0], -R215.reuse ;  /* 0x0000b400d2d27a23 */ /* 0x100fe400000108d7 */
[----:B------:R-:W-:Y:S01]  /*98d0*/  FFMA.FTZ R212, R212, c[0x0][0x2d0], -R215 ;  /* 0x0000b400d4d47a23 */ /* 0x000fe200000108d7 */
[----:B------:R-:W2:Y:S01]  /*98e0*/  MUFU.EX2 R180, R4 ;  /* 0x0000000400b47308 */ /* 0x000ea20000000800 */
[--C-:B------:R-:W-:Y:S02]  /*98f0*/  FFMA.FTZ R206, R206, c[0x0][0x2d0], -R213.reuse ;  /* 0x0000b400cece7a23 */ /* 0x100fe400000108d5 */
[----:B------:R-:W-:Y:S02]  /*9900*/  FFMA.FTZ R208, R208, c[0x0][0x2d0], -R213 ;  /* 0x0000b400d0d07a23 */ /* 0x000fe400000108d5 */
[--C-:B------:R-:W-:Y:S02]  /*9910*/  FFMA.FTZ R209, R209, c[0x0][0x2d0], -R215.reuse ;  /* 0x0000b400d1d17a23 */ /* 0x100fe400000108d7 */
[----:B------:R-:W-:Y:S02]  /*9920*/  FFMA.FTZ R207, R207, c[0x0][0x2d0], -R215 ;  /* 0x0000b400cfcf7a23 */ /* 0x000fe400000108d7 */
[--C-:B------:R-:W-:Y:S01]  /*9930*/  FFMA.FTZ R205, R205, c[0x0][0x2d0], -R213.reuse ;  /* 0x0000b400cdcd7a23 */ /* 0x100fe200000108d5 */
[----:B------:R-:W3:Y:S01]  /*9940*/  MUFU.EX2 R189, R189 ;  /* 0x000000bd00bd7308 */ /* 0x000ee20000000800 */
[----:B------:R-:W-:Y:S02]  /*9950*/  FFMA.FTZ R199, R199, c[0x0][0x2d0], -R213 ;  /* 0x0000b400c7c77a23 */ /* 0x000fe400000108d5 */
[--C-:B------:R-:W-:Y:S02]  /*9960*/  FFMA.FTZ R191, R191, c[0x0][0x2d0], -R215.reuse ;  /* 0x0000b400bfbf7a23 */ /* 0x100fe400000108d7 */
[C---:B-1----:R-:W-:Y:S02]  /*9970*/  FMUL.FTZ R6, R3.reuse, R178 ;  /* 0x000000b203067220 */ /* 0x042fe40000410000 */
[C---:B------:R-:W-:Y:S02]  /*9980*/  FMUL.FTZ R7, R3.reuse, R179 ;  /* 0x000000b303077220 */ /* 0x040fe40000410000 */
[C---:B------:R-:W-:Y:S01]  /*9990*/  FMUL.FTZ R10, R3.reuse, R174 ;  /* 0x000000ae030a7220 */ /* 0x040fe20000410000 */
[----:B------:R-:W-:Y:S01]  /*99a0*/  MUFU.EX2 R187, R187 ;  /* 0x000000bb00bb7308 */ /* 0x000fe20000000800 */
[C---:B------:R-:W-:Y:S01]  /*99b0*/  FMUL.FTZ R11, R3.reuse, R175 ;  /* 0x000000af030b7220 */ /* 0x040fe20000410000 */
[----:B------:R-:W-:Y:S01]  /*99c0*/  MOV R175, R34 ;  /* 0x0000002200af7202 */ /* 0x000fe20000000f00 */
[----:B------:R-:W-:Y:S01]  /*99d0*/  FMUL.FTZ R18, R3, R166 ;  /* 0x000000a603127220 */ /* 0x000fe20000410000 */
[----:B------:R-:W-:Y:S01]  /*99e0*/  MOV R174, R33 ;  /* 0x0000002100ae7202 */ /* 0x000fe20000000f00 */
[C---:B--2---:R-:W-:Y:S01]  /*99f0*/  FMUL.FTZ R4, R180.reuse, R176 ;  /* 0x000000b0b4047220 */ /* 0x044fe20000410000 */
[----:B------:R-:W-:Y:S01]  /*9a00*/  MOV R166, R41 ;  /* 0x0000002900a67202 */ /* 0x000fe20000000f00 */
[C---:B------:R-:W-:Y:S02]  /*9a10*/  FMUL.FTZ R5, R180.reuse, R177 ;  /* 0x000000b1b4057220 */ /* 0x040fe40000410000 */
[C---:B------:R-:W-:Y:S01]  /*9a20*/  FMUL.FTZ R8, R180.reuse, R172 ;  /* 0x000000acb4087220 */ /* 0x040fe20000410000 */
[----:B------:R-:W1:Y:S01]  /*9a30*/  MUFU.EX2 R185, R185 ;  /* 0x000000b900b97308 */ /* 0x000e620000000800 */
[C---:B------:R-:W-:Y:S01]  /*9a40*/  FMUL.FTZ R9, R180.reuse, R173 ;  /* 0x000000adb4097220 */ /* 0x040fe20000410000 */
[----:B------:R-:W-:Y:S01]  /*9a50*/  MOV R172, R27 ;  /* 0x0000001b00ac7202 */ /* 0x000fe20000000f00 */
[C---:B------:R-:W-:Y:S01]  /*9a60*/  FMUL.FTZ R16, R180.reuse, R164 ;  /* 0x000000a4b4107220 */ /* 0x040fe20000410000 */
[----:B---3--:R-:W-:Y:S01]  /*9a70*/  F2FP.PACK_AB R176, R189, R214 ;  /* 0x000000d6bdb0723e */ /* 0x008fe200000000ff */
[C---:B------:R-:W-:Y:S01]  /*9a80*/  FMUL.FTZ R17, R180.reuse, R165 ;  /* 0x000000a5b4117220 */ /* 0x040fe20000410000 */
[----:B------:R-:W-:Y:S01]  /*9a90*/  MOV R164, R35 ;  /* 0x0000002300a47202 */ /* 0x000fe20000000f00 */
[C---:B------:R-:W-:Y:S01]  /*9aa0*/  FMUL.FTZ R19, R3.reuse, R167 ;  /* 0x000000a703137220 */ /* 0x040fe20000410000 */
[----:B------:R-:W-:Y:S01]  /*9ab0*/  MOV R167, R25 ;  /* 0x0000001900a77202 */ /* 0x000fe20000000f00 */
[C---:B------:R-:W-:Y:S01]  /*9ac0*/  FMUL.FTZ R27, R3.reuse, R159 ;  /* 0x0000009f031b7220 */ /* 0x040fe20000410000 */
[----:B------:R-:W-:Y:S01]  /*9ad0*/  MUFU.EX2 R190, R190 ;  /* 0x000000be00be7308 */ /* 0x000fe20000000800 */
[C---:B------:R-:W-:Y:S01]  /*9ae0*/  FMUL.FTZ R25, R180.reuse, R157 ;  /* 0x0000009db4197220 */ /* 0x040fe20000410000 */
[----:B------:R-:W-:Y:S01]  /*9af0*/  MOV R173, R32 ;  /* 0x0000002000ad7202 */ /* 0x000fe20000000f00 */
[C---:B------:R-:W-:Y:S01]  /*9b00*/  FMUL.FTZ R33, R180.reuse, R149 ;  /* 0x00000095b4217220 */ /* 0x040fe20000410000 */
[----:B------:R-:W-:Y:S01]  /*9b10*/  MOV R165, R40 ;  /* 0x0000002800a57202 */ /* 0x000fe20000000f00 */
[C---:B------:R-:W-:Y:S02]  /*9b20*/  FMUL.FTZ R34, R3.reuse, R150 ;  /* 0x0000009603227220 */ /* 0x040fe40000410000 */
[----:B------:R-:W-:Y:S02]  /*9b30*/  FMUL.FTZ R35, R3, R151 ;  /* 0x0000009703237220 */ /* 0x000fe40000410000 */
[C---:B------:R-:W-:Y:S01]  /*9b40*/  FMUL.FTZ R32, R180.reuse, R148 ;  /* 0x00000094b4207220 */ /* 0x040fe20000410000 */
[----:B------:R-:W2:Y:S01]  /*9b50*/  MUFU.EX2 R188, R188 ;  /* 0x000000bc00bc7308 */ /* 0x000ea20000000800 */
[C---:B------:R-:W-:Y:S02]  /*9b60*/  FMUL.FTZ R40, R180.reuse, R140 ;  /* 0x0000008cb4287220 */ /* 0x040fe40000410000 */
[C---:B------:R-:W-:Y:S01]  /*9b70*/  FMUL.FTZ R41, R180.reuse, R141 ;  /* 0x0000008db4297220 */ /* 0x040fe20000410000 */
[----:B-1----:R-:W-:Y:S01]  /*9b80*/  F2FP.PACK_AB R178, R185, R187 ;  /* 0x000000bbb9b2723e */ /* 0x002fe200000000ff */
[C---:B------:R-:W-:Y:S02]  /*9b90*/  FMUL.FTZ R48, R180.reuse, R132 ;  /* 0x00000084b4307220 */ /* 0x040fe40000410000 */
[C---:B------:R-:W-:Y:S02]  /*9ba0*/  FMUL.FTZ R49, R180.reuse, R133 ;  /* 0x00000085b4317220 */ /* 0x040fe40000410000 */
[C---:B------:R-:W-:Y:S01]  /*9bb0*/  FMUL.FTZ R50, R3.reuse, R134 ;  /* 0x0000008603327220 */ /* 0x040fe20000410000 */
        /* <DEDUP_REMOVED lines=9> */
[----:B--2---:R-:W-:Y:S01]  /*9c50*/  F2FP.PACK_AB R177, R188, R190 ;  /* 0x000000bebcb1723e */ /* 0x004fe200000000ff */
        /* <DEDUP_REMOVED lines=10> */
[----:B------:R-:W-:Y:S02]  /*9d00*/  FMUL.FTZ R65, R180, R65 ;  /* 0x00000041b4417220 */ /* 0x000fe40000410000 */
[C---:B------:R-:W-:Y:S01]  /*9d10*/  FMUL.FTZ R66, R3.reuse, R66 ;  /* 0x0000004203427220 */ /* 0x040fe20000410000 */
[----:B-1----:R-:W-:Y:S01]  /*9d20*/  F2FP.PACK_AB R179, R184, R186 ;  /* 0x000000bab8b3723e */ /* 0x002fe200000000ff */
[C---:B------:R-:W-:Y:S02]  /*9d30*/  FMUL.FTZ R67, R3.reuse, R67 ;  /* 0x0000004303437220 */ /* 0x040fe40000410000 */
[C---:B------:R-:W-:Y:S02]  /*9d40*/  FMUL.FTZ R68, R180.reuse, R68 ;  /* 0x00000044b4447220 */ /* 0x040fe40000410000 */
[C---:B------:R-:W-:Y:S01]  /*9d50*/  FMUL.FTZ R69, R180.reuse, R69 ;  /* 0x00000045b4457220 */ /* 0x040fe20000410000 */
[----:B------:R-:W-:Y:S01]  /*9d60*/  MUFU.EX2 R206, R206 ;  /* 0x000000ce00ce7308 */ /* 0x000fe20000000800 */
[C---:B------:R-:W-:Y:S05]  /*9d70*/  HMMA.16816.F32 R4, R176.reuse, R12, R4 ;  /* 0x0000000cb004723c */ /* 0x040fea0000001804 */
[C---:B------:R-:W-:Y:S02]  /*9d80*/  FMUL.FTZ R70, R3.reuse, R70 ;  /* 0x0000004603467220 */ /* 0x040fe40000410000 */
[C---:B------:R-:W-:Y:S01]  /*9d90*/  FMUL.FTZ R71, R3.reuse, R71 ;  /* 0x0000004703477220 */ /* 0x040fe20000410000 */
[C---:B------:R-:W-:Y:S01]  /*9da0*/  HMMA.16816.F32 R8, R176.reuse, R14, R8 ;  /* 0x0000000eb008723c */ /* 0x040fe20000001808 */
[----:B------:R-:W-:Y:S03]  /*9db0*/  MUFU.EX2 R208, R208 ;  /* 0x000000d000d07308 */ /* 0x000fe60000000800 */
[C---:B------:R-:W-:Y:S01]  /*9dc0*/  FMUL.FTZ R12, R180.reuse, R168 ;  /* 0x000000a8b40c7220 */ /* 0x040fe20000410000 */
[----:B------:R-:W-:Y:S01]  /*9dd0*/  MOV R168, R42 ;  /* 0x0000002a00a87202 */ /* 0x000fe20000000f00 */
[C---:B------:R-:W-:Y:S01]  /*9de0*/  FMUL.FTZ R13, R180.reuse, R169 ;  /* 0x000000a9b40d7220 */ /* 0x040fe20000410000 */
[----:B------:R-:W-:Y:S01]  /*9df0*/  MOV R169, R43 ;  /* 0x0000002b00a97202 */ /* 0x000fe20000000f00 */
[C---:B------:R-:W-:Y:S01]  /*9e00*/  FMUL.FTZ R14, R3.reuse, R170 ;  /* 0x000000aa030e7220 */ /* 0x040fe20000410000 */
[----:B------:R-:W-:Y:S02]  /*9e10*/  MOV R170, R44 ;  /* 0x0000002c00aa7202 */ /* 0x000fe40000000f00 */
[----:B------:R-:W-:Y:S01]  /*9e20*/  MUFU.EX2 R209, R209 ;  /* 0x000000d100d17308 */ /* 0x000fe20000000800 */
[C---:B------:R-:W-:Y:S01]  /*9e30*/  FMUL.FTZ R15, R3.reuse, R171 ;  /* 0x000000ab030f7220 */ /* 0x040fe20000410000 */
[----:B------:R-:W-:Y:S01]  /*9e40*/  MOV R171, R45 ;  /* 0x0000002d00ab7202 */ /* 0x000fe20000000f00 */
[C---:B------:R-:W-:Y:S02]  /*9e50*/  FMUL.FTZ R42, R3.reuse, R142 ;  /* 0x0000008e032a7220 */ /* 0x040fe40000410000 */
[C---:B------:R-:W-:Y:S02]  /*9e60*/  FMUL.FTZ R43, R3.reuse, R143 ;  /* 0x0000008f032b7220 */ /* 0x040fe40000410000 */
[----:B------:R-:W-:Y:S01]  /*9e70*/  LDSM.16.MT88.4 R140, [R242+0x6100] ;  /* 0x00610000f28c783b */ /* 0x000fe20000004200 */
[C---:B------:R-:W-:Y:S02]  /*9e80*/  HMMA.16816.F32 R12, R176.reuse, R20, R12 ;  /* 0x00000014b00c723c */ /* 0x040fe4000000180c */
[----:B------:R-:W-:Y:S01]  /*9e90*/  MUFU.EX2 R207, R207 ;  /* 0x000000cf00cf7308 */ /* 0x000fe20000000800 */
[C---:B------:R-:W-:Y:S02]  /*9ea0*/  FMUL.FTZ R72, R180.reuse, R72 ;  /* 0x00000048b4487220 */ /* 0x040fe40000410000 */
[C---:B------:R-:W-:Y:S02]  /*9eb0*/  FMUL.FTZ R73, R180.reuse, R73 ;  /* 0x00000049b4497220 */ /* 0x040fe40000410000 */
[C---:B------:R-:W-:Y:S01]  /*9ec0*/  FMUL.FTZ R21, R180.reuse, R161 ;  /* 0x000000a1b4157220 */ /* 0x040fe20000410000 */
[C---:B------:R-:W-:Y:S04]  /*9ed0*/  HMMA.16816.F32 R16, R176.reuse, R22, R16 ;  /* 0x00000016b010723c */ /* 0x040fe80000001810 */
[C---:B------:R-:W-:Y:S01]  /*9ee0*/  FMUL.FTZ R20, R180.reuse, R160 ;  /* 0x000000a0b4147220 */ /* 0x040fe20000410000 */
[----:B------:R-:W-:Y:S01]  /*9ef0*/  MOV R160, R26 ;  /* 0x0000001a00a07202 */ /* 0x000fe20000000f00 */
[C---:B------:R-:W-:Y:S01]  /*9f00*/  FMUL.FTZ R26, R3.reuse, R158 ;  /* 0x0000009e031a7220 */ /* 0x040fe20000410000 */
[----:B------:R-:W-:Y:S01]  /*9f10*/  MOV R161, R47 ;  /* 0x0000002f00a17202 */ /* 0x000fe20000000f00 */
[C---:B------:R-:W-:Y:S01]  /*9f20*/  FMUL.FTZ R22, R3.reuse, R162 ;  /* 0x000000a203167220 */ /* 0x040fe20000410000 */
[----:B------:R-:W-:Y:S01]  /*9f30*/  MOV R162, R46 ;  /* 0x0000002e00a27202 */ /* 0x000fe20000000f00 */
[----:B------:R-:W2:Y:S01]  /*9f40*/  LDL.LU R158, [R1+0x2c] ;  /* 0x00002c00019e7983 */ /* 0x000ea20000300800 */
[----:B------:R-:W-:Y:S01]  /*9f50*/  MUFU.EX2 R205, R205 ;  /* 0x000000cd00cd7308 */ /* 0x000fe20000000800 */
[C---:B------:R-:W-:Y:S01]  /*9f60*/  FMUL.FTZ R23, R3.reuse, R163 ;  /* 0x000000a303177220 */ /* 0x040fe20000410000 */
[----:B------:R-:W-:Y:S01]  /*9f70*/  MOV R163, R24 ;  /* 0x0000001800a37202 */ /* 0x000fe20000000f00 */
[----:B------:R-:W1:Y:S01]  /*9f80*/  LDSM.16.MT88.4 R44, [R247+0x3100] ;  /* 0x00310000f72c783b */ /* 0x000e620000004200 */
[C---:B------:R-:W-:Y:S02]  /*9f90*/  FMUL.FTZ R24, R180.reuse, R156 ;  /* 0x0000009cb4187220 */ /* 0x040fe40000410000 */
[C---:B------:R-:W-:Y:S02]  /*9fa0*/  FMUL.FTZ R74, R3.reuse, R74 ;  /* 0x0000004a034a7220 */ /* 0x040fe40000410000 */
[C---:B------:R-:W-:Y:S02]  /*9fb0*/  HMMA.16816.F32 R20, R176.reuse, R28, R20 ;  /* 0x0000001cb014723c */ /* 0x040fe40000001814 */
[----:B------:R-:W-:Y:S01]  /*9fc0*/  MUFU.EX2 R199, R199 ;  /* 0x000000c700c77308 */ /* 0x000fe20000000800 */
[C---:B------:R-:W-:Y:S02]  /*9fd0*/  FMUL.FTZ R75, R3.reuse, R75 ;  /* 0x0000004b034b7220 */ /* 0x040fe40000410000 */
        /* <DEDUP_REMOVED lines=8> */
[----:B------:R-:W3:Y:S01]  /*a060*/  LDSM.16.MT88.4 R152, [R242+0x3100] ;  /* 0x00310000f298783b */ /* 0x000ee20000004200 */
[C---:B------:R-:W-:Y:S02]  /*a070*/  FMUL.FTZ R78, R3.reuse, R78 ;  /* 0x0000004e034e7220 */ /* 0x040fe40000410000 */
[C---:B------:R-:W-:Y:S02]  /*a080*/  FMUL.FTZ R79, R3.reuse, R79 ;  /* 0x0000004f034f7220 */ /* 0x040fe40000410000 */
[C---:B------:R-:W-:Y:S03]  /*a090*/  HMMA.16816.F32 R28, R176.reuse, R36, R28 ;  /* 0x00000024b01c723c */ /* 0x040fe6000000181c */
[C---:B------:R-:W-:Y:S02]  /*a0a0*/  FMUL.FTZ R80, R180.reuse, R80 ;  /* 0x00000050b4507220 */ /* 0x040fe40000410000 */
[C---:B------:R-:W-:Y:S02]  /*a0b0*/  FMUL.FTZ R81, R180.reuse, R81 ;  /* 0x00000051b4517220 */ /* 0x040fe40000410000 */
[C---:B------:R-:W-:Y:S01]  /*a0c0*/  FMUL.FTZ R36, R180.reuse, R144 ;  /* 0x00000090b4247220 */ /* 0x040fe20000410000 */
[C---:B------:R-:W-:Y:S04]  /*a0d0*/  HMMA.16816.F32 R32, R176.reuse, R38, R32 ;  /* 0x00000026b020723c */ /* 0x040fe80000001820 */
[C---:B------:R-:W-:Y:S02]  /*a0e0*/  FMUL.FTZ R37, R180.reuse, R145 ;  /* 0x00000091b4257220 */ /* 0x040fe40000410000 */
[C---:B------:R-:W-:Y:S02]  /*a0f0*/  FMUL.FTZ R82, R3.reuse, R82 ;  /* 0x0000005203527220 */ /* 0x040fe40000410000 */
[C---:B------:R-:W-:Y:S04]  /*a100*/  FMUL.FTZ R38, R3.reuse, R146 ;  /* 0x0000009203267220 */ /* 0x040fe80000410000 */
[C---:B------:R-:W-:Y:S02]  /*a110*/  FMUL.FTZ R39, R3.reuse, R147 ;  /* 0x0000009303277220 */ /* 0x040fe40000410000 */
[----:B------:R-:W4:Y:S01]  /*a120*/  LDSM.16.MT88.4 R144, [R241+0x3100] ;  /* 0x00310000f190783b */ /* 0x000f220000004200 */
[C---:B------:R-:W-:Y:S02]  /*a130*/  FMUL.FTZ R83, R3.reuse, R83 ;  /* 0x0000005303537220 */ /* 0x040fe40000410000 */
[C---:B------:R-:W-:Y:S02]  /*a140*/  FMUL.FTZ R84, R180.reuse, R84 ;  /* 0x00000054b4547220 */ /* 0x040fe40000410000 */
[C---:B-1----:R-:W-:Y:S03]  /*a150*/  HMMA.16816.F32 R36, R176.reuse, R44, R36 ;  /* 0x0000002cb024723c */ /* 0x042fe60000001824 */
        /* <DEDUP_REMOVED lines=8> */
[----:B------:R-:W1:Y:S01]  /*a1e0*/  LDSM.16.MT88.4 R136, [R240+0x3100] ;  /* 0x00310000f088783b */ /* 0x000e620000004200 */
[C---:B------:R-:W-:Y:S02]  /*a1f0*/  FMUL.FTZ R88, R180.reuse, R88 ;  /* 0x00000058b4587220 */ /* 0x040fe40000410000 */
[C---:B------:R-:W-:Y:S02]  /*a200*/  FMUL.FTZ R89, R180.reuse, R89 ;  /* 0x00000059b4597220 */ /* 0x040fe40000410000 */
[C---:B---3--:R-:W-:Y:S03]  /*a210*/  HMMA.16816.F32 R44, R176.reuse, R152, R44 ;  /* 0x00000098b02c723c */ /* 0x048fe6000000182c */
[C---:B------:R-:W-:Y:S02]  /*a220*/  FMUL.FTZ R90, R3.reuse, R90 ;  /* 0x0000005a035a7220 */ /* 0x040fe40000410000 */
[C---:B------:R-:W-:Y:S02]  /*a230*/  FMUL.FTZ R91, R3.reuse, R91 ;  /* 0x0000005b035b7220 */ /* 0x040fe40000410000 */
[C---:B------:R-:W-:Y:S01]  /*a240*/  FMUL.FTZ R92, R180.reuse, R92 ;  /* 0x0000005cb45c7220 */ /* 0x040fe20000410000 */
[C---:B------:R-:W-:Y:S04]  /*a250*/  HMMA.16816.F32 R48, R176.reuse, R154, R48 ;  /* 0x0000009ab030723c */ /* 0x040fe80000001830 */
[C---:B------:R-:W-:Y:S02]  /*a260*/  FMUL.FTZ R93, R180.reuse, R93 ;  /* 0x0000005db45d7220 */ /* 0x040fe40000410000 */
[C---:B------:R-:W-:Y:S02]  /*a270*/  FMUL.FTZ R94, R3.reuse, R94 ;  /* 0x0000005e035e7220 */ /* 0x040fe40000410000 */
[C---:B----4-:R-:W-:Y:S04]  /*a280*/  HMMA.16816.F32 R52, R176.reuse, R144, R52 ;  /* 0x00000090b034723c */ /* 0x050fe80000001834 */
[C---:B------:R-:W-:Y:S02]  /*a290*/  FMUL.FTZ R95, R3.reuse, R95 ;  /* 0x0000005f035f7220 */ /* 0x040fe40000410000 */
[C---:B------:R-:W-:Y:S02]  /*a2a0*/  FMUL.FTZ R96, R180.reuse, R96 ;  /* 0x00000060b4607220 */ /* 0x040fe40000410000 */
[C---:B------:R-:W-:Y:S01]  /*a2b0*/  HMMA.16816.F32 R56, R176.reuse, R146, R56 ;  /* 0x00000092b038723c */ /* 0x040fe20000001838 */
[----:B------:R-:W-:Y:S03]  /*a2c0*/  LDSM.16.MT88.4 R144, [R242+0x900] ;  /* 0x00090000f290783b */ /* 0x000fe60000004200 */
        /* <DEDUP_REMOVED lines=51> */
[----:B------:R-:W-:Y:S02]  /*a600*/  FMUL.FTZ R121, R180, R121 ;  /* 0x00000079b4797220 */ /* 0x000fe40000410000 */
[----:B------:R-:W-:Y:S01]  /*a610*/  FMUL.FTZ R122, R3, R122 ;  /* 0x0000007a037a7220 */ /* 0x000fe20000410000 */
[C---:B------:R-:W-:Y:S01]  /*a620*/  HMMA.16816.F32 R112, R176.reuse, R138, R112 ;  /* 0x0000008ab070723c */ /* 0x040fe20000001870 */
[----:B------:R-:W1:Y:S03]  /*a630*/  LDSM.16.MT88.4 R136, [R247+0x900] ;  /* 0x00090000f788783b */ /* 0x000e660000004200 */
[----:B------:R-:W-:Y:S02]  /*a640*/  FFMA.FTZ R192, R192, c[0x0][0x2d0], -R215 ;  /* 0x0000b400c0c07a23 */ /* 0x000fe400000108d7 */
[--C-:B------:R-:W-:Y:S02]  /*a650*/  FFMA.FTZ R193, R193, c[0x0][0x2d0], -R213.reuse ;  /* 0x0000b400c1c17a23 */ /* 0x100fe400000108d5 */
[C---:B---3--:R-:W-:Y:S02]  /*a660*/  HMMA.16816.F32 R116, R176.reuse, R132, R116 ;  /* 0x00000084b074723c */ /* 0x048fe40000001874 */
[----:B------:R-:W3:Y:S02]  /*a670*/  MUFU.EX2 R192, R192 ;  /* 0x000000c000c07308 */ /* 0x000ee40000000800 */
[----:B------:R-:W-:Y:S02]  /*a680*/  FFMA.FTZ R194, R194, c[0x0][0x2d0], -R213 ;  /* 0x0000b400c2c27a23 */ /* 0x000fe400000108d5 */
[--C-:B------:R-:W-:Y:S02]  /*a690*/  FFMA.FTZ R195, R195, c[0x0][0x2d0], -R215.reuse ;  /* 0x0000b400c3c37a23 */ /* 0x100fe400000108d7 */
[----:B------:R-:W-:Y:S04]  /*a6a0*/  FFMA.FTZ R196, R196, c[0x0][0x2d0], -R215 ;  /* 0x0000b400c4c47a23 */ /* 0x000fe800000108d7 */
[--C-:B------:R-:W-:Y:S01]  /*a6b0*/  FFMA.FTZ R197, R197, c[0x0][0x2d0], -R213.reuse ;  /* 0x0000b400c5c57a23 */ /* 0x100fe200000108d5 */
[----:B------:R-:W-:Y:S01]  /*a6c0*/  MUFU.EX2 R193, R193 ;  /* 0x000000c100c17308 */ /* 0x000fe20000000800 */
[----:B------:R-:W-:Y:S02]  /*a6d0*/  FFMA.FTZ R198, R198, c[0x0][0x2d0], -R213 ;  /* 0x0000b400c6c67a23 */ /* 0x000fe400000108d5 */
[C---:B------:R-:W-:Y:S02]  /*a6e0*/  FMUL.FTZ R123, R3.reuse, R123 ;  /* 0x0000007b037b7220 */ /* 0x040fe40000410000 */
[--C-:B------:R-:W-:Y:S02]  /*a6f0*/  FFMA.FTZ R148, R168, c[0x0][0x2d0], -R215.reuse ;  /* 0x0000b400a8947a23 */ /* 0x100fe400000108d7 */
[----:B------:R-:W-:Y:S02]  /*a700*/  FFMA.FTZ R152, R204, c[0x0][0x2d0], -R215 ;  /* 0x0000b400cc987a23 */ /* 0x000fe400000108d7 */
[----:B------:R-:W-:Y:S01]  /*a710*/  FFMA.FTZ R153, R200, c[0x0][0x2d0], -R213 ;  /* 0x0000b400c8997a23 */ /* 0x000fe200000108d5 */
[C---:B------:R-:W-:Y:S01]  /*a720*/  HMMA.16816.F32 R120, R176.reuse, R134, R120 ;  /* 0x00000086b078723c */ /* 0x040fe20000001878 */
[----:B------:R-:W5:Y:S02]  /*a730*/  MUFU.EX2 R194, R194 ;  /* 0x000000c200c27308 */ /* 0x000f640000000800 */
[----:B---3--:R-:W-:Y:S01]  /*a740*/  F2FP.PACK_AB R132, R192, R191 ;  /* 0x000000bfc084723e */ /* 0x008fe200000000ff */
[----:B------:R-:W-:Y:S02]  /*a750*/  FFMA.FTZ R190, R3, R183, R190 ;  /* 0x000000b703be7223 */ /* 0x000fe400000100be */
[--C-:B------:R-:W-:Y:S02]  /*a760*/  FFMA.FTZ R202, R202, c[0x0][0x2d0], -R215.reuse ;  /* 0x0000b400caca7a23 */ /* 0x100fe400000108d7 */
[C---:B----4-:R-:W-:Y:S03]  /*a770*/  HMMA.16816.F32 R124, R176.reuse, R140, R124 ;  /* 0x0000008cb07c723c */ /* 0x050fe6000000187c */
[----:B------:R-:W-:Y:S01]  /*a780*/  MUFU.EX2 R195, R195 ;  /* 0x000000c300c37308 */ /* 0x000fe20000000800 */
[----:B------:R-:W-:Y:S02]  /*a790*/  FADD.FTZ R190, R188, R190 ;  /* 0x000000bebcbe7221 */ /* 0x000fe40000010000 */
[----:B------:R-:W-:Y:S02]  /*a7a0*/  FFMA.FTZ R204, R203, c[0x0][0x2d0], -R215 ;  /* 0x0000b400cbcc7a23 */ /* 0x000fe400000108d7 */
[----:B------:R-:W-:Y:S01]  /*a7b0*/  HMMA.16816.F32 R128, R176, R142, R128 ;  /* 0x0000008eb080723c */ /* 0x000fe20000001880 */
[----:B------:R-:W3:Y:S03]  /*a7c0*/  LDSM.16.MT88.4 R140, [R241+0x900] ;  /* 0x00090000f18c783b */ /* 0x000ee60000004200 */
[----:B------:R-:W-:Y:S01]  /*a7d0*/  FADD.FTZ R186, R186, R190 ;  /* 0x000000bebaba7221 */ /* 0x000fe20000010000 */
[----:B------:R-:W4:Y:S01]  /*a7e0*/  MUFU.EX2 R196, R196 ;  /* 0x000000c400c47308 */ /* 0x000f220000000800 */
[----:B------:R-:W-:Y:S02]  /*a7f0*/  FFMA.FTZ R200, R201, c[0x0][0x2d0], -R213 ;  /* 0x0000b400c9c87a23 */ /* 0x000fe400000108d5 */
[----:B------:R-:W-:Y:S01]  /*a800*/  FADD.FTZ R186, R184, R186 ;  /* 0x000000bab8ba7221 */ /* 0x000fe20000010000 */
[C---:B-----5:R-:W-:Y:S03]  /*a810*/  F2FP.PACK_AB R133, R194.reuse, R193 ;  /* 0x000000c1c285723e */ /* 0x060fe600000000ff */
[----:B------:R-:W-:Y:S03]  /*a820*/  FADD.FTZ R186, R193, R186 ;  /* 0x000000bac1ba7221 */ /* 0x000fe60000010000 */
[----:B------:R-:W5:Y:S01]  /*a830*/  MUFU.EX2 R197, R197 ;  /* 0x000000c500c57308 */ /* 0x000f620000000800 */
[----:B------:R-:W-:Y:S02]  /*a840*/  FADD.FTZ R194, R194, R186 ;  /* 0x000000bac2c27221 */ /* 0x000fe40000010000 */
[----:B--2---:R-:W-:Y:S07]  /*a850*/  FFMA.FTZ R214, R180, R158, R214 ;  /* 0x0000009eb4d67223 */ /* 0x004fee00000100d6 */
[----:B------:R-:W2:Y:S01]  /*a860*/  MUFU.EX2 R198, R198 ;  /* 0x000000c600c67308 */ /* 0x000ea20000000800 */
[----:B------:R-:W-:Y:S01]  /*a870*/  FADD.FTZ R214, R189, R214 ;  /* 0x000000d6bdd67221 */ /* 0x000fe20000010000 */
[----:B----4-:R-:W-:Y:S03]  /*a880*/  F2FP.PACK_AB R134, R196, R195 ;  /* 0x000000c3c486723e */ /* 0x010fe600000000ff */
[----:B------:R-:W-:Y:S04]  /*a890*/  FADD.FTZ R187, R187, R214 ;  /* 0x000000d6bbbb7221 */ /* 0x000fe80000010000 */
[----:B------:R-:W-:Y:S01]  /*a8a0*/  FADD.FTZ R185, R185, R187 ;  /* 0x000000bbb9b97221 */ /* 0x000fe20000010000 */
[----:B------:R4:W-:Y:S03]  /*a8b0*/  MUFU.EX2 R168, R148 ;  /* 0x0000009400a87308 */ /* 0x0009e60000000800 */
[----:B------:R-:W-:Y:S02]  /*a8c0*/  FADD.FTZ R185, R191, R185 ;  /* 0x000000b9bfb97221 */ /* 0x000fe40000010000 */
[----:B-----5:R-:W-:Y:S02]  /*a8d0*/  FADD.FTZ R194, R197, R194 ;  /* 0x000000c2c5c27221 */ /* 0x020fe40000010000 */
[----:B------:R-:W-:Y:S03]  /*a8e0*/  FADD.FTZ R192, R192, R185 ;  /* 0x000000b9c0c07221 */ /* 0x000fe60000010000 */
[----:B------:R-:W-:Y:S01]  /*a8f0*/  MUFU.EX2 R203, R152 ;  /* 0x0000009800cb7308 */ /* 0x000fe20000000800 */
[----:B------:R-:W-:Y:S01]  /*a900*/  FADD.FTZ R192, R195, R192 ;  /* 0x000000c0c3c07221 */ /* 0x000fe20000010000 */
[----:B--2---:R-:W-:Y:S03]  /*a910*/  F2FP.PACK_AB R135, R198, R197 ;  /* 0x000000c5c687723e */ /* 0x004fe600000000ff */
[----:B------:R-:W-:Y:S02]  /*a920*/  FADD.FTZ R196, R196, R192 ;  /* 0x000000c0c4c47221 */ /* 0x000fe40000010000 */
[----:B------:R-:W-:Y:S03]  /*a930*/  FADD.FTZ R198, R198, R194 ;  /* 0x000000c2c6c67221 */ /* 0x000fe60000010000 */
[----:B------:R-:W2:Y:S01]  /*a940*/  MUFU.EX2 R202, R202 ;  /* 0x000000ca00ca7308 */ /* 0x000ea20000000800 */
[C---:B-1----:R-:W-:Y:S05]  /*a950*/  HMMA.16816.F32 R4, R132.reuse, R136, R4 ;  /* 0x000000888404723c */ /* 0x042fea0000001804 */
[----:B----4-:R-:W-:Y:S03]  /*a960*/  FFMA.FTZ R148, R170, c[0x0][0x2d0], -R213 ;  /* 0x0000b400aa947a23 */ /* 0x010fe600000108d5 */
[C---:B------:R-:W-:Y:S01]  /*a970*/  HMMA.16816.F32 R8, R132.reuse, R138, R8 ;  /* 0x0000008a8408723c */ /* 0x040fe20000001808 */
[----:B------:R-:W1:Y:S01]  /*a980*/  LDSM.16.MT88.4 R136, [R240+0x900] ;  /* 0x00090000f088783b */ /* 0x000e620000004200 */
[----:B------:R4:W-:Y:S06]  /*a990*/  MUFU.EX2 R170, R148 ;  /* 0x0000009400aa7308 */ /* 0x0009ec0000000800 */
[C---:B------:R-:W-:Y:S04]  /*a9a0*/  HMMA.16816.F32 R12, R132.reuse, R144, R12 ;  /* 0x00000090840c723c */ /* 0x040fe8000000180c */
[----:B------:R-:W-:Y:S01]  /*a9b0*/  MUFU.EX2 R201, R153 ;  /* 0x0000009900c97308 */ /* 0x000fe20000000800 */
[----:B--2---:R-:W-:Y:S03]  /*a9c0*/  F2FP.PACK_AB R180, R202, R203 ;  /* 0x000000cbcab4723e */ /* 0x004fe600000000ff */
[C---:B------:R-:W-:Y:S01]  /*a9d0*/  HMMA.16816.F32 R16, R132.reuse, R146, R16 ;  /* 0x000000928410723c */ /* 0x040fe20000001810 */
[----:B------:R-:W2:Y:S05]  /*a9e0*/  LDSM.16.MT88.4 R144, [R247+0x3900] ;  /* 0x00390000f790783b */ /* 0x000eaa0000004200 */
[----:B------:R-:W-:Y:S02]  /*a9f0*/  MUFU.EX2 R200, R200 ;  /* 0x000000c800c87308 */ /* 0x000fe40000000800 */
[C---:B---3--:R-:W-:Y:S04]  /*aa00*/  HMMA.16816.F32 R20, R132.reuse, R140, R20 ;  /* 0x0000008c8414723c */ /* 0x048fe80000001814 */
[--C-:B----4-:R-:W-:Y:S04]  /*aa10*/  FFMA.FTZ R148, R171, c[0x0][0x2d0], -R215.reuse ;  /* 0x0000b400ab947a23 */ /* 0x110fe800000108d7 */
[C---:B------:R-:W-:Y:S01]  /*aa20*/  HMMA.16816.F32 R24, R132.reuse, R142, R24 ;  /* 0x0000008e8418723c */ /* 0x040fe20000001818 */
[----:B------:R-:W3:Y:S01]  /*aa30*/  LDSM.16.MT88.4 R140, [R242+0x3900] ;  /* 0x00390000f28c783b */ /* 0x000ee20000004200 */
[----:B------:R4:W-:Y:S06]  /*aa40*/  MUFU.EX2 R171, R148 ;  /* 0x0000009400ab7308 */ /* 0x0009ec0000000800 */
[C---:B-1----:R-:W-:Y:S04]  /*aa50*/  HMMA.16816.F32 R28, R132.reuse, R136, R28 ;  /* 0x00000088841c723c */ /* 0x042fe8000000181c */
[----:B------:R-:W-:Y:S04]  /*aa60*/  MUFU.EX2 R204, R204 ;  /* 0x000000cc00cc7308 */ /* 0x000fe80000000800 */
[C---:B------:R-:W-:Y:S01]  /*aa70*/  HMMA.16816.F32 R32, R132.reuse, R138, R32 ;  /* 0x0000008a8420723c */ /* 0x040fe20000001820 */
[----:B------:R-:W1:Y:S07]  /*aa80*/  LDSM.16.MT88.4 R136, [R241+0x3900] ;  /* 0x00390000f188783b */ /* 0x000e6e0000004200 */
[C---:B--2---:R-:W-:Y:S04]  /*aa90*/  HMMA.16816.F32 R36, R132.reuse, R144, R36 ;  /* 0x000000908424723c */ /* 0x044fe80000001824 */
[--C-:B----4-:R-:W-:Y:S04]  /*aaa0*/  FFMA.FTZ R148, R167, c[0x0][0x2d0], -R215.reuse ;  /* 0x0000b400a7947a23 */ /* 0x110fe800000108d7 */
        /* <DEDUP_REMOVED lines=20> */
[C---:B---3--:R-:W-:Y:S07]  /*abf0*/  HMMA.16816.F32 R92, R132.reuse, R140, R92 ;  /* 0x0000008c845c723c */ /* 0x048fee000000185c */
[----:B------:R-:W-:Y:S01]  /*ac00*/  FFMA.FTZ R140, R163, c[0x0][0x2d0], -R215 ;  /* 0x0000b400a38c7a23 */ /* 0x000fe200000108d7 */
[C---:B------:R-:W-:Y:S03]  /*ac10*/  HMMA.16816.F32 R96, R132.reuse, R142, R96 ;  /* 0x0000008e8460723c */ /* 0x040fe60000001860 */
[----:B------:R3:W4:Y:S05]  /*ac20*/  MUFU.EX2 R178, R140 ;  /* 0x0000008c00b27308 */ /* 0x00072a0000000800 */
[C---:B-1----:R-:W-:Y:S07]  /*ac30*/  HMMA.16816.F32 R100, R132.reuse, R136, R100 ;  /* 0x000000888464723c */ /* 0x042fee0000001864 */
[----:B------:R-:W-:Y:S01]  /*ac40*/  FFMA.FTZ R136, R169, c[0x0][0x2d0], -R213 ;  /* 0x0000b400a9887a23 */ /* 0x000fe200000108d5 */
[C---:B------:R-:W-:Y:S03]  /*ac50*/  HMMA.16816.F32 R104, R132.reuse, R138, R104 ;  /* 0x0000008a8468723c */ /* 0x040fe60000001868 */
[----:B------:R1:W5:Y:S05]  /*ac60*/  MUFU.EX2 R169, R136 ;  /* 0x0000008800a97308 */ /* 0x00036a0000000800 */
[C---:B--2---:R-:W-:Y:S01]  /*ac70*/  HMMA.16816.F32 R108, R132.reuse, R144, R108 ;  /* 0x00000090846c723c */ /* 0x044fe2000000186c */
[----:B---3--:R-:W2:Y:S03]  /*ac80*/  LDSM.16.MT88.4 R140, [R241+0x9900] ;  /* 0x00990000f18c783b */ /* 0x008ea60000004200 */
[-C--:B----4-:R-:W-:Y:S03]  /*ac90*/  MOV R3, R178.reuse ;  /* 0x000000b200037202 */ /* 0x090fe60000000f00 */
[----:B------:R-:W-:Y:S01]  /*aca0*/  FFMA.FTZ R144, R162, c[0x0][0x2d0], -R215 ;  /* 0x0000b400a2907a23 */ /* 0x000fe200000108d7 */
[C---:B------:R-:W-:Y:S01]  /*acb0*/  HMMA.16816.F32 R112, R132.reuse, R146, R112 ;  /* 0x000000928470723c */ /* 0x040fe20000001870 */
[----:B------:R3:W-:Y:S03]  /*acc0*/  MUFU.EX2 R162, R148 ;  /* 0x0000009400a27308 */ /* 0x0007e60000000800 */
[----:B------:R-:W-:Y:S07]  /*acd0*/  FADD.FTZ R3, R3, R196 ;  /* 0x000000c403037221 */ /* 0x000fee0000010000 */
[----:B------:R4:W4:Y:S01]  /*ace0*/  MUFU.EX2 R177, R144 ;  /* 0x0000009000b17308 */ /* 0x0009220000000800 */
[----:B-1----:R-:W1:Y:S01]  /*acf0*/  LDSM.16.MT88.4 R136, [R240+0x9900] ;  /* 0x00990000f088783b */ /* 0x002e620000004200 */
[--C-:B---3--:R-:W-:Y:S08]  /*ad00*/  FFMA.FTZ R148, R165, c[0x0][0x2d0], -R213.reuse ;  /* 0x0000b400a5947a23 */ /* 0x108ff000000108d5 */
[----:B------:R3:W-:Y:S01]  /*ad10*/  MUFU.EX2 R154, R148 ;  /* 0x00000094009a7308 */ /* 0x0007e20000000800 */
[C---:B--2---:R-:W-:Y:S03]  /*ad20*/  HMMA.16816.F32 R116, R132.reuse, R140, R116 ;  /* 0x0000008c8474723c */ /* 0x044fe60000001874 */
[--C-:B----4-:R-:W-:Y:S06]  /*ad30*/  FFMA.FTZ R144, R161, c[0x0][0x2d0], -R213.reuse ;  /* 0x0000b400a1907a23 */ /* 0x110fec00000108d5 */
[----:B------:R2:W-:Y:S01]  /*ad40*/  MUFU.EX2 R176, R144 ;  /* 0x0000009000b07308 */ /* 0x0005e20000000800 */
[C---:B------:R-:W-:Y:S03]  /*ad50*/  HMMA.16816.F32 R120, R132.reuse, R142, R120 ;  /* 0x0000008e8478723c */ /* 0x040fe60000001878 */
[--C-:B------:R-:W-:Y:S06]  /*ad60*/  FFMA.FTZ R140, R160, c[0x0][0x2d0], -R213.reuse ;  /* 0x0000b400a08c7a23 */ /* 0x100fec00000108d5 */
[----:B------:R-:W4:Y:S01]  /*ad70*/  MUFU.EX2 R161, R140 ;  /* 0x0000008c00a17308 */ /* 0x000f220000000800 */
[C---:B-1----:R-:W-:Y:S03]  /*ad80*/  HMMA.16816.F32 R124, R132.reuse, R136, R124 ;  /* 0x00000088847c723c */ /* 0x042fe6000000187c */
[----:B---3--:R-:W-:Y:S05]  /*ad90*/  FFMA.FTZ R148, R164, c[0x0][0x2d0], -R213 ;  /* 0x0000b400a4947a23 */ /* 0x008fea00000108d5 */
[----:B------:R-:W-:Y:S01]  /*ada0*/  HMMA.16816.F32 R128, R132, R138, R128 ;  /* 0x0000008a8480723c */ /* 0x000fe20000001880 */
[----:B------:R-:W-:Y:S01]  /*adb0*/  LDSM.16.MT88.4 R136, [R241+0x1100] ;  /* 0x00110000f188783b */ /* 0x000fe20000004200 */
[----:B------:R1:W3:Y:S05]  /*adc0*/  MUFU.EX2 R160, R148 ;  /* 0x0000009400a07308 */ /* 0x0002ea0000000800 */
[----:B------:R-:W-:Y:S02]  /*add0*/  F2FP.PACK_AB R132, R168, R178 ;  /* 0x000000b2a884723e */ /* 0x000fe400000000ff */
[----:B--2---:R-:W2:Y:S03]  /*ade0*/  LDSM.16.MT88.4 R144, [R247+0x1100] ;  /* 0x00110000f790783b */ /* 0x004ea60000004200 */
[----:B-----5:R-:W-:Y:S02]  /*adf0*/  F2FP.PACK_AB R133, R170, R169 ;  /* 0x000000a9aa85723e */ /* 0x020fe400000000ff */
[----:B------:R-:W-:Y:S02]  /*ae00*/  F2FP.PACK_AB R134, R177, R171 ;  /* 0x000000abb186723e */ /* 0x000fe400000000ff */
[----:B----4-:R-:W-:Y:S01]  /*ae10*/  F2FP.PACK_AB R135, R161, R176 ;  /* 0x000000b0a187723e */ /* 0x010fe200000000ff */
[----:B------:R-:W4:Y:S01]  /*ae20*/  LDSM.16.MT88.4 R140, [R242+0x1100] ;  /* 0x00110000f28c783b */ /* 0x000f220000004200 */
[----:B-1----:R-:W-:Y:S01]  /*ae30*/  FFMA.FTZ R148, R174, c[0x0][0x2d0], -R215 ;  /* 0x0000b400ae947a23 */ /* 0x002fe200000108d7 */
[----:B---3--:R-:W-:Y:S03]  /*ae40*/  MOV R187, R160 ;  /* 0x000000a000bb7202 */ /* 0x008fe60000000f00 */
[----:B------:R1:W-:Y:S01]  /*ae50*/  MUFU.EX2 R157, R148 ;  /* 0x00000094009d7308 */ /* 0x0003e20000000800 */
[C---:B--2---:R-:W-:Y:S03]  /*ae60*/  HMMA.16816.F32 R4, R132.reuse, R144, R4 ;  /* 0x000000908404723c */ /* 0x044fe60000001804 */
[----:B-1----:R-:W-:Y:S05]  /*ae70*/  FFMA.FTZ R148, R172, c[0x0][0x2d0], -R213 ;  /* 0x0000b400ac947a23 */ /* 0x002fea00000108d5 */
[C---:B------:R-:W-:Y:S01]  /*ae80*/  HMMA.16816.F32 R8, R132.reuse, R146, R8 ;  /* 0x000000928408723c */ /* 0x040fe20000001808 */
[----:B------:R-:W1:Y:S01]  /*ae90*/  LDSM.16.MT88.4 R144, [R240+0x1100] ;  /* 0x00110000f090783b */ /* 0x000e620000004200 */
[----:B------:R2:W3:Y:S06]  /*aea0*/  MUFU.EX2 R156, R148 ;  /* 0x00000094009c7308 */ /* 0x0004ec0000000800 */
[C---:B----4-:R-:W-:Y:S08]  /*aeb0*/  HMMA.16816.F32 R12, R132.reuse, R140, R12 ;  /* 0x0000008c840c723c */ /* 0x050ff0000000180c */
[C---:B------:R-:W-:Y:S01]  /*aec0*/  HMMA.16816.F32 R16, R132.reuse, R142, R16 ;  /* 0x0000008e8410723c */ /* 0x040fe20000001810 */
[----:B------:R-:W4:Y:S07]  /*aed0*/  LDSM.16.MT88.4 R140, [R247+0x4100] ;  /* 0x00410000f78c783b */ /* 0x000f2e0000004200 */
[C---:B------:R-:W-:Y:S01]  /*aee0*/  HMMA.16816.F32 R20, R132.reuse, R136, R20 ;  /* 0x000000888414723c */ /* 0x040fe20000001814 */
[----:B--2---:R-:W-:Y:S03]  /*aef0*/  LDSM.16.MT88.4 R148, [R241+0x2100] ;  /* 0x00210000f194783b */ /* 0x004fe60000004200 */
[----:B---3--:R-:W-:Y:S04]  /*af00*/  MOV R189, R156 ;  /* 0x0000009c00bd7202 */ /* 0x008fe80000000f00 */
[C---:B------:R-:W-:Y:S01]  /*af10*/  HMMA.16816.F32 R24, R132.reuse, R138, R24 ;  /* 0x0000008a8418723c */ /* 0x040fe20000001818 */
[----:B------:R-:W2:Y:S07]  /*af20*/  LDSM.16.MT88.4 R136, [R242+0x4100] ;  /* 0x00410000f288783b */ /* 0x000eae0000004200 */
[C---:B-1----:R-:W-:Y:S08]  /*af30*/  HMMA.16816.F32 R28, R132.reuse, R144, R28 ;  /* 0x00000090841c723c */ /* 0x042ff0000000181c */
[C---:B------:R-:W-:Y:S01]  /*af40*/  HMMA.16816.F32 R32, R132.reuse, R146, R32 ;  /* 0x000000928420723c */ /* 0x040fe20000001820 */
[----:B------:R-:W1:Y:S07]  /*af50*/  LDSM.16.MT88.4 R144, [R241+0x4100] ;  /* 0x00410000f190783b */ /* 0x000e6e0000004200 */
[C---:B----4-:R-:W-:Y:S08]  /*af60*/  HMMA.16816.F32 R36, R132.reuse, R140, R36 ;  /* 0x0000008c8424723c */ /* 0x050ff00000001824 */
        /* <DEDUP_REMOVED lines=20> */
[C---:B--2---:R-:W-:Y:S07]  /*b0b0*/  HMMA.16816.F32 R92, R132.reuse, R136, R92 ;  /* 0x00000088845c723c */ /* 0x044fee000000185c */
[--C-:B------:R-:W-:Y:S01]  /*b0c0*/  FFMA.FTZ R136, R166, c[0x0][0x2d0], -R215.reuse ;  /* 0x0000b400a6887a23 */ /* 0x100fe200000108d7 */
[C---:B------:R-:W-:Y:S01]  /*b0d0*/  HMMA.16816.F32 R96, R132.reuse, R138, R96 ;  /* 0x0000008a8460723c */ /* 0x040fe20000001860 */
[----:B------:R-:W-:Y:S02]  /*b0e0*/  LDSM.16.MT88.4 R164, [R242+0x2900] ;  /* 0x00290000f2a4783b */ /* 0x000fe40000004200 */
[----:B------:R2:W-:Y:S05]  /*b0f0*/  MUFU.EX2 R155, R136 ;  /* 0x00000088009b7308 */ /* 0x0005ea0000000800 */
[C---:B-1----:R-:W-:Y:S07]  /*b100*/  HMMA.16816.F32 R100, R132.reuse, R144, R100 ;  /* 0x000000908464723c */ /* 0x042fee0000001864 */
[--C-:B------:R-:W-:Y:S01]  /*b110*/  FFMA.FTZ R144, R175, c[0x0][0x2d0], -R215.reuse ;  /* 0x0000b400af907a23 */ /* 0x100fe200000108d7 */
[C---:B------:R-:W-:Y:S03]  /*b120*/  HMMA.16816.F32 R104, R132.reuse, R146, R104 ;  /* 0x000000928468723c */ /* 0x040fe60000001868 */
[----:B------:R1:W4:Y:S01]  /*b130*/  MUFU.EX2 R163, R144 ;  /* 0x0000009000a37308 */ /* 0x0003220000000800 */
[----:B------:R-:W-:Y:S02]  /*b140*/  FFMA.FTZ R215, R211, c[0x0][0x2d0], -R215 ;  /* 0x0000b400d3d77a23 */ /* 0x000fe400000108d7 */
[--C-:B------:R-:W-:Y:S01]  /*b150*/  FFMA.FTZ R211, R182, c[0x0][0x2d0], -R213.reuse ;  /* 0x0000b400b6d37a23 */ /* 0x100fe200000108d5 */
[----:B------:R-:W-:Y:S01]  /*b160*/  MOV R182, R157 ;  /* 0x0000009d00b67202 */ /* 0x000fe20000000f00 */
[C---:B---3--:R-:W-:Y:S01]  /*b170*/  HMMA.16816.F32 R108, R132.reuse, R140, R108 ;  /* 0x0000008c846c723c */ /* 0x048fe2000000186c */
[----:B--2---:R-:W2:Y:S03]  /*b180*/  LDSM.16.MT88.4 R136, [R241+0xa100] ;  /* 0x00a10000f188783b */ /* 0x004ea60000004200 */
[----:B------:R-:W-:Y:S01]  /*b190*/  MOV R188, R182 ;  /* 0x000000b600bc7202 */ /* 0x000fe20000000f00 */
[----:B------:R-:W3:Y:S02]  /*b1a0*/  MUFU.EX2 R215, R215 ;  /* 0x000000d700d77308 */ /* 0x000ee40000000800 */
[--C-:B------:R-:W-:Y:S01]  /*b1b0*/  FFMA.FTZ R140, R173, c[0x0][0x2d0], -R213.reuse ;  /* 0x0000b400ad8c7a23 */ /* 0x100fe200000108d5 */
[C---:B------:R-:W-:Y:S01]  /*b1c0*/  HMMA.16816.F32 R112, R132.reuse, R142, R112 ;  /* 0x0000008e8470723c */ /* 0x040fe20000001870 */
[----:B------:R-:W-:Y:S03]  /*b1d0*/  LDSM.16.MT88.4 R172, [R247+0x2900] ;  /* 0x00290000f7ac783b */ /* 0x000fe60000004200 */
[----:B------:R-:W-:Y:S01]  /*b1e0*/  FFMA.FTZ R213, R181, c[0x0][0x2d0], -R213 ;  /* 0x0000b400b5d57a23 */ /* 0x000fe200000108d5 */
[----:B------:R-:W-:Y:S02]  /*b1f0*/  F2FP.PACK_AB R181, R200, R201 ;  /* 0x000000c9c8b5723e */ /* 0x000fe400000000ff */
[----:B------:R5:W5:Y:S02]  /*b200*/  MUFU.EX2 R179, R140 ;  /* 0x0000008c00b37308 */ /* 0x000b640000000800 */
[----:B-1----:R-:W1:Y:S03]  /*b210*/  LDSM.16.MT88.4 R144, [R240+0xa100] ;  /* 0x00a10000f090783b */ /* 0x002e660000004200 */
[----:B----4-:R-:W-:Y:S05]  /*b220*/  MOV R190, R163 ;  /* 0x000000a300be7202 */ /* 0x010fea0000000f00 */
[----:B------:R-:W-:Y:S01]  /*b230*/  MUFU.EX2 R211, R211 ;  /* 0x000000d300d37308 */ /* 0x000fe20000000800 */
[----:B---3--:R-:W-:Y:S09]  /*b240*/  F2FP.PACK_AB R182, R215, R204 ;  /* 0x000000ccd7b6723e */ /* 0x008ff200000000ff */
[----:B------:R-:W3:Y:S01]  /*b250*/  MUFU.EX2 R213, R213 ;  /* 0x000000d500d57308 */ /* 0x000ee20000000800 */
[----:B-----5:R-:W4:Y:S01]  /*b260*/  LDSM.16.MT88.4 R140, [R247+0x1900] ;  /* 0x00190000f78c783b */ /* 0x020f220000004200 */
[----:B------:R-:W-:Y:S01]  /*b270*/  MOV R214, R179 ;  /* 0x000000b300d67202 */ /* 0x000fe20000000f00 */
[C---:B--2---:R-:W-:Y:S08]  /*b280*/  HMMA.16816.F32 R116, R132.reuse, R136, R116 ;  /* 0x000000888474723c */ /* 0x044ff00000001874 */
[C---:B------:R-:W-:Y:S01]  /*b290*/  HMMA.16816.F32 R120, R132.reuse, R138, R120 ;  /* 0x0000008a8478723c */ /* 0x040fe20000001878 */
[----:B------:R-:W2:Y:S07]  /*b2a0*/  LDSM.16.MT88.4 R136, [R242+0x1900] ;  /* 0x00190000f288783b */ /* 0x000eae0000004200 */
[C---:B-1----:R-:W-:Y:S04]  /*b2b0*/  HMMA.16816.F32 R124, R132.reuse, R144, R124 ;  /* 0x00000090847c723c */ /* 0x042fe8000000187c */
[----:B---3--:R-:W-:Y:S04]  /*b2c0*/  F2FP.PACK_AB R183, R213, R211 ;  /* 0x000000d3d5b7723e */ /* 0x008fe800000000ff */
[----:B------:R-:W-:Y:S01]  /*b2d0*/  HMMA.16816.F32 R128, R132, R146, R128 ;  /* 0x000000928480723c */ /* 0x000fe20000001880 */
[----:B------:R-:W1:Y:S06]  /*b2e0*/  LDSM.16.MT88.4 R144, [R241+0x1900] ;  /* 0x00190000f190783b */ /* 0x000e6c0000004200 */
[----:B------:R-:W-:Y:S02]  /*b2f0*/  F2FP.PACK_AB R134, R157, R163 ;  /* 0x000000a39d86723e */ /* 0x000fe400000000ff */
[----:B------:R-:W-:Y:S02]  /*b300*/  F2FP.PACK_AB R135, R156, R179 ;  /* 0x000000b39c87723e */ /* 0x000fe400000000ff */
[----:B------:R-:W-:Y:S01]  /*b310*/  LDSM.16.MT88.4 R156, [R241+0x2900] ;  /* 0x00290000f19c783b */ /* 0x000fe20000004200 */
[----:B------:R-:W-:Y:S02]  /*b320*/  F2FP.PACK_AB R132, R155, R162 ;  /* 0x000000a29b84723e */ /* 0x000fe400000000ff */
[----:B------:R-:W-:Y:S07]  /*b330*/  F2FP.PACK_AB R133, R160, R154 ;  /* 0x0000009aa085723e */ /* 0x000fee00000000ff */
        /* <DEDUP_REMOVED lines=46> */
[----:B------:R-:W-:Y:S01]  /*b620*/  HMMA.16816.F32 R128, R132, R142, R128 ;  /* 0x0000008e8480723c */ /* 0x000fe20000001880 */
[----:B------:R-:W-:Y:S06]  /*b630*/  LDSM.16.MT88.4 R140, [R247+0x5100] ;  /* 0x00510000f78c783b */ /* 0x000fec0000004200 */
[----:B------:R-:W-:Y:S02]  /*b640*/  F2FP.PACK_AB R132, R212, R210 ;  /* 0x000000d2d484723e */ /* 0x000fe400000000ff */
[----:B------:R-:W-:Y:S03]  /*b650*/  F2FP.PACK_AB R133, R208, R206 ;  /* 0x000000ced085723e */ /* 0x000fe600000000ff */
[----:B------:R-:W-:Y:S02]  /*b660*/  F2FP.PACK_AB R134, R207, R209 ;  /* 0x000000d1cf86723e */ /* 0x000fe400000000ff */
[----:B------:R-:W-:Y:S07]  /*b670*/  F2FP.PACK_AB R135, R199, R205 ;  /* 0x000000cdc787723e */ /* 0x000fee00000000ff */
        /* <DEDUP_REMOVED lines=14> */
[----:B------:R-:W4:Y:S07]  /*b760*/  LDSM.16.MT88.4 R140, [R247+0x8100] ;  /* 0x00810000f78c783b */ /* 0x000f2e0000004200 */
        /* <DEDUP_REMOVED lines=23> */
[----:B------:R-:W-:Y:S07]  /*b8e0*/  LDSM.16.MT88.4 R140, [R247+0x5900] ;  /* 0x00590000f78c783b */ /* 0x000fee0000004200 */
[C---:B-1----:R-:W-:Y:S07]  /*b8f0*/  HMMA.16816.F32 R108, R132.reuse, R144, R108 ;  /* 0x00000090846c723c */ /* 0x042fee000000186c */
[----:B------:R-:W-:Y:S01]  /*b900*/  MOV R144, R171 ;  /* 0x000000ab00907202 */ /* 0x000fe20000000f00 */
[C---:B------:R-:W-:Y:S04]  /*b910*/  HMMA.16816.F32 R112, R132.reuse, R146, R112 ;  /* 0x000000928470723c */ /* 0x040fe80000001870 */
[----:B------:R-:W-:Y:S03]  /*b920*/  MOV R145, R170 ;  /* 0x000000aa00917202 */ /* 0x000fe60000000f00 */
[----:B------:R-:W-:Y:S01]  /*b930*/  MOV R146, R177 ;  /* 0x000000b100927202 */ /* 0x000fe20000000f00 */
[C---:B---3--:R-:W-:Y:S04]  /*b940*/  HMMA.16816.F32 R116, R132.reuse, R148, R116 ;  /* 0x000000948474723c */ /* 0x048fe80000001874 */
[----:B------:R-:W-:Y:S04]  /*b950*/  MOV R147, R176 ;  /* 0x000000b000937202 */ /* 0x000fe80000000f00 */
[C---:B------:R-:W-:Y:S01]  /*b960*/  HMMA.16816.F32 R120, R132.reuse, R150, R120 ;  /* 0x000000968478723c */ /* 0x040fe20000001878 */
[----:B------:R-:W1:Y:S07]  /*b970*/  LDSM.16.MT88.4 R148, [R240+0x2900] ;  /* 0x00290000f094783b */ /* 0x000e6e0000004200 */
[C---:B--2---:R-:W-:Y:S07]  /*b980*/  HMMA.16816.F32 R124, R132.reuse, R136, R124 ;  /* 0x00000088847c723c */ /* 0x044fee000000187c */
[----:B------:R-:W-:Y:S01]  /*b990*/  MOV R137, R169 ;  /* 0x000000a900897202 */ /* 0x000fe20000000f00 */
[----:B------:R-:W-:Y:S01]  /*b9a0*/  HMMA.16816.F32 R128, R132, R138, R128 ;  /* 0x0000008a8480723c */ /* 0x000fe20000001880 */
[----:B------:R-:W2:Y:S03]  /*b9b0*/  LDSM.16.MT88.4 R132, [R242+0x5900] ;  /* 0x00590000f284783b */ /* 0x000ea60000004200 */
[----:B------:R-:W-:Y:S03]  /*b9c0*/  MOV R136, R168 ;  /* 0x000000a800887202 */ /* 0x000fe60000000f00 */
[----:B------:R-:W-:Y:S01]  /*b9d0*/  MOV R138, R162 ;  /* 0x000000a2008a7202 */ /* 0x000fe20000000f00 */
[C---:B------:R-:W-:Y:S01]  /*b9e0*/  HMMA.16816.F32 R176, R180.reuse, R172, R4 ;  /* 0x000000acb4b0723c */ /* 0x040fe20000001804 */
[----:B------:R-:W3:Y:S04]  /*b9f0*/  LDSM.16.MT88.4 R4, [R241+0x5900] ;  /* 0x00590000f104783b */ /* 0x000ee80000004200 */
[----:B------:R-:W-:Y:S03]  /*ba00*/  MOV R139, R161 ;  /* 0x000000a1008b7202 */ /* 0x000fe60000000f00 */
[C---:B------:R-:W-:Y:S07]  /*ba10*/  HMMA.16816.F32 R172, R180.reuse, R174, R8 ;  /* 0x000000aeb4ac723c */ /* 0x040fee0000001808 */
[----:B------:R-:W-:Y:S01]  /*ba20*/  MOV R10, R155 ;  /* 0x0000009b000a7202 */ /* 0x000fe20000000f00 */
[C---:B------:R-:W-:Y:S01]  /*ba30*/  HMMA.16816.F32 R168, R180.reuse, R164, R12 ;  /* 0x000000a4b4a8723c */ /* 0x040fe2000000180c */
[----:B------:R-:W-:Y:S03]  /*ba40*/  LDSM.16.MT88.4 R12, [R247+0x8900] ;  /* 0x00890000f70c783b */ /* 0x000fe60000004200 */
[----:B------:R-:W-:Y:S04]  /*ba50*/  MOV R11, R154 ;  /* 0x0000009a000b7202 */ /* 0x000fe80000000f00 */
[C---:B------:R-:W-:Y:S01]  /*ba60*/  HMMA.16816.F32 R164, R180.reuse, R166, R16 ;  /* 0x000000a6b4a4723c */ /* 0x040fe20000001810 */
[----:B------:R-:W-:Y:S07]  /*ba70*/  LDSM.16.MT88.4 R16, [R242+0x8900] ;  /* 0x00890000f210783b */ /* 0x000fee0000004200 */
[C---:B------:R-:W-:Y:S01]  /*ba80*/  HMMA.16816.F32 R160, R180.reuse, R156, R20 ;  /* 0x0000009cb4a0723c */ /* 0x040fe20000001814 */
[----:B------:R-:W-:Y:S07]  /*ba90*/  LDSM.16.MT88.4 R20, [R241+0x8900] ;  /* 0x00890000f114783b */ /* 0x000fee0000004200 */
[C---:B------:R-:W-:Y:S01]  /*baa0*/  HMMA.16816.F32 R156, R180.reuse, R158, R24 ;  /* 0x0000009eb49c723c */ /* 0x040fe20000001818 */
[----:B------:R-:W-:Y:S07]  /*bab0*/  LDSM.16.MT88.4 R24, [R240+0x8900] ;  /* 0x00890000f018783b */ /* 0x000fee0000004200 */
[C---:B-1----:R-:W-:Y:S07]  /*bac0*/  HMMA.16816.F32 R152, R180.reuse, R148, R28 ;  /* 0x00000094b498723c */ /* 0x042fee000000181c */
[----:B------:R-:W-:Y:S01]  /*bad0*/  MOV R31, R10 ;  /* 0x0000000a001f7202 */ /* 0x000fe20000000f00 */
[C---:B------:R-:W-:Y:S04]  /*bae0*/  HMMA.16816.F32 R148, R180.reuse, R150, R32 ;  /* 0x00000096b494723c */ /* 0x040fe80000001820 */
[----:B------:R-:W-:Y:S02]  /*baf0*/  MOV R30, R11 ;  /* 0x0000000b001e7202 */ /* 0x000fe40000000f00 */
[----:B------:R-:W1:Y:S01]  /*bb00*/  LDSM.16.MT88.4 R8, [R240+0x5900] ;  /* 0x00590000f008783b */ /* 0x000e620000004200 */
[----:B------:R-:W-:Y:S02]  /*bb10*/  MOV R35, R146 ;  /* 0x0000009200237202 */ /* 0x000fe40000000f00 */
[----:B------:R-:W-:Y:S03]  /*bb20*/  MOV R34, R147 ;  /* 0x0000009300227202 */ /* 0x000fe60000000f00 */
[----:B------:R-:W-:Y:S02]  /*bb30*/  MOV R33, R144 ;  /* 0x0000009000217202 */ /* 0x000fe40000000f00 */
[----:B------:R-:W-:Y:S02]  /*bb40*/  MOV R32, R145 ;  /* 0x0000009100207202 */ /* 0x000fe40000000f00 */
[C---:B------:R-:W-:Y:S03]  /*bb50*/  HMMA.16816.F32 R144, R180.reuse, R140, R36 ;  /* 0x0000008cb490723c */ /* 0x040fe60000001824 */
[----:B------:R-:W-:Y:S02]  /*bb60*/  MOV R29, R138 ;  /* 0x0000008a001d7202 */ /* 0x000fe40000000f00 */
[----:B------:R-:W-:Y:S02]  /*bb70*/  MOV R28, R139 ;  /* 0x0000008b001c7202 */ /* 0x000fe40000000f00 */
[----:B------:R-:W-:Y:S01]  /*bb80*/  MOV R39, R136 ;  /* 0x0000008800277202 */ /* 0x000fe20000000f00 */
[C---:B------:R-:W-:Y:S04]  /*bb90*/  HMMA.16816.F32 R140, R180.reuse, R142, R40 ;  /* 0x0000008eb48c723c */ /* 0x040fe80000001828 */
[----:B------:R-:W-:Y:S01]  /*bba0*/  MOV R38, R137 ;  /* 0x0000008900267202 */ /* 0x000fe20000000f00 */
[----:B------:R-:W-:Y:S03]  /*bbb0*/  FADD.FTZ R3, R39, R3 ;  /* 0x0000000327037221 */ /* 0x000fe60000010000 */
[C---:B--2---:R-:W-:Y:S04]  /*bbc0*/  HMMA.16816.F32 R136, R180.reuse, R132, R44 ;  /* 0x00000084b488723c */ /* 0x044fe8000000182c */
[----:B------:R-:W-:Y:S04]  /*bbd0*/  FADD.FTZ R3, R33, R3 ;  /* 0x0000000321037221 */ /* 0x000fe80000010000 */
[C---:B------:R-:W-:Y:S04]  /*bbe0*/  HMMA.16816.F32 R132, R180.reuse, R134, R48 ;  /* 0x00000086b484723c */ /* 0x040fe80000001830 */
[----:B------:R-:W-:Y:S04]  /*bbf0*/  FADD.FTZ R3, R35, R3 ;  /* 0x0000000323037221 */ /* 0x000fe80000010000 */
[C---:B---3--:R-:W-:Y:S04]  /*bc00*/  HMMA.16816.F32 R52, R180.reuse, R4, R52 ;  /* 0x00000004b434723c */ /* 0x048fe80000001834 */
[----:B------:R-:W-:Y:S04]  /*bc10*/  FADD.FTZ R3, R29, R3 ;  /* 0x000000031d037221 */ /* 0x000fe80000010000 */
[C---:B------:R-:W-:Y:S01]  /*bc20*/  HMMA.16816.F32 R56, R180.reuse, R6, R56 ;  /* 0x00000006b438723c */ /* 0x040fe20000001838 */
[----:B------:R-:W2:Y:S03]  /*bc30*/  LDSM.16.MT88.4 R4, [R247+0xb900] ;  /* 0x00b90000f704783b */ /* 0x000ea60000004200 */
[----:B------:R-:W-:Y:S04]  /*bc40*/  FADD.FTZ R3, R31, R3 ;  /* 0x000000031f037221 */ /* 0x000fe80000010000 */
[C---:B-1----:R-:W-:Y:S04]  /*bc50*/  HMMA.16816.F32 R60, R180.reuse, R8, R60 ;  /* 0x00000008b43c723c */ /* 0x042fe8000000183c */
[----:B------:R-:W-:Y:S04]  /*bc60*/  FADD.FTZ R3, R190, R3 ;  /* 0x00000003be037221 */ /* 0x000fe80000010000 */
[C---:B------:R-:W-:Y:S01]  /*bc70*/  HMMA.16816.F32 R64, R180.reuse, R10, R64 ;  /* 0x0000000ab440723c */ /* 0x040fe20000001840 */
[----:B------:R-:W1:Y:S03]  /*bc80*/  LDSM.16.MT88.4 R8, [R242+0xb900] ;  /* 0x00b90000f208783b */ /* 0x000e660000004200 */
[----:B------:R-:W-:Y:S04]  /*bc90*/  FADD.FTZ R3, R188, R3 ;  /* 0x00000003bc037221 */ /* 0x000fe80000010000 */
[C---:B------:R-:W-:Y:S04]  /*bca0*/  HMMA.16816.F32 R68, R180.reuse, R12, R68 ;  /* 0x0000000cb444723c */ /* 0x040fe80000001844 */
[----:B------:R-:W-:Y:S04]  /*bcb0*/  FADD.FTZ R3, R210, R3 ;  /* 0x00000003d2037221 */ /* 0x000fe80000010000 */
[C---:B------:R-:W-:Y:S01]  /*bcc0*/  HMMA.16816.F32 R72, R180.reuse, R14, R72 ;  /* 0x0000000eb448723c */ /* 0x040fe20000001848 */
[----:B------:R-:W3:Y:S03]  /*bcd0*/  LDSM.16.MT88.4 R12, [R241+0xb900] ;  /* 0x00b90000f10c783b */ /* 0x000ee60000004200 */
[----:B------:R-:W-:Y:S04]  /*bce0*/  FADD.FTZ R212, R212, R3 ;  /* 0x00000003d4d47221 */ /* 0x000fe80000010000 */
[C---:B------:R-:W-:Y:S04]  /*bcf0*/  HMMA.16816.F32 R76, R180.reuse, R16, R76 ;  /* 0x00000010b44c723c */ /* 0x040fe8000000184c */
[----:B------:R-:W-:Y:S03]  /*bd00*/  FADD.FTZ R212, R209, R212 ;  /* 0x000000d4d1d47221 */ /* 0x000fe60000010000 */
[----:B------:R-:W-:Y:S01]  /*bd10*/  FADD.FTZ R16, R38, R198 ;  /* 0x000000c626107221 */ /* 0x000fe20000010000 */
[C---:B------:R-:W-:Y:S04]  /*bd20*/  HMMA.16816.F32 R80, R180.reuse, R18, R80 ;  /* 0x00000012b450723c */ /* 0x040fe80000001850 */
[----:B------:R-:W-:Y:S02]  /*bd30*/  FADD.FTZ R207, R207, R212 ;  /* 0x000000d4cfcf7221 */ /* 0x000fe40000010000 */
[----:B------:R-:W-:Y:S02]  /*bd40*/  FADD.FTZ R16, R32, R16 ;  /* 0x0000001020107221 */ /* 0x000fe40000010000 */
        /* <DEDUP_REMOVED lines=8> */
[C---:B--2---:R-:W-:Y:S01]  /*bdd0*/  HMMA.16816.F32 R100, R180.reuse, R4, R100 ;  /* 0x00000004b464723c */ /* 0x044fe20000001864 */
[----:B------:R2:W-:Y:S07]  /*bde0*/  STL [R1+0x2c], R3 ;  /* 0x00002c0301007387 */ /* 0x0005ee0000100800 */
[C---:B------:R-:W-:Y:S01]  /*bdf0*/  HMMA.16816.F32 R104, R180.reuse, R6, R104 ;  /* 0x00000006b468723c */ /* 0x040fe20000001868 */
[----:B------:R-:W4:Y:S07]  /*be00*/  LDSM.16.MT88.4 R4, [R240+0xb900] ;  /* 0x00b90000f004783b */ /* 0x000f2e0000004200 */
[C---:B-1----:R-:W-:Y:S07]  /*be10*/  HMMA.16816.F32 R108, R180.reuse, R8, R108 ;  /* 0x00000008b46c723c */ /* 0x042fee000000186c */
[----:B------:R-:W-:Y:S01]  /*be20*/  FADD.FTZ R8, R34, R16 ;  /* 0x0000001022087221 */ /* 0x000fe20000010000 */
[C---:B------:R-:W-:Y:S04]  /*be30*/  HMMA.16816.F32 R112, R180.reuse, R10, R112 ;  /* 0x0000000ab470723c */ /* 0x040fe80000001870 */
[----:B------:R-:W-:Y:S01]  /*be40*/  FADD.FTZ R8, R28, R8 ;  /* 0x000000081c087221 */ /* 0x000fe20000010000 */
[----:B--2---:R-:W-:Y:S03]  /*be50*/  MOV R3, R0 ;  /* 0x0000000000037202 */ /* 0x004fe60000000f00 */
[C---:B---3--:R-:W-:Y:S04]  /*be60*/  HMMA.16816.F32 R116, R180.reuse, R12, R116 ;  /* 0x0000000cb474723c */ /* 0x048fe80000001874 */
[----:B------:R-:W-:Y:S04]  /*be70*/  FADD.FTZ R8, R30, R8 ;  /* 0x000000081e087221 */ /* 0x000fe80000010000 */
[C---:B------:R-:W-:Y:S04]  /*be80*/  HMMA.16816.F32 R120, R180.reuse, R14, R120 ;  /* 0x0000000eb478723c */ /* 0x040fe80000001878 */
[----:B------:R-:W-:Y:S04]  /*be90*/  FADD.FTZ R8, R187, R8 ;  /* 0x00000008bb087221 */ /* 0x000fe80000010000 */
[----:B------:R-:W-:Y:S01]  /*bea0*/  FADD.FTZ R8, R214, R8 ;  /* 0x00000008d6087221 */ /* 0x000fe20000010000 */
[C---:B----4-:R-:W-:Y:S03]  /*beb0*/  HMMA.16816.F32 R124, R180.reuse, R4, R124 ;  /* 0x00000004b47c723c */ /* 0x050fe6000000187c */
[----:B------:R-:W-:Y:S04]  /*bec0*/  FADD.FTZ R8, R189, R8 ;  /* 0x00000008bd087221 */ /* 0x000fe80000010000 */
[----:B------:R-:W-:Y:S01]  /*bed0*/  FADD.FTZ R8, R206, R8 ;  /* 0x00000008ce087221 */ /* 0x000fe20000010000 */
[----:B------:R-:W-:Y:S04]  /*bee0*/  HMMA.16816.F32 R128, R180, R6, R128 ;  /* 0x00000006b480723c */ /* 0x000fe80000001880 */
[----:B------:R-:W-:Y:S03]  /*bef0*/  FADD.FTZ R208, R208, R8 ;  /* 0x00000008d0d07221 */ /* 0x000fe60000010000 */
[----:B------:R-:W-:Y:S01]  /*bf00*/  MOV R180, R2 ;  /* 0x0000000200b47202 */ /* 0x000fe20000000f00 */
[----:B------:R-:W-:Y:S04]  /*bf10*/  FADD.FTZ R208, R205, R208 ;  /* 0x000000d0cdd07221 */ /* 0x000fe80000010000 */
[----:B------:R-:W-:Y:S04]  /*bf20*/  FADD.FTZ R199, R199, R208 ;  /* 0x000000d0c7c77221 */ /* 0x000fe80000010000 */
[----:B------:R-:W-:Y:S04]  /*bf30*/  FADD.FTZ R199, R201, R199 ;  /* 0x000000c7c9c77221 */ /* 0x000fe80000010000 */
[----:B------:R-:W-:Y:S04]  /*bf40*/  FADD.FTZ R199, R200, R199 ;  /* 0x000000c7c8c77221 */ /* 0x000fe80000010000 */
[----:B------:R-:W-:Y:S04]  /*bf50*/  FADD.FTZ R199, R211, R199 ;  /* 0x000000c7d3c77221 */ /* 0x000fe80000010000 */
[----:B------:R-:W-:Y:S01]  /*bf60*/  FADD.FTZ R183, R213, R199 ;  /* 0x000000c7d5b77221 */ /* 0x000fe20000010000 */
[----:B------:R-:W-:-:S05]  /*bf70*/  @P0 BRA `(.L_x_802) ;  /* 0xffffb48000000947 */ /* 0x000fca000383ffff */
.L_x_801:
[----:B------:R-:W2:Y:S01]  /*bf80*/  LDL.LU R4, [R1+0x2c] ;  /* 0x00002c0001047983 */ /* 0x000ea20000300800 */
[----:B------:R-:W-:-:S02]  /*bf90*/  MOV R7, 0xff800000 ;  /* 0xff80000000077802 */ /* 0x000fc40000000f00 */
[----:B------:R-:W-:Y:S01]  /*bfa0*/  MOV R8, 0xff800000 ;  /* 0xff80000000087802 */ /* 0x000fe20000000f00 */
[----:B------:R-:W1:Y:S01]  /*bfb0*/  SHFL.BFLY PT, R3, R183, 0x2, 0x1f ;  /* 0x0c401f00b7037f89 */ /* 0x000e6200000e0000 */
[----:B------:R-:W-:Y:S01]  /*bfc0*/  PLOP3.LUT P2, PT, PT, PT, PT, 0x8, 0x0 ;  /* 0x000000000000781c */ /* 0x000fe20003f4e170 */
[----:B-1----:R-:W-:-:S05]  /*bfd0*/  FADD.FTZ R183, R3, R183 ;  /* 0x000000b703b77221 */ /* 0x002fca0000010000 */
[----:B------:R-:W1:Y:S02]  /*bfe0*/  SHFL.BFLY PT, R3, R183, 0x1, 0x1f ;  /* 0x0c201f00b7037f89 */ /* 0x000e6400000e0000 */
[----:B-1----:R-:W-:-:S05]  /*bff0*/  FADD.FTZ R3, R3, R183 ;  /* 0x000000b703037221 */ /* 0x002fca0000010000 */
[----:B------:R-:W-:-:S13]  /*c000*/  FSETP.NE.FTZ.AND P0, PT, R3, RZ, PT ;  /* 0x000000ff0300720b */ /* 0x000fda0003f15000 */
[----:B------:R-:W-:-:S05]  /*c010*/  @P0 MOV R9, 0x3f317218 ;  /* 0x3f31721800090802 */ /* 0x000fca0000000f00 */
[----:B------:R-:W-:Y:S01]  /*c020*/  @P0 FMUL.FTZ R9, R9, c[0x0][0x2d0] ;  /* 0x0000b40009090a20 */ /* 0x000fe20000410000 */
[----:B--2---:R-:W1:Y:S02]  /*c030*/  SHFL.BFLY PT, R6, R4, 0x2, 0x1f ;  /* 0x0c401f0004067f89 */ /* 0x004e6400000e0000 */
[----:B-1----:R-:W-:-:S05]  /*c040*/  FADD.FTZ R6, R6, R4 ;  /* 0x0000000406067221 */ /* 0x002fca0000010000 */
[----:B------:R-:W1:Y:S02]  /*c050*/  SHFL.BFLY PT, R4, R6, 0x1, 0x1f ;  /* 0x0c201f0006047f89 */ /* 0x000e6400000e0000 */
[----:B-1----:R-:W-:Y:S02]  /*c060*/  FADD.FTZ R6, R6, R4 ;  /* 0x0000000406067221 */ /* 0x002fe40000010000 */
[----:B------:R-:W-:-:S03]  /*c070*/  CS2R R4, SRZ ;  /* 0x0000000000047805 */ /* 0x000fc6000001ff00 */
[----:B------:R-:W-:-:S03]  /*c080*/  FSETP.NE.FTZ.AND P1, PT, R6, RZ, PT ;  /* 0x000000ff0600720b */ /* 0x000fc60003f35000 */
[----:B------:R-:W1:Y:S08]  /*c090*/  @P0 MUFU.RCP R4, R3 ;  /* 0x0000000300040308 */ /* 0x000e700000001000 */
[----:B------:R-:W2:Y:S02]  /*c0a0*/  @P0 MUFU.LG2 R3, R3 ;  /* 0x0000000300030308 */ /* 0x000ea40000000c00 */
[----:B------:R-:W-:-:S05]  /*c0b0*/  @P1 MOV R10, 0x3f317218 ;  /* 0x3f317218000a1802 */ /* 0x000fca0000000f00 */
[----:B------:R-:W-:Y:S01]  /*c0c0*/  @P1 FMUL.FTZ R10, R10, c[0x0][0x2d0] ;  /* 0x0000b4000a0a1a20 */ /* 0x000fe20000410000 */
[----:B------:R-:W3:Y:S01]  /*c0d0*/  @P1 MUFU.RCP R5, R6 ;  /* 0x0000000600051308 */ /* 0x000ee20000001000 */
[C---:B-1----:R-:W-:Y:S02]  /*c0e0*/  FMUL.FTZ R178, R4.reuse, R178 ;  /* 0x000000b204b27220 */ /* 0x042fe40000410000 */
[C---:B------:R-:W-:Y:S02]  /*c0f0*/  FMUL.FTZ R179, R4.reuse, R179 ;  /* 0x000000b304b37220 */ /* 0x040fe40000410000 */
[C---:B------:R-:W-:Y:S02]  /*c100*/  FMUL.FTZ R174, R4.reuse, R174 ;  /* 0x000000ae04ae7220 */ /* 0x040fe40000410000 */
[----:B------:R-:W-:Y:S01]  /*c110*/  FMUL.FTZ R175, R4, R175 ;  /* 0x000000af04af7220 */ /* 0x000fe20000410000 */
[----:B------:R-:W1:Y:S01]  /*c120*/  @P1 MUFU.LG2 R6, R6 ;  /* 0x0000000600061308 */ /* 0x000e620000000c00 */
[----:B--2---:R-:W-:-:S02]  /*c130*/  @P0 FMUL.FTZ R3, R3, 0.69314718246459960938 ;  /* 0x3f31721803030820 */ /* 0x004fc40000410000 */
[C---:B------:R-:W-:Y:S02]  /*c140*/  FMUL.FTZ R170, R4.reuse, R170 ;  /* 0x000000aa04aa7220 */ /* 0x040fe40000410000 */
[C---:B------:R-:W-:Y:S02]  /*c150*/  FMUL.FTZ R171, R4.reuse, R171 ;  /* 0x000000ab04ab7220 */ /* 0x040fe40000410000 */
[----:B------:R-:W-:Y:S02]  /*c160*/  FMUL.FTZ R166, R4, R166 ;  /* 0x000000a604a67220 */ /* 0x000fe40000410000 */
[C---:B---3--:R-:W-:Y:S02]  /*c170*/  FMUL.FTZ R176, R5.reuse, R176 ;  /* 0x000000b005b07220 */ /* 0x048fe40000410000 */
[C---:B------:R-:W-:Y:S02]  /*c180*/  FMUL.FTZ R177, R5.reuse, R177 ;  /* 0x000000b105b17220 */ /* 0x040fe40000410000 */
[----:B------:R-:W-:-:S02]  /*c190*/  FMUL.FTZ R172, R5, R172 ;  /* 0x000000ac05ac7220 */ /* 0x000fc40000410000 */
[C---:B------:R-:W-:Y:S02]  /*c1a0*/  FMUL.FTZ R173, R5.reuse, R173 ;  /* 0x000000ad05ad7220 */ /* 0x040fe40000410000 */
[----:B-1----:R-:W-:Y:S02]  /*c1b0*/  @P1 FMUL.FTZ R6, R6, 0.69314718246459960938 ;  /* 0x3f31721806061820 */ /* 0x002fe40000410000 */
        /* <DEDUP_REMOVED lines=58> */
[----:B------:R-:W-:Y:S02]  /*c560*/  FMUL.FTZ R128, R5, R128 ;  /* 0x0000008005807220 */ /* 0x000fe40000410000 */
        /* <DEDUP_REMOVED lines=57> */
[----:B------:R-:W-:Y:S02]  /*c900*/  FMUL.FTZ R4, R4, R131 ;  /* 0x0000008304047220 */ /* 0x000fe40000410000 */
[----:B------:R-:W-:-:S02]  /*c910*/  @P1 FFMA.FTZ R7, R10, R2, R6 ;  /* 0x000000020a071223 */ /* 0x000fc40000010006 */
[----:B------:R-:W-:Y:S02]  /*c920*/  @P0 FFMA.FTZ R8, R9, R0, R3 ;  /* 0x0000000009080223 */ /* 0x000fe40000010003 */
.L_x_793:
[----:B------:R-:W-:Y:S01]  /*c930*/  USHF.R.S32.HI UR8, URZ, 0x1f, UR9 ;  /* 0x0000001f3f087899 */ /* 0x000fe20008011409 */
[----:B------:R-:W-:Y:S05]  /*c940*/  @P2 BRA `(.L_x_805) ;  /* 0x00001be000002947 */ /* 0x000fea0003800000 */
[----:B-----5:R-:W1:Y:S01]  /*c950*/  S2R R0, SR_TID.X ;  /* 0x0000000000007919 */ /* 0x020e620000002100 */
        /* <DEDUP_REMOVED lines=194> */
.L_x_806:
[----:B-1----:R-:W-:Y:S01]  /*d580*/  SHF.R.S32.HI R9, RZ, 0x1f, R10 ;  /* 0x0000001fff097819 */ /* 0x002fe2000001140a */
[----:B------:R-:W1:Y:S01]  /*d590*/  S2R R73, SR_CTAID.X ;  /* 0x0000000000497919 */ /* 0x000e620000002500 */
[----:B------:R-:W-:Y:S01]  /*d5a0*/  LOP3.LUT R5, R6, 0xffffffe0, RZ, 0xc0, !PT ;  /* 0xffffffe006057812 */ /* 0x000fe200078ec0ff */
[----:B------:R-:W-:Y:S01]  /*d5b0*/  IMAD.MOV.U32 R6, RZ, RZ, c[0x0][0x4e8] ;  /* 0x00013a00ff067624 */ /* 0x000fe200078e00ff */
[----:B------:R-:W-:Y:S01]  /*d5c0*/  LEA.HI R9, R9, R10, RZ, 0x3 ;  /* 0x0000000a09097211 */ /* 0x000fe200078f18ff */
[----:B------:R-:W-:Y:S01]  /*d5d0*/  ULDC.64 UR4, c[0x0][0x3a0] ;  /* 0x0000e80000047ab9 */ /* 0x000fe20000000a00 */
[----:B------:R-:W-:Y:S01]  /*d5e0*/  BSSY B0, `(.L_x_807) ;  /* 0x0000097000007945 */ /* 0x000fe20003800000 */
[----:B------:R-:W-:Y:S01]  /*d5f0*/  IMAD.IADD R5, R0, 0x1, -R5 ;  /* 0x0000000100057824 */ /* 0x000fe200078e0a05 */
[----:B------:R-:W-:Y:S01]  /*d600*/  LOP3.LUT R9, R9, 0xffffff8, RZ, 0xc0, !PT ;  /* 0x0ffffff809097812 */ /* 0x000fe200078ec0ff */
[----:B------:R-:W-:Y:S01]  /*d610*/  UMOV UR15, UR17 ;  /* 0x00000011000f7c82 */ /* 0x000fe20008000000 */
[----:B------:R-:W-:Y:S01]  /*d620*/  ISETP.NE.AND P1, PT, R6, 0x1, PT ;  /* 0x000000010600780c */ /* 0x000fe20003f25270 */
        /* <DEDUP_REMOVED lines=16> */
[----:B------:R-:W-:Y:S01]  /*d730*/  LEA.HI R3, R2, R0, RZ, 0x3 ;  /* 0x0000000002037211 */ /* 0x000fe200078f18ff */
[----:B------:R-:W-:Y:S01]  /*d740*/  USEL UR16, UR16, URZ, !UP1 ;  /* 0x0000003f10107287 */ /* 0x000fe2000c800000 */
[--C-:B------:R-:W-:Y:S01]  /*d750*/  IMAD R9, R9, 0x8, R6.reuse ;  /* 0x0000000809097824 */ /* 0x100fe200078e0206 */
[----:B------:R-:W-:Y:S01]  /*d760*/  UIMAD.WIDE.U32 UR14, UR9, UR6, UR14 ;  /* 0x00000006090e72a5 */ /* 0x000fe2000f8e000e */
[----:B------:R-:W-:Y:S01]  /*d770*/  LOP3.LUT R10, R3, 0xfffffff8, RZ, 0xc0, !PT ;  /* 0xfffffff8030a7812 */ /* 0x000fe200078ec0ff */
[----:B------:R-:W-:Y:S01]  /*d780*/  UIMAD UR10, UR9, UR7, UR10 ;  /* 0x00000007090a72a4 */ /* 0x000fe2000f8e020a */
[----:B------:R-:W-:Y:S01]  /*d790*/  SHF.R.S32.HI R3, RZ, 0x3, R3 ;  /* 0x00000003ff037819 */ /* 0x000fe20000011403 */
[----:B------:R-:W-:Y:S01]  /*d7a0*/  USEL UR11, UR11, URZ, !UP1 ;  /* 0x0000003f0b0b7287 */ /* 0x000fe2000c800000 */
[C---:B-1----:R-:W-:Y:S01]  /*d7b0*/  LEA R9, R73.reuse, R9, 0x7 ;  /* 0x0000000949097211 */ /* 0x042fe200078e38ff */
[----:B------:R-:W-:Y:S01]  /*d7c0*/  ULDC.64 UR6, c[0x0][0x498] ;  /* 0x0001260000067ab9 */ /* 0x000fe20000000a00 */
[----:B------:R-:W-:Y:S01]  /*d7d0*/  IMAD R6, R73, 0x80, R6 ;  /* 0x0000008049067824 */ /* 0x000fe200078e0206 */
[----:B------:R-:W-:Y:S01]  /*d7e0*/  UIMAD UR20, UR16, UR6, URZ ;  /* 0x00000006101472a4 */ /* 0x000fe2000f8e023f */
[----:B------:R-:W-:Y:S01]  /*d7f0*/  IMAD.SHL.U32 R12, R3, 0x40, RZ ;  /* 0x00000040030c7824 */ /* 0x000fe200078e00ff */
[----:B------:R-:W-:Y:S01]  /*d800*/  UIADD3 UR15, UR15, UR10, URZ ;  /* 0x0000000a0f0f7290 */ /* 0x000fe2000fffe03f */
[----:B------:R-:W-:Y:S01]  /*d810*/  @P1 IMAD.HI.U32 R5, R9, c[0x0][0x4ec], RZ ;  /* 0x00013b0009051a27 */ /* 0x000fe200078e00ff */
[----:B------:R-:W-:-:S02]  /*d820*/  UIMAD UR7, UR11, UR7, UR20 ;  /* 0x000000070b0772a4 */ /* 0x000fc4000f8e0214 */
[----:B------:R-:W-:Y:S01]  /*d830*/  UIMAD.WIDE.U32 UR14, UR11, UR6, UR14 ;  /* 0x000000060b0e72a5 */ /* 0x000fe2000f8e000e */
[----:B------:R-:W-:Y:S01]  /*d840*/  IMAD.MOV.U32 R16, RZ, RZ, R9 ;  /* 0x000000ffff107224 */ /* 0x000fe200078e0009 */
[----:B------:R-:W-:Y:S01]  /*d850*/  @P1 SHF.R.U32.HI R16, RZ, c[0x0][0x4f0], R5 ;  /* 0x00013c00ff101a19 */ /* 0x000fe20000011605 */
[----:B------:R-:W-:Y:S01]  /*d860*/  ULDC.64 UR4, c[0x0][0x3e8] ;  /* 0x0000fa0000047ab9 */ /* 0x000fe20000000a00 */
[----:B------:R-:W-:Y:S01]  /*d870*/  LEA.HI R5, R2, R0, RZ, 0x6 ;  /* 0x0000000002057211 */ /* 0x000fe200078f30ff */
[----:B------:R-:W-:Y:S01]  /*d880*/  IMAD.IADD R0, R0, 0x1, -R10 ;  /* 0x0000000100007824 */ /* 0x000fe200078e0a0a */
[--C-:B------:R-:W-:Y:S01]  /*d890*/  SHF.R.S32.HI R10, RZ, 0x1f, R16.reuse ;  /* 0x0000001fff0a7819 */ /* 0x100fe20000011410 */
[----:B------:R-:W-:Y:S01]  /*d8a0*/  IMAD.MOV R2, RZ, RZ, -R16 ;  /* 0x000000ffff027224 */ /* 0x000fe200078e0a10 */
[----:B------:R-:W-:Y:S01]  /*d8b0*/  IADD3 R16, P0, R16, UR14, RZ ;  /* 0x0000000e10107c10 */ /* 0x000fe2000ff1e0ff */
[----:B------:R-:W-:Y:S01]  /*d8c0*/  UIMAD UR8, UR8, UR4, URZ ;  /* 0x00000004080872a4 */ /* 0x000fe2000f8e023f */
[----:B------:R-:W-:Y:S01]  /*d8d0*/  LOP3.LUT R12, R12, 0x1c0, RZ, 0xc0, !PT ;  /* 0x000001c00c0c7812 */ /* 0x000fe200078ec0ff */
[----:B------:R-:W-:Y:S01]  /*d8e0*/  IMAD R9, R2, c[0x0][0x4e8], R9 ;  /* 0x00013a0002097a24 */ /* 0x000fe200078e0209 */
[----:B------:R-:W-:Y:S01]  /*d8f0*/  UIADD3 UR19, UR19, UR17, URZ ;  /* 0x0000001113137290 */ /* 0x000fe2000fffe03f */
[----:B------:R-:W-:Y:S01]  /*d900*/  IMAD.U32 R2, RZ, RZ, UR7 ;  /* 0x00000007ff027e24 */ /* 0x000fe2000f8e00ff */
[----:B------:R-:W-:Y:S01]  /*d910*/  UIMAD UR5, UR9, UR5, UR8 ;  /* 0x00000005090572a4 */ /* 0x000fe2000f8e0208 */
[----:B------:R-:W-:Y:S01]  /*d920*/  IMAD.SHL.U32 R5, R5, 0x8, RZ ;  /* 0x0000000805057824 */ /* 0x000fe200078e00ff */
[----:B------:R-:W-:Y:S01]  /*d930*/  SHF.R.S32.HI R11, RZ, 0x1f, R9 ;  /* 0x0000001fff0b7819 */ /* 0x000fe20000011409 */
[----:B------:R-:W-:Y:S01]  /*d940*/  UIMAD.WIDE.U32 UR18, UR9, UR4, UR18 ;  /* 0x00000004091272a5 */ /* 0x000fe2000f8e0012 */
[----:B------:R-:W-:Y:S01]  /*d950*/  IADD3.X R17, R10, UR15, R2, P0, !PT ;  /* 0x0000000f0a117c10 */ /* 0x000fe200087fe402 */
[----:B------:R-:W-:Y:S01]  /*d960*/  ULDC.64 UR6, c[0x0][0x3f0] ;  /* 0x0000fc0000067ab9 */ /* 0x000fe20000000a00 */
[----:B------:R-:W-:Y:S01]  /*d970*/  LEA R2, R0, R3, 0x5 ;  /* 0x0000000300027211 */ /* 0x000fe200078e28ff */
[----:B------:R-:W-:Y:S01]  /*d980*/  IMAD R11, R11, c[0x0][0x488], RZ ;  /* 0x000122000b0b7a24 */ /* 0x000fe200078e02ff */
[----:B------:R-:W-:Y:S01]  /*d990*/  UIMAD UR16, UR16, UR6, URZ ;  /* 0x00000006101072a4 */ /* 0x000fe2000f8e023f */
[----:B------:R-:W-:Y:S01]  /*d9a0*/  IMAD.WIDE.U32 R16, R9, c[0x0][0x488], R16 ;  /* 0x0001220009107a25 */ /* 0x000fe200078e0010 */
[----:B------:R-:W-:-:S02]  /*d9b0*/  UIADD3 UR19, UR19, UR5, URZ ;  /* 0x0000000513137290 */ /* 0x000fc4000fffe03f */
[----:B------:R-:W-:Y:S01]  /*d9c0*/  UIMAD UR7, UR11, UR7, UR16 ;  /* 0x000000070b0772a4 */ /* 0x000fe2000f8e0210 */
[----:B------:R-:W-:Y:S01]  /*d9d0*/  IMAD R11, R9, c[0x0][0x48c], R11 ;  /* 0x00012300090b7a24 */ /* 0x000fe200078e020b */
[----:B------:R-:W-:Y:S01]  /*d9e0*/  LEA R10, P0, R16, c[0x0][0x450], 0x2 ;  /* 0x00011400100a7a11 */ /* 0x000fe200078010ff */
[----:B------:R-:W-:Y:S01]  /*d9f0*/  IMAD R2, R73, 0x80, R2 ;  /* 0x0000008049027824 */ /* 0x000fe200078e0202 */
[----:B------:R-:W-:Y:S01]  /*da00*/  SHF.R.U32.HI R9, RZ, 0x3, R12 ;  /* 0x00000003ff097819 */ /* 0x000fe2000001160c */
[----:B------:R-:W-:Y:S01]  /*da10*/  IMAD.SHL.U32 R0, R0, 0x8, RZ ;  /* 0x0000000800007824 */ /* 0x000fe200078e00ff */
[----:B------:R-:W-:Y:S01]  /*da20*/  UIMAD.WIDE.U32 UR18, UR11, UR6, UR18 ;  /* 0x000000060b1272a5 */ /* 0x000fe2000f8e0012 */
[----:B------:R-:W-:Y:S02]  /*da30*/  IMAD.IADD R11, R17, 0x1, R11 ;  /* 0x00000001110b7824 */ /* 0x000fe400078e020b */
[----:B------:R-:W-:Y:S01]  /*da40*/  @P1 IMAD.HI.U32 R13, R2, c[0x0][0x4ec], RZ ;  /* 0x00013b00020d1a27 */ /* 0x000fe200078e00ff */
[----:B------:R-:W-:Y:S01]  /*da50*/  LOP3.LUT R12, R12, 0x38, R0, 0xf8, !PT ;  /* 0x000000380c0c7812 */ /* 0x000fe200078ef800 */
[----:B------:R-:W-:Y:S01]  /*da60*/  UIADD3 UR7, UR19, UR7, URZ ;  /* 0x0000000713077290 */ /* 0x000fe2000fffe03f */
[----:B------:R-:W-:Y:S01]  /*da70*/  LEA.HI.X R11, R16, c[0x0][0x454], R11, 0x2, P0 ;  /* 0x00011500100b7a11 */ /* 0x000fe200000f140b */
[----:B------:R-:W-:Y:S01]  /*da80*/  IMAD.MOV.U32 R14, RZ, RZ, R2 ;  /* 0x000000ffff0e7224 */ /* 0x000fe200078e0002 */
[----:B------:R-:W-:Y:S01]  /*da90*/  @P1 SHF.R.U32.HI R14, RZ, c[0x0][0x4f0], R13 ;  /* 0x00013c00ff0e1a19 */ /* 0x000fe2000001160d */
[----:B------:R-:W-:Y:S01]  /*daa0*/  IMAD.U32 R19, RZ, RZ, UR19 ;  /* 0x00000013ff137e24 */ /* 0x000fe2000f8e00ff */
[----:B------:R-:W-:Y:S01]  /*dab0*/  LOP3.LUT R9, R12, R9, RZ, 0x3c, !PT ;  /* 0x000000090c097212 */ /* 0x000fe200078e3cff */
[----:B------:R-:W-:Y:S01]  /*dac0*/  SHFL.IDX PT, R13, R11, RZ, 0x1c1f ;  /* 0x001c1fff0b0d7589 */ /* 0x000fe200000e0000 */
[--C-:B------:R-:W-:Y:S01]  /*dad0*/  SHF.R.S32.HI R16, RZ, 0x1f, R14.reuse ;  /* 0x0000001fff107819 */ /* 0x100fe2000001140e */
[----:B------:R-:W-:Y:S01]  /*dae0*/  IMAD.MOV R15, RZ, RZ, -R14 ;  /* 0x000000ffff0f7224 */ /* 0x000fe200078e0a0e */
[----:B------:R-:W-:Y:S01]  /*daf0*/  MOV R18, UR18 ;  /* 0x0000001200127c02 */ /* 0x000fe20008000f00 */
[----:B------:R-:W1:Y:S01]  /*db00*/  SHFL.IDX PT, R12, R10, RZ, 0x1c1f ;  /* 0x001c1fff0a0c7589 */ /* 0x000e6200000e0000 */
[----:B------:R-:W-:Y:S01]  /*db10*/  IMAD.U32 R19, RZ, RZ, UR7 ;  /* 0x00000007ff137e24 */ /* 0x000fe2000f8e00ff */
[----:B------:R-:W-:Y:S01]  /*db20*/  LOP3.LUT R5, R9, 0x7ffffe00, R5, 0xf8, !PT ;  /* 0x7ffffe0009057812 */ /* 0x000fe200078ef805 */
[----:B------:R-:W-:Y:S01]  /*db30*/  IMAD R15, R15, c[0x0][0x4e8], R2 ;  /* 0x00013a000f0f7a24 */ /* 0x000fe200078e0202 */
[----:B------:R-:W-:Y:S01]  /*db40*/  SHFL.IDX PT, R10, R10, 0x1, 0x1c1f ;  /* 0x003c1f000a0a7f89 */ /* 0x000fe200000e0000 */
[----:B-----5:R-:W-:Y:S01]  /*db50*/  IMAD R2, R4, c[0x0][0x4e8], RZ ;  /* 0x00013a0004027a24 */ /* 0x020fe200078e02ff */
[----:B------:R-:W-:Y:S01]  /*db60*/  IADD3 R4, R6, 0x8, RZ ;  /* 0x0000000806047810 */ /* 0x000fe20007ffe0ff */
[----:B------:R-:W-:Y:S01]  /*db70*/  IMAD R16, R16, c[0x0][0x3e0], RZ ;  /* 0x0000f80010107a24 */ /* 0x000fe200078e02ff */
[----:B------:R-:W2:Y:S01]  /*db80*/  SHFL.IDX PT, R11, R11, 0x1, 0x1c1f ;  /* 0x003c1f000b0b7f89 */ /* 0x000ea200000e0000 */
[----:B------:R-:W-:Y:S01]  /*db90*/  IMAD.WIDE.U32 R18, R14, c[0x0][0x3e0], R18 ;  /* 0x0000f8000e127a25 */ /* 0x000fe200078e0012 */
[----:B------:R-:W-:-:S02]  /*dba0*/  ISETP.GE.OR P1, PT, R6, R2, P2 ;  /* 0x000000020600720c */ /* 0x000fc40001726670 */
[----:B------:R-:W-:Y:S01]  /*dbb0*/  ISETP.GE.OR P0, PT, R4, R2, P2 ;  /* 0x000000020400720c */ /* 0x000fe20001706670 */
[----:B------:R-:W-:Y:S01]  /*dbc0*/  IMAD R16, R14, c[0x0][0x3e4], R16 ;  /* 0x0000f9000e107a24 */ /* 0x000fe200078e0210 */
[----:B------:R-:W-:Y:S01]  /*dbd0*/  SHF.R.S32.HI R6, RZ, 0x1f, R15 ;  /* 0x0000001fff067819 */ /* 0x000fe2000001140f */
[----:B------:R-:W-:-:S03]  /*dbe0*/  IMAD R73, R73, 0x80, R3 ;  /* 0x0000008049497824 */ /* 0x000fc600078e0203 */
[----:B------:R-:W-:Y:S01]  /*dbf0*/  IADD3 R19, R19, R16, RZ ;  /* 0x0000001013137210 */ /* 0x000fe20007ffe0ff */
[----:B------:R-:W-:Y:S02]  /*dc00*/  IMAD R6, R6, c[0x0][0x3d8], RZ ;  /* 0x0000f60006067a24 */ /* 0x000fe400078e02ff */
[----:B------:R-:W-:Y:S02]  /*dc10*/  IMAD.SHL.U32 R16, R5, 0x2, RZ ;  /* 0x0000000205107824 */ /* 0x000fe400078e00ff */
[C---:B------:R-:W-:Y:S01]  /*dc20*/  IMAD R17, R15.reuse, c[0x0][0x3dc], R6 ;  /* 0x0000f7000f117a24 */ /* 0x040fe200078e0206 */
[----:B-1----:R1:W-:Y:S01]  /*dc30*/  @!P1 ST.E [R12.64], R7 ;  /* 0x000000070c009985 */ /* 0x0023e2000c10190c */
[----:B------:R-:W-:-:S04]  /*dc40*/  IMAD.WIDE.U32 R74, R15, c[0x0][0x3d8], R18 ;  /* 0x0000f6000f4a7a25 */ /* 0x000fc800078e0012 */
[----:B------:R-:W-:Y:S01]  /*dc50*/  IMAD.IADD R17, R75, 0x1, R17 ;  /* 0x000000014b117824 */ /* 0x000fe200078e0211 */
[----:B--2---:R1:W-:Y:S01]  /*dc60*/  @!P0 ST.E [R10.64], R8 ;  /* 0x000000080a008985 */ /* 0x0043e2000c10190c */
        /* <DEDUP_REMOVED lines=46> */
.L_x_808:
[----:B--234-:R-:W-:Y:S05]  /*df50*/  BSYNC B0 ;  /* 0x0000000000007941 */ /* 0x01cfea0003800000 */
.L_x_807:
        /* <DEDUP_REMOVED lines=30> */
.L_x_810:
[----:B------:R-:W-:Y:S05]  /*e140*/  BSYNC B0 ;  /* 0x0000000000007941 */ /* 0x000fea0003800000 */
.L_x_809:
        /* <DEDUP_REMOVED lines=30> */
.L_x_812:
[----:B------:R-:W-:Y:S05]  /*e330*/  BSYNC B0 ;  /* 0x0000000000007941 */ /* 0x000fea0003800000 */
.L_x_811:
        /* <DEDUP_REMOVED lines=31> */
.L_x_805:
        /* <DEDUP_REMOVED lines=10> */
[----:B-----5:R-:W2:Y:S01]  /*e5d0*/  @P0 LDG.E R0, [R6.64] ;  /* 0x0000000c06000981 */ /* 0x020ea2000c1e1900 */
        /* <DEDUP_REMOVED lines=20> */
.L_x_813:
        /* <DEDUP_REMOVED lines=43> */
.L_x_815:
[----:B------:R-:W-:Y:S05]  /*e9d0*/  BSYNC B0 ;  /* 0x0000000000007941 */ /* 0x000fea0003800000 */
.L_x_814:
        /* <DEDUP_REMOVED lines=20> */
[----:B------:R-:W-:Y:S01]  /*eb20*/  UIMAD UR7, UR9, UR5, UR7 ;  /* 0x00000005090772a4 */ /* 0x000fe2000f8e0207 */
[C---:B-1----:R-:W-:Y:S02]  /*eb30*/  IMAD R4, R0.reuse, 0x80, R4 ;  /* 0x0000008000047824 */ /* 0x042fe400078e0204 */
[----:B------:R-:W-:Y:S01]  /*eb40*/  IMAD R3, R0, 0x80, R3 ;  /* 0x0000008000037824 */ /* 0x000fe200078e0203 */
[----:B------:R-:W-:Y:S01]  /*eb50*/  ULDC.64 UR4, c[0x0][0x3f0] ;  /* 0x0000fc0000047ab9 */ /* 0x000fe20000000a00 */
[----:B------:R-:W-:Y:S01]  /*eb60*/  IADD3 R8, R9, 0x40, RZ ;  /* 0x0000004009087810 */ /* 0x000fe20007ffe0ff */
[----:B------:R-:W-:Y:S01]  /*eb70*/  UIMAD UR6, UR6, UR4, URZ ;  /* 0x00000004060672a4 */ /* 0x000fe2000f8e023f */
[----:B------:R-:W-:Y:S01]  /*eb80*/  @P0 IMAD.HI.U32 R2, R3, c[0x0][0x4ec], RZ ;  /* 0x00013b0003020a27 */ /* 0x000fe200078e00ff */
[----:B------:R-:W-:-:S02]  /*eb90*/  UIADD3 UR17, UR7, UR17, URZ ;  /* 0x0000001107117290 */ /* 0x000fc4000fffe03f */
        /* <DEDUP_REMOVED lines=49> */
.L_x_817:
[----:B------:R-:W-:Y:S05]  /*eeb0*/  BSYNC B0 ;  /* 0x0000000000007941 */ /* 0x000fea0003800000 */
.L_x_816:
        /* <DEDUP_REMOVED lines=27> */
.L_x_819:
[----:B------:R-:W-:Y:S05]  /*f070*/  BSYNC B0 ;  /* 0x0000000000007941 */ /* 0x000fea0003800000 */
.L_x_818:
        /* <DEDUP_REMOVED lines=27> */
.L_x_821:
[----:B------:R-:W-:Y:S05]  /*f230*/  BSYNC B0 ;  /* 0x0000000000007941 */ /* 0x000fea0003800000 */
.L_x_820:
        /* <DEDUP_REMOVED lines=28> */
.L_x_822:
        /* <DEDUP_REMOVED lines=16> */
.L_x_1780:


//--------------------- .text._ZN7cutlass13device_kernelIN5flash19enable_sm80_to_sm89INS1_16FlashAttnFwdSm80INS1_25CollectiveMainloopFwdSm80ILi8ELi1ELb0EN4cute5tupleIJNS5_1CILi128EEENS7_ILi48EEENS7_ILi256EEEEEELi256ENS_6half_tEfNS_4arch4Sm80ELb0ELb0ELb1ELb1ELb1ELb1ELb1ELb0EEENS1_21CollectiveEpilogueFwdINS6_IJS8_SA_S9_EEENS6_IJNS7_ILi1EEESI_SI_EEESC_SE_Li256ELb1ELb1ELb0ELb0EEENS1_19SingleTileSchedulerILb1ELb0ELb1ELi128EEEEEEEEEvNT_6ParamsE --------------------------
	.section	.text._ZN7cutlass13device_kernelIN5flash19enable_sm80_to_sm89INS1_16FlashAttnFwdSm80INS1_25CollectiveMainloopFwdSm80ILi8ELi1ELb0EN4cute5tupleIJNS5_1CILi128EEENS7_ILi48EEENS7_ILi256EEEEEELi256ENS_6half_tEfNS_4arch4Sm80ELb0ELb0ELb1ELb1ELb1ELb1ELb1ELb0EEENS1_21CollectiveEpilogueFwdINS6_IJS8_SA_S9_EEENS6_IJNS7_ILi1EEESI_SI_EEESC_SE_Li256ELb1ELb1ELb0ELb0EEENS1_19SingleTileSchedulerILb1ELb0ELb1ELi128EEEEEEEEEvNT_6ParamsE,"ax",@progbits
	.sectioninfo	@"SHI_REGISTERS=255"
	.align	128
.text._ZN7cutlass13device_kernelIN5flash19enable_sm80_to_sm89INS1_16FlashAttnFwdSm80INS1_25CollectiveMainloopFwdSm80ILi8ELi1ELb0EN4cute5tupleIJNS5_1CILi128EEENS7_ILi48EEENS7_ILi256EEEEEELi256ENS_6half_tEfNS_4arch4Sm80ELb0ELb0ELb1ELb1ELb1ELb1ELb1ELb0EEENS1_21CollectiveEpilogueFwdINS6_IJS8_SA_S9_EEENS6_IJNS7_ILi1EEESI_SI_EEESC_SE_Li256ELb1ELb1ELb0ELb0EEENS1_19SingleTileSchedulerILb1ELb0ELb1ELi128EEEEEEEEEvNT_6ParamsE:
        .type           _ZN7cutlass13device_kernelIN5flash19enable_sm80_to_sm89INS1_16FlashAttnFwdSm80INS1_25CollectiveMainloopFwdSm80ILi8ELi1ELb0EN4cute5tupleIJNS5_1CILi128EEENS7_ILi48EEENS7_ILi256EEEEEELi256ENS_6half_tEfNS_4arch4Sm80ELb0ELb0ELb1ELb1ELb1ELb1ELb1ELb0EEENS1_21CollectiveEpilogueFwdINS6_IJS8_SA_S9_EEENS6_IJNS7_ILi1EEESI_SI_EEESC_SE_Li256ELb1ELb1ELb0ELb0EEENS1_19SingleTileSchedulerILb1ELb0ELb1ELi128EEEEEEEEEvNT_6ParamsE,@function
        .size           _ZN7cutlass13device_kernelIN5flash19enable_sm80_to_sm89INS1_16FlashAttnFwdSm80INS1_25CollectiveMainloopFwdSm80ILi8ELi1ELb0EN4cute5tupleIJNS5_1CILi128EEENS7_ILi48EEENS7_ILi256EEEEEELi256ENS_6half_tEfNS_4arch4Sm80ELb0ELb0ELb1ELb1ELb1ELb1ELb1ELb0EEENS1_21CollectiveEpilogueFwdINS6_IJS8_SA_S9_EEENS6_IJNS7_ILi1EEESI_SI_EEESC_SE_Li256ELb1ELb1ELb0ELb0EEENS1_19SingleTileSchedulerILb1ELb0ELb1ELi128EEEEEEEEEvNT_6ParamsE,(.L_x_1781 - _ZN7cutlass13device_kernelIN5flash19enable_sm80_to_sm89INS1_16FlashAttnFwdSm80INS1_25CollectiveMainloopFwdSm80ILi8ELi1ELb0EN4cute5tupleIJNS5_1CILi128EEENS7_ILi48EEENS7_ILi256EEEEEELi256ENS_6half_tEfNS_4arch4Sm80ELb0ELb0ELb1ELb1ELb1ELb1ELb1ELb0EEENS1_21CollectiveEpilogueFwdINS6_IJS8_SA_S9_EEENS6_IJNS7_ILi1EEESI_SI_EEESC_SE_Li256ELb1ELb1ELb0ELb0EEENS1_19SingleTileSchedulerILb1ELb0ELb1ELi128EEEEEEEEEvNT_6ParamsE)
        .other          _ZN7cutlass13device_kernelIN5flash19enable_sm80_to_sm89INS1_16FlashAttnFwdSm80INS1_25CollectiveMainloopFwdSm80ILi8ELi1ELb0EN4cute5tupleIJNS5_1CILi128EEENS7_ILi48EEENS7_ILi256EEEEEELi256ENS_6half_tEfNS_4arch4Sm80ELb0ELb0ELb1ELb1ELb1ELb1ELb1ELb0EEENS1_21CollectiveEpilogueFwdINS6_IJS8_SA_S9_EEENS6_IJNS7_ILi1EEESI_SI_EEESC_SE_Li256ELb1ELb1ELb0ELb0EEENS1_19SingleTileSchedulerILb1ELb0ELb1ELi128EEEEEEEEEvNT_6ParamsE,@"STO_CUDA_ENTRY STV_DEFAULT"
_ZN7cutlass13device_kernelIN5flash19enable_sm80_to_sm89INS1_16FlashAttnFwdSm80INS1_25CollectiveMainloopFwdSm80ILi8ELi1ELb0EN4cute5tupleIJNS5_1CILi128EEENS7_ILi48EEENS7_ILi256EEEEEELi256ENS_6half_tEfNS_4arch4Sm80ELb0ELb0ELb1ELb1ELb1ELb1ELb1ELb0EEENS1_21CollectiveEpilogueFwdINS6_IJS8_SA_S9_EEENS6_IJNS7_ILi1EEESI_SI_EEESC_SE_Li256ELb1ELb1ELb0ELb0EEENS1_19SingleTileSchedulerILb1ELb0ELb1ELi128EEEEEEEEEvNT_6ParamsE:
[----:B------:R-:W-:Y:S02]  /*0000*/  MOV R1, c[0x0][0x28] ;  /* 0x00000a0000017a02 */ /* 0x000fe40000000f00 */
[----:B------:R-:W1:Y:S01]  /*0010*/  S2R R224, SR_TID.X ;  /* 0x0000000000e07919 */ /* 0x000e620000002100 */
[----:B------:R-:W-:Y:S01]  /*0020*/  MOV R7, 0x4 ;  /* 0x0000000400077802 */ /* 0x000fe20000000f00 */
[----:B------:R-:W-:Y:S02]  /*0030*/  ULDC.64 UR16, c[0x0][0x118] ;  /* 0x0000460000107ab9 */ /* 0x000fe40000000a00 */
[----:B------:R-:W2:Y:S04]  /*0040*/  S2R R226, SR_CTAID.Z ;  /* 0x0000000000e27919 */ /* 0x000ea80000002700 */
[----:B------:R-:W3:Y:S01]  /*0050*/  S2R R97, SR_CTAID.X ;  /* 0x0000000000617919 */ /* 0x000ee20000002500 */
[----:B-1----:R-:W-:Y:S01]  /*0060*/  SHF.R.U32.HI R0, RZ, 0x5, R224 ;  /* 0x00000005ff007819 */ /* 0x002fe200000116e0 */
[----:B--2---:R-:W-:-:S05]  /*0070*/  IMAD.WIDE R2, R226, R7, c[0x0][0x568] ;  /* 0x00015a00e2027625 */ /* 0x004fca00078e0207 */
[----:B------:R-:W1:Y:S02]  /*0080*/  SHFL.IDX PT, R0, R0, RZ, 0x1f ;  /* 0x00001fff00007589 */ /* 0x000e6400000e0000 */
[----:B-1----:R-:W-:-:S13]  /*0090*/  ISETP.NE.AND P0, PT, R0, RZ, PT ;  /* 0x000000ff0000720c */ /* 0x002fda0003f05270 */
[----:B------:R-:W-:Y:S05]  /*00a0*/  @!P0 BRA `(.L_x_823) ;  /* 0x0000013000008947 */ /* 0x000fea0003800000 */
[----:B---3--:R-:W-:-:S04]  /*00b0*/  ISETP.NE.U32.AND P0, PT, RZ, c[0x0][0x568], PT ;  /* 0x00015a00ff007a0c */ /* 0x008fc80003f05070 */
[----:B------:R-:W-:-:S13]  /*00c0*/  ISETP.NE.AND.EX P0, PT, RZ, c[0x0][0x56c], PT, P0 ;  /* 0x00015b00ff007a0c */ /* 0x000fda0003f05300 */
[----:B------:R-:W-:Y:S05]  /*00d0*/  @!P0 BRA `(.L_x_824) ;  /* 0x0000002000008947 */ /* 0x000fea0003800000 */
[----:B------:R1:W5:Y:S01]  /*00e0*/  LDG.E R3, [R2.64] ;  /* 0x0000001002037981 */ /* 0x000362000c1e1900 */
[----:B------:R-:W-:Y:S05]  /*00f0*/  BRA `(.L_x_825) ;  /* 0x0000009000007947 */ /* 0x000fea0003800000 */
.L_x_824:
[----:B------:R-:W-:-:S04]  /*0100*/  ISETP.NE.U32.AND P0, PT, RZ, c[0x0][0x560], PT ;  /* 0x00015800ff007a0c */ /* 0x000fc80003f05070 */
[----:B------:R-:W-:-:S13]  /*0110*/  ISETP.NE.AND.EX P0, PT, RZ, c[0x0][0x564], PT, P0 ;  /* 0x00015900ff007a0c */ /* 0x000fda0003f05300 */
[----:B------:R-:W-:Y:S05]  /*0120*/  @!P0 BRA `(.L_x_826) ;  /* 0x0000005000008947 */ /* 0x000fea0003800000 */
[----:B------:R-:W-:-:S05]  /*0130*/  IMAD.WIDE R4, R226, R7, c[0x0][0x560] ;  /* 0x00015800e2047625 */ /* 0x000fca00078e0207 */
[----:B------:R-:W2:Y:S04]  /*0140*/  LDG.E R3, [R4.64] ;  /* 0x0000001004037981 */ /* 0x000ea8000c1e1900 */
[----:B------:R-:W2:Y:S02]  /*0150*/  LDG.E R0, [R4.64+0x4] ;  /* 0x0000041004007981 */ /* 0x000ea4000c1e1900 */
[----:B--2---:R-:W-:Y:S01]  /*0160*/  IADD3 R3, -R3, R0, RZ ;  /* 0x0000000003037210 */ /* 0x004fe20007ffe1ff */
[----:B------:R-:W-:Y:S05]  /*0170*/  BRA `(.L_x_825) ;  /* 0x0000001000007947 */ /* 0x000fea0003800000 */
.L_x_826:
[----:B------:R-:W-:-:S05]  /*0180*/  MOV R3, c[0x0][0x54c] ;  /* 0x0001530000037a02 */ /* 0x000fca0000000f00 */
.L_x_825:
[----:B-----5:R-:W-:Y:S01]  /*0190*/  IMAD R3, R3, c[0x0][0x548], RZ ;  /* 0x0001520003037a24 */ /* 0x020fe200078e02ff */
[----:B------:R-:W-:-:S04]  /*01a0*/  SHF.L.U32 R0, R97, 0x7, RZ ;  /* 0x0000000761007819 */ /* 0x000fc800000006ff */
[----:B------:R-:W-:-:S04]  /*01b0*/  ISETP.GE.AND P0, PT, R0, R3, PT ;  /* 0x000000030000720c */ /* 0x000fc80003f06270 */
[----:B------:R-:W-:Y:S01]  /*01c0*/  SEL R226, R226, 0xffffffff, !P0 ;  /* 0xffffffffe2e27807 */ /* 0x000fe20004000000 */
[----:B------:R-:W-:Y:S05]  /*01d0*/  BRA `(.L_x_827) ;  /* 0x0000012000007947 */ /* 0x000fea0003800000 */
.L_x_823:
[----:B---3--:R-:W-:-:S04]  /*01e0*/  ISETP.NE.U32.AND P0, PT, RZ, c[0x0][0x568], PT ;  /* 0x00015a00ff007a0c */ /* 0x008fc80003f05070 */
[----:B------:R-:W-:-:S13]  /*01f0*/  ISETP.NE.AND.EX P0, PT, RZ, c[0x0][0x56c], PT, P0 ;  /* 0x00015b00ff007a0c */ /* 0x000fda0003f05300 */
[----:B------:R-:W-:Y:S05]  /*0200*/  @!P0 BRA `(.L_x_828) ;  /* 0x0000002000008947 */ /* 0x000fea0003800000 */
[----:B------:R1:W5:Y:S01]  /*0210*/  LDG.E R3, [R2.64] ;  /* 0x0000001002037981 */ /* 0x000362000c1e1900 */
[----:B------:R-:W-:Y:S05]  /*0220*/  BRA `(.L_x_829) ;  /* 0x0000009000007947 */ /* 0x000fea0003800000 */
.L_x_828:
        /* <DEDUP_REMOVED lines=8> */
.L_x_830:
[----:B------:R-:W-:-:S05]  /*02b0*/  MOV R3, c[0x0][0x54c] ;  /* 0x0001530000037a02 */ /* 0x000fca0000000f00 */
.L_x_829:
[----:B-----5:R-:W-:Y:S01]  /*02c0*/  IMAD R3, R3, c[0x0][0x548], RZ ;  /* 0x0001520003037a24 */ /* 0x020fe200078e02ff */
[----:B------:R-:W-:-:S04]  /*02d0*/  SHF.L.U32 R0, R97, 0x7, RZ ;  /* 0x0000000761007819 */ /* 0x000fc800000006ff */
[----:B------:R-:W-:-:S04]  /*02e0*/  ISETP.GE.AND P0, PT, R0, R3, PT ;  /* 0x000000030000720c */ /* 0x000fc80003f06270 */
[----:B------:R-:W-:-:S04]  /*02f0*/  SEL R226, R226, 0xffffffff, !P0 ;  /* 0xffffffffe2e27807 */ /* 0x000fc80004000000 */
.L_x_827:
[----:B------:R-:W-:-:S13]  /*0300*/  ISETP.GE.AND P0, PT, R226, RZ, PT ;  /* 0x000000ffe200720c */ /* 0x000fda0003f06270 */
[----:B------:R-:W-:Y:S05]  /*0310*/  @!P0 EXIT ;  /* 0x000000000000894d */ /* 0x000fea0003800000 */
[----:B------:R-:W-:Y:S01]  /*0320*/  ISETP.NE.U32.AND P0, PT, RZ, c[0x0][0x370], PT ;  /* 0x0000dc00ff007a0c */ /* 0x000fe20003f05070 */
[----:B------:R-:W-:Y:S01]  /*0330*/  IMAD.MOV.U32 R225, RZ, RZ, RZ ;  /* 0x000000ffffe17224 */ /* 0x000fe200078e00ff */
[----:B------:R-:W-:Y:S01]  /*0340*/  ISETP.NE.U32.AND P1, PT, RZ, c[0x0][0x360], PT ;  /* 0x0000d800ff007a0c */ /* 0x000fe20003f25070 */
[----:B------:R-:W-:Y:S01]  /*0350*/  IMAD.MOV.U32 R99, RZ, RZ, c[0x0][0x168] ;  /* 0x00005a00ff637624 */ /* 0x000fe200078e00ff */
[----:B------:R-:W-:Y:S01]  /*0360*/  ISETP.NE.AND.EX P2, PT, RZ, c[0x0][0x374], PT, P0 ;  /* 0x0000dd00ff007a0c */ /* 0x000fe20003f45300 */
[----:B------:R-:W-:Y:S01]  /*0370*/  CS2R R100, SRZ ;  /* 0x0000000000647805 */ /* 0x000fe2000001ff00 */
[----:B------:R-:W-:Y:S01]  /*0380*/  ISETP.NE.AND.EX P0, PT, RZ, c[0x0][0x364], PT, P1 ;  /* 0x0000d900ff007a0c */ /* 0x000fe20003f05310 */
[----:B------:R-:W-:Y:S01]  /*0390*/  IMAD.MOV.U32 R4, RZ, RZ, RZ ;  /* 0x000000ffff047224 */ /* 0x000fe200078e00ff */
[----:B------:R-:W-:Y:S01]  /*03a0*/  ISETP.NE.U32.AND P1, PT, RZ, c[0x0][0x348], PT ;  /* 0x0000d200ff007a0c */ /* 0x000fe20003f25070 */
[----:B------:R-:W-:Y:S01]  /*03b0*/  IMAD.WIDE R12, R226, R7, c[0x0][0x348] ;  /* 0x0000d200e20c7625 */ /* 0x000fe200078e0207 */
[----:B------:R-:W-:-:S02]  /*03c0*/  ISETP.NE.U32.AND P3, PT, RZ, c[0x0][0x350], PT ;  /* 0x0000d400ff007a0c */ /* 0x000fc40003f65070 */
[----:B------:R-:W-:Y:S01]  /*03d0*/  ISETP.NE.U32.AND P4, PT, RZ, c[0x0][0x358], PT ;  /* 0x0000d600ff007a0c */ /* 0x000fe20003f85070 */
[CC--:B------:R-:W-:Y:S01]  /*03e0*/  IMAD.WIDE R8, R226.reuse, R7.reuse, c[0x0][0x350] ;  /* 0x0000d400e2087625 */ /* 0x0c0fe200078e0207 */
[----:B------:R-:W-:Y:S02]  /*03f0*/  ISETP.NE.AND.EX P1, PT, RZ, c[0x0][0x34c], PT, P1 ;  /* 0x0000d300ff007a0c */ /* 0x000fe40003f25310 */
[----:B------:R-:W-:Y:S01]  /*0400*/  ISETP.NE.AND.EX P3, PT, RZ, c[0x0][0x354], PT, P3 ;  /* 0x0000d500ff007a0c */ /* 0x000fe20003f65330 */
[----:B------:R-:W-:Y:S01]  /*0410*/  @P2 IMAD.WIDE R16, R226, R7, c[0x0][0x370] ;  /* 0x0000dc00e2102625 */ /* 0x000fe200078e0207 */
[----:B------:R-:W-:-:S03]  /*0420*/  ISETP.NE.AND.EX P4, PT, RZ, c[0x0][0x35c], PT, P4 ;  /* 0x0000d700ff007a0c */ /* 0x000fc60003f85340 */
[CC--:B------:R-:W-:Y:S01]  /*0430*/  @P0 IMAD.WIDE R14, R226.reuse, R7.reuse, c[0x0][0x360] ;  /* 0x0000d800e20e0625 */ /* 0x0c0fe200078e0207 */
[----:B------:R2:W5:Y:S03]  /*0440*/  @P2 LDG.E R225, [R16.64] ;  /* 0x0000001010e12981 */ /* 0x000566000c1e1900 */
[----:B------:R-:W-:Y:S01]  /*0450*/  IMAD.WIDE R10, R226, R7, c[0x0][0x358] ;  /* 0x0000d600e20a7625 */ /* 0x000fe200078e0207 */
[----:B------:R2:W5:Y:S04]  /*0460*/  @P0 LDG.E R99, [R14.64] ;  /* 0x000000100e630981 */ /* 0x000568000c1e1900 */
[----:B------:R2:W5:Y:S04]  /*0470*/  @P1 LDG.E R101, [R12.64] ;  /* 0x000000100c651981 */ /* 0x000568000c1e1900 */
[----:B------:R2:W5:Y:S04]  /*0480*/  @P3 LDG.E R100, [R8.64] ;  /* 0x0000001008643981 */ /* 0x000568000c1e1900 */
[----:B------:R2:W5:Y:S04]  /*0490*/  @P4 LDG.E R4, [R10.64] ;  /* 0x000000100a044981 */ /* 0x000568000c1e1900 */
[----:B------:R-:W3:Y:S01]  /*04a0*/  S2R R223, SR_CTAID.Y ;  /* 0x0000000000df7919 */ /* 0x000ee20000002600 */
[----:B------:R-:W-:-:S02]  /*04b0*/  IMAD.MOV.U32 R5, RZ, RZ, c[0x0][0x2ac] ;  /* 0x0000ab00ff057624 */ /* 0x000fc400078e00ff */
[----:B-1----:R-:W-:Y:S02]  /*04c0*/  IMAD.MOV.U32 R2, RZ, RZ, c[0x0][0x228] ;  /* 0x00008a00ff027624 */ /* 0x002fe400078e00ff */
[----:B------:R-:W-:Y:S01]  /*04d0*/  IMAD R5, R5, c[0x0][0x1d0], RZ ;  /* 0x0000740005057a24 */ /* 0x000fe200078e02ff */
[----:B---3--:R-:W-:Y:S01]  /*04e0*/  SHF.R.S32.HI R96, RZ, 0x1f, R223 ;  /* 0x0000001fff607819 */ /* 0x008fe200000114df */
[----:B------:R-:W-:Y:S05]  /*04f0*/  @P0 BRA `(.L_x_831) ;  /* 0x0000004000000947 */ /* 0x000fea0003800000 */
[----:B--2---:R-:W-:Y:S05]  /*0500*/  @!P1 BRA `(.L_x_831) ;  /* 0x0000003000009947 */ /* 0x004fea0003800000 */
[----:B-----5:R-:W2:Y:S04]  /*0510*/  LDG.E R99, [R12.64] ;  /* 0x000000100c637981 */ /* 0x020ea8000c1e1900 */
[----:B------:R-:W2:Y:S02]  /*0520*/  LDG.E R0, [R12.64+0x4] ;  /* 0x000004100c007981 */ /* 0x000ea4000c1e1900 */
[----:B--2---:R-:W-:-:S02]  /*0530*/  IADD3 R99, -R99, R0, RZ ;  /* 0x0000000063637210 */ /* 0x004fc40007ffe1ff */
.L_x_831:
[----:B--2---:R-:W-:-:S04]  /*0540*/  ISETP.NE.U32.AND P0, PT, RZ, c[0x0][0x368], PT ;  /* 0x0000da00ff007a0c */ /* 0x004fc80003f05070 */
[----:B------:R-:W-:-:S13]  /*0550*/  ISETP.NE.AND.EX P0, PT, RZ, c[0x0][0x36c], PT, P0 ;  /* 0x0000db00ff007a0c */ /* 0x000fda0003f05300 */
[----:B------:R-:W-:Y:S05]  /*0560*/  @!P0 BRA `(.L_x_832) ;  /* 0x0000003000008947 */ /* 0x000fea0003800000 */
[----:B------:R-:W-:-:S05]  /*0570*/  IMAD.WIDE R8, R226, R7, c[0x0][0x368] ;  /* 0x0000da00e2087625 */ /* 0x000fca00078e0207 */
[----:B------:R1:W5:Y:S01]  /*0580*/  LDG.E R5, [R8.64] ;  /* 0x0000001008057981 */ /* 0x000362000c1e1900 */
[----:B------:R-:W-:Y:S05]  /*0590*/  BRA `(.L_x_833) ;  /* 0x0000004000007947 */ /* 0x000fea0003800000 */
.L_x_832:
[----:B------:R-:W-:Y:S05]  /*05a0*/  @!P3 BRA `(.L_x_833) ;  /* 0x000000300000b947 */ /* 0x000fea0003800000 */
[----:B------:R-:W2:Y:S04]  /*05b0*/  LDG.E R5, [R8.64] ;  /* 0x0000001008057981 */ /* 0x000ea8000c1e1900 */
[----:B------:R-:W2:Y:S02]  /*05c0*/  LDG.E R0, [R8.64+0x4] ;  /* 0x0000041008007981 */ /* 0x000ea4000c1e1900 */
[----:B--2---:R-:W-:Y:S02]  /*05d0*/  IADD3 R5, -R5, R0, RZ ;  /* 0x0000000005057210 */ /* 0x004fe40007ffe1ff */
.L_x_833:
[----:B------:R-:W2:Y:S04]  /*05e0*/  @P4 LDG.E R0, [R10.64] ;  /* 0x000000100a004981 */ /* 0x000ea8000c1e1900 */
[----:B------:R-:W2:Y:S01]  /*05f0*/  @P4 LDG.E R3, [R10.64+0x4] ;  /* 0x000004100a034981 */ /* 0x000ea2000c1e1900 */
[----:B-1---5:R-:W-:Y:S01]  /*0600*/  IMAD.IADD R9, R5, 0x1, -R225 ;  /* 0x0000000105097824 */ /* 0x022fe200078e0ae1 */
[----:B------:R-:W-:Y:S01]  /*0610*/  ISETP.NE.U32.AND P0, PT, RZ, c[0x0][0x378], PT ;  /* 0x0000de00ff007a0c */ /* 0x000fe20003f05070 */
[----:B------:R-:W-:-:S03]  /*0620*/  IMAD.MOV.U32 R98, RZ, RZ, R5 ;  /* 0x000000ffff627224 */ /* 0x000fc600078e0005 */
[----:B------:R-:W-:Y:S01]  /*0630*/  ISETP.NE.AND.EX P0, PT, RZ, c[0x0][0x37c], PT, P0 ;  /* 0x0000df00ff007a0c */ /* 0x000fe20003f05300 */
[----:B------:R-:W-:-:S05]  /*0640*/  IMAD.MOV R102, RZ, RZ, -R9 ;  /* 0x000000ffff667224 */ /* 0x000fca00078e0a09 */
[----:B------:R-:W-:-:S07]  /*0650*/  IMNMX R102, RZ, R102, !PT ;  /* 0x00000066ff667217 */ /* 0x000fce0007800200 */
[----:B------:R-:W-:-:S05]  /*0660*/  @P0 IMAD.WIDE R12, R226, R7, c[0x0][0x378] ;  /* 0x0000de00e20c0625 */ /* 0x000fca00078e0207 */
[----:B------:R1:W5:Y:S01]  /*0670*/  @P0 LDG.E R98, [R12.64] ;  /* 0x000000100c620981 */ /* 0x000362000c1e1900 */
[----:B--2---:R-:W-:-:S04]  /*0680*/  @P4 IMAD.IADD R2, R3, 0x1, -R0 ;  /* 0x0000000103024824 */ /* 0x004fc800078e0a00 */
[----:B------:R-:W-:-:S05]  /*0690*/  IMAD.IADD R95, R9, 0x1, R2 ;  /* 0x00000001095f7824 */ /* 0x000fca00078e0202 */
[----:B------:R-:W-:-:S05]  /*06a0*/  IADD3 R3, R95, 0x2f, RZ ;  /* 0x0000002f5f037810 */ /* 0x000fca0007ffe0ff */
[----:B------:R-:W-:-:S05]  /*06b0*/  IMAD.HI R3, R3, 0x2aaaaaab, RZ ;  /* 0x2aaaaaab03037827 */ /* 0x000fca00078e02ff */
[----:B------:R-:W-:-:S04]  /*06c0*/  SHF.R.U32.HI R156, RZ, 0x1f, R3 ;  /* 0x0000001fff9c7819 */ /* 0x000fc80000011603 */
[----:B------:R-:W-:-:S05]  /*06d0*/  LEA.HI.SX32 R156, R3, R156, 0x1d ;  /* 0x0000009c039c7211 */ /* 0x000fca00078feaff */
[----:B------:R-:W-:-:S05]  /*06e0*/  IMAD R9, R156, 0x30, -R9 ;  /* 0x000000309c097824 */ /* 0x000fca00078e0a09 */
[----:B------:R-:W-:-:S04]  /*06f0*/  IMNMX R9, R9, R2, PT ;  /* 0x0000000209097217 */ /* 0x000fc80003800200 */
[----:B------:R-:W-:Y:S01]  /*0700*/  ISETP.GT.AND P0, PT, R9, R102, PT ;  /* 0x000000660900720c */ /* 0x000fe20003f04270 */
[----:B------:R-:W-:-:S05]  /*0710*/  IMAD.WIDE.U32 R102, R102, -0x55555555, RZ ;  /* 0xaaaaaaab66667825 */ /* 0x000fca00078e00ff */
[----:B------:R-:W-:-:S05]  /*0720*/  SHF.R.U32.HI R102, RZ, 0x5, R103 ;  /* 0x00000005ff667819 */ /* 0x000fca0000011667 */
[----:B------:R-:W-:Y:S02]  /*0730*/  IMAD.MOV.U32 R3, RZ, RZ, R102 ;  /* 0x000000ffff037224 */ /* 0x000fe400078e0066 */
[----:B------:R-:W-:-:S05]  /*0740*/  @P0 IADD3 R9, R9, 0x2f, RZ ;  /* 0x0000002f09090810 */ /* 0x000fca0007ffe0ff */
[----:B------:R-:W-:-:S05]  /*0750*/  @P0 IMAD.HI R9, R9, 0x2aaaaaab, RZ ;  /* 0x2aaaaaab09090827 */ /* 0x000fca00078e02ff */
[----:B------:R-:W-:-:S04]  /*0760*/  @P0 SHF.R.U32.HI R0, RZ, 0x1f, R9 ;  /* 0x0000001fff000819 */ /* 0x000fc80000011609 */
[----:B------:R-:W-:-:S04]  /*0770*/  @P0 LEA.HI.SX32 R3, R9, R0, 0x1d ;  /* 0x0000000009030211 */ /* 0x000fc800078feaff */
[----:B------:R-:W-:-:S13]  /*0780*/  ISETP.GT.AND P0, PT, R3, R102, PT ;  /* 0x000000660300720c */ /* 0x000fda0003f04270 */
[----:B------:R-:W-:Y:S05]  /*0790*/  @!P0 BRA `(.L_x_834) ;  /* 0x00006bb000008947 */ /* 0x000fea0003800000 */
[----:B-1----:R-:W-:Y:S01]  /*07a0*/  ISETP.NE.U32.AND P1, PT, RZ, c[0x0][0x340], PT ;  /* 0x0000d000ff007a0c */ /* 0x002fe20003f25070 */
[----:B------:R-:W-:Y:S01]  /*07b0*/  UMOV UR7, 0x30 ;  /* 0x0000003000077882 */ /* 0x000fe20000000000 */
[----:B------:R-:W-:Y:S01]  /*07c0*/  IADD3 R55, R3, -0x1, RZ ;  /* 0xffffffff03377810 */ /* 0x000fe20007ffe0ff */
[----:B------:R-:W-:Y:S01]  /*07d0*/  ULDC.64 UR4, c[0x0][0x238] ;  /* 0x00008e0000047ab9 */ /* 0x000fe20000000a00 */
[----:B------:R-:W-:-:S13]  /*07e0*/  ISETP.NE.AND.EX P1, PT, RZ, c[0x0][0x344], PT, P1 ;  /* 0x0000d100ff007a0c */ /* 0x000fda0003f25310 */
[----:B------:R-:W-:-:S06]  /*07f0*/  @P1 IMAD.WIDE R164, R226, R7, c[0x0][0x340] ;  /* 0x0000d000e2a41625 */ /* 0x000fcc00078e0207 */
[----:B------:R-:W2:Y:S01]  /*0800*/  @P1 LDG.E R164, [R164.64] ;  /* 0x00000010a4a41981 */ /* 0x000ea2000c1e1900 */
[----:B------:R-:W-:Y:S01]  /*0810*/  SHF.R.S32.HI R7, RZ, 0x1f, R224 ;  /* 0x0000001fff077819 */ /* 0x000fe200000114e0 */
[----:B------:R-:W-:Y:S01]  /*0820*/  IMAD R150, R96, c[0x0][0x240], RZ ;  /* 0x0000900060967a24 */ /* 0x000fe200078e02ff */
[----:B------:R-:W-:Y:S01]  /*0830*/  SHF.R.S32.HI R127, RZ, 0x1f, R226 ;  /* 0x0000001fff7f7819 */ /* 0x000fe200000114e2 */
[----:B------:R-:W-:Y:S01]  /*0840*/  UIMAD.WIDE.U32 UR10, UR7, UR4, URZ ;  /* 0x00000004070a72a5 */ /* 0x000fe2000f8e003f */
[----:B------:R-:W-:Y:S01]  /*0850*/  LEA.HI R9, R7, R224, RZ, 0x3 ;  /* 0x000000e007097211 */ /* 0x000fe200078f18ff */
[----:B------:R-:W-:Y:S01]  /*0860*/  IMAD R150, R223, c[0x0][0x244], R150 ;  /* 0x00009100df967a24 */ /* 0x000fe200078e0296 */
[----:B------:R-:W-:Y:S01]  /*0870*/  SEL R148, R226, RZ, !P4 ;  /* 0x000000ffe2947207 */ /* 0x000fe20006000000 */
[----:B------:R-:W-:Y:S01]  /*0880*/  UIMAD UR8, UR7, UR5, URZ ;  /* 0x00000005070872a4 */ /* 0x000fe2000f8e023f */
[----:B------:R-:W-:Y:S01]  /*0890*/  SHF.R.S32.HI R17, RZ, 0x3, R9 ;  /* 0x00000003ff117819 */ /* 0x000fe20000011409 */
[----:B------:R-:W-:Y:S01]  /*08a0*/  IMAD.IADD R100, R100, 0x1, R5 ;  /* 0x0000000164647824 */ /* 0x000fe200078e0205 */
[----:B------:R-:W-:Y:S01]  /*08b0*/  LOP3.LUT R9, R9, 0xfffffff8, RZ, 0xc0, !PT ;  /* 0xfffffff809097812 */ /* 0x000fe200078ec0ff */
[----:B------:R-:W-:Y:S01]  /*08c0*/  UIADD3 UR8, UR11, UR8, URZ ;  /* 0x000000080b087290 */ /* 0x000fe2000fffe03f */
[----:B------:R-:W-:Y:S01]  /*08d0*/  SHF.R.S32.HI R160, RZ, 0x1f, R17 ;  /* 0x0000001fffa07819 */ /* 0x000fe20000011411 */
[C---:B------:R-:W-:Y:S01]  /*08e0*/  IMAD.SHL.U32 R108, R17.reuse, 0x40, RZ ;  /* 0x00000040116c7824 */ /* 0x040fe200078e00ff */
[----:B------:R-:W-:Y:S01]  /*08f0*/  IADD3 R146, P0, R17, R4, RZ ;  /* 0x0000000411927210 */ /* 0x000fe20007f1e0ff */
[----:B------:R-:W-:Y:S01]  /*0900*/  IMAD.IADD R0, R224, 0x1, -R9 ;  /* 0x00000001e0007824 */ /* 0x000fe200078e0a09 */
[----:B------:R-:W-:Y:S01]  /*0910*/  LEA.HI R7, R7, R224, RZ, 0x6 ;  /* 0x000000e007077211 */ /* 0x000fe200078f30ff */
[C---:B------:R-:W-:Y:S01]  /*0920*/  IMAD R3, R55.reuse, UR8, RZ ;  /* 0x0000000837037c24 */ /* 0x040fe2000f8e02ff */
[----:B------:R-:W-:Y:S01]  /*0930*/  LEA.HI.X.SX32 R147, R4, R160, 0x1, P0 ;  /* 0x000000a004937211 */ /* 0x000fe200000f0eff */
[----:B------:R-:W-:Y:S01]  /*0940*/  IMAD.SHL.U32 R18, R0, 0x8, RZ ;  /* 0x0000000800127824 */ /* 0x000fe200078e00ff */
[----:B------:R-:W-:Y:S01]  /*0950*/  SHF.R.S32.HI R6, RZ, 0x1f, R55 ;  /* 0x0000001fff067819 */ /* 0x000fe20000011437 */
[----:B------:R-:W-:Y:S01]  /*0960*/  IMAD R4, R55, -0x30, R2 ;  /* 0xffffffd037047824 */ /* 0x000fe200078e0202 */
[----:B------:R-:W-:Y:S01]  /*0970*/  LOP3.LUT R108, R108, 0x1c0, RZ, 0xc0, !PT ;  /* 0x000001c06c6c7812 */ /* 0x000fe200078ec0ff */
[----:B------:R-:W-:Y:S01]  /*0980*/  IMAD R9, R147, c[0x0][0x238], RZ ;  /* 0x00008e0093097a24 */ /* 0x000fe200078e02ff */
[--C-:B------:R-:W-:Y:S01]  /*0990*/  SHF.R.S32.HI R19, RZ, 0x1f, R18.reuse ;  /* 0x0000001fff137819 */ /* 0x100fe20000011412 */
[----:B------:R-:W-:Y:S01]  /*09a0*/  IMAD.SHL.U32 R20, R0, 0x4, RZ ;  /* 0x0000000400147824 */ /* 0x000fe200078e00ff */
[----:B------:R-:W-:Y:S01]  /*09b0*/  IMNMX R4, R4, 0x30, PT ;  /* 0x0000003004047817 */ /* 0x000fe20003800200 */
[----:B------:R-:W-:Y:S01]  /*09c0*/  IMAD R8, R146, c[0x0][0x23c], R9 ;  /* 0x00008f0092087a24 */ /* 0x000fe200078e0209 */
[----:B------:R-:W-:Y:S01]  /*09d0*/  IADD3 R109, R18, 0x80, RZ ;  /* 0x00000080126d7810 */ /* 0x000fe20007ffe0ff */
[----:B------:R-:W-:Y:S01]  /*09e0*/  IMAD.WIDE.U32 R10, R146, c[0x0][0x238], R18 ;  /* 0x00008e00920a7a25 */ /* 0x000fe200078e0012 */
[----:B------:R-:W-:Y:S01]  /*09f0*/  IADD3 R16, R20, 0x40, RZ ;  /* 0x0000004014107810 */ /* 0x000fe20007ffe0ff */
[----:B------:R-:W-:Y:S01]  /*0a00*/  USHF.L.U32 UR12, UR4, 0x5, URZ ;  /* 0x00000005040c7899 */ /* 0x000fe2000800063f */
[----:B------:R-:W-:Y:S01]  /*0a10*/  LOP3.LUT R105, R108, 0x38, R18, 0xf8, !PT ;  /* 0x000000386c697812 */ /* 0x000fe200078ef812 */
[----:B------:R-:W-:Y:S01]  /*0a20*/  IMAD.IADD R9, R11, 0x1, R8 ;  /* 0x000000010b097824 */ /* 0x000fe200078e0208 */
[----:B------:R-:W-:Y:S01]  /*0a30*/  SHF.R.U32.HI R106, RZ, 0x3, R108 ;  /* 0x00000003ff6a7819 */ /* 0x000fe2000001166c */
[----:B------:R-:W-:Y:S01]  /*0a40*/  IMAD.MOV.U32 R8, RZ, RZ, R10 ;  /* 0x000000ffff087224 */ /* 0x000fe200078e000a */
[----:B------:R-:W-:Y:S01]  /*0a50*/  IADD3 R107, R18, 0xc0, RZ ;  /* 0x000000c0126b7810 */ /* 0x000fe20007ffe0ff */
[----:B------:R-:W-:Y:S01]  /*0a60*/  IMAD.IADD R4, R4, 0x1, -R17 ;  /* 0x0000000104047824 */ /* 0x000fe200078e0a11 */
[----:B------:R-:W-:Y:S01]  /*0a70*/  ISETP.GE.AND P2, PT, R18, c[0x0][0x1d4], PT ;  /* 0x0000750012007a0c */ /* 0x000fe20003f46270 */
[----:B------:R-:W-:Y:S01]  /*0a80*/  IMAD.WIDE.U32 R8, R223, c[0x0][0x240], R8 ;  /* 0x00009000df087a25 */ /* 0x000fe200078e0008 */
[----:B------:R-:W-:Y:S01]  /*0a90*/  ISETP.GE.AND P6, PT, R109, c[0x0][0x1d4], PT ;  /* 0x000075006d007a0c */ /* 0x000fe20003fc6270 */
[----:B------:R-:W-:Y:S01]  /*0aa0*/  UMOV UR6, 0x5 ;  /* 0x0000000500067882 */ /* 0x000fe20000000000 */
[C---:B------:R-:W-:Y:S01]  /*0ab0*/  ISETP.GE.AND P0, PT, R4.reuse, 0x1, PT ;  /* 0x000000010400780c */ /* 0x040fe20003f06270 */
[----:B------:R-:W-:Y:S01]  /*0ac0*/  IMAD.IADD R151, R9, 0x1, R150 ;  /* 0x0000000109977824 */ /* 0x000fe200078e0296 */
[----:B------:R-:W-:Y:S01]  /*0ad0*/  ISETP.GT.AND P3, PT, R4, 0x20, PT ;  /* 0x000000200400780c */ /* 0x000fe20003f64270 */
[----:B------:R-:W-:Y:S01]  /*0ae0*/  IMAD.MOV.U32 R150, RZ, RZ, R8 ;  /* 0x000000ffff967224 */ /* 0x000fe200078e0008 */
[----:B------:R-:W-:Y:S01]  /*0af0*/  ISETP.GE.AND P5, PT, R107, c[0x0][0x1d4], PT ;  /* 0x000075006b007a0c */ /* 0x000fe20003fa6270 */
[----:B------:R-:W-:Y:S01]  /*0b00*/  IMAD.SHL.U32 R7, R7, 0x8, RZ ;  /* 0x0000000807077824 */ /* 0x000fe200078e00ff */
[----:B------:R-:W-:Y:S01]  /*0b10*/  USHF.L.U64.HI UR9, UR4, UR6, UR5 ;  /* 0x0000000604097299 */ /* 0x000fe20008010205 */
[----:B------:R-:W-:Y:S01]  /*0b20*/  IMAD.WIDE.U32 R150, R148, c[0x0][0x248], R150 ;  /* 0x0000920094967a25 */ /* 0x000fe200078e0096 */
[----:B------:R-:W-:Y:S01]  /*0b30*/  P2R R113, PR, RZ, 0x4 ;  /* 0x00000004ff717803 */ /* 0x000fe20000000000 */
[----:B------:R-:W-:Y:S01]  /*0b40*/  ULDC.64 UR4, c[0x0][0x280] ;  /* 0x0000a00000047ab9 */ /* 0x000fe20000000a00 */
[----:B------:R-:W-:Y:S01]  /*0b50*/  LOP3.LUT R7, R7, 0xfffffe00, RZ, 0xc0, !PT ;  /* 0xfffffe0007077812 */ /* 0x000fe200078ec0ff */
[----:B------:R-:W-:Y:S01]  /*0b60*/  IMAD.IADD R15, R20, 0x1, R16 ;  /* 0x00000001140f7824 */ /* 0x000fe200078e0210 */
[----:B------:R-:W-:Y:S01]  /*0b70*/  MOV R152, R150 ;  /* 0x0000009600987202 */ /* 0x000fe20000000f00 */
[----:B------:R-:W-:Y:S01]  /*0b80*/  IMAD R3, R6, UR10, R3 ;  /* 0x0000000a06037c24 */ /* 0x000fe2000f8e0203 */
[----:B------:R-:W-:Y:S01]  /*0b90*/  LOP3.LUT R105, R7, R105, R106, 0xf6, !PT ;  /* 0x0000006907697212 */ /* 0x000fe200078ef66a */
[----:B------:R-:W-:Y:S01]  /*0ba0*/  IMAD R22, R96, c[0x0][0x260], RZ ;  /* 0x0000980060167a24 */ /* 0x000fe200078e02ff */
[----:B------:R-:W-:Y:S01]  /*0bb0*/  SHF.R.S32.HI R21, RZ, 0x1f, R20 ;  /* 0x0000001fff157819 */ /* 0x000fe20000011414 */
[----:B------:R-:W-:Y:S01]  /*0bc0*/  IMAD.WIDE.U32 R10, R223, c[0x0][0x260], R18 ;  /* 0x00009800df0a7a25 */ /* 0x000fe200078e0012 */
[----:B------:R-:W-:Y:S01]  /*0bd0*/  IADD3 R103, R17, 0x20, RZ ;  /* 0x0000002011677810 */ /* 0x000fe20007ffe0ff */
[----:B------:R-:W-:Y:S01]  /*0be0*/  USHF.L.U64.HI UR13, UR4, UR6, UR5 ;  /* 0x00000006040d7299 */ /* 0x000fe20008010205 */
[----:B------:R-:W-:Y:S01]  /*0bf0*/  SHF.R.S32.HI R122, RZ, 0x1f, R107 ;  /* 0x0000001fff7a7819 */ /* 0x000fe2000001146b */
[----:B------:R-:W-:Y:S01]  /*0c00*/  IMAD.SHL.U32 R105, R105, 0x2, RZ ;  /* 0x0000000269697824 */ /* 0x000fe200078e00ff */
[----:B------:R-:W-:Y:S01]  /*0c10*/  USHF.L.U32 UR14, UR4, 0x5, URZ ;  /* 0x00000005040e7899 */ /* 0x000fe2000800063f */
[----:B------:R-:W-:Y:S01]  /*0c20*/  IMAD R22, R223, c[0x0][0x264], R22 ;  /* 0x00009900df167a24 */ /* 0x000fe200078e0216 */
[----:B------:R-:W-:Y:S01]  /*0c30*/  LEA.HI R122, R122, R107, RZ, 0x3 ;  /* 0x0000006b7a7a7211 */ /* 0x000fe200078f18ff */
[----:B------:R-:W-:Y:S01]  /*0c40*/  IMAD R162, R160, c[0x0][0x280], RZ ;  /* 0x0000a000a0a27a24 */ /* 0x000fe200078e02ff */
[----:B------:R-:W-:Y:S01]  /*0c50*/  UIMAD.WIDE.U32 UR20, UR4, 0x30, URZ ;  /* 0x00000030041478a5 */ /* 0x000fe2000f8e003f */
[----:B------:R-:W-:Y:S01]  /*0c60*/  IMAD.IADD R23, R11, 0x1, R22 ;  /* 0x000000010b177824 */ /* 0x000fe200078e0216 */
[----:B------:R-:W-:Y:S01]  /*0c70*/  UIMAD UR15, UR7, UR5, URZ ;  /* 0x00000005070f72a4 */ /* 0x000fe2000f8e023f */
[----:B------:R-:W-:Y:S01]  /*0c80*/  IMAD.MOV.U32 R22, RZ, RZ, R10 ;  /* 0x000000ffff167224 */ /* 0x000fe200078e000a */
[----:B------:R-:W-:Y:S01]  /*0c90*/  LOP3.LUT R122, R122, 0xfffffff8, RZ, 0xc0, !PT ;  /* 0xfffffff87a7a7812 */ /* 0x000fe200078ec0ff */
[----:B------:R-:W-:Y:S01]  /*0ca0*/  IMAD R160, R160, c[0x0][0x290], RZ ;  /* 0x0000a400a0a07a24 */ /* 0x000fe200078e02ff */
[----:B------:R-:W-:Y:S01]  /*0cb0*/  ULDC.64 UR4, c[0x0][0x290] ;  /* 0x0000a40000047ab9 */ /* 0x000fe20000000a00 */
[C---:B------:R-:W-:Y:S01]  /*0cc0*/  IMAD.WIDE.U32 R8, R17.reuse, c[0x0][0x290], R18 ;  /* 0x0000a40011087a25 */ /* 0x040fe200078e0012 */
[----:B------:R-:W-:Y:S01]  /*0cd0*/  USHF.L.U64.HI UR6, UR4, UR6, UR5 ;  /* 0x0000000604067299 */ /* 0x000fe20008010205 */
[----:B------:R-:W-:Y:S01]  /*0ce0*/  P2R R111, PR, RZ, 0x40 ;  /* 0x00000040ff6f7803 */ /* 0x000fe20000000000 */
[----:B------:R-:W-:Y:S01]  /*0cf0*/  UIMAD.WIDE.U32 UR22, UR4, 0x30, URZ ;  /* 0x00000030041678a5 */ /* 0x000fe2000f8e003f */
[C---:B------:R-:W-:Y:S01]  /*0d00*/  IMAD R160, R17.reuse, c[0x0][0x294], R160 ;  /* 0x0000a50011a07a24 */ /* 0x040fe200078e02a0 */
[----:B------:R-:W-:Y:S01]  /*0d10*/  UIMAD UR5, UR7, UR5, URZ ;  /* 0x00000005070572a4 */ /* 0x000fe2000f8e023f */
[C---:B------:R-:W-:Y:S01]  /*0d20*/  IMAD R162, R17.reuse, c[0x0][0x284], R162 ;  /* 0x0000a10011a27a24 */ /* 0x040fe200078e02a2 */
[----:B------:R-:W-:Y:S01]  /*0d30*/  P2R R110, PR, RZ, 0x20 ;  /* 0x00000020ff6e7803 */ /* 0x000fe20000000000 */
[C---:B------:R-:W-:Y:S01]  /*0d40*/  IMAD.WIDE.U32 R168, R17.reuse, c[0x0][0x280], R20 ;  /* 0x0000a00011a87a25 */ /* 0x040fe200078e0014 */
[C---:B------:R-:W-:Y:S01]  /*0d50*/  IADD3 R117, -R17.reuse, 0x30, RZ ;  /* 0x0000003011757810 */ /* 0x040fe20007ffe1ff */
[----:B------:R-:W-:Y:S01]  /*0d60*/  USHF.L.U32 UR18, UR4, 0x5, URZ ;  /* 0x0000000504127899 */ /* 0x000fe2000800063f */
[----:B------:R-:W-:Y:S01]  /*0d70*/  IADD3 R14, R20, 0x20, RZ ;  /* 0x00000020140e7810 */ /* 0x000fe20007ffe0ff */
[----:B------:R-:W-:Y:S01]  /*0d80*/  IMAD.WIDE.U32 R12, R17, c[0x0][0x280], R18 ;  /* 0x0000a000110c7a25 */ /* 0x000fe200078e0012 */
[----:B------:R-:W-:Y:S01]  /*0d90*/  SHF.R.S32.HI R119, RZ, 0x1f, R122 ;  /* 0x0000001fff777819 */ /* 0x000fe2000001147a */
[----:B------:R-:W-:-:S02]  /*0da0*/  UIADD3 UR15, UR21, UR15, URZ ;  /* 0x0000000f150f7290 */ /* 0x000fc4000fffe03f */
[----:B------:R-:W-:Y:S01]  /*0db0*/  IMAD.IADD R161, R160, 0x1, R9 ;  /* 0x00000001a0a17824 */ /* 0x000fe200078e0209 */
[----:B------:R-:W-:Y:S01]  /*0dc0*/  UIADD3 UR5, UR23, UR5, URZ ;  /* 0x0000000517057290 */ /* 0x000fe2000fffe03f */
[----:B------:R-:W-:Y:S01]  /*0dd0*/  IMAD.IADD R169, R169, 0x1, R162 ;  /* 0x00000001a9a97824 */ /* 0x000fe200078e02a2 */
[----:B------:R-:W-:Y:S01]  /*0de0*/  ULDC.U8 UR4, c[0x0][0x298] ;  /* 0x0000a60000047ab9 */ /* 0x000fe20000000000 */
[----:B------:R-:W-:Y:S02]  /*0df0*/  IMAD.IADD R163, R162, 0x1, R13 ;  /* 0x00000001a2a37824 */ /* 0x000fe400078e020d */
[----:B------:R-:W-:Y:S01]  /*0e00*/  IMAD.MOV.U32 R162, RZ, RZ, R12 ;  /* 0x000000ffffa27224 */ /* 0x000fe200078e000c */
[----:B------:R-:W-:Y:S01]  /*0e10*/  SHF.R.S32.HI R12, RZ, 0x1f, R103 ;  /* 0x0000001fff0c7819 */ /* 0x000fe20000011467 */
[----:B------:R-:W-:Y:S02]  /*0e20*/  IMAD.SHL.U32 R104, R103, 0x40, RZ ;  /* 0x0000004067687824 */ /* 0x000fe400078e00ff */
[----:B------:R-:W-:Y:S01]  /*0e30*/  IMAD.WIDE.U32 R154, R223, c[0x0][0x210], RZ ;  /* 0x00008400df9a7a25 */ /* 0x000fe200078e00ff */
[----:B------:R-:W-:-:S02]  /*0e40*/  LEA.HI R12, R12, R103, RZ, 0x3 ;  /* 0x000000670c0c7211 */ /* 0x000fc400078f18ff */
[----:B------:R-:W-:Y:S01]  /*0e50*/  LOP3.LUT R104, R104, 0x1c0, RZ, 0xc0, !PT ;  /* 0x000001c068687812 */ /* 0x000fe200078ec0ff */
[----:B------:R-:W-:Y:S01]  /*0e60*/  IMAD.WIDE.U32 R166, R17, c[0x0][0x290], R20 ;  /* 0x0000a40011a67a25 */ /* 0x000fe200078e0014 */
[----:B------:R-:W-:Y:S02]  /*0e70*/  SHF.L.U32 R12, R12, 0x6, RZ ;  /* 0x000000060c0c7819 */ /* 0x000fe400000006ff */
[----:B------:R-:W-:Y:S01]  /*0e80*/  SHF.R.U32.HI R114, RZ, 0x3, R104 ;  /* 0x00000003ff727819 */ /* 0x000fe20000011668 */
[----:B------:R-:W-:Y:S01]  /*0e90*/  IMAD.MOV.U32 R134, RZ, RZ, c[0x0][0x27c] ;  /* 0x00009f00ff867624 */ /* 0x000fe200078e00ff */
[----:B------:R-:W-:Y:S01]  /*0ea0*/  LOP3.LUT R12, R12, 0xfffffe00, RZ, 0xc0, !PT ;  /* 0xfffffe000c0c7812 */ /* 0x000fe200078ec0ff */
[----:B------:R-:W-:Y:S02]  /*0eb0*/  IMAD.IADD R167, R167, 0x1, R160 ;  /* 0x00000001a7a77824 */ /* 0x000fe400078e02a0 */
[----:B------:R-:W-:Y:S02]  /*0ec0*/  IMAD.MOV.U32 R135, RZ, RZ, c[0x0][0x2b8] ;  /* 0x0000ae00ff877624 */ /* 0x000fe400078e00ff */
[----:B------:R-:W-:-:S02]  /*0ed0*/  IMAD.MOV.U32 R160, RZ, RZ, R8 ;  /* 0x000000ffffa07224 */ /* 0x000fc400078e0008 */
[----:B-----5:R-:W-:-:S04]  /*0ee0*/  IMAD.WIDE.U32 R168, R98, c[0x0][0x280], R168 ;  /* 0x0000a00062a87a25 */ /* 0x020fc800078e00a8 */
[----:B------:R-:W-:Y:S02]  /*0ef0*/  IMAD.MOV.U32 R68, RZ, RZ, c[0x0][0x27c] ;  /* 0x00009f00ff447624 */ /* 0x000fe400078e00ff */
[----:B------:R-:W-:-:S04]  /*0f00*/  IMAD.WIDE.U32 R158, R223, c[0x0][0x1e8], RZ ;  /* 0x00007a00df9e7a25 */ /* 0x000fc800078e00ff */
[----:B------:R-:W-:-:S04]  /*0f10*/  IMAD.WIDE.U32 R166, R98, c[0x0][0x290], R166 ;  /* 0x0000a40062a67a25 */ /* 0x000fc800078e00a6 */
[----:B------:R-:W-:-:S04]  /*0f20*/  IMAD.WIDE.U32 R162, R98, c[0x0][0x280], R162 ;  /* 0x0000a00062a27a25 */ /* 0x000fc800078e00a2 */
[----:B------:R-:W-:-:S04]  /*0f30*/  IMAD.WIDE.U32 R160, R98, c[0x0][0x290], R160 ;  /* 0x0000a40062a07a25 */ /* 0x000fc800078e00a0 */
[----:B------:R-:W-:Y:S02]  /*0f40*/  IMAD.SHL.U32 R68, R68, 0x2, RZ ;  /* 0x0000000244447824 */ /* 0x000fe400078e00ff */
[----:B------:R-:W-:Y:S01]  /*0f50*/  IMAD R0, R0, 0x20, R17 ;  /* 0x0000002000007824 */ /* 0x000fe200078e0211 */
[----:B--2---:R-:W-:Y:S01]  /*0f60*/  @P1 SHF.R.S32.HI R165, RZ, 0x1f, R164 ;  /* 0x0000001fffa51819 */ /* 0x004fe200000114a4 */
[----:B------:R-:W-:Y:S01]  /*0f70*/  @!P1 IMAD.MOV.U32 R165, RZ, RZ, R127 ;  /* 0x000000ffffa59224 */ /* 0x000fe200078e007f */
[----:B------:R-:W-:Y:S01]  /*0f80*/  SEL R127, R127, RZ, !P4 ;  /* 0x000000ff7f7f7207 */ /* 0x000fe20006000000 */
[----:B------:R-:W-:Y:S01]  /*0f90*/  @!P1 IMAD.MOV.U32 R164, RZ, RZ, R226 ;  /* 0x000000ffffa49224 */ /* 0x000fe200078e00e2 */
[----:B------:R-:W-:-:S03]  /*0fa0*/  ISETP.GE.AND P4, PT, R15, c[0x0][0x1d4], PT ;  /* 0x000075000f007a0c */ /* 0x000fc60003f86270 */
[C---:B------:R-:W-:Y:S01]  /*0fb0*/  IMAD R153, R127.reuse, c[0x0][0x248], RZ ;  /* 0x000092007f997a24 */ /* 0x040fe200078e02ff */
[----:B------:R-:W-:Y:S01]  /*0fc0*/  P2R R112, PR, RZ, 0x10 ;  /* 0x00000010ff707803 */ /* 0x000fe20000000000 */
[----:B------:R-:W-:Y:S02]  /*0fd0*/  IMAD R127, R127, c[0x0][0x268], RZ ;  /* 0x00009a007f7f7a24 */ /* 0x000fe400078e02ff */
[C---:B------:R-:W-:Y:S02]  /*0fe0*/  IMAD R153, R148.reuse, c[0x0][0x24c], R153 ;  /* 0x0000930094997a24 */ /* 0x040fe400078e0299 */
[C---:B------:R-:W-:Y:S02]  /*0ff0*/  IMAD R127, R148.reuse, c[0x0][0x26c], R127 ;  /* 0x00009b00947f7a24 */ /* 0x040fe400078e027f */
[----:B------:R-:W-:Y:S02]  /*1000*/  IMAD.IADD R153, R151, 0x1, R153 ;  /* 0x0000000197997824 */ /* 0x000fe400078e0299 */
[----:B------:R-:W-:-:S04]  /*1010*/  IMAD.WIDE.U32 R148, R148, c[0x0][0x268], R22 ;  /* 0x00009a0094947a25 */ /* 0x000fc800078e0016 */
[----:B------:R-:W-:-:S04]  /*1020*/  IMAD.WIDE.U32 R4, R55, UR10, R152 ;  /* 0x0000000a37047c25 */ /* 0x000fc8000f8e0098 */
[----:B------:R-:W-:Y:S01]  /*1030*/  IMAD.IADD R3, R5, 0x1, R3 ;  /* 0x0000000105037824 */ /* 0x000fe200078e0203 */
[----:B------:R-:W-:Y:S01]  /*1040*/  @P0 LEA R24, P1, R4, c[0x0][0x220], 0x1 ;  /* 0x0000880004180a11 */ /* 0x000fe200078208ff */
[----:B------:R-:W-:-:S03]  /*1050*/  IMAD.IADD R127, R149, 0x1, R127 ;  /* 0x00000001957f7824 */ /* 0x000fc600078e027f */
[C---:B------:R-:W-:Y:S02]  /*1060*/  @P0 LEA.HI.X R25, R4.reuse, c[0x0][0x224], R3, 0x1, P1 ;  /* 0x0000890004190a11 */ /* 0x040fe400008f0c03 */
[----:B------:R-:W-:-:S03]  /*1070*/  @P3 IADD3 R4, P1, R4, UR12, RZ ;  /* 0x0000000c04043c10 */ /* 0x000fc6000ff3e0ff */
[----:B------:R-:W-:Y:S01]  /*1080*/  @!PT LDS RZ, [RZ] ;  /* 0x00000000fffff984 */ /* 0x000fe20000000800 */
[----:B------:R-:W-:Y:S01]  /*1090*/  @!PT LDS RZ, [RZ] ;  /* 0x00000000fffff984 */ /* 0x000fe20000000800 */
[----:B------:R-:W-:Y:S01]  /*10a0*/  @!PT LDS RZ, [RZ] ;  /* 0x00000000fffff984 */ /* 0x000fe20000000800 */
[----:B------:R1:W-:Y:S01]  /*10b0*/  @P0 LDGSTS.E.BYPASS.LTC128B.128 [R105+0xa080], [R24.64], !P2 ;  /* 0x0a08000018690fae */ /* 0x0003e2000d101d50 */
[----:B------:R-:W-:Y:S02]  /*10c0*/  @P3 IADD3.X R3, R3, UR9, RZ, P1, !PT ;  /* 0x0000000903033c10 */ /* 0x000fe40008ffe4ff */
[----:B------:R-:W-:Y:S01]  /*10d0*/  ISETP.GE.AND P1, PT, R18, c[0x0][0x27c], PT ;  /* 0x00009f0012007a0c */ /* 0x000fe20003f26270 */
[----:B------:R1:W-:Y:S01]  /*10e0*/  @P0 LDGSTS.E.BYPASS.LTC128B.128 [R105+0xb880], [R24.64+0x80], !P4 ;  /* 0x0b88008018690fae */ /* 0x0003e2000e101d50 */
[----:B------:R-:W-:Y:S02]  /*10f0*/  ISETP.GE.AND P2, PT, R15, c[0x0][0x27c], PT ;  /* 0x00009f000f007a0c */ /* 0x000fe40003f46270 */
[----:B------:R-:W-:Y:S01]  /*1100*/  SEL R5, RZ, c[0x0][0x27c], !P1 ;  /* 0x00009f00ff057a07 */ /* 0x000fe20004800000 */
[----:B------:R1:W-:Y:S01]  /*1110*/  @P0 LDGSTS.E.BYPASS.LTC128B.128 [R105+0xd080], [R24.64+0x100], !P6 ;  /* 0x0d08010018690fae */ /* 0x0003e2000f101d50 */
[----:B------:R-:W-:-:S03]  /*1120*/  SEL R6, RZ, c[0x0][0x27c], !P2 ;  /* 0x00009f00ff067a07 */ /* 0x000fc60005000000 */
[----:B------:R1:W-:Y:S01]  /*1130*/  @P0 LDGSTS.E.BYPASS.LTC128B.128 [R105+0xe880], [R24.64+0x180], !P5 ;  /* 0x0e88018018690fae */ /* 0x0003e2000e901d50 */
[----:B------:R-:W-:Y:S01]  /*1140*/  @P3 LEA R10, P0, R4, c[0x0][0x220], 0x1 ;  /* 0x00008800040a3a11 */ /* 0x000fe200078008ff */
[----:B------:R-:W-:-:S03]  /*1150*/  IMAD.IADD R9, R15, 0x1, R6 ;  /* 0x000000010f097824 */ /* 0x000fc600078e0206 */
[----:B------:R-:W-:Y:S01]  /*1160*/  @P3 LEA.HI.X R11, R4, c[0x0][0x224], R3, 0x1, P0 ;  /* 0x00008900040b3a11 */ /* 0x000fe200000f0c03 */
[----:B------:R-:W-:Y:S01]  /*1170*/  IMAD.IADD R4, R18, 0x1, R5 ;  /* 0x0000000112047824 */ /* 0x000fe200078e0205 */
[----:B------:R-:W-:-:S04]  /*1180*/  ISETP.NE.AND P0, PT, R113, RZ, PT ;  /* 0x000000ff7100720c */ /* 0x000fc80003f05270 */
[----:B------:R-:W-:-:S04]  /*1190*/  SHF.R.S32.HI R5, RZ, 0x1f, R4 ;  /* 0x0000001fff057819 */ /* 0x000fc80000011404 */
[CC--:B------:R-:W-:Y:S02]  /*11a0*/  LEA.HI R3, R5.reuse, R4.reuse, RZ, 0x3 ;  /* 0x0000000405037211 */ /* 0x0c0fe400078f18ff */
[----:B------:R-:W-:Y:S02]  /*11b0*/  LEA.HI R5, R5, R4, RZ, 0x6 ;  /* 0x0000000405057211 */ /* 0x000fe400078f30ff */
[----:B------:R-:W-:Y:S01]  /*11c0*/  SHF.R.S32.HI R4, RZ, 0x1f, R9 ;  /* 0x0000001fff047819 */ /* 0x000fe20000011409 */
[----:B------:R1:W-:Y:S01]  /*11d0*/  @P3 LDGSTS.E.BYPASS.LTC128B.128 [R105+0xb080], [R10.64], !P0 ;  /* 0x0b0800000a693fae */ /* 0x0003e2000c101d50 */
[----:B------:R-:W-:Y:S02]  /*11e0*/  SHF.R.S32.HI R5, RZ, 0x6, R5 ;  /* 0x00000006ff057819 */ /* 0x000fe40000011405 */
[CC--:B------:R-:W-:Y:S01]  /*11f0*/  LEA.HI R69, R4.reuse, R9.reuse, RZ, 0x3 ;  /* 0x0000000904457211 */ /* 0x0c0fe200078f18ff */
[----:B------:R1:W-:Y:S01]  /*1200*/  @P3 LDGSTS.E.BYPASS.LTC128B.128 [R105+0xc880], [R10.64+0x80], !P4 ;  /* 0x0c8800800a693fae */ /* 0x0003e2000e101d50 */
[----:B------:R-:W-:Y:S01]  /*1210*/  LEA.HI R4, R4, R9, RZ, 0x6 ;  /* 0x0000000904047211 */ /* 0x000fe200078f30ff */
[C---:B------:R-:W-:Y:S01]  /*1220*/  IMAD R9, R5.reuse, 0xc00, R7 ;  /* 0x00000c0005097824 */ /* 0x040fe200078e0207 */
[----:B------:R-:W-:Y:S01]  /*1230*/  LOP3.LUT R137, R104, 0x38, R69, 0xf8, !PT ;  /* 0x0000003868897812 */ /* 0x000fe200078ef845 */
[----:B------:R1:W-:Y:S01]  /*1240*/  @P3 LDGSTS.E.BYPASS.LTC128B.128 [R105+0xe080], [R10.64+0x100], !P6 ;  /* 0x0e0801000a693fae */ /* 0x0003e2000f101d50 */
[----:B------:R-:W-:Y:S01]  /*1250*/  SHF.R.S32.HI R4, RZ, 0x6, R4 ;  /* 0x00000006ff047819 */ /* 0x000fe20000011404 */
[--C-:B------:R-:W-:Y:S01]  /*1260*/  IMAD R5, R5, 0xc00, R12.reuse ;  /* 0x00000c0005057824 */ /* 0x100fe200078e020c */
[----:B------:R-:W-:Y:S01]  /*1270*/  LOP3.LUT R23, R108, 0x38, R3, 0xf8, !PT ;  /* 0x000000386c177812 */ /* 0x000fe200078ef803 */
[----:B------:R1:W-:Y:S01]  /*1280*/  @P3 LDGSTS.E.BYPASS.LTC128B.128 [R105+0xf880], [R10.64+0x180], !P5 ;  /* 0x0f8801800a693fae */ /* 0x0003e2000e901d50 */
[----:B------:R-:W-:Y:S01]  /*1290*/  LOP3.LUT R137, R137, R114, RZ, 0x3c, !PT ;  /* 0x0000007289897212 */ /* 0x000fe200078e3cff */
[----:B------:R-:W-:Y:S01]  /*12a0*/  IMAD R6, R4, 0xc00, R7 ;  /* 0x00000c0004067824 */ /* 0x000fe200078e0207 */
[----:B------:R-:W-:Y:S01]  /*12b0*/  LOP3.LUT R13, R104, 0x38, R3, 0xf8, !PT ;  /* 0x00000038680d7812 */ /* 0x000fe200078ef803 */
[----:B------:R-:W-:Y:S01]  /*12c0*/  IMAD R4, R4, 0xc00, R12 ;  /* 0x00000c0004047824 */ /* 0x000fe200078e020c */
[----:B------:R-:W-:Y:S01]  /*12d0*/  LOP3.LUT R140, R23, R106, RZ, 0x3c, !PT ;  /* 0x0000006a178c7212 */ /* 0x000fe200078e3cff */
[----:B------:R-:W0:Y:S01]  /*12e0*/  LDGDEPBAR ;  /* 0x00000000000079af */ /* 0x000e220000000000 */
[----:B------:R-:W-:Y:S01]  /*12f0*/  LOP3.LUT R138, R13, R114, RZ, 0x3c, !PT ;  /* 0x000000720d8a7212 */ /* 0x000fe200078e3cff */
[----:B------:R-:W-:Y:S01]  /*1300*/  IMAD.IADD R137, R4, 0x1, R137 ;  /* 0x0000000104897824 */ /* 0x000fe200078e0289 */
[----:B------:R-:W-:Y:S01]  /*1310*/  LOP3.LUT R139, R108, 0x38, R69, 0xf8, !PT ;  /* 0x000000386c8b7812 */ /* 0x000fe200078ef845 */
[----:B------:R-:W-:Y:S01]  /*1320*/  IMAD R4, R96, c[0x0][0x210], RZ ;  /* 0x0000840060047a24 */ /* 0x000fe200078e02ff */
[----:B------:R-:W-:Y:S01]  /*1330*/  ISETP.GE.AND P0, PT, R134, 0x1, PT ;  /* 0x000000018600780c */ /* 0x000fe20003f06270 */
[----:B------:R-:W-:Y:S01]  /*1340*/  IMAD.IADD R140, R9, 0x1, R140 ;  /* 0x00000001098c7824 */ /* 0x000fe200078e028c */
[----:B------:R-:W-:Y:S01]  /*1350*/  LOP3.LUT R139, R139, R106, RZ, 0x3c, !PT ;  /* 0x0000006a8b8b7212 */ /* 0x000fe200078e3cff */
[----:B------:R-:W-:Y:S01]  /*1360*/  IMAD R9, R223, c[0x0][0x214], R4 ;  /* 0x00008500df097a24 */ /* 0x000fe200078e0204 */
[----:B------:R-:W-:Y:S01]  /*1370*/  SHF.R.S32.HI R4, RZ, 0x1f, R109 ;  /* 0x0000001fff047819 */ /* 0x000fe2000001146d */
[----:B------:R-:W-:Y:S01]  /*1380*/  IMAD.IADD R138, R5, 0x1, R138 ;  /* 0x00000001058a7824 */ /* 0x000fe200078e028a */
[----:B------:R-:W-:Y:S01]  /*1390*/  SHF.R.S32.HI R5, RZ, 0x1f, R98 ;  /* 0x0000001fff057819 */ /* 0x000fe20000011462 */
[----:B------:R-:W-:Y:S01]  /*13a0*/  IMAD.IADD R116, R155, 0x1, R9 ;  /* 0x000000019b747824 */ /* 0x000fe200078e0209 */
[----:B------:R-:W-:Y:S01]  /*13b0*/  LEA.HI R121, R4, R109, RZ, 0x3 ;  /* 0x0000006d04797211 */ /* 0x000fe200078f18ff */
[----:B------:R-:W-:Y:S01]  /*13c0*/  IMAD.IADD R139, R6, 0x1, R139 ;  /* 0x00000001068b7824 */ /* 0x000fe200078e028b */
[----:B------:R-:W-:Y:S01]  /*13d0*/  SHF.R.S32.HI R4, RZ, 0x1f, R15 ;  /* 0x0000001fff047819 */ /* 0x000fe2000001140f */
[----:B------:R-:W-:Y:S01]  /*13e0*/  IMAD R125, R5, c[0x0][0x280], RZ ;  /* 0x0000a000057d7a24 */ /* 0x000fe200078e02ff */
[----:B------:R-:W-:Y:S01]  /*13f0*/  LOP3.LUT R121, R121, 0xfffffff8, RZ, 0xc0, !PT ;  /* 0xfffffff879797812 */ /* 0x000fe200078ec0ff */
[----:B------:R-:W-:Y:S01]  /*1400*/  IMAD R9, R165, c[0x0][0x2b0], RZ ;  /* 0x0000ac00a5097a24 */ /* 0x000fe200078e02ff */
[----:B------:R-:W-:Y:S01]  /*1410*/  LEA.HI R123, R4, R15, RZ, 0x3 ;  /* 0x0000000f047b7211 */ /* 0x000fe200078f18ff */
[----:B------:R-:W-:Y:S01]  /*1420*/  IMAD R6, R96, c[0x0][0x1e8], RZ ;  /* 0x00007a0060067a24 */ /* 0x000fe200078e02ff */
[----:B------:R-:W-:Y:S01]  /*1430*/  LOP3.LUT R133, R3, 0xfffffff8, RZ, 0xc0, !PT ;  /* 0xfffffff803857812 */ /* 0x000fe200078ec0ff */
[----:B------:R-:W-:Y:S01]  /*1440*/  IMAD R5, R5, c[0x0][0x290], RZ ;  /* 0x0000a40005057a24 */ /* 0x000fe200078e02ff */
[----:B------:R-:W-:Y:S01]  /*1450*/  LOP3.LUT R123, R123, 0xfffffff8, RZ, 0xc0, !PT ;  /* 0xfffffff87b7b7812 */ /* 0x000fe200078ec0ff */
[----:B------:R-:W-:Y:S01]  /*1460*/  IMAD R125, R98, c[0x0][0x284], R125 ;  /* 0x0000a100627d7a24 */ /* 0x000fe200078e027d */
[----:B------:R-:W-:Y:S01]  /*1470*/  LOP3.LUT R131, R69, 0xfffffff8, RZ, 0xc0, !PT ;  /* 0xfffffff845837812 */ /* 0x000fe200078ec0ff */
[----:B------:R-:W-:Y:S01]  /*1480*/  IMAD R9, R164, c[0x0][0x2b4], R9 ;  /* 0x0000ad00a4097a24 */ /* 0x000fe200078e0209 */
[----:B------:R-:W-:Y:S01]  /*1490*/  ISETP.NE.AND P3, PT, R135, 0x1, PT ;  /* 0x000000018700780c */ /* 0x000fe20003f65270 */
[----:B------:R-:W-:Y:S01]  /*14a0*/  IMAD R115, R223, c[0x0][0x1ec], R6 ;  /* 0x00007b00df737a24 */ /* 0x000fe200078e0206 */
[----:B------:R-:W-:Y:S01]  /*14b0*/  SHF.R.S32.HI R70, RZ, 0x3, R3 ;  /* 0x00000003ff467819 */ /* 0x000fe20000011403 */
[----:B------:R-:W-:Y:S01]  /*14c0*/  IMAD R5, R98, c[0x0][0x294], R5 ;  /* 0x0000a50062057a24 */ /* 0x000fe200078e0205 */
[----:B------:R-:W-:Y:S01]  /*14d0*/  IADD3 R129, R169, R125, RZ ;  /* 0x0000007da9817210 */ /* 0x000fe20007ffe0ff */
[----:B------:R-:W-:Y:S01]  /*14e0*/  IMAD.WIDE.U32 R164, R164, c[0x0][0x2b0], RZ ;  /* 0x0000ac00a4a47a25 */ /* 0x000fe200078e00ff */
[----:B------:R-:W-:-:S02]  /*14f0*/  P2R R3, PR, RZ, 0x1 ;  /* 0x00000001ff037803 */ /* 0x000fc40000000000 */
[----:B------:R-:W-:Y:S01]  /*1500*/  IADD3 R13, R20, 0x60, RZ ;  /* 0x00000060140d7810 */ /* 0x000fe20007ffe0ff */
[----:B------:R-:W-:Y:S01]  /*1510*/  IMAD.IADD R115, R159, 0x1, R115 ;  /* 0x000000019f737824 */ /* 0x000fe200078e0273 */
[----:B------:R-:W-:Y:S01]  /*1520*/  SHF.R.S32.HI R120, RZ, 0x1f, R121 ;  /* 0x0000001fff787819 */ /* 0x000fe20000011479 */
        /* <DEDUP_REMOVED lines=8> */
[----:B------:R-:W-:Y:S01]  /*15b0*/  IMAD.SHL.U32 R140, R140, 0x2, RZ ;  /* 0x000000028c8c7824 */ /* 0x000fe200078e00ff */
[----:B------:R-:W-:Y:S01]  /*15c0*/  P2R R3, PR, RZ, 0x8 ;  /* 0x00000008ff037803 */ /* 0x000fe20000000000 */
[----:B------:R-:W-:-:S02]  /*15d0*/  IMAD.SHL.U32 R138, R138, 0x2, RZ ;  /* 0x000000028a8a7824 */ /* 0x000fc400078e00ff */
[----:B------:R-:W-:Y:S02]  /*15e0*/  IMAD.SHL.U32 R139, R139, 0x2, RZ ;  /* 0x000000028b8b7824 */ /* 0x000fe400078e00ff */
[----:B------:R-:W-:Y:S01]  /*15f0*/  IMAD.SHL.U32 R137, R137, 0x2, RZ ;  /* 0x0000000289897824 */ /* 0x000fe200078e00ff */
[----:B-1----:R-:W-:Y:S06]  /*1600*/  BAR.SYNC.DEFER_BLOCKING 0x0 ;  /* 0x0000000000007b1d */ /* 0x002fec0000010000 */
.L_x_874:
[----:B-1----:R-:W-:Y:S01]  /*1610*/  IMAD R3, R55, 0x30, R0 ;  /* 0x0000003037037824 */ /* 0x002fe200078e0200 */
[----:B------:R-:W-:Y:S01]  /*1620*/  ISETP.NE.AND P3, PT, R135, 0x1, PT ;  /* 0x000000018700780c */ /* 0x000fe20003f65270 */
[----:B------:R-:W-:Y:S01]  /*1630*/  IMAD.MOV.U32 R144, RZ, RZ, RZ ;  /* 0x000000ffff907224 */ /* 0x000fe200078e00ff */
[----:B------:R-:W-:Y:S04]  /*1640*/  DEPBAR.LE SB0, 0x0 ;  /* 0x000080000000791a */ /* 0x000fe80000000000 */
[----:B------:R-:W-:Y:S01]  /*1650*/  IMAD.IADD R143, R100, 0x1, R3 ;  /* 0x00000001648f7824 */ /* 0x000fe200078e0203 */
[----:B------:R-:W-:Y:S01]  /*1660*/  ISETP.GE.AND P0, PT, R3, R2, PT ;  /* 0x000000020300720c */ /* 0x000fe20003f06270 */
[----:B------:R-:W-:Y:S01]  /*1670*/  BSSY B2, `(.L_x_835) ;  /* 0x0000538000027945 */ /* 0x000fe20003800000 */
[----:B------:R-:W-:Y:S01]  /*1680*/  ISETP.GE.AND P4, PT, R134, 0x1, PT ;  /* 0x000000018600780c */ /* 0x000fe20003f86270 */
[----:B------:R-:W-:Y:S01]  /*1690*/  IMAD.MOV.U32 R5, RZ, RZ, R143 ;  /* 0x000000ffff057224 */ /* 0x000fe200078e008f */
[----:B------:R-:W-:Y:S02]  /*16a0*/  ISETP.GT.OR P0, PT, R0, 0x2f, P0 ;  /* 0x0000002f0000780c */ /* 0x000fe40000704670 */
[----:B---3--:R-:W-:Y:S05]  /*16b0*/  @P3 IMAD.HI.U32 R4, R143, c[0x0][0x2bc], RZ ;  /* 0x0000af008f043a27 */ /* 0x008fea00078e00ff */
[----:B------:R-:W-:Y:S06]  /*16c0*/  @P3 SHF.R.U32.HI R5, RZ, c[0x0][0x2c0], R4 ;  /* 0x0000b000ff053a19 */ /* 0x000fec0000011604 */
[C---:B------:R-:W-:Y:S04]  /*16d0*/  @!P0 IADD3 R9, P3, R5.reuse, R164, RZ ;  /* 0x000000a405098210 */ /* 0x040fe80007f7e0ff */
[----:B------:R-:W-:Y:S02]  /*16e0*/  @!P0 LEA.HI.X.SX32 R4, R5, R118, 0x1, P3 ;  /* 0x0000007605048211 */ /* 0x000fe400018f0eff */
[C---:B------:R-:W-:Y:S04]  /*16f0*/  @!P0 LEA R10, P3, R9.reuse, c[0x0][0x2a0], 0x2 ;  /* 0x0000a800090a8a11 */ /* 0x040fe800078610ff */
[----:B------:R-:W-:Y:S01]  /*1700*/  @!P0 LEA.HI.X R11, R9, c[0x0][0x2a4], R4, 0x2, P3 ;  /* 0x0000a900090b8a11 */ /* 0x000fe200018f1404 */
[----:B------:R-:W-:Y:S04]  /*1710*/  IMAD.MOV R4, RZ, RZ, -R5 ;  /* 0x000000ffff047224 */ /* 0x000fe800078e0a05 */
[----:B------:R-:W-:Y:S01]  /*1720*/  IMAD R143, R4, c[0x0][0x2b8], R143 ;  /* 0x0000ae00048f7a24 */ /* 0x000fe200078e028f */
[----:B--2---:R-:W2:Y:S03]  /*1730*/  @!P0 LDG.E R144, [R10.64] ;  /* 0x000000100a908981 */ /* 0x004ea6000c1e1900 */
[C---:B------:R-:W-:Y:S01]  /*1740*/  IMAD.WIDE.U32 R8, R143.reuse, c[0x0][0x1e0], RZ ;  /* 0x000078008f087a25 */ /* 0x040fe200078e00ff */
[----:B------:R-:W-:Y:S01]  /*1750*/  SHF.R.S32.HI R142, RZ, 0x1f, R143 ;  /* 0x0000001fff8e7819 */ /* 0x000fe2000001148f */
[----:B------:R-:W-:Y:S04]  /*1760*/  BAR.SYNC.DEFER_BLOCKING 0x0 ;  /* 0x0000000000007b1d */ /* 0x000fe80000010000 */
[----:B------:R-:W-:Y:S04]  /*1770*/  IMAD R4, R142, c[0x0][0x1e0], RZ ;  /* 0x000078008e047a24 */ /* 0x000fe800078e02ff */
[----:B------:R-:W-:Y:S04]  /*1780*/  IMAD R4, R143, c[0x0][0x1e4], R4 ;  /* 0x000079008f047a24 */ /* 0x000fe800078e0204 */
[----:B------:R-:W-:Y:S02]  /*1790*/  IMAD.IADD R5, R9, 0x1, R4 ;  /* 0x0000000109057824 */ /* 0x000fe400078e0204 */
[----:B------:R-:W-:Y:S01]  /*17a0*/  IMAD.MOV.U32 R4, RZ, RZ, R8 ;  /* 0x000000ffff047224 */ /* 0x000fe200078e0008 */
[----:B--2---:R-:W-:Y:S03]  /*17b0*/  SHF.R.S32.HI R141, RZ, 0x1f, R144 ;  /* 0x0000001fff8d7819 */ /* 0x004fe60000011490 */
[----:B------:R-:W-:Y:S04]  /*17c0*/  IMAD.WIDE.U32 R4, R144, c[0x0][0x1f0], R4 ;  /* 0x00007c0090047a25 */ /* 0x000fe800078e0004 */
[----:B------:R-:W-:Y:S01]  /*17d0*/  IMAD R6, R141, c[0x0][0x1f0], RZ ;  /* 0x00007c008d067a24 */ /* 0x000fe200078e02ff */
[----:B------:R-:W-:Y:S03]  /*17e0*/  IADD3 R4, P0, R158, R4, RZ ;  /* 0x000000049e047210 */ /* 0x000fe60007f1e0ff */
[----:B------:R-:W-:Y:S05]  /*17f0*/  IMAD R6, R144, c[0x0][0x1f4], R6 ;  /* 0x00007d0090067a24 */ /* 0x000fea00078e0206 */
[----:B------:R-:W-:Y:S02]  /*1800*/  IADD3.X R145, R115, R5, R6, P0, !PT ;  /* 0x0000000573917210 */ /* 0x000fe400007fe406 */
[C---:B------:R-:W-:Y:S04]  /*1810*/  LEA R157, P0, R4.reuse, c[0x0][0x1c8], 0x1 ;  /* 0x00007200049d7a11 */ /* 0x040fe800078008ff */
[----:B------:R-:W-:Y:S01]  /*1820*/  LEA.HI.X R145, R4, c[0x0][0x1cc], R145, 0x1, P0 ;  /* 0x0000730004917a11 */ /* 0x000fe200000f0c91 */
[----:B------:R-:W-:-:S05]  /*1830*/  @!P4 BRA `(.L_x_836) ;  /* 0x00004e300000c947 */ /* 0x000fca0003800000 */
[C---:B------:R-:W-:Y:S01]  /*1840*/  IMAD R5, R55.reuse, UR15, RZ ;  /* 0x0000000f37057c24 */ /* 0x040fe2000f8e02ff */
[----:B------:R-:W-:Y:S01]  /*1850*/  ISETP.NE.AND P0, PT, RZ, UR4, PT ;  /* 0x00000004ff007c0c */ /* 0x000fe2000bf05270 */
[C---:B------:R-:W-:Y:S01]  /*1860*/  IMAD R57, R55.reuse, UR5, RZ ;  /* 0x0000000537397c24 */ /* 0x040fe2000f8e02ff */
[----:B------:R-:W-:Y:S01]  /*1870*/  SHF.R.S32.HI R4, RZ, 0x1f, R55 ;  /* 0x0000001fff047819 */ /* 0x000fe20000011437 */
[C---:B------:R-:W-:Y:S02]  /*1880*/  IMAD R3, R55.reuse, -0x30, R2 ;  /* 0xffffffd037037824 */ /* 0x040fe400078e0202 */
[----:B------:R-:W-:Y:S03]  /*1890*/  IMAD.WIDE.U32 R88, R55, UR20, RZ ;  /* 0x0000001437587c25 */ /* 0x000fe6000f8e00ff */
[----:B------:R-:W-:Y:S01]  /*18a0*/  IMNMX R126, R3, 0x30, PT ;  /* 0x00000030037e7817 */ /* 0x000fe20003800200 */
[C---:B------:R-:W-:Y:S02]  /*18b0*/  IMAD R5, R4.reuse, UR20, R5 ;  /* 0x0000001404057c24 */ /* 0x040fe4000f8e0205 */
        /* <DEDUP_REMOVED lines=15> */
[----:B------:R-:W-:Y:S03]  /*19b0*/  CS2R R40, SRZ ;  /* 0x0000000000287805 */ /* 0x000fe6000001ff00 */
[----:B------:R-:W-:-:S05]  /*19c0*/  @P4 BRA `(.L_x_839) ;  /* 0x0000020000004947 */ /* 0x000fca0003800000 */
[----:B------:R-:W-:Y:S01]  /*19d0*/  IADD3 R4, P0, R168, R88, RZ ;  /* 0x00000058a8047210 */ /* 0x000fe20007f1e0ff */
[----:B------:R-:W-:Y:S01]  /*19e0*/  CS2R R80, SRZ ;  /* 0x0000000000507805 */ /* 0x000fe2000001ff00 */
[----:B------:R-:W-:Y:S01]  /*19f0*/  CS2R R40, SRZ ;  /* 0x0000000000287805 */ /* 0x000fe2000001ff00 */
[----:B------:R-:W-:Y:S01]  /*1a00*/  CS2R R78, SRZ ;  /* 0x00000000004e7805 */ /* 0x000fe2000001ff00 */
[----:B------:R-:W-:Y:S01]  /*1a10*/  CS2R R48, SRZ ;  /* 0x0000000000307805 */ /* 0x000fe2000001ff00 */
[----:B------:R-:W-:Y:S01]  /*1a20*/  IMAD.X R3, R54, 0x1, R129, P0 ;  /* 0x0000000136037824 */ /* 0x000fe200000e0681 */
[----:B------:R-:W-:Y:S01]  /*1a30*/  IADD3 R6, P0, R166, R82, RZ ;  /* 0x00000052a6067210 */ /* 0x000fe20007f1e0ff */
[----:B------:R-:W-:Y:S01]  /*1a40*/  CS2R R76, SRZ ;  /* 0x00000000004c7805 */ /* 0x000fe2000001ff00 */
[----:B------:R-:W-:Y:S01]  /*1a50*/  CS2R R42, SRZ ;  /* 0x00000000002a7805 */ /* 0x000fe2000001ff00 */
[----:B------:R-:W-:Y:S01]  /*1a60*/  CS2R R74, SRZ ;  /* 0x00000000004a7805 */ /* 0x000fe2000001ff00 */
[----:B------:R-:W-:Y:S01]  /*1a70*/  CS2R R38, SRZ ;  /* 0x0000000000267805 */ /* 0x000fe2000001ff00 */
[----:B------:R-:W-:Y:S01]  /*1a80*/  IMAD.X R5, R57, 0x1, R128, P0 ;  /* 0x0000000139057824 */ /* 0x000fe200000e0680 */
[C---:B------:R-:W-:Y:S04]  /*1a90*/  LEA R8, P0, R4.reuse, c[0x0][0x270], 0x1 ;  /* 0x00009c0004087a11 */ /* 0x040fe800078008ff */
[----:B------:R-:W-:Y:S02]  /*1aa0*/  LEA.HI.X R9, R4, c[0x0][0x274], R3, 0x1, P0 ;  /* 0x00009d0004097a11 */ /* 0x000fe400000f0c03 */
[C---:B------:R-:W-:Y:S04]  /*1ab0*/  LEA R10, P0, R6.reuse, c[0x0][0x288], 0x1 ;  /* 0x0000a200060a7a11 */ /* 0x040fe800078008ff */
[----:B------:R-:W-:Y:S02]  /*1ac0*/  LEA.HI.X R11, R6, c[0x0][0x28c], R5, 0x1, P0 ;  /* 0x0000a300060b7a11 */ /* 0x000fe400000f0c05 */
[----:B------:R-:W-:Y:S11]  /*1ad0*/  ISETP.GE.AND P0, PT, R20, c[0x0][0x27c], PT ;  /* 0x00009f0014007a0c */ /* 0x000ff60003f06270 */
[----:B------:R-:W-:Y:S02]  /*1ae0*/  @!UPT UIADD3 URZ, URZ, URZ, URZ ;  /* 0x0000003f3f3ff290 */ /* 0x000fe4000fffe03f */
[----:B------:R1:W5:Y:S04]  /*1af0*/  @!P0 LDG.E.64 R80, [R8.64] ;  /* 0x0000001008508981 */ /* 0x000368000c1e1b00 */
[----:B------:R1:W5:Y:S01]  /*1b00*/  @!P0 LDG.E.64 R40, [R10.64] ;  /* 0x000000100a288981 */ /* 0x000362000c1e1b00 */
[----:B------:R-:W-:Y:S11]  /*1b10*/  ISETP.GE.AND P0, PT, R14, c[0x0][0x27c], PT ;  /* 0x00009f000e007a0c */ /* 0x000ff60003f06270 */
[----:B------:R-:W-:Y:S02]  /*1b20*/  @!UPT UIADD3 URZ, URZ, URZ, URZ ;  /* 0x0000003f3f3ff290 */ /* 0x000fe4000fffe03f */
[----:B------:R1:W5:Y:S04]  /*1b30*/  @!P0 LDG.E.64 R78, [R8.64+0x40] ;  /* 0x00004010084e8981 */ /* 0x000368000c1e1b00 */
[----:B------:R1:W5:Y:S01]  /*1b40*/  @!P0 LDG.E.64 R48, [R10.64+0x40] ;  /* 0x000040100a308981 */ /* 0x000362000c1e1b00 */
[----:B------:R-:W-:Y:S11]  /*1b50*/  ISETP.GE.AND P0, PT, R16, c[0x0][0x27c], PT ;  /* 0x00009f0010007a0c */ /* 0x000ff60003f06270 */
[----:B------:R-:W-:Y:S02]  /*1b60*/  @!UPT UIADD3 URZ, URZ, URZ, URZ ;  /* 0x0000003f3f3ff290 */ /* 0x000fe4000fffe03f */
[----:B------:R1:W5:Y:S04]  /*1b70*/  @!P0 LDG.E.64 R76, [R8.64+0x80] ;  /* 0x00008010084c8981 */ /* 0x000368000c1e1b00 */
[----:B------:R1:W5:Y:S01]  /*1b80*/  @!P0 LDG.E.64 R42, [R10.64+0x80] ;  /* 0x000080100a2a8981 */ /* 0x000362000c1e1b00 */
[----:B------:R-:W-:Y:S11]  /*1b90*/  ISETP.GE.AND P0, PT, R13, c[0x0][0x27c], PT ;  /* 0x00009f000d007a0c */ /* 0x000ff60003f06270 */
[----:B------:R-:W-:Y:S02]  /*1ba0*/  @!UPT UIADD3 URZ, URZ, URZ, URZ ;  /* 0x0000003f3f3ff290 */ /* 0x000fe4000fffe03f */
[----:B------:R1:W5:Y:S04]  /*1bb0*/  @!P0 LDG.E.64 R74, [R8.64+0xc0] ;  /* 0x0000c010084a8981 */ /* 0x000368000c1e1b00 */
[----:B------:R1:W5:Y:S02]  /*1bc0*/  @!P0 LDG.E.64 R38, [R10.64+0xc0] ;  /* 0x0000c0100a268981 */ /* 0x000364000c1e1b00 */
.L_x_839:
[----:B------:R-:W-:Y:S05]  /*1bd0*/  BSYNC B0 ;  /* 0x0000000000007941 */ /* 0x000fea0003800000 */
.L_x_838:
[----:B------:R-:W-:Y:S01]  /*1be0*/  ISETP.GE.AND P5, PT, R103, R126, PT ;  /* 0x0000007e6700720c */ /* 0x000fe20003fa6270 */
[----:B-----5:R-:W-:Y:S01]  /*1bf0*/  IMAD.MOV.U32 R23, RZ, RZ, R74 ;  /* 0x000000ffff177224 */ /* 0x020fe200078e004a */
[----:B------:R-:W-:Y:S01]  /*1c00*/  MOV R6, R38 ;  /* 0x0000002600067202 */ /* 0x000fe20000000f00 */
[----:B------:R-:W-:Y:S01]  /*1c10*/  IMAD.MOV.U32 R22, RZ, RZ, R75 ;  /* 0x000000ffff167224 */ /* 0x000fe200078e004b */
[----:B------:R-:W-:Y:S01]  /*1c20*/  MOV R3, R43 ;  /* 0x0000002b00037202 */ /* 0x000fe20000000f00 */
[----:B-1----:R-:W-:Y:S01]  /*1c30*/  IMAD.MOV.U32 R9, RZ, RZ, R76 ;  /* 0x000000ffff097224 */ /* 0x002fe200078e004c */
[----:B------:R-:W-:Y:S01]  /*1c40*/  BSSY B0, `(.L_x_840) ;  /* 0x000003e000007945 */ /* 0x000fe20003800000 */
        /* <DEDUP_REMOVED lines=18> */
[----:B------:R-:W-:Y:S01]  /*1d70*/  CS2R R62, SRZ ;  /* 0x00000000003e7805 */ /* 0x000fe2000001ff00 */
[----:B------:R-:W-:Y:S01]  /*1d80*/  PRMT R36, R5, 0x5410, R6 ;  /* 0x0000541005247816 */ /* 0x000fe20000000006 */
        /* <DEDUP_REMOVED lines=8> */
[----:B------:R-:W-:-:S05]  /*1e10*/  @P5 BRA `(.L_x_841) ;  /* 0x0000020000005947 */ /* 0x000fca0003800000 */
[----:B------:R-:W-:Y:S01]  /*1e20*/  IADD3 R88, P3, P0, R168, UR14, R88 ;  /* 0x0000000ea8587c10 */ /* 0x000fe2000f87e058 */
[----:B------:R-:W-:Y:S01]  /*1e30*/  CS2R R72, SRZ ;  /* 0x0000000000487805 */ /* 0x000fe2000001ff00 */
[----:B------:R-:W-:Y:S01]  /*1e40*/  CS2R R34, SRZ ;  /* 0x0000000000227805 */ /* 0x000fe2000001ff00 */
[----:B------:R-:W-:Y:S01]  /*1e50*/  CS2R R66, SRZ ;  /* 0x0000000000427805 */ /* 0x000fe2000001ff00 */
[----:B------:R-:W-:Y:S01]  /*1e60*/  IADD3.X R3, R129, UR13, R54, P3, P0 ;  /* 0x0000000d81037c10 */ /* 0x000fe20009fe0436 */
[----:B------:R-:W-:Y:S01]  /*1e70*/  CS2R R32, SRZ ;  /* 0x0000000000207805 */ /* 0x000fe2000001ff00 */
[----:B------:R-:W-:Y:S01]  /*1e80*/  IADD3 R82, P3, P0, R166, UR18, R82 ;  /* 0x00000012a6527c10 */ /* 0x000fe2000f87e052 */
[----:B------:R-:W-:Y:S01]  /*1e90*/  CS2R R62, SRZ ;  /* 0x00000000003e7805 */ /* 0x000fe2000001ff00 */
[----:B------:R-:W-:Y:S01]  /*1ea0*/  CS2R R30, SRZ ;  /* 0x00000000001e7805 */ /* 0x000fe2000001ff00 */
[----:B------:R-:W-:Y:S01]  /*1eb0*/  CS2R R58, SRZ ;  /* 0x00000000003a7805 */ /* 0x000fe2000001ff00 */
[----:B------:R-:W-:Y:S01]  /*1ec0*/  IADD3.X R57, R128, UR6, R57, P3, P0 ;  /* 0x0000000680397c10 */ /* 0x000fe20009fe0439 */
[----:B------:R-:W-:Y:S01]  /*1ed0*/  CS2R R10, SRZ ;  /* 0x00000000000a7805 */ /* 0x000fe2000001ff00 */
        /* <DEDUP_REMOVED lines=20> */
.L_x_841:
[----:B------:R-:W-:Y:S05]  /*2020*/  BSYNC B0 ;  /* 0x0000000000007941 */ /* 0x000fea0003800000 */
.L_x_840:
[----:B-1---5:R-:W-:Y:S01]  /*2030*/  MOV R5, R11 ;  /* 0x0000000b00057202 */ /* 0x022fe20000000f00 */
[----:B------:R1:W2:Y:S01]  /*2040*/  SHFL.IDX PT, R83, R145, RZ, 0x181f ;  /* 0x00181fff91537589 */ /* 0x0002a200000e0000 */
[----:B------:R-:W-:Y:S01]  /*2050*/  IMAD.MOV.U32 R26, RZ, RZ, R58 ;  /* 0x000000ffff1a7224 */ /* 0x000fe200078e003a */
[----:B------:R-:W-:Y:S01]  /*2060*/  BSSY B1, `(.L_x_842) ;  /* 0x0000103000017945 */ /* 0x000fe20003800000 */
[----:B------:R-:W-:Y:S02]  /*2070*/  IMAD.MOV.U32 R25, RZ, RZ, R59 ;  /* 0x000000ffff197224 */ /* 0x000fe400078e003b */
[----:B------:R-:W-:Y:S02]  /*2080*/  IMAD.MOV.U32 R24, RZ, RZ, R62 ;  /* 0x000000ffff187224 */ /* 0x000fe400078e003e */
[----:B------:R-:W-:Y:S01]  /*2090*/  IMAD.MOV.U32 R6, RZ, RZ, R10 ;  /* 0x000000ffff067224 */ /* 0x000fe200078e000a */
[----:B------:R-:W-:Y:S01]  /*20a0*/  PRMT R57, R25, 0x5410, R26 ;  /* 0x0000541019397816 */ /* 0x000fe2000000001a */
[----:B------:R1:W3:Y:S01]  /*20b0*/  SHFL.IDX PT, R82, R157, RZ, 0x181f ;  /* 0x00181fff9d527589 */ /* 0x0002e200000e0000 */
[----:B------:R-:W-:Y:S01]  /*20c0*/  MOV R25, R63 ;  /* 0x0000003f00197202 */ /* 0x000fe20000000f00 */
        /* <DEDUP_REMOVED lines=12> */
[----:B------:R-:W-:Y:S01]  /*2190*/  IMAD.MOV.U32 R4, RZ, RZ, R34 ;  /* 0x000000ffff047224 */ /* 0x000fe200078e0022 */
[----:B------:R-:W-:Y:S02]  /*21a0*/  MOV R3, R35 ;  /* 0x0000002300037202 */ /* 0x000fe40000000f00 */
[----:B------:R-:W-:Y:S02]  /*21b0*/  PRMT R64, R24, 0x5410, R25 ;  /* 0x0000541018407816 */ /* 0x000fe40000000019 */
[----:B------:R-:W-:Y:S02]  /*21c0*/  PRMT R22, R5, 0x5410, R6 ;  /* 0x0000541005167816 */ /* 0x000fe40000000006 */
[----:B------:R-:W-:Y:S01]  /*21d0*/  PRMT R23, R3, 0x5410, R4 ;  /* 0x0000541003177816 */ /* 0x000fe20000000004 */
[----:B------:R-:W-:-:S05]  /*21e0*/  @P4 BRA `(.L_x_843) ;  /* 0x00000ea000004947 */ /* 0x000fca0003800000 */
[----:B--2---:R-:W-:Y:S01]  /*21f0*/  ISETP.GE.AND P0, PT, R18, c[0x0][0x1d4], PT ;  /* 0x0000750012007a0c */ /* 0x004fe20003f06270 */
[----:B------:R-:W-:Y:S01]  /*2200*/  @!UPT UIADD3 URZ, URZ, URZ, URZ ;  /* 0x0000003f3f3ff290 */ /* 0x000fe2000fffe03f */
[----:B------:R-:W-:Y:S11]  /*2210*/  BSSY B0, `(.L_x_844) ;  /* 0x0000038000007945 */ /* 0x000ff60003800000 */
[----:B------:R-:W-:-:S05]  /*2220*/  @P0 BRA `(.L_x_845) ;  /* 0x0000036000000947 */ /* 0x000fca0003800000 */
[C---:B---3--:R-:W-:Y:S01]  /*2230*/  LEA R88, P0, R18.reuse, R82, 0x1 ;  /* 0x0000005212587211 */ /* 0x048fe200078008ff */
[----:B------:R-:W2:Y:S03]  /*2240*/  LDS.128 R24, [R105+0xa080] ;  /* 0x00a0800069187984 */ /* 0x000ea60000000c00 */
[----:B------:R-:W-:Y:S02]  /*2250*/  LEA.HI.X R89, R18, R83, R19, 0x1, P0 ;  /* 0x0000005312597211 */ /* 0x000fe400000f0c13 */
[----:B------:R-:W-:Y:S11]  /*2260*/  ISETP.GE.AND P0, PT, R20, c[0x0][0x27c], PT ;  /* 0x00009f0014007a0c */ /* 0x000ff60003f06270 */
[----:B------:R-:W-:Y:S02]  /*2270*/  @!UPT UIADD3 URZ, URZ, URZ, URZ ;  /* 0x0000003f3f3ff290 */ /* 0x000fe4000fffe03f */
        /* <DEDUP_REMOVED lines=11> */
[----:B--2---:R-:W-:Y:S02]  /*2330*/  @!P0 MOV R37, R24 ;  /* 0x0000001800258202 */ /* 0x004fe40000000f00 */
        /* <DEDUP_REMOVED lines=8> */
[----:B------:R-:W-:Y:S01]  /*23c0*/  @!P0 FMUL.FTZ R85, R47, R46 ;  /* 0x0000002e2f558220 */ /* 0x000fe20000410000 */
[----:B------:R-:W-:Y:S01]  /*23d0*/  @!P0 MOV R41, R26 ;  /* 0x0000001a00298202 */ /* 0x000fe20000000f00 */
[----:B------:R-:W-:Y:S01]  /*23e0*/  @!P0 FFMA.FTZ R3, R45, R52, R3 ;  /* 0x000000342d038223 */ /* 0x000fe20000010003 */
[----:B------:R-:W-:Y:S01]  /*23f0*/  @!P0 HADD2.F32 R52, -RZ, R51.H0_H0 ;  /* 0x20000033ff348230 */ /* 0x000fe20000004100 */
[C---:B------:R-:W-:Y:S02]  /*2400*/  @!P0 FMUL.FTZ R4, R37.reuse, R46 ;  /* 0x0000002e25048220 */ /* 0x040fe40000410000 */
[-C--:B------:R-:W-:Y:S01]  /*2410*/  @!P0 FFMA.FTZ R85, R37, R54.reuse, -R85 ;  /* 0x0000003625558223 */ /* 0x080fe20000010855 */
[----:B------:R-:W-:Y:S01]  /*2420*/  @!P0 MOV R37, R27 ;  /* 0x0000001b00258202 */ /* 0x000fe20000000f00 */
[----:B------:R-:W-:Y:S01]  /*2430*/  @!P0 FFMA.FTZ R4, R47, R54, R4 ;  /* 0x000000362f048223 */ /* 0x000fe20000010004 */
[----:B------:R-:W-:Y:S01]  /*2440*/  @!P0 F2FP.PACK_AB R84, R3, R84 ;  /* 0x000000540354823e */ /* 0x000fe200000000ff */
[--C-:B------:R-:W-:Y:S02]  /*2450*/  @!P0 HADD2.F32 R45, -RZ, R41.reuse.H1_H1 ;  /* 0x30000029ff2d8230 */ /* 0x100fe40000004100 */
[----:B------:R-:W-:Y:S01]  /*2460*/  @!P0 HADD2.F32 R41, -RZ, R41.H0_H0 ;  /* 0x20000029ff298230 */ /* 0x000fe20000004100 */
[----:B------:R-:W-:Y:S01]  /*2470*/  @!P0 MOV R24, R84 ;  /* 0x0000005400188202 */ /* 0x000fe20000000f00 */
[--C-:B------:R-:W-:Y:S01]  /*2480*/  @!P0 HADD2.F32 R51, -RZ, R37.reuse.H1_H1 ;  /* 0x30000025ff338230 */ /* 0x100fe20000004100 */
[-C--:B------:R-:W-:Y:S01]  /*2490*/  @!P0 FMUL.FTZ R86, R45, R44.reuse ;  /* 0x0000002c2d568220 */ /* 0x080fe20000410000 */
[----:B------:R-:W-:Y:S01]  /*24a0*/  @!P0 HADD2.F32 R37, -RZ, R37.H0_H0 ;  /* 0x20000025ff258230 */ /* 0x000fe20000004100 */
[----:B------:R-:W-:Y:S01]  /*24b0*/  @!P0 FMUL.FTZ R5, R41, R44 ;  /* 0x0000002c29058220 */ /* 0x000fe20000410000 */
[----:B------:R-:W-:Y:S01]  /*24c0*/  @!P0 F2FP.PACK_AB R85, R4, R85 ;  /* 0x000000550455823e */ /* 0x000fe200000000ff */
[-C--:B------:R-:W-:Y:S02]  /*24d0*/  @!P0 FMUL.FTZ R87, R51, R40.reuse ;  /* 0x0000002833578220 */ /* 0x080fe40000410000 */
[----:B------:R-:W-:Y:S01]  /*24e0*/  @!P0 FMUL.FTZ R6, R37, R40 ;  /* 0x0000002825068220 */ /* 0x000fe20000410000 */
[----:B------:R-:W-:Y:S01]  /*24f0*/  @!P0 MOV R25, R85 ;  /* 0x0000005500198202 */ /* 0x000fe20000000f00 */
[-C--:B------:R-:W-:Y:S02]  /*2500*/  @!P0 FFMA.FTZ R5, R45, R52.reuse, R5 ;  /* 0x000000342d058223 */ /* 0x080fe40000010005 */
        /* <DEDUP_REMOVED lines=8> */
.L_x_845:
[----:B------:R-:W-:Y:S05]  /*2590*/  BSYNC B0 ;  /* 0x0000000000007941 */ /* 0x000fea0003800000 */
.L_x_844:
[----:B------:R-:W-:Y:S01]  /*25a0*/  ISETP.GE.AND P0, PT, R15, c[0x0][0x1d4], PT ;  /* 0x000075000f007a0c */ /* 0x000fe20003f06270 */
[----:B------:R-:W-:Y:S01]  /*25b0*/  @!UPT UIADD3 URZ, URZ, URZ, URZ ;  /* 0x0000003f3f3ff290 */ /* 0x000fe2000fffe03f */
[----:B------:R-:W-:Y:S11]  /*25c0*/  BSSY B0, `(.L_x_846) ;  /* 0x0000038000007945 */ /* 0x000ff60003800000 */
[----:B------:R-:W-:-:S05]  /*25d0*/  @P0 BRA `(.L_x_847) ;  /* 0x0000036000000947 */ /* 0x000fca0003800000 */
[C---:B---3--:R-:W-:Y:S01]  /*25e0*/  LEA R84, P0, R123.reuse, R82, 0x1 ;  /* 0x000000527b547211 */ /* 0x048fe200078008ff */
[----:B--2---:R-:W2:Y:S03]  /*25f0*/  LDS.128 R24, [R105+0xb880] ;  /* 0x00b8800069187984 */ /* 0x004ea60000000c00 */
[----:B------:R-:W-:Y:S02]  /*2600*/  LEA.HI.X R85, R123, R83, R132, 0x1, P0 ;  /* 0x000000537b557211 */ /* 0x000fe400000f0c84 */
[----:B------:R-:W-:Y:S11]  /*2610*/  ISETP.GE.AND P0, PT, R14, c[0x0][0x27c], PT ;  /* 0x00009f000e007a0c */ /* 0x000ff60003f06270 */
[----:B------:R-:W-:Y:S02]  /*2620*/  @!UPT UIADD3 URZ, URZ, URZ, URZ ;  /* 0x0000003f3f3ff290 */ /* 0x000fe4000fffe03f */
        /* <DEDUP_REMOVED lines=14> */
[----:B------:R-:W-:Y:S01]  /*2710*/  @!P0 HADD2.F32 R45, -RZ, R40.H0_H0 ;  /* 0x20000028ff2d8230 */ /* 0x000fe20000004100 */
[----:B------:R-:W-:Y:S01]  /*2720*/  @!P0 MOV R40, R26 ;  /* 0x0000001a00288202 */ /* 0x000fe20000000f00 */
[--C-:B------:R-:W-:Y:S01]  /*2730*/  @!P0 HADD2.F32 R47, -RZ, R41.reuse.H1_H1 ;  /* 0x30000029ff2f8230 */ /* 0x100fe20000004100 */
[-C--:B------:R-:W-:Y:S02]  /*2740*/  @!P0 FMUL.FTZ R54, R46, R44.reuse ;  /* 0x0000002c2e368220 */ /* 0x080fe40000410000 */
[----:B------:R-:W-:Y:S01]  /*2750*/  @!P0 FMUL.FTZ R3, R45, R44 ;  /* 0x0000002c2d038220 */ /* 0x000fe20000410000 */
[----:B------:R-:W-:Y:S01]  /*2760*/  @!P0 HADD2.F32 R44, -RZ, R41.H0_H0 ;  /* 0x20000029ff2c8230 */ /* 0x000fe20000004100 */
[-C--:B------:R-:W-:Y:S01]  /*2770*/  @!P0 FMUL.FTZ R81, R47, R37.reuse ;  /* 0x000000252f518220 */ /* 0x080fe20000410000 */
[--C-:B------:R-:W-:Y:S01]  /*2780*/  @!P0 HADD2.F32 R41, -RZ, R40.reuse.H0_H0 ;  /* 0x20000028ff298230 */ /* 0x100fe20000004100 */
[-C--:B------:R-:W-:Y:S02]  /*2790*/  @!P0 FFMA.FTZ R54, R45, R50.reuse, -R54 ;  /* 0x000000322d368223 */ /* 0x080fe40000010836 */
[----:B------:R-:W-:Y:S01]  /*27a0*/  @!P0 FMUL.FTZ R4, R44, R37 ;  /* 0x000000252c048220 */ /* 0x000fe20000410000 */
[----:B------:R-:W-:Y:S01]  /*27b0*/  @!P0 MOV R37, R27 ;  /* 0x0000001b00258202 */ /* 0x000fe20000000f00 */
[----:B------:R-:W-:Y:S01]  /*27c0*/  @!P0 FFMA.FTZ R3, R46, R50, R3 ;  /* 0x000000322e038223 */ /* 0x000fe20000010003 */
[----:B------:R-:W-:Y:S01]  /*27d0*/  @!P0 HADD2.F32 R50, -RZ, R53.H0_H0 ;  /* 0x20000035ff328230 */ /* 0x000fe20000004100 */
[----:B------:R-:W-:Y:S01]  /*27e0*/  @!P0 FMUL.FTZ R5, R41, R36 ;  /* 0x0000002429058220 */ /* 0x000fe20000410000 */
[----:B------:R-:W-:Y:S01]  /*27f0*/  @!P0 HADD2.F32 R46, -RZ, R40.H1_H1 ;  /* 0x30000028ff2e8230 */ /* 0x000fe20000004100 */
[-C--:B------:R-:W-:Y:S01]  /*2800*/  @!P0 FFMA.FTZ R4, R47, R51.reuse, R4 ;  /* 0x000000332f048223 */ /* 0x080fe20000010004 */
[----:B------:R-:W-:Y:S01]  /*2810*/  @!P0 F2FP.PACK_AB R54, R3, R54 ;  /* 0x000000360336823e */ /* 0x000fe200000000ff */
[----:B------:R-:W-:Y:S01]  /*2820*/  @!P0 FFMA.FTZ R81, R44, R51, -R81 ;  /* 0x000000332c518223 */ /* 0x000fe20000010851 */
[--C-:B------:R-:W-:Y:S01]  /*2830*/  @!P0 HADD2.F32 R53, -RZ, R37.reuse.H1_H1 ;  /* 0x30000025ff358230 */ /* 0x100fe20000004100 */
[----:B------:R-:W-:Y:S01]  /*2840*/  @!P0 FMUL.FTZ R56, R46, R36 ;  /* 0x000000242e388220 */ /* 0x000fe20000410000 */
[----:B------:R-:W-:Y:S01]  /*2850*/  @!P0 MOV R24, R54 ;  /* 0x0000003600188202 */ /* 0x000fe20000000f00 */
[----:B------:R-:W-:Y:S01]  /*2860*/  @!P0 HADD2.F32 R37, -RZ, R37.H0_H0 ;  /* 0x20000025ff258230 */ /* 0x000fe20000004100 */
[----:B------:R-:W-:Y:S01]  /*2870*/  @!P0 F2FP.PACK_AB R81, R4, R81 ;  /* 0x000000510451823e */ /* 0x000fe200000000ff */
[----:B------:R-:W-:Y:S02]  /*2880*/  @!P0 FMUL.FTZ R80, R53, R48 ;  /* 0x0000003035508220 */ /* 0x000fe40000410000 */
[----:B------:R-:W-:Y:S01]  /*2890*/  @!P0 FFMA.FTZ R5, R46, R50, R5 ;  /* 0x000000322e058223 */ /* 0x000fe20000010005 */
[----:B------:R-:W-:Y:S01]  /*28a0*/  @!P0 MOV R25, R81 ;  /* 0x0000005100198202 */ /* 0x000fe20000000f00 */
        /* <DEDUP_REMOVED lines=9> */
.L_x_847:
[----:B------:R-:W-:Y:S05]  /*2940*/  BSYNC B0 ;  /* 0x0000000000007941 */ /* 0x000fea0003800000 */
.L_x_846:
        /* <DEDUP_REMOVED lines=31> */
[----:B------:R-:W-:Y:S01]  /*2b40*/  @!P0 FFMA.FTZ R3, R46, R45, R3 ;  /* 0x0000002d2e038223 */ /* 0x000fe20000010003 */
[----:B------:R-:W-:Y:S01]  /*2b50*/  @!P0 HADD2.F32 R46, -RZ, R37.H1_H1 ;  /* 0x30000025ff2e8230 */ /* 0x000fe20000004100 */
[----:B------:R-:W-:Y:S01]  /*2b60*/  @!P0 FMUL.FTZ R4, R41, R36 ;  /* 0x0000002429048220 */ /* 0x000fe20000410000 */
[----:B------:R-:W-:Y:S01]  /*2b70*/  @!P0 MOV R36, R27 ;  /* 0x0000001b00248202 */ /* 0x000fe20000000f00 */
[----:B------:R-:W-:Y:S01]  /*2b80*/  @!P0 FFMA.FTZ R52, R44, R45, -R52 ;  /* 0x0000002d2c348223 */ /* 0x000fe20000010834 */
[----:B------:R-:W-:Y:S01]  /*2b90*/  @!P0 HADD2.F32 R45, -RZ, R71.H0_H0 ;  /* 0x20000047ff2d8230 */ /* 0x000fe20000004100 */
[-C--:B------:R-:W-:Y:S02]  /*2ba0*/  @!P0 FMUL.FTZ R5, R40, R29.reuse ;  /* 0x0000001d28058220 */ /* 0x080fe40000410000 */
[C---:B------:R-:W-:Y:S01]  /*2bb0*/  @!P0 FMUL.FTZ R54, R46.reuse, R29 ;  /* 0x0000001d2e368220 */ /* 0x040fe20000410000 */
[----:B------:R-:W-:Y:S01]  /*2bc0*/  @!P0 F2FP.PACK_AB R52, R3, R52 ;  /* 0x000000340334823e */ /* 0x000fe200000000ff */
[----:B------:R-:W-:Y:S01]  /*2bd0*/  @!P0 FFMA.FTZ R4, R47, R48, R4 ;  /* 0x000000302f048223 */ /* 0x000fe20000010004 */
        /* <DEDUP_REMOVED lines=9> */
[-C--:B------:R-:W-:Y:S01]  /*2c70*/  @!P0 FFMA.FTZ R53, R37, R50.reuse, -R53 ;  /* 0x0000003225358223 */ /* 0x080fe20000010835 */
[----:B------:R-:W-:Y:S01]  /*2c80*/  @!P0 MOV R25, R51 ;  /* 0x0000003300198202 */ /* 0x000fe20000000f00 */
[----:B------:R-:W-:Y:S01]  /*2c90*/  @!P0 FFMA.FTZ R6, R49, R50, R6 ;  /* 0x0000003231068223 */ /* 0x000fe20000010006 */
[----:B------:R-:W-:Y:S04]  /*2ca0*/  @!P0 F2FP.PACK_AB R54, R5, R54 ;  /* 0x000000360536823e */ /* 0x000fe800000000ff */
[----:B------:R-:W-:Y:S02]  /*2cb0*/  @!P0 F2FP.PACK_AB R53, R6, R53 ;  /* 0x000000350635823e */ /* 0x000fe400000000ff */
[----:B------:R-:W-:Y:S02]  /*2cc0*/  @!P0 MOV R26, R54 ;  /* 0x00000036001a8202 */ /* 0x000fe40000000f00 */
[----:B------:R-:W-:Y:S05]  /*2cd0*/  @!P0 MOV R27, R53 ;  /* 0x00000035001b8202 */ /* 0x000fea0000000f00 */
[----:B------:R2:W-:Y:S02]  /*2ce0*/  ST.E.128 [R78.64], R24 ;  /* 0x000000184e007985 */ /* 0x0005e4000c101d10 */
.L_x_849:
[----:B------:R-:W-:Y:S05]  /*2cf0*/  BSYNC B0 ;  /* 0x0000000000007941 */ /* 0x000fea0003800000 */
.L_x_848:
[----:B------:R-:W-:Y:S11]  /*2d00*/  ISETP.GE.AND P0, PT, R107, c[0x0][0x1d4], PT ;  /* 0x000075006b007a0c */ /* 0x000ff60003f06270 */
[----:B------:R-:W-:Y:S02]  /*2d10*/  @!UPT UIADD3 URZ, URZ, URZ, URZ ;  /* 0x0000003f3f3ff290 */ /* 0x000fe4000fffe03f */
[----:B------:R-:W-:-:S05]  /*2d20*/  @P0 BRA `(.L_x_843) ;  /* 0x0000036000000947 */ /* 0x000fca0003800000 */
[C---:B---3--:R-:W-:Y:S01]  /*2d30*/  LEA R82, P0, R122.reuse, R82, 0x1 ;  /* 0x000000527a527211 */ /* 0x048fe200078008ff */
[----:B--2---:R-:W2:Y:S03]  /*2d40*/  LDS.128 R24, [R105+0xe880] ;  /* 0x00e8800069187984 */ /* 0x004ea60000000c00 */
[----:B------:R-:W-:Y:S02]  /*2d50*/  LEA.HI.X R83, R122, R83, R119, 0x1, P0 ;  /* 0x000000537a537211 */ /* 0x000fe400000f0c77 */
[----:B------:R-:W-:Y:S11]  /*2d60*/  ISETP.GE.AND P0, PT, R13, c[0x0][0x27c], PT ;  /* 0x00009f000d007a0c */ /* 0x000ff60003f06270 */
[----:B------:R-:W-:Y:S02]  /*2d70*/  @!UPT UIADD3 URZ, URZ, URZ, URZ ;  /* 0x0000003f3f3ff290 */ /* 0x000fe4000fffe03f */
[----:B------:R-:W-:Y:S01]  /*2d80*/  @!P0 HADD2.F32 R41, -RZ, R65.H1_H1 ;  /* 0x30000041ff298230 */ /* 0x000fe20000004100 */
[--C-:B------:R-:W-:Y:S02]  /*2d90*/  @!P0 SHF.R.U64 R29, R38, 0x10, R39.reuse ;  /* 0x00000010261d8819 */ /* 0x100fe40000001227 */
        /* <DEDUP_REMOVED lines=14> */
[-C--:B------:R-:W-:Y:S01]  /*2e80*/  @!P0 FMUL.FTZ R46, R42, R39.reuse ;  /* 0x000000272a2e8220 */ /* 0x080fe20000410000 */
[----:B------:R-:W-:Y:S01]  /*2e90*/  @!P0 HADD2.F32 R40, -RZ, R37.H0_H0 ;  /* 0x20000025ff288230 */ /* 0x000fe20000004100 */
[C---:B------:R-:W-:Y:S02]  /*2ea0*/  @!P0 FMUL.FTZ R3, R36.reuse, R39 ;  /* 0x0000002724038220 */ /* 0x040fe40000410000 */
[----:B------:R-:W-:Y:S01]  /*2eb0*/  @!P0 FFMA.FTZ R46, R36, R41, -R46 ;  /* 0x00000029242e8223 */ /* 0x000fe2000001082e */
[----:B------:R-:W-:Y:S01]  /*2ec0*/  @!P0 MOV R36, R26 ;  /* 0x0000001a00248202 */ /* 0x000fe20000000f00 */
[CC--:B------:R-:W-:Y:S02]  /*2ed0*/  @!P0 FMUL.FTZ R49, R43.reuse, R29.reuse ;  /* 0x0000001d2b318220 */ /* 0x0c0fe40000410000 */
        /* <DEDUP_REMOVED lines=14> */
[-C--:B------:R-:W-:Y:S01]  /*2fc0*/  @!P0 FMUL.FTZ R50, R47, R38.reuse ;  /* 0x000000262f328220 */ /* 0x080fe20000410000 */
[----:B------:R-:W-:Y:S01]  /*2fd0*/  @!P0 MOV R25, R49 ;  /* 0x0000003100198202 */ /* 0x000fe20000000f00 */
[----:B------:R-:W-:Y:S01]  /*2fe0*/  @!P0 HADD2.F32 R42, -RZ, R65.H0_H0 ;  /* 0x20000041ff2a8230 */ /* 0x000fe20000004100 */
[C---:B------:R-:W-:Y:S02]  /*2ff0*/  @!P0 FMUL.FTZ R6, R29.reuse, R38 ;  /* 0x000000261d068220 */ /* 0x040fe40000410000 */
[----:B------:R-:W-:Y:S02]  /*3000*/  @!P0 FFMA.FTZ R50, R29, R44, -R50 ;  /* 0x0000002c1d328223 */ /* 0x000fe40000010832 */
        /* <DEDUP_REMOVED lines=8> */
.L_x_843:
[----:B--2---:R-:W-:Y:S05]  /*3090*/  BSYNC B1 ;  /* 0x0000000000017941 */ /* 0x004fea0003800000 */
.L_x_842:
[----:B-1----:R-:W1:Y:S04]  /*30a0*/  SHFL.IDX PT, R145, R145, 0x1, 0x181f ;  /* 0x00381f0091917f89 */ /* 0x002e6800000e0000 */
[----:B------:R-:W2:Y:S01]  /*30b0*/  SHFL.IDX PT, R157, R157, 0x1, 0x181f ;  /* 0x00381f009d9d7f89 */ /* 0x000ea200000e0000 */
[----:B------:R-:W-:-:S05]  /*30c0*/  @P5 BRA `(.L_x_850) ;  /* 0x0000392000005947 */ /* 0x000fca0003800000 */
[----:B------:R-:W-:Y:S01]  /*30d0*/  ISETP.GE.AND P0, PT, R18, c[0x0][0x1d4], PT ;  /* 0x0000750012007a0c */ /* 0x000fe20003f06270 */
[----:B------:R-:W-:Y:S01]  /*30e0*/  @!UPT UIADD3 URZ, URZ, URZ, URZ ;  /* 0x0000003f3f3ff290 */ /* 0x000fe2000fffe03f */
[----:B------:R-:W-:Y:S11]  /*30f0*/  BSSY B0, `(.L_x_851) ;  /* 0x0000038000007945 */ /* 0x000ff60003800000 */
[----:B------:R-:W-:-:S05]  /*3100*/  @P0 BRA `(.L_x_852) ;  /* 0x0000036000000947 */ /* 0x000fca0003800000 */
[C---:B--2---:R-:W-:Y:S01]  /*3110*/  LEA R46, P0, R18.reuse, R157, 0x1 ;  /* 0x0000009d122e7211 */ /* 0x044fe200078008ff */
[----:B------:R-:W2:Y:S03]  /*3120*/  LDS.128 R24, [R105+0xb080] ;  /* 0x00b0800069187984 */ /* 0x000ea60000000c00 */
[----:B-1----:R-:W-:Y:S02]  /*3130*/  LEA.HI.X R47, R18, R145, R19, 0x1, P0 ;  /* 0x00000091122f7211 */ /* 0x002fe400000f0c13 */
[----:B------:R-:W-:Y:S11]  /*3140*/  ISETP.GE.AND P0, PT, R20, c[0x0][0x27c], PT ;  /* 0x00009f0014007a0c */ /* 0x000ff60003f06270 */
[----:B------:R-:W-:Y:S02]  /*3150*/  @!UPT UIADD3 URZ, URZ, URZ, URZ ;  /* 0x0000003f3f3ff290 */ /* 0x000fe4000fffe03f */
[--C-:B------:R-:W-:Y:S01]  /*3160*/  @!P0 HADD2.F32 R36, -RZ, R23.reuse.H1_H1 ;  /* 0x30000017ff248230 */ /* 0x100fe20000004100 */
[--C-:B------:R-:W-:Y:S01]  /*3170*/  @!P0 SHF.R.U64 R28, R34, 0x10, R35.reuse ;  /* 0x00000010221c8819 */ /* 0x100fe20000001223 */
[----:B------:R-:W-:Y:S01]  /*3180*/  @!P0 HADD2.F32 R38, -RZ, R64.H1_H1 ;  /* 0x30000040ff268230 */ /* 0x000fe20000004100 */
        /* <DEDUP_REMOVED lines=37> */
[-C--:B------:R-:W-:Y:S02]  /*33e0*/  @!P0 FFMA.FTZ R45, R29, R42.reuse, -R45 ;  /* 0x0000002a1d2d8223 */ /* 0x080fe4000001082d */
        /* <DEDUP_REMOVED lines=8> */
.L_x_852:
[----:B------:R-:W-:Y:S05]  /*3470*/  BSYNC B0 ;  /* 0x0000000000007941 */ /* 0x000fea0003800000 */
.L_x_851:
[----:B------:R-:W-:Y:S01]  /*3480*/  ISETP.GE.AND P0, PT, R15, c[0x0][0x1d4], PT ;  /* 0x000075000f007a0c */ /* 0x000fe20003f06270 */
[----:B------:R-:W-:Y:S01]  /*3490*/  @!UPT UIADD3 URZ, URZ, URZ, URZ ;  /* 0x0000003f3f3ff290 */ /* 0x000fe2000fffe03f */
[----:B------:R-:W-:Y:S11]  /*34a0*/  BSSY B0, `(.L_x_853) ;  /* 0x0000038000007945 */ /* 0x000ff60003800000 */
[----:B------:R-:W-:-:S05]  /*34b0*/  @P0 BRA `(.L_x_854) ;  /* 0x0000036000000947 */ /* 0x000fca0003800000 */
[C---:B--2---:R-:W-:Y:S01]  /*34c0*/  LEA R44, P0, R123.reuse, R157, 0x1 ;  /* 0x0000009d7b2c7211 */ /* 0x044fe200078008ff */
[----:B-1----:R-:W1:Y:S03]  /*34d0*/  LDS.128 R24, [R105+0xc880] ;  /* 0x00c8800069187984 */ /* 0x002e660000000c00 */
        /* <DEDUP_REMOVED lines=52> */
.L_x_854:
[----:B------:R-:W-:Y:S05]  /*3820*/  BSYNC B0 ;  /* 0x0000000000007941 */ /* 0x000fea0003800000 */
.L_x_853:
        /* <DEDUP_REMOVED lines=58> */
.L_x_856:
[----:B------:R-:W-:Y:S05]  /*3bd0*/  BSYNC B0 ;  /* 0x0000000000007941 */ /* 0x000fea0003800000 */
.L_x_855:
[----:B------:R-:W-:Y:S11]  /*3be0*/  ISETP.GE.AND P0, PT, R107, c[0x0][0x1d4], PT ;  /* 0x000075006b007a0c */ /* 0x000ff60003f06270 */
[----:B------:R-:W-:Y:S02]  /*3bf0*/  @!UPT UIADD3 URZ, URZ, URZ, URZ ;  /* 0x0000003f3f3ff290 */ /* 0x000fe4000fffe03f */
[----:B------:R-:W-:-:S05]  /*3c00*/  @P0 BRA `(.L_x_850) ;  /* 0x00002de000000947 */ /* 0x000fca0003800000 */
[C---:B--2---:R-:W-:Y:S01]  /*3c10*/  LEA R38, P0, R122.reuse, R157, 0x1 ;  /* 0x0000009d7a267211 */ /* 0x044fe200078008ff */
[----:B-1----:R-:W1:Y:S03]  /*3c20*/  LDS.128 R24, [R105+0xf880] ;  /* 0x00f8800069187984 */ /* 0x002e660000000c00 */
[----:B------:R-:W-:Y:S02]  /*3c30*/  LEA.HI.X R39, R122, R145, R119, 0x1, P0 ;  /* 0x000000917a277211 */ /* 0x000fe400000f0c77 */
        /* <DEDUP_REMOVED lines=25> */
[----:B------:R-:W-:Y:S02]  /*3dd0*/  @!P0 FFMA.FTZ R3, R28, R29, R3 ;  /* 0x0000001d1c038223 */ /* 0x000fe40000010003 */
[C---:B------:R-:W-:Y:S01]  /*3de0*/  @!P0 FMUL.FTZ R4, R22.reuse, R9 ;  /* 0x0000000916048220 */ /* 0x040fe20000410000 */
[----:B------:R-:W-:Y:S01]  /*3df0*/  @!P0 MOV R9, R27 ;  /* 0x0000001b00098202 */ /* 0x000fe20000000f00 */
[-C--:B------:R-:W-:Y:S01]  /*3e00*/  @!P0 FFMA.FTZ R33, R22, R31.reuse, -R33 ;  /* 0x0000001f16218223 */ /* 0x080fe20000010821 */
[--C-:B------:R-:W-:Y:S01]  /*3e10*/  @!P0 HADD2.F32 R28, -RZ, R11.reuse.H1_H1 ;  /* 0x3000000bff1c8230 */ /* 0x100fe20000004100 */
[----:B------:R-:W-:Y:S01]  /*3e20*/  @!P0 FFMA.FTZ R4, R30, R31, R4 ;  /* 0x0000001f1e048223 */ /* 0x000fe20000010004 */
[----:B------:R-:W-:Y:S01]  /*3e30*/  @!P0 F2FP.PACK_AB R36, R3, R36 ;  /* 0x000000240324823e */ /* 0x000fe200000000ff */
[----:B------:R-:W-:Y:S02]  /*3e40*/  @!P0 HADD2.F32 R11, -RZ, R11.H0_H0 ;  /* 0x2000000bff0b8230 */ /* 0x000fe40000004100 */
[-C--:B------:R-:W-:Y:S01]  /*3e50*/  @!P0 FMUL.FTZ R40, R28, R8.reuse ;  /* 0x000000081c288220 */ /* 0x080fe20000410000 */
[----:B------:R-:W-:Y:S01]  /*3e60*/  @!P0 F2FP.PACK_AB R33, R4, R33 ;  /* 0x000000210421823e */ /* 0x000fe200000000ff */
[--C-:B------:R-:W-:Y:S01]  /*3e70*/  @!P0 HADD2.F32 R29, -RZ, R9.reuse.H1_H1 ;  /* 0x30000009ff1d8230 */ /* 0x100fe20000004100 */
[C---:B------:R-:W-:Y:S01]  /*3e80*/  @!P0 FMUL.FTZ R5, R11.reuse, R8 ;  /* 0x000000080b058220 */ /* 0x040fe20000410000 */
[----:B------:R-:W-:Y:S01]  /*3e90*/  @!P0 MOV R24, R36 ;  /* 0x0000002400188202 */ /* 0x000fe20000000f00 */
[----:B------:R-:W-:Y:S01]  /*3ea0*/  @!P0 FFMA.FTZ R40, R11, R32, -R40 ;  /* 0x000000200b288223 */ /* 0x000fe20000010828 */
[----:B------:R-:W-:Y:S01]  /*3eb0*/  @!P0 MOV R25, R33 ;  /* 0x0000002100198202 */ /* 0x000fe20000000f00 */
[----:B------:R-:W-:Y:S01]  /*3ec0*/  @!P0 FMUL.FTZ R35, R29, R10 ;  /* 0x0000000a1d238220 */ /* 0x000fe20000410000 */
[----:B------:R-:W-:Y:S01]  /*3ed0*/  @!P0 HADD2.F32 R9, -RZ, R9.H0_H0 ;  /* 0x20000009ff098230 */ /* 0x000fe20000004100 */
[----:B------:R-:W-:Y:S04]  /*3ee0*/  @!P0 FFMA.FTZ R5, R28, R32, R5 ;  /* 0x000000201c058223 */ /* 0x000fe80000010005 */
[----:B------:R-:W-:Y:S01]  /*3ef0*/  @!P0 FMUL.FTZ R6, R9, R10 ;  /* 0x0000000a09068220 */ /* 0x000fe20000410000 */
[----:B------:R-:W-:Y:S01]  /*3f00*/  @!P0 F2FP.PACK_AB R40, R5, R40 ;  /* 0x000000280528823e */ /* 0x000fe200000000ff */
[-C--:B------:R-:W-:Y:S02]  /*3f10*/  @!P0 FFMA.FTZ R35, R9, R34.reuse, -R35 ;  /* 0x0000002209238223 */ /* 0x080fe40000010823 */
[----:B------:R-:W-:Y:S01]  /*3f20*/  @!P0 FFMA.FTZ R6, R29, R34, R6 ;  /* 0x000000221d068223 */ /* 0x000fe20000010006 */
[----:B------:R-:W-:Y:S04]  /*3f30*/  @!P0 MOV R26, R40 ;  /* 0x00000028001a8202 */ /* 0x000fe80000000f00 */
[----:B------:R-:W-:Y:S04]  /*3f40*/  @!P0 F2FP.PACK_AB R35, R6, R35 ;  /* 0x000000230623823e */ /* 0x000fe800000000ff */
[----:B------:R-:W-:Y:S05]  /*3f50*/  @!P0 MOV R27, R35 ;  /* 0x00000023001b8202 */ /* 0x000fea0000000f00 */
[----:B------:R1:W-:Y:S01]  /*3f60*/  ST.E.128 [R38.64], R24 ;  /* 0x0000001826007985 */ /* 0x0003e2000c101d10 */
[----:B------:R-:W-:-:S05]  /*3f70*/  BRA `(.L_x_850) ;  /* 0x00002a7000007947 */ /* 0x000fca0003800000 */
.L_x_837:
        /* <DEDUP_REMOVED lines=30> */
[----:B------:R1:W5:Y:S04]  /*4160*/  @!P0 LDG.E.128 R60, [R8.64] ;  /* 0x00000010083c8981 */ /* 0x000368000c1e1d00 */
[----:B------:R1:W5:Y:S01]  /*4170*/  @!P0 LDG.E.128 R44, [R4.64] ;  /* 0x00000010042c8981 */ /* 0x000362000c1e1d00 */
[----:B------:R-:W-:Y:S11]  /*4180*/  ISETP.GE.AND P0, PT, R15, c[0x0][0x27c], PT ;  /* 0x00009f000f007a0c */ /* 0x000ff60003f06270 */
[----:B------:R-:W-:Y:S02]  /*4190*/  @!UPT UIADD3 URZ, URZ, URZ, URZ ;  /* 0x0000003f3f3ff290 */ /* 0x000fe4000fffe03f */
[----:B------:R1:W5:Y:S04]  /*41a0*/  @!P0 LDG.E.128 R84, [R8.64+0x80] ;  /* 0x0000801008548981 */ /* 0x000368000c1e1d00 */
[----:B------:R1:W5:Y:S02]  /*41b0*/  @!P0 LDG.E.128 R36, [R4.64+0x80] ;  /* 0x0000801004248981 */ /* 0x000364000c1e1d00 */
.L_x_858:
[----:B------:R-:W-:Y:S05]  /*41c0*/  BSYNC B0 ;  /* 0x0000000000007941 */ /* 0x000fea0003800000 */
.L_x_857:
        /* <DEDUP_REMOVED lines=60> */
.L_x_860:
[----:B------:R-:W-:Y:S05]  /*4590*/  BSYNC B0 ;  /* 0x0000000000007941 */ /* 0x000fea0003800000 */
.L_x_859:
[----:B-1---5:R-:W-:Y:S01]  /*45a0*/  MOV R8, R73 ;  /* 0x0000004900087202 */ /* 0x022fe20000000f00 */
[----:B------:R1:W2:Y:S01]  /*45b0*/  SHFL.IDX PT, R171, R145, RZ, 0x181f ;  /* 0x00181fff91ab7589 */ /* 0x0002a200000e0000 */
[----:B------:R-:W-:Y:S01]  /*45c0*/  MOV R5, R27 ;  /* 0x0000001b00057202 */ /* 0x000fe20000000f00 */
[----:B------:R-:W-:Y:S01]  /*45d0*/  IMAD.MOV.U32 R11, RZ, RZ, R74 ;  /* 0x000000ffff0b7224 */ /* 0x000fe200078e004a */
[----:B------:R-:W-:Y:S01]  /*45e0*/  IADD3 R81, -R68, c[0x0][0x1d4], RZ ;  /* 0x0000750044517a10 */ /* 0x000fe20007ffe1ff */
[----:B------:R-:W-:Y:S01]  /*45f0*/  IMAD.MOV.U32 R10, RZ, RZ, R75 ;  /* 0x000000ffff0a7224 */ /* 0x000fe200078e004b */
[----:B------:R-:W-:Y:S01]  /*4600*/  BSSY B1, `(.L_x_861) ;  /* 0x000010b000017945 */ /* 0x000fe20003800000 */
[----:B------:R-:W-:Y:S02]  /*4610*/  IMAD.MOV.U32 R9, RZ, RZ, R72 ;  /* 0x000000ffff097224 */ /* 0x000fe400078e0048 */
[----:B------:R1:W3:Y:S01]  /*4620*/  SHFL.IDX PT, R170, R157, RZ, 0x181f ;  /* 0x00181fff9daa7589 */ /* 0x0002e200000e0000 */
        /* <DEDUP_REMOVED lines=24> */
[----:B------:R-:W-:Y:S01]  /*47b0*/  SEL R57, R68, R81, !P1 ;  /* 0x0000005144397207 */ /* 0x000fe20004800000 */
[----:B------:R-:W2:Y:S01]  /*47c0*/  LDS.128 R32, [R140+0xa080] ;  /* 0x00a080008c207984 */ /* 0x000ea20000000c00 */
[----:B------:R-:W-:Y:S02]  /*47d0*/  ISETP.GE.AND P0, PT, R18, c[0x0][0x27c], PT ;  /* 0x00009f0012007a0c */ /* 0x000fe40003f06270 */
[----:B------:R-:W-:Y:S04]  /*47e0*/  SHF.R.S32.HI R56, RZ, 0x1f, R57 ;  /* 0x0000001fff387819 */ /* 0x000fe80000011439 */
[----:B------:R-:W-:Y:S04]  /*47f0*/  LEA.HI R57, R56, R57, RZ, 0x4 ;  /* 0x0000003938397211 */ /* 0x000fe800078f20ff */
[----:B------:R-:W-:Y:S03]  /*4800*/  LEA.HI.SX32 R57, R57, R70, 0x1c ;  /* 0x0000004639397211 */ /* 0x000fe600078fe2ff */
[----:B------:R-:W-:Y:S01]  /*4810*/  @!P0 SHF.R.U64 R50, R44, 0x10, R45 ;  /* 0x000000102c328819 */ /* 0x000fe2000000122d */
[----:B------:R-:W-:Y:S01]  /*4820*/  @!P0 HADD2.F32 R52, -RZ, R49.H1_H1 ;  /* 0x30000031ff348230 */ /* 0x000fe20000004100 */
[----:B------:R-:W-:Y:S01]  /*4830*/  SHF.R.S32.HI R56, RZ, 0x1f, R57 ;  /* 0x0000001fff387819 */ /* 0x000fe20000011439 */
[----:B------:R-:W-:Y:S01]  /*4840*/  @!P0 HADD2.F32 R58, -RZ, R58.H0_H0 ;  /* 0x2000003aff3a8230 */ /* 0x000fe20000004100 */
[----:B------:R-:W-:Y:S01]  /*4850*/  SHF.L.U32 R173, R57, 0x3, RZ ;  /* 0x0000000339ad7819 */ /* 0x000fe200000006ff */
[----:B------:R-:W-:Y:S01]  /*4860*/  @!P0 HADD2.F32 R51, -RZ, R50.H0_H0 ;  /* 0x20000032ff338230 */ /* 0x000fe20000004100 */
[----:B------:R-:W-:Y:S01]  /*4870*/  LEA.HI R56, R56, R57, RZ, 0x3 ;  /* 0x0000003938387211 */ /* 0x000fe200078f18ff */
[----:B------:R-:W-:Y:S01]  /*4880*/  @!P0 HADD2.F32 R65, -RZ, R65.H0_H0 ;  /* 0x20000041ff418230 */ /* 0x000fe20000004100 */
[----:B------:R-:W-:Y:S02]  /*4890*/  LOP3.LUT R175, R108, 0x38, R173, 0xf8, !PT ;  /* 0x000000386caf7812 */ /* 0x000fe400078ef8ad */
[----:B------:R-:W-:Y:S02]  /*48a0*/  SHF.R.S32.HI R56, RZ, 0x3, R56 ;  /* 0x00000003ff387819 */ /* 0x000fe40000011438 */
[----:B------:R-:W-:Y:S02]  /*48b0*/  LOP3.LUT R175, R175, R106, RZ, 0x3c, !PT ;  /* 0x0000006aafaf7212 */ /* 0x000fe400078e3cff */
[----:B------:R-:W-:Y:S01]  /*48c0*/  @!P0 SHF.R.U32.HI R44, RZ, 0x10, R47 ;  /* 0x00000010ff2c8819 */ /* 0x000fe2000001162f */
[----:B------:R-:W-:Y:S01]  /*48d0*/  IMAD R54, R56, 0xc00, R7 ;  /* 0x00000c0038367824 */ /* 0x000fe200078e0207 */
[----:B------:R-:W-:Y:S02]  /*48e0*/  @!P0 SHF.R.U64 R46, R46, 0x10, R47 ;  /* 0x000000102e2e8819 */ /* 0x000fe4000000122f */
[----:B------:R-:W-:Y:S01]  /*48f0*/  @!P0 SHF.R.U64 R59, R60, 0x10, R61 ;  /* 0x000000103c3b8819 */ /* 0x000fe2000000123d */
[----:B------:R-:W-:Y:S01]  /*4900*/  IMAD.IADD R175, R54, 0x1, R175 ;  /* 0x0000000136af7824 */ /* 0x000fe200078e02af */
[----:B------:R-:W-:Y:S02]  /*4910*/  @!P0 SHF.R.U32.HI R45, RZ, 0x10, R45 ;  /* 0x00000010ff2d8819 */ /* 0x000fe4000001162d */
[----:B------:R-:W-:Y:S01]  /*4920*/  @!P0 SHF.R.U32.HI R60, RZ, 0x10, R61 ;  /* 0x00000010ff3c8819 */ /* 0x000fe2000001163d */
[----:B------:R-:W-:Y:S01]  /*4930*/  @!P0 HADD2.F32 R59, -RZ, R59.H0_H0 ;  /* 0x2000003bff3b8230 */ /* 0x000fe20000004100 */
[----:B------:R-:W-:Y:S01]  /*4940*/  SHF.L.U32 R172, R175, 0x1, RZ ;  /* 0x00000001afac7819 */ /* 0x000fe200000006ff */
[----:B------:R-:W-:Y:S01]  /*4950*/  @!P0 HADD2.F32 R61, -RZ, R94.H0_H0 ;  /* 0x2000005eff3d8230 */ /* 0x000fe20000004100 */
[----:B--2---:R-:W-:Y:S01]  /*4960*/  @!P0 IMAD.MOV.U32 R53, RZ, RZ, R32 ;  /* 0x000000ffff358224 */ /* 0x004fe200078e0020 */
[--C-:B------:R-:W-:Y:S02]  /*4970*/  @!P0 SHF.R.U32.HI R67, RZ, 0x10, R63.reuse ;  /* 0x00000010ff438819 */ /* 0x100fe4000001163f */
[----:B------:R-:W2:Y:S01]  /*4980*/  LDS.128 R88, [R172+0xa080] ;  /* 0x00a08000ac587984 */ /* 0x000ea20000000c00 */
[----:B------:R-:W-:Y:S01]  /*4990*/  @!P0 SHF.R.U64 R63, R62, 0x10, R63 ;  /* 0x000000103e3f8819 */ /* 0x000fe2000000123f */
[--C-:B------:R-:W-:Y:S02]  /*49a0*/  @!P0 HADD2.F32 R47, -RZ, R53.reuse.H0_H0 ;  /* 0x20000035ff2f8230 */ /* 0x100fe40000004100 */
[----:B------:R-:W-:Y:S02]  /*49b0*/  @!P0 HADD2.F32 R50, -RZ, R53.H1_H1 ;  /* 0x30000035ff328230 */ /* 0x000fe40000004100 */
[----:B------:R-:W-:Y:S01]  /*49c0*/  @!P0 HADD2.F32 R67, -RZ, R67.H0_H0 ;  /* 0x20000043ff438230 */ /* 0x000fe20000004100 */
[C---:B------:R-:W-:Y:S01]  /*49d0*/  @!P0 FMUL.FTZ R3, R47.reuse, R52 ;  /* 0x000000342f038220 */ /* 0x040fe20000410000 */
[----:B------:R-:W-:Y:S01]  /*49e0*/  @!P0 HADD2.F32 R63, -RZ, R63.H0_H0 ;  /* 0x2000003fff3f8230 */ /* 0x000fe20000004100 */
[----:B------:R-:W-:Y:S01]  /*49f0*/  @!P0 FMUL.FTZ R4, R50, R51 ;  /* 0x0000003332048220 */ /* 0x000fe20000410000 */
[----:B--2---:R-:W-:Y:S02]  /*4a00*/  @!P0 MOV R57, R88 ;  /* 0x0000005800398202 */ /* 0x004fe40000000f00 */
[----:B------:R-:W-:Y:S03]  /*4a10*/  @!P0 MOV R62, R90 ;  /* 0x0000005a003e8202 */ /* 0x000fe60000000f00 */
[--C-:B------:R-:W-:Y:S02]  /*4a20*/  @!P0 HADD2.F32 R56, -RZ, R57.reuse.H0_H0 ;  /* 0x20000039ff388230 */ /* 0x100fe40000004100 */
[----:B------:R-:W-:Y:S03]  /*4a30*/  @!P0 HADD2.F32 R57, -RZ, R57.H1_H1 ;  /* 0x30000039ff398230 */ /* 0x000fe60000004100 */
[C---:B------:R-:W-:Y:S02]  /*4a40*/  @!P0 FMUL.FTZ R172, R56.reuse, R52 ;  /* 0x0000003438ac8220 */ /* 0x040fe40000410000 */
[-C--:B------:R-:W-:Y:S02]  /*4a50*/  @!P0 FFMA.FTZ R3, R56, R58.reuse, R3 ;  /* 0x0000003a38038223 */ /* 0x080fe40000010003 */
[----:B------:R-:W-:Y:S01]  /*4a60*/  @!P0 FFMA.FTZ R172, R47, R58, -R172 ;  /* 0x0000003a2fac8223 */ /* 0x000fe200000108ac */
[----:B------:R-:W-:Y:S01]  /*4a70*/  @!P0 HADD2.F32 R47, -RZ, R49.H0_H0 ;  /* 0x20000031ff2f8230 */ /* 0x000fe20000004100 */
[----:B------:R-:W-:Y:S01]  /*4a80*/  @!P0 IMAD.MOV.U32 R58, RZ, RZ, R89 ;  /* 0x000000ffff3a8224 */ /* 0x000fe200078e0059 */
[----:B------:R-:W-:Y:S01]  /*4a90*/  @!P0 MOV R49, R35 ;  /* 0x0000002300318202 */ /* 0x000fe20000000f00 */
[C---:B------:R-:W-:Y:S01]  /*4aa0*/  @!P0 FMUL.FTZ R175, R57.reuse, R51 ;  /* 0x0000003339af8220 */ /* 0x040fe20000410000 */
[----:B------:R-:W-:Y:S01]  /*4ab0*/  @!P0 MOV R51, R33 ;  /* 0x0000002100338202 */ /* 0x000fe20000000f00 */
[-C--:B------:R-:W-:Y:S01]  /*4ac0*/  @!P0 FFMA.FTZ R4, R57, R59.reuse, R4 ;  /* 0x0000003b39048223 */ /* 0x080fe20000010004 */
[--C-:B------:R-:W-:Y:S01]  /*4ad0*/  @!P0 HADD2.F32 R56, -RZ, R58.reuse.H0_H0 ;  /* 0x2000003aff388230 */ /* 0x100fe20000004100 */
[----:B------:R-:W-:Y:S01]  /*4ae0*/  @!P0 FFMA.FTZ R175, R50, R59, -R175 ;  /* 0x0000003b32af8223 */ /* 0x000fe200000108af */
[----:B------:R-:W-:Y:S02]  /*4af0*/  @!P0 HADD2.F32 R50, -RZ, R45.H0_H0 ;  /* 0x2000002dff328230 */ /* 0x000fe40000004100 */
[----:B------:R-:W-:Y:S01]  /*4b00*/  @!P0 HADD2.F32 R59, -RZ, R58.H1_H1 ;  /* 0x3000003aff3b8230 */ /* 0x000fe20000004100 */
[----:B------:R-:W-:Y:S01]  /*4b10*/  @!P0 FMUL.FTZ R174, R56, R47 ;  /* 0x0000002f38ae8220 */ /* 0x000fe20000410000 */
[--C-:B------:R-:W-:Y:S01]  /*4b20*/  @!P0 HADD2.F32 R45, -RZ, R51.reuse.H1_H1 ;  /* 0x30000033ff2d8230 */ /* 0x100fe20000004100 */
[----:B------:R-:W-:Y:S01]  /*4b30*/  @!P0 F2FP.PACK_AB R175, R175, R172 ;  /* 0x000000acafaf823e */ /* 0x000fe200000000ff */
[----:B------:R-:W-:Y:S01]  /*4b40*/  @!P0 HADD2.F32 R58, -RZ, R60.H0_H0 ;  /* 0x2000003cff3a8230 */ /* 0x000fe20000004100 */
[----:B------:R-:W-:Y:S01]  /*4b50*/  @!P0 IMAD.MOV.U32 R60, RZ, RZ, R91 ;  /* 0x000000ffff3c8224 */ /* 0x000fe200078e005b */
[----:B------:R-:W-:Y:S01]  /*4b60*/  @!P0 HADD2.F32 R52, -RZ, R51.H0_H0 ;  /* 0x20000033ff348230 */ /* 0x000fe20000004100 */
[-C--:B------:R-:W-:Y:S01]  /*4b70*/  @!P0 FMUL.FTZ R177, R59, R50.reuse ;  /* 0x000000323bb18220 */ /* 0x080fe20000410000 */
[----:B------:R-:W-:Y:S01]  /*4b80*/  @!P0 MOV R32, R175 ;  /* 0x000000af00208202 */ /* 0x000fe20000000f00 */
[C---:B------:R-:W-:Y:S01]  /*4b90*/  @!P0 FMUL.FTZ R6, R45.reuse, R50 ;  /* 0x000000322d068220 */ /* 0x040fe20000410000 */
[----:B------:R-:W-:Y:S01]  /*4ba0*/  @!P0 HADD2.F32 R66, -RZ, R60.H1_H1 ;  /* 0x3000003cff428230 */ /* 0x000fe20000004100 */
[----:B------:R-:W-:Y:S01]  /*4bb0*/  @!P0 FFMA.FTZ R177, R45, R58, -R177 ;  /* 0x0000003a2db18223 */ /* 0x000fe200000108b1 */
[----:B------:R-:W-:Y:S01]  /*4bc0*/  @!P0 HADD2.F32 R45, -RZ, R44.H0_H0 ;  /* 0x2000002cff2d8230 */ /* 0x000fe20000004100 */
[----:B------:R-:W-:Y:S01]  /*4bd0*/  @!P0 FMUL.FTZ R5, R52, R47 ;  /* 0x0000002f34058220 */ /* 0x000fe20000410000 */
[--C-:B------:R-:W-:Y:S01]  /*4be0*/  @!P0 HADD2.F32 R44, -RZ, R49.reuse.H1_H1 ;  /* 0x30000031ff2c8230 */ /* 0x100fe20000004100 */
[----:B------:R-:W-:Y:S01]  /*4bf0*/  @!P0 F2FP.PACK_AB R172, R4, R3 ;  /* 0x0000000304ac823e */ /* 0x000fe200000000ff */
[----:B------:R-:W-:Y:S01]  /*4c00*/  @!P0 HADD2.F32 R57, -RZ, R64.H0_H0 ;  /* 0x20000040ff398230 */ /* 0x000fe20000004100 */
[-C--:B------:R-:W-:Y:S01]  /*4c10*/  @!P0 FMUL.FTZ R179, R66, R45.reuse ;  /* 0x0000002d42b38220 */ /* 0x080fe20000410000 */
[----:B------:R-:W-:Y:S01]  /*4c20*/  @!P0 HADD2.F32 R47, -RZ, R48.H1_H1 ;  /* 0x30000030ff2f8230 */ /* 0x000fe20000004100 */
[C---:B------:R-:W-:Y:S01]  /*4c30*/  @!P0 FMUL.FTZ R11, R44.reuse, R45 ;  /* 0x0000002d2c0b8220 */ /* 0x040fe20000410000 */
[----:B------:R-:W-:Y:S01]  /*4c40*/  @!P0 MOV R88, R172 ;  /* 0x000000ac00588202 */ /* 0x000fe20000000f00 */
[----:B------:R-:W-:Y:S01]  /*4c50*/  @!P0 FFMA.FTZ R179, R44, R67, -R179 ;  /* 0x000000432cb38223 */ /* 0x000fe200000108b3 */
[----:B------:R-:W-:Y:S01]  /*4c60*/  @!P0 HADD2.F32 R64, -RZ, R60.H0_H0 ;  /* 0x2000003cff408230 */ /* 0x000fe20000004100 */
[----:B------:R-:W-:Y:S01]  /*4c70*/  @!P0 IMAD.MOV.U32 R44, RZ, RZ, R34 ;  /* 0x000000ffff2c8224 */ /* 0x000fe200078e0022 */
[----:B------:R-:W-:Y:S01]  /*4c80*/  @!P0 HADD2.F32 R50, -RZ, R49.H0_H0 ;  /* 0x20000031ff328230 */ /* 0x000fe20000004100 */
[----:B------:R-:W-:Y:S01]  /*4c90*/  @!P0 FFMA.FTZ R5, R56, R57, R5 ;  /* 0x0000003938058223 */ /* 0x000fe20000010005 */
[----:B------:R-:W-:Y:S01]  /*4ca0*/  @!P0 HADD2.F32 R45, -RZ, R46.H0_H0 ;  /* 0x2000002eff2d8230 */ /* 0x000fe20000004100 */
[-C--:B------:R-:W-:Y:S01]  /*4cb0*/  @!P0 FMUL.FTZ R176, R64, R47.reuse ;  /* 0x0000002f40b08220 */ /* 0x080fe20000410000 */
[----:B------:R-:W-:Y:S01]  /*4cc0*/  @!P0 HADD2.F32 R46, -RZ, R44.H0_H0 ;  /* 0x2000002cff2e8230 */ /* 0x000fe20000004100 */
[----:B------:R-:W-:Y:S01]  /*4cd0*/  @!P0 FMUL.FTZ R10, R50, R47 ;  /* 0x0000002f320a8220 */ /* 0x000fe20000410000 */
[----:B------:R-:W-:Y:S01]  /*4ce0*/  @!P0 HADD2.F32 R47, -RZ, R48.H0_H0 ;  /* 0x20000030ff2f8230 */ /* 0x000fe20000004100 */
[----:B------:R-:W-:Y:S01]  /*4cf0*/  @!P0 FFMA.FTZ R6, R59, R58, R6 ;  /* 0x0000003a3b068223 */ /* 0x000fe20000010006 */
[----:B------:R-:W-:Y:S01]  /*4d00*/  @!P0 HADD2.F32 R44, -RZ, R44.H1_H1 ;  /* 0x3000002cff2c8230 */ /* 0x000fe20000004100 */
[----:B------:R-:W-:Y:S01]  /*4d10*/  @!P0 FFMA.FTZ R174, R52, R57, -R174 ;  /* 0x0000003934ae8223 */ /* 0x000fe200000108ae */
[--C-:B------:R-:W-:Y:S01]  /*4d20*/  @!P0 HADD2.F32 R60, -RZ, R62.reuse.H0_H0 ;  /* 0x2000003eff3c8230 */ /* 0x100fe20000004100 */
[----:B------:R-:W-:Y:S01]  /*4d30*/  @!P0 FMUL.FTZ R8, R46, R47 ;  /* 0x0000002f2e088220 */ /* 0x000fe20000410000 */
[----:B------:R-:W-:Y:S01]  /*4d40*/  @!P0 HADD2.F32 R62, -RZ, R62.H1_H1 ;  /* 0x3000003eff3e8230 */ /* 0x000fe20000004100 */
[----:B------:R-:W-:Y:S01]  /*4d50*/  @!P0 FMUL.FTZ R9, R44, R45 ;  /* 0x0000002d2c098220 */ /* 0x000fe20000410000 */
[----:B------:R-:W-:Y:S01]  /*4d60*/  @!P0 F2FP.PACK_AB R174, R177, R174 ;  /* 0x000000aeb1ae823e */ /* 0x000fe200000000ff */
[----:B------:R-:W-:Y:S01]  /*4d70*/  @!P0 FFMA.FTZ R8, R60, R61, R8 ;  /* 0x0000003d3c088223 */ /* 0x000fe20000010008 */
[----:B------:R-:W-:Y:S01]  /*4d80*/  @!P0 F2FP.PACK_AB R177, R6, R5 ;  /* 0x0000000506b1823e */ /* 0x000fe200000000ff */
[----:B------:R-:W-:Y:S01]  /*4d90*/  @!P0 FMUL.FTZ R178, R60, R47 ;  /* 0x0000002f3cb28220 */ /* 0x000fe20000410000 */
[----:B------:R-:W-:Y:S01]  /*4da0*/  @!P0 MOV R33, R174 ;  /* 0x000000ae00218202 */ /* 0x000fe20000000f00 */
[C---:B------:R-:W-:Y:S02]  /*4db0*/  @!P0 FMUL.FTZ R181, R62.reuse, R45 ;  /* 0x0000002d3eb58220 */ /* 0x040fe40000410000 */
[----:B------:R-:W-:Y:S02]  /*4dc0*/  @!P0 FFMA.FTZ R9, R62, R63, R9 ;  /* 0x0000003f3e098223 */ /* 0x000fe40000010009 */
[----:B------:R-:W-:Y:S02]  /*4dd0*/  @!P0 FFMA.FTZ R10, R64, R65, R10 ;  /* 0x00000041400a8223 */ /* 0x000fe4000001000a */
[----:B------:R-:W-:Y:S02]  /*4de0*/  @!P0 FFMA.FTZ R178, R46, R61, -R178 ;  /* 0x0000003d2eb28223 */ /* 0x000fe400000108b2 */
[----:B------:R-:W-:Y:S02]  /*4df0*/  @!P0 FFMA.FTZ R181, R44, R63, -R181 ;  /* 0x0000003f2cb58223 */ /* 0x000fe400000108b5 */
[----:B------:R-:W-:Y:S02]  /*4e00*/  @!P0 FFMA.FTZ R176, R50, R65, -R176 ;  /* 0x0000004132b08223 */ /* 0x000fe400000108b0 */
[----:B------:R-:W-:Y:S01]  /*4e10*/  @!P0 FFMA.FTZ R11, R66, R67, R11 ;  /* 0x00000043420b8223 */ /* 0x000fe2000001000b */
[----:B------:R-:W-:Y:S01]  /*4e20*/  @!P0 F2FP.PACK_AB R181, R181, R178 ;  /* 0x000000b2b5b5823e */ /* 0x000fe200000000ff */
[----:B------:R-:W-:Y:S01]  /*4e30*/  @!P0 IMAD.MOV.U32 R89, RZ, RZ, R177 ;  /* 0x000000ffff598224 */ /* 0x000fe200078e00b1 */
[----:B------:R-:W-:Y:S02]  /*4e40*/  @!P0 F2FP.PACK_AB R176, R179, R176 ;  /* 0x000000b0b3b0823e */ /* 0x000fe400000000ff */
[----:B------:R-:W-:Y:S01]  /*4e50*/  @!P0 F2FP.PACK_AB R178, R9, R8 ;  /* 0x0000000809b2823e */ /* 0x000fe200000000ff */
[----:B------:R-:W-:Y:S01]  /*4e60*/  @!P0 IMAD.MOV.U32 R34, RZ, RZ, R181 ;  /* 0x000000ffff228224 */ /* 0x000fe200078e00b5 */
[----:B------:R-:W-:Y:S02]  /*4e70*/  @!P0 F2FP.PACK_AB R179, R11, R10 ;  /* 0x0000000a0bb3823e */ /* 0x000fe400000000ff */
[----:B------:R-:W-:Y:S02]  /*4e80*/  @!P0 MOV R35, R176 ;  /* 0x000000b000238202 */ /* 0x000fe40000000f00 */
[----:B------:R-:W-:Y:S02]  /*4e90*/  @!P0 MOV R90, R178 ;  /* 0x000000b2005a8202 */ /* 0x000fe40000000f00 */
[----:B------:R-:W-:Y:S02]  /*4ea0*/  @!P0 MOV R91, R179 ;  /* 0x000000b3005b8202 */ /* 0x000fe40000000f00 */
[C---:B---3--:R-:W-:Y:S04]  /*4eb0*/  LEA R174, P0, R133.reuse, R170, 0x1 ;  /* 0x000000aa85ae7211 */ /* 0x048fe800078008ff */
[----:B------:R-:W-:Y:S02]  /*4ec0*/  LEA.HI.X R175, R133, R171, R130, 0x1, P0 ;  /* 0x000000ab85af7211 */ /* 0x000fe400000f0c82 */
[C---:B------:R-:W-:Y:S03]  /*4ed0*/  ISETP.GE.AND P0, PT, R173.reuse, c[0x0][0x1d4], PT ;  /* 0x00007500ad007a0c */ /* 0x040fe60003f06270 */
[----:B------:R2:W-:Y:S10]  /*4ee0*/  ST.E.128 [R174.64], R32 ;  /* 0x00000020ae007985 */ /* 0x0005f4000c101d10 */
[----:B------:R-:W-:Y:S05]  /*4ef0*/  @!P0 IMAD.WIDE R172, R173, 0x2, R170 ;  /* 0x00000002adac8825 */ /* 0x000fea00078e02aa */
[----:B------:R2:W-:Y:S02]  /*4f00*/  @!P0 ST.E.128 [R172.64], R88 ;  /* 0x00000058ac008985 */ /* 0x0005e4000c101d10 */
.L_x_864:
[----:B------:R-:W-:Y:S05]  /*4f10*/  BSYNC B0 ;  /* 0x0000000000007941 */ /* 0x000fea0003800000 */
.L_x_863:
[----:B------:R-:W-:Y:S11]  /*4f20*/  ISETP.GE.AND P0, PT, R15, c[0x0][0x1d4], PT ;  /* 0x000075000f007a0c */ /* 0x000ff60003f06270 */
[----:B------:R-:W-:Y:S02]  /*4f30*/  @!UPT UIADD3 URZ, URZ, URZ, URZ ;  /* 0x0000003f3f3ff290 */ /* 0x000fe4000fffe03f */
[----:B------:R-:W-:-:S05]  /*4f40*/  @P0 BRA `(.L_x_862) ;  /* 0x0000076000000947 */ /* 0x000fca0003800000 */
[----:B------:R-:W-:Y:S01]  /*4f50*/  SEL R50, R68, R81, !P2 ;  /* 0x0000005144327207 */ /* 0x000fe20005000000 */
[----:B--2---:R-:W2:Y:S01]  /*4f60*/  LDS.128 R32, [R139+0xa080] ;  /* 0x00a080008b207984 */ /* 0x004ea20000000c00 */
        /* <DEDUP_REMOVED lines=11> */
[----:B------:R-:W-:Y:S01]  /*5020*/  @!P0 HADD2.F32 R61, -RZ, R92.H1_H1 ;  /* 0x3000005cff3d8230 */ /* 0x000fe20000004100 */
[----:B------:R-:W-:Y:S02]  /*5030*/  LOP3.LUT R91, R108, 0x38, R89, 0xf8, !PT ;  /* 0x000000386c5b7812 */ /* 0x000fe400078ef859 */
[----:B------:R-:W-:Y:S02]  /*5040*/  SHF.R.S32.HI R50, RZ, 0x3, R50 ;  /* 0x00000003ff327819 */ /* 0x000fe40000011432 */
[----:B------:R-:W-:Y:S02]  /*5050*/  LOP3.LUT R91, R91, R106, RZ, 0x3c, !PT ;  /* 0x0000006a5b5b7212 */ /* 0x000fe400078e3cff */
[----:B------:R-:W-:Y:S01]  /*5060*/  @!P0 SHF.R.U32.HI R36, RZ, 0x10, R39 ;  /* 0x00000010ff248819 */ /* 0x000fe20000011627 */
[----:B------:R-:W-:Y:S01]  /*5070*/  IMAD R48, R50, 0xc00, R7 ;  /* 0x00000c0032307824 */ /* 0x000fe200078e0207 */
[----:B------:R-:W-:Y:S01]  /*5080*/  @!P0 SHF.R.U64 R38, R38, 0x10, R39 ;  /* 0x0000001026268819 */ /* 0x000fe20000001227 */
[----:B------:R-:W-:Y:S01]  /*5090*/  @!P0 HADD2.F32 R50, -RZ, R93.H1_H1 ;  /* 0x3000005dff328230 */ /* 0x000fe20000004100 */
[----:B------:R-:W-:Y:S01]  /*50a0*/  @!P0 SHF.R.U64 R53, R84, 0x10, R85 ;  /* 0x0000001054358819 */ /* 0x000fe20000001255 */
[----:B------:R-:W-:Y:S01]  /*50b0*/  IMAD.IADD R91, R48, 0x1, R91 ;  /* 0x00000001305b7824 */ /* 0x000fe200078e025b */
[----:B------:R-:W-:Y:S02]  /*50c0*/  @!P0 SHF.R.U32.HI R37, RZ, 0x10, R37 ;  /* 0x00000010ff258819 */ /* 0x000fe40000011625 */
[----:B------:R-:W-:Y:S01]  /*50d0*/  @!P0 SHF.R.U32.HI R52, RZ, 0x10, R85 ;  /* 0x00000010ff348819 */ /* 0x000fe20000011655 */
[----:B------:R-:W-:Y:S01]  /*50e0*/  @!P0 HADD2.F32 R53, -RZ, R53.H0_H0 ;  /* 0x20000035ff358230 */ /* 0x000fe20000004100 */
[----:B------:R-:W-:Y:S01]  /*50f0*/  SHF.L.U32 R60, R91, 0x1, RZ ;  /* 0x000000015b3c7819 */ /* 0x000fe200000006ff */
[----:B--2---:R-:W-:Y:S02]  /*5100*/  @!P0 IMAD.MOV.U32 R47, RZ, RZ, R32 ;  /* 0x000000ffff2f8224 */ /* 0x004fe400078e0020 */
[----:B------:R-:W-:Y:S01]  /*5110*/  @!P0 HADD2.F32 R52, -RZ, R52.H0_H0 ;  /* 0x20000034ff348230 */ /* 0x000fe20000004100 */
[--C-:B------:R-:W-:Y:S01]  /*5120*/  @!P0 SHF.R.U32.HI R63, RZ, 0x10, R87.reuse ;  /* 0x00000010ff3f8819 */ /* 0x100fe20000011657 */
[----:B------:R-:W2:Y:S01]  /*5130*/  LDS.128 R64, [R60+0xa080] ;  /* 0x00a080003c407984 */ /* 0x000ea20000000c00 */
[----:B------:R-:W-:Y:S01]  /*5140*/  @!P0 SHF.R.U64 R59, R86, 0x10, R87 ;  /* 0x00000010563b8819 */ /* 0x000fe20000001257 */
[--C-:B------:R-:W-:Y:S02]  /*5150*/  @!P0 HADD2.F32 R39, -RZ, R47.reuse.H0_H0 ;  /* 0x2000002fff278230 */ /* 0x100fe40000004100 */
[----:B------:R-:W-:Y:S02]  /*5160*/  @!P0 HADD2.F32 R44, -RZ, R47.H1_H1 ;  /* 0x3000002fff2c8230 */ /* 0x000fe40000004100 */
[----:B------:R-:W-:Y:S01]  /*5170*/  @!P0 HADD2.F32 R63, -RZ, R63.H0_H0 ;  /* 0x2000003fff3f8230 */ /* 0x000fe20000004100 */
[----:B------:R-:W-:Y:S01]  /*5180*/  @!P0 FMUL.FTZ R3, R39, R46 ;  /* 0x0000002e27038220 */ /* 0x000fe20000410000 */
[----:B------:R-:W-:Y:S01]  /*5190*/  @!P0 HADD2.F32 R59, -RZ, R59.H0_H0 ;  /* 0x2000003bff3b8230 */ /* 0x000fe20000004100 */
[CC--:B------:R-:W-:Y:S02]  /*51a0*/  @!P0 FMUL.FTZ R4, R44.reuse, R45.reuse ;  /* 0x0000002d2c048220 */ /* 0x0c0fe40000410000 */
[----:B--2---:R-:W-:Y:S01]  /*51b0*/  @!P0 IMAD.MOV.U32 R54, RZ, RZ, R65 ;  /* 0x000000ffff368224 */ /* 0x004fe200078e0041 */
[----:B------:R-:W-:Y:S05]  /*51c0*/  @!P0 MOV R51, R64 ;  /* 0x0000004000338202 */ /* 0x000fea0000000f00 */
[--C-:B------:R-:W-:Y:S02]  /*51d0*/  @!P0 HADD2.F32 R49, -RZ, R51.reuse.H0_H0 ;  /* 0x20000033ff318230 */ /* 0x100fe40000004100 */
[----:B------:R-:W-:Y:S03]  /*51e0*/  @!P0 HADD2.F32 R51, -RZ, R51.H1_H1 ;  /* 0x30000033ff338230 */ /* 0x000fe60000004100 */
[----:B------:R-:W-:Y:S02]  /*51f0*/  @!P0 FFMA.FTZ R3, R49, R50, R3 ;  /* 0x0000003231038223 */ /* 0x000fe40000010003 */
[C---:B------:R-:W-:Y:S01]  /*5200*/  @!P0 FMUL.FTZ R91, R51.reuse, R45 ;  /* 0x0000002d335b8220 */ /* 0x040fe20000410000 */
[----:B------:R-:W-:Y:S01]  /*5210*/  @!P0 MOV R45, R33 ;  /* 0x00000021002d8202 */ /* 0x000fe20000000f00 */
[-C--:B------:R-:W-:Y:S01]  /*5220*/  @!P0 FFMA.FTZ R4, R51, R53.reuse, R4 ;  /* 0x0000003533048223 */ /* 0x080fe20000010004 */
[----:B------:R-:W-:Y:S01]  /*5230*/  @!P0 HADD2.F32 R51, -RZ, R54.H1_H1 ;  /* 0x30000036ff338230 */ /* 0x000fe20000004100 */
[----:B------:R-:W-:Y:S01]  /*5240*/  @!P0 FFMA.FTZ R91, R44, R53, -R91 ;  /* 0x000000352c5b8223 */ /* 0x000fe2000001085b */
[----:B------:R-:W-:Y:S01]  /*5250*/  @!P0 HADD2.F32 R44, -RZ, R37.H0_H0 ;  /* 0x20000025ff2c8230 */ /* 0x000fe20000004100 */
[----:B------:R-:W-:Y:S01]  /*5260*/  @!P0 FMUL.FTZ R60, R49, R46 ;  /* 0x0000002e313c8220 */ /* 0x000fe20000410000 */
[--C-:B------:R-:W-:Y:S01]  /*5270*/  @!P0 HADD2.F32 R37, -RZ, R45.reuse.H1_H1 ;  /* 0x3000002dff258230 */ /* 0x100fe20000004100 */
[----:B------:R-:W-:Y:S01]  /*5280*/  @!P0 IMAD.MOV.U32 R53, RZ, RZ, R67 ;  /* 0x000000ffff358224 */ /* 0x000fe200078e0043 */
[----:B------:R-:W-:Y:S01]  /*5290*/  @!P0 HADD2.F32 R46, -RZ, R45.H0_H0 ;  /* 0x2000002dff2e8230 */ /* 0x000fe20000004100 */
[----:B------:R-:W-:Y:S01]  /*52a0*/  @!P0 FMUL.FTZ R173, R51, R44 ;  /* 0x0000002c33ad8220 */ /* 0x000fe20000410000 */
[----:B------:R-:W-:Y:S01]  /*52b0*/  @!P0 HADD2.F32 R49, -RZ, R93.H0_H0 ;  /* 0x2000005dff318230 */ /* 0x000fe20000004100 */
[----:B------:R-:W-:Y:S01]  /*52c0*/  @!P0 FFMA.FTZ R60, R39, R50, -R60 ;  /* 0x00000032273c8223 */ /* 0x000fe2000001083c */
[----:B------:R-:W-:Y:S01]  /*52d0*/  @!P0 HADD2.F32 R39, -RZ, R43.H0_H0 ;  /* 0x2000002bff278230 */ /* 0x000fe20000004100 */
[C---:B------:R-:W-:Y:S01]  /*52e0*/  @!P0 FMUL.FTZ R6, R37.reuse, R44 ;  /* 0x0000002c25068220 */ /* 0x040fe20000410000 */
[----:B------:R-:W-:Y:S01]  /*52f0*/  @!P0 MOV R43, R35 ;  /* 0x00000023002b8202 */ /* 0x000fe20000000f00 */
[----:B------:R-:W-:Y:S01]  /*5300*/  @!P0 FFMA.FTZ R173, R37, R52, -R173 ;  /* 0x0000003425ad8223 */ /* 0x000fe200000108ad */
[----:B------:R-:W-:Y:S01]  /*5310*/  @!P0 HADD2.F32 R37, -RZ, R36.H0_H0 ;  /* 0x20000024ff258230 */ /* 0x000fe20000004100 */
[----:B------:R-:W-:Y:S01]  /*5320*/  @!P0 FMUL.FTZ R5, R46, R39 ;  /* 0x000000272e058220 */ /* 0x000fe20000410000 */
[----:B------:R-:W-:Y:S01]  /*5330*/  @!P0 HADD2.F32 R58, -RZ, R53.H1_H1 ;  /* 0x30000035ff3a8230 */ /* 0x000fe20000004100 */
[----:B------:R-:W-:Y:S01]  /*5340*/  @!P0 F2FP.PACK_AB R91, R91, R60 ;  /* 0x0000003c5b5b823e */ /* 0x000fe200000000ff */
[----:B------:R-:W-:Y:S01]  /*5350*/  @!P0 HADD2.F32 R50, -RZ, R54.H0_H0 ;  /* 0x20000036ff328230 */ /* 0x000fe20000004100 */
[----:B------:R-:W-:Y:S01]  /*5360*/  @!P0 MOV R54, R66 ;  /* 0x0000004200368202 */ /* 0x000fe20000000f00 */
[----:B------:R-:W-:Y:S01]  /*5370*/  @!P0 HADD2.F32 R36, -RZ, R43.H1_H1 ;  /* 0x3000002bff248230 */ /* 0x000fe20000004100 */
[----:B------:R-:W-:Y:S01]  /*5380*/  @!P0 FMUL.FTZ R175, R58, R37 ;  /* 0x000000253aaf8220 */ /* 0x000fe20000410000 */
[----:B------:R-:W-:Y:S01]  /*5390*/  @!P0 MOV R32, R91 ;  /* 0x0000005b00208202 */ /* 0x000fe20000000f00 */
[----:B------:R-:W-:Y:S01]  /*53a0*/  @!P0 FMUL.FTZ R62, R50, R39 ;  /* 0x00000027323e8220 */ /* 0x000fe20000410000 */
[----:B------:R-:W-:Y:S01]  /*53b0*/  @!P0 HADD2.F32 R39, -RZ, R42.H1_H1 ;  /* 0x3000002aff278230 */ /* 0x000fe20000004100 */
[C---:B------:R-:W-:Y:S01]  /*53c0*/  @!P0 FMUL.FTZ R11, R36.reuse, R37 ;  /* 0x00000025240b8220 */ /* 0x040fe20000410000 */
[----:B------:R-:W-:Y:S01]  /*53d0*/  @!P0 HADD2.F32 R56, -RZ, R53.H0_H0 ;  /* 0x20000035ff388230 */ /* 0x000fe20000004100 */
[----:B------:R-:W-:Y:S01]  /*53e0*/  @!P0 FFMA.FTZ R175, R36, R63, -R175 ;  /* 0x0000003f24af8223 */ /* 0x000fe200000108af */
[----:B------:R-:W-:Y:S01]  /*53f0*/  @!P0 HADD2.F32 R44, -RZ, R43.H0_H0 ;  /* 0x2000002bff2c8230 */ /* 0x000fe20000004100 */
[----:B------:R-:W-:Y:S01]  /*5400*/  @!P0 IMAD.MOV.U32 R36, RZ, RZ, R34 ;  /* 0x000000ffff248224 */ /* 0x000fe200078e0022 */
[----:B------:R-:W-:Y:S01]  /*5410*/  @!P0 HADD2.F32 R37, -RZ, R38.H0_H0 ;  /* 0x20000026ff258230 */ /* 0x000fe20000004100 */
[-C--:B------:R-:W-:Y:S01]  /*5420*/  @!P0 FMUL.FTZ R88, R56, R39.reuse ;  /* 0x0000002738588220 */ /* 0x080fe20000410000 */
[----:B------:R-:W-:Y:S01]  /*5430*/  @!P0 HADD2.F32 R53, -RZ, R54.H0_H0 ;  /* 0x20000036ff358230 */ /* 0x000fe20000004100 */
[----:B------:R-:W-:Y:S01]  /*5440*/  @!P0 FMUL.FTZ R10, R44, R39 ;  /* 0x000000272c0a8220 */ /* 0x000fe20000410000 */
[----:B------:R-:W-:Y:S01]  /*5450*/  @!P0 HADD2.F32 R39, -RZ, R42.H0_H0 ;  /* 0x2000002aff278230 */ /* 0x000fe20000004100 */
[----:B------:R-:W-:Y:S01]  /*5460*/  @!P0 FFMA.FTZ R5, R50, R49, R5 ;  /* 0x0000003132058223 */ /* 0x000fe20000010005 */
[--C-:B------:R-:W-:Y:S01]  /*5470*/  @!P0 HADD2.F32 R38, -RZ, R36.reuse.H0_H0 ;  /* 0x20000024ff268230 */ /* 0x100fe20000004100 */
[----:B------:R-:W-:Y:S01]  /*5480*/  @!P0 FFMA.FTZ R6, R51, R52, R6 ;  /* 0x0000003433068223 */ /* 0x000fe20000010006 */
[----:B------:R-:W-:Y:S01]  /*5490*/  @!P0 HADD2.F32 R36, -RZ, R36.H1_H1 ;  /* 0x30000024ff248230 */ /* 0x000fe20000004100 */
[C---:B------:R-:W-:Y:S01]  /*54a0*/  @!P0 FMUL.FTZ R90, R53.reuse, R39 ;  /* 0x00000027355a8220 */ /* 0x040fe20000410000 */
[----:B------:R-:W-:Y:S01]  /*54b0*/  @!P0 F2FP.PACK_AB R60, R4, R3 ;  /* 0x00000003043c823e */ /* 0x000fe200000000ff */
[----:B------:R-:W-:Y:S01]  /*54c0*/  @!P0 FMUL.FTZ R8, R38, R39 ;  /* 0x0000002726088220 */ /* 0x000fe20000410000 */
[----:B------:R-:W-:Y:S01]  /*54d0*/  @!P0 HADD2.F32 R54, -RZ, R54.H1_H1 ;  /* 0x30000036ff368230 */ /* 0x000fe20000004100 */
[----:B------:R-:W-:Y:S01]  /*54e0*/  @!P0 FMUL.FTZ R9, R36, R37 ;  /* 0x0000002524098220 */ /* 0x000fe20000410000 */
[----:B------:R-:W-:Y:S01]  /*54f0*/  @!P0 MOV R64, R60 ;  /* 0x0000003c00408202 */ /* 0x000fe20000000f00 */
[----:B------:R-:W-:Y:S02]  /*5500*/  @!P0 FFMA.FTZ R8, R53, R57, R8 ;  /* 0x0000003935088223 */ /* 0x000fe40000010008 */
[C---:B------:R-:W-:Y:S02]  /*5510*/  @!P0 FMUL.FTZ R177, R54.reuse, R37 ;  /* 0x0000002536b18220 */ /* 0x040fe40000410000 */
[----:B------:R-:W-:Y:S02]  /*5520*/  @!P0 FFMA.FTZ R9, R54, R59, R9 ;  /* 0x0000003b36098223 */ /* 0x000fe40000010009 */
[----:B------:R-:W-:Y:S02]  /*5530*/  @!P0 FFMA.FTZ R10, R56, R61, R10 ;  /* 0x0000003d380a8223 */ /* 0x000fe4000001000a */
[----:B------:R-:W-:Y:S02]  /*5540*/  @!P0 FFMA.FTZ R62, R46, R49, -R62 ;  /* 0x000000312e3e8223 */ /* 0x000fe4000001083e */
[----:B------:R-:W-:Y:S02]  /*5550*/  @!P0 FFMA.FTZ R90, R38, R57, -R90 ;  /* 0x00000039265a8223 */ /* 0x000fe4000001085a */
[----:B------:R-:W-:Y:S01]  /*5560*/  @!P0 FFMA.FTZ R177, R36, R59, -R177 ;  /* 0x0000003b24b18223 */ /* 0x000fe200000108b1 */
[----:B------:R-:W-:Y:S01]  /*5570*/  @!P0 F2FP.PACK_AB R62, R173, R62 ;  /* 0x0000003ead3e823e */ /* 0x000fe200000000ff */
[----:B------:R-:W-:Y:S01]  /*5580*/  @!P0 FFMA.FTZ R88, R44, R61, -R88 ;  /* 0x0000003d2c588223 */ /* 0x000fe20000010858 */
[----:B------:R-:W-:Y:S01]  /*5590*/  @!P0 F2FP.PACK_AB R173, R6, R5 ;  /* 0x0000000506ad823e */ /* 0x000fe200000000ff */
[----:B------:R-:W-:Y:S01]  /*55a0*/  @!P0 FFMA.FTZ R11, R58, R63, R11 ;  /* 0x0000003f3a0b8223 */ /* 0x000fe2000001000b */
[----:B------:R-:W-:Y:S02]  /*55b0*/  @!P0 F2FP.PACK_AB R177, R177, R90 ;  /* 0x0000005ab1b1823e */ /* 0x000fe400000000ff */
[----:B------:R-:W-:Y:S01]  /*55c0*/  @!P0 F2FP.PACK_AB R88, R175, R88 ;  /* 0x00000058af58823e */ /* 0x000fe200000000ff */
[----:B------:R-:W-:Y:S01]  /*55d0*/  @!P0 IMAD.MOV.U32 R65, RZ, RZ, R173 ;  /* 0x000000ffff418224 */ /* 0x000fe200078e00ad */
[----:B------:R-:W-:Y:S01]  /*55e0*/  @!P0 F2FP.PACK_AB R90, R9, R8 ;  /* 0x00000008095a823e */ /* 0x000fe200000000ff */
[----:B------:R-:W-:Y:S01]  /*55f0*/  @!P0 IMAD.MOV.U32 R34, RZ, RZ, R177 ;  /* 0x000000ffff228224 */ /* 0x000fe200078e00b1 */
[----:B------:R-:W-:Y:S02]  /*5600*/  @!P0 F2FP.PACK_AB R175, R11, R10 ;  /* 0x0000000a0baf823e */ /* 0x000fe400000000ff */
[----:B------:R-:W-:Y:S02]  /*5610*/  @!P0 MOV R33, R62 ;  /* 0x0000003e00218202 */ /* 0x000fe40000000f00 */
        /* <DEDUP_REMOVED lines=9> */
.L_x_862:
[----:B--2---:R-:W-:Y:S05]  /*56b0*/  BSYNC B1 ;  /* 0x0000000000017941 */ /* 0x004fea0003800000 */
.L_x_861:
[----:B------:R2:W4:Y:S04]  /*56c0*/  SHFL.IDX PT, R65, R145, 0x1, 0x181f ;  /* 0x00381f0091417f89 */ /* 0x00052800000e0000 */
[----:B------:R2:W1:Y:S01]  /*56d0*/  SHFL.IDX PT, R64, R157, 0x1, 0x181f ;  /* 0x00381f009d407f89 */ /* 0x00046200000e0000 */
[----:B------:R-:W-:-:S05]  /*56e0*/  @P5 BRA `(.L_x_850) ;  /* 0x0000130000005947 */ /* 0x000fca0003800000 */
[----:B------:R-:W-:Y:S01]  /*56f0*/  ISETP.GE.AND P0, PT, R18, c[0x0][0x1d4], PT ;  /* 0x0000750012007a0c */ /* 0x000fe20003f06270 */
[----:B------:R-:W-:Y:S01]  /*5700*/  @!UPT UIADD3 URZ, URZ, URZ, URZ ;  /* 0x0000003f3f3ff290 */ /* 0x000fe2000fffe03f */
[----:B------:R-:W-:Y:S11]  /*5710*/  BSSY B0, `(.L_x_865) ;  /* 0x0000078000007945 */ /* 0x000ff60003800000 */
[----:B------:R-:W-:-:S05]  /*5720*/  @P0 BRA `(.L_x_866) ;  /* 0x0000076000000947 */ /* 0x000fca0003800000 */
[----:B------:R-:W-:Y:S01]  /*5730*/  SEL R44, R68, R81, !P1 ;  /* 0x00000051442c7207 */ /* 0x000fe20004800000 */
[----:B------:R-:W5:Y:S01]  /*5740*/  LDS.128 R32, [R138+0xa080] ;  /* 0x00a080008a207984 */ /* 0x000f620000000c00 */
        /* <DEDUP_REMOVED lines=12> */
[----:B------:R-:W-:Y:S01]  /*5810*/  LOP3.LUT R67, R104, 0x38, R59, 0xf8, !PT ;  /* 0x0000003868437812 */ /* 0x000fe200078ef83b */
[----:B------:R-:W-:Y:S01]  /*5820*/  @!P0 HADD2.F32 R53, -RZ, R82.H1_H1 ;  /* 0x30000052ff358230 */ /* 0x000fe20000004100 */
[----:B------:R-:W-:Y:S02]  /*5830*/  SHF.R.S32.HI R43, RZ, 0x3, R43 ;  /* 0x00000003ff2b7819 */ /* 0x000fe4000001142b */
[----:B------:R-:W-:Y:S02]  /*5840*/  LOP3.LUT R67, R67, R114, RZ, 0x3c, !PT ;  /* 0x0000007243437212 */ /* 0x000fe400078e3cff */
[--C-:B------:R-:W-:Y:S01]  /*5850*/  @!P0 SHF.R.U32.HI R28, RZ, 0x10, R31.reuse ;  /* 0x00000010ff1c8819 */ /* 0x100fe2000001161f */
        /* <DEDUP_REMOVED lines=8> */
[----:B-----5:R-:W-:Y:S02]  /*58e0*/  @!P0 IMAD.MOV.U32 R39, RZ, RZ, R32 ;  /* 0x000000ffff278224 */ /* 0x020fe400078e0020 */
[----:B------:R-:W-:Y:S01]  /*58f0*/  @!P0 HADD2.F32 R46, -RZ, R46.H0_H0 ;  /* 0x2000002eff2e8230 */ /* 0x000fe20000004100 */
[--C-:B------:R-:W-:Y:S01]  /*5900*/  @!P0 SHF.R.U32.HI R57, RZ, 0x10, R79.reuse ;  /* 0x00000010ff398819 */ /* 0x100fe2000001164f */
[----:B------:R-:W5:Y:S01]  /*5910*/  LDS.128 R60, [R54+0xa080] ;  /* 0x00a08000363c7984 */ /* 0x000f620000000c00 */
[----:B------:R-:W-:Y:S01]  /*5920*/  @!P0 SHF.R.U64 R51, R78, 0x10, R79 ;  /* 0x000000104e338819 */ /* 0x000fe2000000124f */
[--C-:B------:R-:W-:Y:S02]  /*5930*/  @!P0 HADD2.F32 R31, -RZ, R39.reuse.H0_H0 ;  /* 0x20000027ff1f8230 */ /* 0x100fe40000004100 */
[----:B------:R-:W-:Y:S02]  /*5940*/  @!P0 HADD2.F32 R36, -RZ, R39.H1_H1 ;  /* 0x30000027ff248230 */ /* 0x000fe40000004100 */
[----:B------:R-:W-:Y:S01]  /*5950*/  @!P0 HADD2.F32 R57, -RZ, R57.H0_H0 ;  /* 0x20000039ff398230 */ /* 0x000fe20000004100 */
[----:B------:R-:W-:Y:S01]  /*5960*/  @!P0 FMUL.FTZ R3, R31, R38 ;  /* 0x000000261f038220 */ /* 0x000fe20000410000 */
[----:B------:R-:W-:Y:S01]  /*5970*/  @!P0 HADD2.F32 R51, -RZ, R51.H0_H0 ;  /* 0x20000033ff338230 */ /* 0x000fe20000004100 */
[CC--:B------:R-:W-:Y:S02]  /*5980*/  @!P0 FMUL.FTZ R4, R36.reuse, R37.reuse ;  /* 0x0000002524048220 */ /* 0x0c0fe40000410000 */
[----:B-----5:R-:W-:Y:S01]  /*5990*/  @!P0 IMAD.MOV.U32 R48, RZ, RZ, R61 ;  /* 0x000000ffff308224 */ /* 0x020fe200078e003d */
        /* <DEDUP_REMOVED lines=10> */
[----:B------:R-:W-:Y:S01]  /*5a40*/  @!P0 IMAD.MOV.U32 R47, RZ, RZ, R63 ;  /* 0x000000ffff2f8224 */ /* 0x000fe200078e003f */
[--C-:B------:R-:W-:Y:S01]  /*5a50*/  @!P0 HADD2.F32 R29, -RZ, R37.reuse.H1_H1 ;  /* 0x30000025ff1d8230 */ /* 0x100fe20000004100 */
[----:B------:R-:W-:Y:S01]  /*5a60*/  @!P0 FMUL.FTZ R54, R43, R38 ;  /* 0x000000262b368220 */ /* 0x000fe20000410000 */
[----:B------:R-:W-:Y:S01]  /*5a70*/  @!P0 HADD2.F32 R38, -RZ, R37.H0_H0 ;  /* 0x20000025ff268230 */ /* 0x000fe20000004100 */
[-C--:B------:R-:W-:Y:S01]  /*5a80*/  @!P0 FMUL.FTZ R85, R45, R36.reuse ;  /* 0x000000242d558220 */ /* 0x080fe20000410000 */
[----:B------:R-:W-:Y:S01]  /*5a90*/  @!P0 MOV R37, R35 ;  /* 0x0000002300258202 */ /* 0x000fe20000000f00 */
[C---:B------:R-:W-:Y:S01]  /*5aa0*/  @!P0 FMUL.FTZ R6, R29.reuse, R36 ;  /* 0x000000241d068220 */ /* 0x040fe20000410000 */
[----:B------:R-:W-:Y:S01]  /*5ab0*/  @!P0 HADD2.F32 R52, -RZ, R47.H1_H1 ;  /* 0x3000002fff348230 */ /* 0x000fe20000004100 */
[----:B------:R-:W-:Y:S01]  /*5ac0*/  @!P0 FFMA.FTZ R85, R29, R46, -R85 ;  /* 0x0000002e1d558223 */ /* 0x000fe20000010855 */
[----:B------:R-:W-:Y:S01]  /*5ad0*/  @!P0 HADD2.F32 R29, -RZ, R28.H0_H0 ;  /* 0x2000001cff1d8230 */ /* 0x000fe20000004100 */
[----:B------:R-:W-:Y:S01]  /*5ae0*/  @!P0 FFMA.FTZ R54, R31, R44, -R54 ;  /* 0x0000002c1f368223 */ /* 0x000fe20000010836 */
[----:B------:R-:W-:Y:S02]  /*5af0*/  @!P0 HADD2.F32 R31, -RZ, R41.H0_H0 ;  /* 0x20000029ff1f8230 */ /* 0x000fe40000004100 */
[----:B------:R-:W-:Y:S01]  /*5b00*/  @!P0 HADD2.F32 R44, -RZ, R48.H0_H0 ;  /* 0x20000030ff2c8230 */ /* 0x000fe20000004100 */
[----:B------:R-:W-:Y:S01]  /*5b10*/  @!P0 FMUL.FTZ R87, R52, R29 ;  /* 0x0000001d34578220 */ /* 0x000fe20000410000 */
[----:B------:R-:W-:Y:S01]  /*5b20*/  @!P0 HADD2.F32 R28, -RZ, R37.H1_H1 ;  /* 0x30000025ff1c8230 */ /* 0x000fe20000004100 */
[-C--:B------:R-:W-:Y:S01]  /*5b30*/  @!P0 FMUL.FTZ R5, R38, R31.reuse ;  /* 0x0000001f26058220 */ /* 0x080fe20000410000 */
[----:B------:R-:W-:Y:S01]  /*5b40*/  @!P0 HADD2.F32 R50, -RZ, R47.H0_H0 ;  /* 0x2000002fff328230 */ /* 0x000fe20000004100 */
[----:B------:R-:W-:Y:S01]  /*5b50*/  @!P0 FMUL.FTZ R56, R44, R31 ;  /* 0x0000001f2c388220 */ /* 0x000fe20000410000 */
[----:B------:R-:W-:Y:S01]  /*5b60*/  @!P0 HADD2.F32 R31, -RZ, R40.H1_H1 ;  /* 0x30000028ff1f8230 */ /* 0x000fe20000004100 */
[C---:B------:R-:W-:Y:S01]  /*5b70*/  @!P0 FMUL.FTZ R11, R28.reuse, R29 ;  /* 0x0000001d1c0b8220 */ /* 0x040fe20000410000 */
[----:B------:R-:W-:Y:S01]  /*5b80*/  @!P0 HADD2.F32 R36, -RZ, R37.H0_H0 ;  /* 0x20000025ff248230 */ /* 0x000fe20000004100 */
[----:B------:R-:W-:Y:S01]  /*5b90*/  @!P0 FFMA.FTZ R87, R28, R57, -R87 ;  /* 0x000000391c578223 */ /* 0x000fe20000010857 */
[----:B------:R-:W-:Y:S01]  /*5ba0*/  @!P0 MOV R48, R62 ;  /* 0x0000003e00308202 */ /* 0x000fe20000000f00 */
[----:B------:R-:W-:Y:S01]  /*5bb0*/  @!P0 IMAD.MOV.U32 R28, RZ, RZ, R34 ;  /* 0x000000ffff1c8224 */ /* 0x000fe200078e0022 */
[----:B------:R-:W-:Y:S01]  /*5bc0*/  @!P0 HADD2.F32 R43, -RZ, R83.H0_H0 ;  /* 0x20000053ff2b8230 */ /* 0x000fe20000004100 */
[-C--:B------:R-:W-:Y:S01]  /*5bd0*/  @!P0 FMUL.FTZ R58, R50, R31.reuse ;  /* 0x0000001f323a8220 */ /* 0x080fe20000410000 */
[----:B------:R-:W-:Y:S01]  /*5be0*/  @!P0 HADD2.F32 R29, -RZ, R30.H0_H0 ;  /* 0x2000001eff1d8230 */ /* 0x000fe20000004100 */
[----:B------:R-:W-:Y:S01]  /*5bf0*/  @!P0 FMUL.FTZ R10, R36, R31 ;  /* 0x0000001f240a8220 */ /* 0x000fe20000410000 */
[----:B------:R-:W-:Y:S01]  /*5c00*/  @!P0 HADD2.F32 R31, -RZ, R40.H0_H0 ;  /* 0x20000028ff1f8230 */ /* 0x000fe20000004100 */
[----:B------:R-:W-:Y:S01]  /*5c10*/  @!P0 FFMA.FTZ R5, R44, R43, R5 ;  /* 0x0000002b2c058223 */ /* 0x000fe20000010005 */
[----:B------:R-:W-:Y:S01]  /*5c20*/  @!P0 F2FP.PACK_AB R67, R67, R54 ;  /* 0x000000364343823e */ /* 0x000fe200000000ff */
[----:B------:R-:W-:Y:S01]  /*5c30*/  @!P0 FFMA.FTZ R6, R45, R46, R6 ;  /* 0x0000002e2d068223 */ /* 0x000fe20000010006 */
[----:B------:R-:W-:Y:S01]  /*5c40*/  @!P0 F2FP.PACK_AB R54, R4, R3 ;  /* 0x000000030436823e */ /* 0x000fe200000000ff */
[----:B------:R-:W-:Y:S01]  /*5c50*/  @!P0 FFMA.FTZ R56, R38, R43, -R56 ;  /* 0x0000002b26388223 */ /* 0x000fe20000010838 */
[----:B------:R-:W-:Y:S01]  /*5c60*/  @!P0 MOV R32, R67 ;  /* 0x0000004300208202 */ /* 0x000fe20000000f00 */
[----:B------:R-:W-:Y:S01]  /*5c70*/  @!P0 FFMA.FTZ R58, R36, R53, -R58 ;  /* 0x00000035243a8223 */ /* 0x000fe2000001083a */
[----:B------:R-:W-:Y:S01]  /*5c80*/  @!P0 MOV R60, R54 ;  /* 0x00000036003c8202 */ /* 0x000fe20000000f00 */
[--C-:B------:R-:W-:Y:S01]  /*5c90*/  @!P0 HADD2.F32 R30, -RZ, R28.reuse.H0_H0 ;  /* 0x2000001cff1e8230 */ /* 0x100fe20000004100 */
[----:B------:R-:W-:Y:S01]  /*5ca0*/  @!P0 F2FP.PACK_AB R56, R85, R56 ;  /* 0x000000385538823e */ /* 0x000fe200000000ff */
[----:B------:R-:W-:Y:S01]  /*5cb0*/  @!P0 HADD2.F32 R28, -RZ, R28.H1_H1 ;  /* 0x3000001cff1c8230 */ /* 0x000fe20000004100 */
[----:B------:R-:W-:Y:S01]  /*5cc0*/  @!P0 F2FP.PACK_AB R85, R6, R5 ;  /* 0x000000050655823e */ /* 0x000fe200000000ff */
[--C-:B------:R-:W-:Y:S01]  /*5cd0*/  @!P0 HADD2.F32 R47, -RZ, R48.reuse.H0_H0 ;  /* 0x20000030ff2f8230 */ /* 0x100fe20000004100 */
[----:B------:R-:W-:Y:S01]  /*5ce0*/  @!P0 FMUL.FTZ R8, R30, R31 ;  /* 0x0000001f1e088220 */ /* 0x000fe20000410000 */
[----:B------:R-:W-:Y:S01]  /*5cf0*/  @!P0 HADD2.F32 R48, -RZ, R48.H1_H1 ;  /* 0x30000030ff308230 */ /* 0x000fe20000004100 */
[----:B------:R-:W-:Y:S01]  /*5d00*/  @!P0 FMUL.FTZ R9, R28, R29 ;  /* 0x0000001d1c098220 */ /* 0x000fe20000410000 */
[----:B------:R-:W-:Y:S01]  /*5d10*/  @!P0 MOV R33, R56 ;  /* 0x0000003800218202 */ /* 0x000fe20000000f00 */
[----:B------:R-:W-:Y:S01]  /*5d20*/  @!P0 FFMA.FTZ R8, R47, R49, R8 ;  /* 0x000000312f088223 */ /* 0x000fe20000010008 */
[----:B------:R-:W-:Y:S01]  /*5d30*/  @!P0 F2FP.PACK_AB R58, R87, R58 ;  /* 0x0000003a573a823e */ /* 0x000fe200000000ff */
[----:B------:R-:W-:Y:S02]  /*5d40*/  @!P0 FMUL.FTZ R66, R47, R31 ;  /* 0x0000001f2f428220 */ /* 0x000fe40000410000 */
[C---:B------:R-:W-:Y:S01]  /*5d50*/  @!P0 FMUL.FTZ R89, R48.reuse, R29 ;  /* 0x0000001d30598220 */ /* 0x040fe20000410000 */
[----:B------:R-:W-:Y:S01]  /*5d60*/  @!P0 MOV R35, R58 ;  /* 0x0000003a00238202 */ /* 0x000fe20000000f00 */
[----:B------:R-:W-:Y:S02]  /*5d70*/  @!P0 FFMA.FTZ R9, R48, R51, R9 ;  /* 0x0000003330098223 */ /* 0x000fe40000010009 */
[----:B------:R-:W-:Y:S02]  /*5d80*/  @!P0 FFMA.FTZ R10, R50, R53, R10 ;  /* 0x00000035320a8223 */ /* 0x000fe4000001000a */
[----:B------:R-:W-:Y:S02]  /*5d90*/  @!P0 FFMA.FTZ R66, R30, R49, -R66 ;  /* 0x000000311e428223 */ /* 0x000fe40000010842 */
[----:B------:R-:W-:Y:S02]  /*5da0*/  @!P0 FFMA.FTZ R89, R28, R51, -R89 ;  /* 0x000000331c598223 */ /* 0x000fe40000010859 */
[----:B------:R-:W-:Y:S02]  /*5db0*/  @!P0 FFMA.FTZ R11, R52, R57, R11 ;  /* 0x00000039340b8223 */ /* 0x000fe4000001000b */
[----:B------:R-:W-:Y:S01]  /*5dc0*/  @!P0 IMAD.MOV.U32 R61, RZ, RZ, R85 ;  /* 0x000000ffff3d8224 */ /* 0x000fe200078e0055 */
[----:B------:R-:W-:Y:S02]  /*5dd0*/  @!P0 F2FP.PACK_AB R89, R89, R66 ;  /* 0x000000425959823e */ /* 0x000fe400000000ff */
[----:B------:R-:W-:Y:S02]  /*5de0*/  @!P0 F2FP.PACK_AB R66, R9, R8 ;  /* 0x000000080942823e */ /* 0x000fe400000000ff */
[----:B------:R-:W-:Y:S01]  /*5df0*/  @!P0 F2FP.PACK_AB R87, R11, R10 ;  /* 0x0000000a0b57823e */ /* 0x000fe200000000ff */
[----:B------:R-:W-:Y:S01]  /*5e00*/  @!P0 IMAD.MOV.U32 R34, RZ, RZ, R89 ;  /* 0x000000ffff228224 */ /* 0x000fe200078e0059 */
[----:B------:R-:W-:Y:S02]  /*5e10*/  @!P0 MOV R62, R66 ;  /* 0x00000042003e8202 */ /* 0x000fe40000000f00 */
[----:B------:R-:W-:Y:S02]  /*5e20*/  @!P0 MOV R63, R87 ;  /* 0x00000057003f8202 */ /* 0x000fe40000000f00 */
[C---:B-1----:R-:W-:Y:S04]  /*5e30*/  LEA R84, P0, R133.reuse, R64, 0x1 ;  /* 0x0000004085547211 */ /* 0x042fe800078008ff */
[----:B----4-:R-:W-:Y:S02]  /*5e40*/  LEA.HI.X R85, R133, R65, R130, 0x1, P0 ;  /* 0x0000004185557211 */ /* 0x010fe400000f0c82 */
[C---:B------:R-:W-:Y:S03]  /*5e50*/  ISETP.GE.AND P0, PT, R59.reuse, c[0x0][0x1d4], PT ;  /* 0x000075003b007a0c */ /* 0x040fe60003f06270 */
[----:B------:R1:W-:Y:S10]  /*5e60*/  ST.E.128 [R84.64], R32 ;  /* 0x0000002054007985 */ /* 0x0003f4000c101d10 */
[----:B------:R-:W-:Y:S05]  /*5e70*/  @!P0 IMAD.WIDE R58, R59, 0x2, R64 ;  /* 0x000000023b3a8825 */ /* 0x000fea00078e0240 */
[----:B------:R1:W-:Y:S02]  /*5e80*/  @!P0 ST.E.128 [R58.64], R60 ;  /* 0x0000003c3a008985 */ /* 0x0003e4000c101d10 */
.L_x_866:
[----:B------:R-:W-:Y:S05]  /*5e90*/  BSYNC B0 ;  /* 0x0000000000007941 */ /* 0x000fea0003800000 */
.L_x_865:
[----:B------:R-:W-:Y:S11]  /*5ea0*/  ISETP.GE.AND P0, PT, R15, c[0x0][0x1d4], PT ;  /* 0x000075000f007a0c */ /* 0x000ff60003f06270 */
[----:B------:R-:W-:Y:S02]  /*5eb0*/  @!UPT UIADD3 URZ, URZ, URZ, URZ ;  /* 0x0000003f3f3ff290 */ /* 0x000fe4000fffe03f */
[----:B------:R-:W-:-:S05]  /*5ec0*/  @P0 BRA `(.L_x_850) ;  /* 0x00000b2000000947 */ /* 0x000fca0003800000 */
[----:B------:R-:W-:Y:S01]  /*5ed0*/  SEL R38, R68, R81, !P2 ;  /* 0x0000005144267207 */ /* 0x000fe20005000000 */
[----:B------:R-:W5:Y:S01]  /*5ee0*/  LDS.128 R28, [R137+0xa080] ;  /* 0x00a08000891c7984 */ /* 0x000f620000000c00 */
[C---:B-1----:R-:W-:Y:S02]  /*5ef0*/  LEA R50, P0, R131.reuse, R64, 0x1 ;  /* 0x0000004083327211 */ /* 0x042fe400078008ff */
[----:B------:R-:W-:Y:S02]  /*5f00*/  SHF.R.S32.HI R37, RZ, 0x1f, R38 ;  /* 0x0000001fff257819 */ /* 0x000fe40000011426 */
[----:B----4-:R-:W-:Y:S02]  /*5f10*/  LEA.HI.X R51, R131, R65, R136, 0x1, P0 ;  /* 0x0000004183337211 */ /* 0x010fe400000f0c88 */
[----:B------:R-:W-:Y:S02]  /*5f20*/  LEA.HI R38, R37, R38, RZ, 0x4 ;  /* 0x0000002625267211 */ /* 0x000fe400078f20ff */
[----:B------:R-:W-:Y:S02]  /*5f30*/  ISETP.GE.AND P0, PT, R15, c[0x0][0x27c], PT ;  /* 0x00009f000f007a0c */ /* 0x000fe40003f06270 */
[----:B------:R-:W-:Y:S04]  /*5f40*/  LEA.HI.SX32 R38, R38, R69, 0x1c ;  /* 0x0000004526267211 */ /* 0x000fe800078fe2ff */
[----:B------:R-:W-:Y:S02]  /*5f50*/  SHF.R.S32.HI R37, RZ, 0x1f, R38 ;  /* 0x0000001fff257819 */ /* 0x000fe40000011426 */
[----:B------:R-:W-:Y:S02]  /*5f60*/  SHF.L.U32 R49, R38, 0x3, RZ ;  /* 0x0000000326317819 */ /* 0x000fe400000006ff */
[----:B------:R-:W-:Y:S02]  /*5f70*/  LEA.HI R37, R37, R38, RZ, 0x3 ;  /* 0x0000002625257211 */ /* 0x000fe400078f18ff */
[----:B------:R-:W-:Y:S01]  /*5f80*/  LOP3.LUT R53, R104, 0x38, R49, 0xf8, !PT ;  /* 0x0000003868357812 */ /* 0x000fe200078ef831 */
[----:B------:R-:W-:Y:S01]  /*5f90*/  @!P0 HADD2.F32 R34, -RZ, R23.H1_H1 ;  /* 0x30000017ff228230 */ /* 0x000fe20000004100 */
[----:B------:R-:W-:Y:S01]  /*5fa0*/  SHF.R.S32.HI R37, RZ, 0x3, R37 ;  /* 0x00000003ff257819 */ /* 0x000fe20000011425 */
[----:B------:R-:W-:Y:S01]  /*5fb0*/  @!P0 HADD2.F32 R38, -RZ, R80.H1_H1 ;  /* 0x30000050ff268230 */ /* 0x000fe20000004100 */
[----:B------:R-:W-:Y:S01]  /*5fc0*/  LOP3.LUT R53, R53, R114, RZ, 0x3c, !PT ;  /* 0x0000007235357212 */ /* 0x000fe200078e3cff */
[----:B------:R-:W-:Y:S01]  /*5fd0*/  @!P0 HADD2.F32 R47, -RZ, R71.H1_H1 ;  /* 0x30000047ff2f8230 */ /* 0x000fe20000004100 */
[--C-:B------:R-:W-:Y:S01]  /*5fe0*/  @!P0 SHF.R.U64 R32, R24, 0x10, R25.reuse ;  /* 0x0000001018208819 */ /* 0x100fe20000001219 */
[----:B------:R-:W-:Y:S01]  /*5ff0*/  IMAD R36, R37, 0xc00, R12 ;  /* 0x00000c0025247824 */ /* 0x000fe200078e020c */
[----:B------:R-:W-:Y:S02]  /*6000*/  @!P0 SHF.R.U32.HI R25, RZ, 0x10, R25 ;  /* 0x00000010ff198819 */ /* 0x000fe40000011619 */
[----:B------:R-:W-:Y:S01]  /*6010*/  @!P0 SHF.R.U32.HI R24, RZ, 0x10, R27 ;  /* 0x00000010ff188819 */ /* 0x000fe2000001161b */
[----:B------:R-:W-:Y:S01]  /*6020*/  IMAD.IADD R53, R36, 0x1, R53 ;  /* 0x0000000124357824 */ /* 0x000fe200078e0235 */
[----:B------:R-:W-:Y:S01]  /*6030*/  @!P0 HADD2.F32 R33, -RZ, R32.H0_H0 ;  /* 0x20000020ff218230 */ /* 0x000fe20000004100 */
[----:B------:R-:W-:Y:S02]  /*6040*/  @!P0 SHF.R.U64 R26, R26, 0x10, R27 ;  /* 0x000000101a1a8819 */ /* 0x000fe4000000121b */
[----:B------:R-:W-:Y:S01]  /*6050*/  @!P0 HADD2.F32 R24, -RZ, R24.H0_H0 ;  /* 0x20000018ff188230 */ /* 0x000fe20000004100 */
[----:B------:R-:W-:Y:S02]  /*6060*/  SHF.L.U32 R52, R53, 0x1, RZ ;  /* 0x0000000135347819 */ /* 0x000fe400000006ff */
[--C-:B------:R-:W-:Y:S01]  /*6070*/  @!P0 SHF.R.U64 R41, R72, 0x10, R73.reuse ;  /* 0x0000001048298819 */ /* 0x100fe20000001249 */
[----:B-----5:R-:W-:Y:S01]  /*6080*/  @!P0 IMAD.MOV.U32 R35, RZ, RZ, R28 ;  /* 0x000000ffff238224 */ /* 0x020fe200078e001c */
[----:B------:R-:W-:Y:S01]  /*6090*/  @!P0 SHF.R.U32.HI R40, RZ, 0x10, R73 ;  /* 0x00000010ff288819 */ /* 0x000fe20000011649 */
[----:B------:R-:W1:Y:S01]  /*60a0*/  LDS.128 R56, [R52+0xa080] ;  /* 0x00a0800034387984 */ /* 0x000e620000000c00 */
[--C-:B------:R-:W-:Y:S01]  /*60b0*/  @!P0 SHF.R.U32.HI R48, RZ, 0x10, R75.reuse ;  /* 0x00000010ff308819 */ /* 0x100fe2000001164b */
[----:B------:R-:W-:Y:S01]  /*60c0*/  @!P0 HADD2.F32 R41, -RZ, R41.H0_H0 ;  /* 0x20000029ff298230 */ /* 0x000fe20000004100 */
[----:B------:R-:W-:Y:S01]  /*60d0*/  @!P0 SHF.R.U64 R43, R74, 0x10, R75 ;  /* 0x000000104a2b8819 */ /* 0x000fe2000000124b */
[--C-:B------:R-:W-:Y:S02]  /*60e0*/  @!P0 HADD2.F32 R27, -RZ, R35.reuse.H0_H0 ;  /* 0x20000023ff1b8230 */ /* 0x100fe40000004100 */
[----:B------:R-:W-:Y:S02]  /*60f0*/  @!P0 HADD2.F32 R32, -RZ, R35.H1_H1 ;  /* 0x30000023ff208230 */ /* 0x000fe40000004100 */
[----:B------:R-:W-:Y:S01]  /*6100*/  @!P0 HADD2.F32 R40, -RZ, R40.H0_H0 ;  /* 0x20000028ff288230 */ /* 0x000fe20000004100 */
[----:B------:R-:W-:Y:S01]  /*6110*/  @!P0 FMUL.FTZ R3, R27, R34 ;  /* 0x000000221b038220 */ /* 0x000fe20000410000 */
[----:B------:R-:W-:Y:S01]  /*6120*/  @!P0 HADD2.F32 R48, -RZ, R48.H0_H0 ;  /* 0x20000030ff308230 */ /* 0x000fe20000004100 */
[CC--:B------:R-:W-:Y:S01]  /*6130*/  @!P0 FMUL.FTZ R4, R32.reuse, R33.reuse ;  /* 0x0000002120048220 */ /* 0x0c0fe20000410000 */
[----:B------:R-:W-:Y:S01]  /*6140*/  @!P0 HADD2.F32 R43, -RZ, R43.H0_H0 ;  /* 0x2000002bff2b8230 */ /* 0x000fe20000004100 */
[----:B-1----:R-:W-:Y:S01]  /*6150*/  @!P0 IMAD.MOV.U32 R42, RZ, RZ, R57 ;  /* 0x000000ffff2a8224 */ /* 0x002fe200078e0039 */
[----:B------:R-:W-:Y:S02]  /*6160*/  @!P0 MOV R39, R56 ;  /* 0x0000003800278202 */ /* 0x000fe40000000f00 */
[----:B------:R-:W-:Y:S03]  /*6170*/  @!P0 MOV R44, R58 ;  /* 0x0000003a002c8202 */ /* 0x000fe60000000f00 */
[--C-:B------:R-:W-:Y:S02]  /*6180*/  @!P0 HADD2.F32 R37, -RZ, R39.reuse.H0_H0 ;  /* 0x20000027ff258230 */ /* 0x100fe40000004100 */
[----:B------:R-:W-:Y:S03]  /*6190*/  @!P0 HADD2.F32 R39, -RZ, R39.H1_H1 ;  /* 0x30000027ff278230 */ /* 0x000fe60000004100 */
[----:B------:R-:W-:Y:S02]  /*61a0*/  @!P0 FFMA.FTZ R3, R37, R38, R3 ;  /* 0x0000002625038223 */ /* 0x000fe40000010003 */
[----:B------:R-:W-:Y:S01]  /*61b0*/  @!P0 FMUL.FTZ R53, R39, R33 ;  /* 0x0000002127358220 */ /* 0x000fe20000410000 */
[----:B------:R-:W-:Y:S01]  /*61c0*/  @!P0 MOV R33, R29 ;  /* 0x0000001d00218202 */ /* 0x000fe20000000f00 */
[----:B------:R-:W-:Y:S01]  /*61d0*/  @!P0 FMUL.FTZ R52, R37, R34 ;  /* 0x0000002225348220 */ /* 0x000fe20000410000 */
[----:B------:R-:W-:Y:S01]  /*61e0*/  @!P0 HADD2.F32 R37, -RZ, R80.H0_H0 ;  /* 0x20000050ff258230 */ /* 0x000fe20000004100 */
[-C--:B------:R-:W-:Y:S01]  /*61f0*/  @!P0 FFMA.FTZ R53, R32, R41.reuse, -R53 ;  /* 0x0000002920358223 */ /* 0x080fe20000010835 */
[----:B------:R-:W-:Y:S01]  /*6200*/  @!P0 HADD2.F32 R32, -RZ, R25.H0_H0 ;  /* 0x20000019ff208230 */ /* 0x000fe20000004100 */
[----:B------:R-:W-:Y:S01]  /*6210*/  @!P0 FFMA.FTZ R4, R39, R41, R4 ;  /* 0x0000002927048223 */ /* 0x000fe20000010004 */
[----:B------:R-:W-:Y:S01]  /*6220*/  @!P0 HADD2.F32 R39, -RZ, R42.H1_H1 ;  /* 0x3000002aff278230 */ /* 0x000fe20000004100 */
[----:B------:R-:W-:Y:S01]  /*6230*/  @!P0 FFMA.FTZ R52, R27, R38, -R52 ;  /* 0x000000261b348223 */ /* 0x000fe20000010834 */
[----:B------:R-:W-:Y:S01]  /*6240*/  @!P0 HADD2.F32 R27, -RZ, R23.H0_H0 ;  /* 0x20000017ff1b8230 */ /* 0x000fe20000004100 */
[----:B------:R-:W-:Y:S01]  /*6250*/  @!P0 IMAD.MOV.U32 R41, RZ, RZ, R59 ;  /* 0x000000ffff298224 */ /* 0x000fe200078e003b */
[----:B------:R-:W-:Y:S01]  /*6260*/  @!P0 HADD2.F32 R23, -RZ, R33.H1_H1 ;  /* 0x30000021ff178230 */ /* 0x000fe20000004100 */
[----:B------:R-:W-:Y:S01]  /*6270*/  @!P0 FMUL.FTZ R61, R39, R32 ;  /* 0x00000020273d8220 */ /* 0x000fe20000410000 */
[----:B------:R-:W-:Y:S01]  /*6280*/  @!P0 F2FP.PACK_AB R53, R53, R52 ;  /* 0x000000343535823e */ /* 0x000fe200000000ff */
[----:B------:R-:W-:Y:S01]  /*6290*/  @!P0 HADD2.F32 R25, -RZ, R22.H1_H1 ;  /* 0x30000016ff198230 */ /* 0x000fe20000004100 */
[----:B------:R-:W-:Y:S01]  /*62a0*/  @!P0 F2FP.PACK_AB R52, R4, R3 ;  /* 0x000000030434823e */ /* 0x000fe200000000ff */
[C---:B------:R-:W-:Y:S01]  /*62b0*/  @!P0 FMUL.FTZ R6, R23.reuse, R32 ;  /* 0x0000002017068220 */ /* 0x040fe20000410000 */
[----:B------:R-:W-:Y:S01]  /*62c0*/  @!P0 MOV R28, R53 ;  /* 0x00000035001c8202 */ /* 0x000fe20000000f00 */
[----:B------:R-:W-:Y:S01]  /*62d0*/  @!P0 FFMA.FTZ R61, R23, R40, -R61 ;  /* 0x00000028173d8223 */ /* 0x000fe2000001083d */
[----:B------:R-:W-:Y:S01]  /*62e0*/  @!P0 MOV R23, R31 ;  /* 0x0000001f00178202 */ /* 0x000fe20000000f00 */
[----:B------:R-:W-:Y:S01]  /*62f0*/  @!P0 HADD2.F32 R46, -RZ, R41.H1_H1 ;  /* 0x30000029ff2e8230 */ /* 0x000fe20000004100 */
[----:B------:R-:W-:Y:S01]  /*6300*/  @!P0 MOV R56, R52 ;  /* 0x0000003400388202 */ /* 0x000fe20000000f00 */
[----:B------:R-:W-:Y:S02]  /*6310*/  @!P0 HADD2.F32 R34, -RZ, R33.H0_H0 ;  /* 0x20000021ff228230 */ /* 0x000fe40000004100 */
[--C-:B------:R-:W-:Y:S01]  /*6320*/  @!P0 HADD2.F32 R32, -RZ, R23.reuse.H0_H0 ;  /* 0x20000017ff208230 */ /* 0x100fe20000004100 */
[-C--:B------:R-:W-:Y:S01]  /*6330*/  @!P0 FMUL.FTZ R63, R46, R24.reuse ;  /* 0x000000182e3f8220 */ /* 0x080fe20000410000 */
[----:B------:R-:W-:Y:S01]  /*6340*/  @!P0 HADD2.F32 R23, -RZ, R23.H1_H1 ;  /* 0x30000017ff178230 */ /* 0x000fe20000004100 */
[----:B------:R-:W-:Y:S01]  /*6350*/  @!P0 FMUL.FTZ R5, R34, R27 ;  /* 0x0000001b22058220 */ /* 0x000fe20000410000 */
[----:B------:R-:W-:Y:S01]  /*6360*/  @!P0 HADD2.F32 R45, -RZ, R41.H0_H0 ;  /* 0x20000029ff2d8230 */ /* 0x000fe20000004100 */
[-C--:B------:R-:W-:Y:S01]  /*6370*/  @!P0 FMUL.FTZ R10, R32, R25.reuse ;  /* 0x00000019200a8220 */ /* 0x080fe20000410000 */
[----:B------:R-:W-:Y:S01]  /*6380*/  @!P0 HADD2.F32 R41, -RZ, R44.H0_H0 ;  /* 0x2000002cff298230 */ /* 0x000fe20000004100 */
[C---:B------:R-:W-:Y:S01]  /*6390*/  @!P0 FMUL.FTZ R11, R23.reuse, R24 ;  /* 0x00000018170b8220 */ /* 0x040fe20000410000 */
[----:B------:R-:W-:Y:S01]  /*63a0*/  @!P0 HADD2.F32 R24, -RZ, R22.H0_H0 ;  /* 0x20000016ff188230 */ /* 0x000fe20000004100 */
[----:B------:R-:W-:Y:S01]  /*63b0*/  @!P0 IMAD.MOV.U32 R22, RZ, RZ, R30 ;  /* 0x000000ffff168224 */ /* 0x000fe200078e001e */
[----:B------:R-:W-:Y:S01]  /*63c0*/  @!P0 HADD2.F32 R44, -RZ, R44.H1_H1 ;  /* 0x3000002cff2c8230 */ /* 0x000fe20000004100 */
[----:B------:R-:W-:Y:S01]  /*63d0*/  @!P0 FFMA.FTZ R63, R23, R48, -R63 ;  /* 0x00000030173f8223 */ /* 0x000fe2000001083f */
[----:B------:R-:W-:Y:S01]  /*63e0*/  @!P0 HADD2.F32 R23, -RZ, R26.H0_H0 ;  /* 0x2000001aff178230 */ /* 0x000fe20000004100 */
[----:B------:R-:W-:Y:S01]  /*63f0*/  @!P0 FMUL.FTZ R60, R45, R25 ;  /* 0x000000192d3c8220 */ /* 0x000fe20000410000 */
[----:B------:R-:W-:Y:S01]  /*6400*/  @!P0 HADD2.F32 R38, -RZ, R42.H0_H0 ;  /* 0x2000002aff268230 */ /* 0x000fe20000004100 */
[----:B------:R-:W-:Y:S01]  /*6410*/  @!P0 FMUL.FTZ R62, R41, R24 ;  /* 0x00000018293e8220 */ /* 0x000fe20000410000 */
[----:B------:R-:W-:Y:S01]  /*6420*/  @!P0 HADD2.F32 R42, -RZ, R71.H0_H0 ;  /* 0x20000047ff2a8230 */ /* 0x000fe20000004100 */
[----:B------:R-:W-:Y:S01]  /*6430*/  @!P0 FMUL.FTZ R67, R44, R23 ;  /* 0x000000172c438220 */ /* 0x000fe20000410000 */
[--C-:B------:R-:W-:Y:S01]  /*6440*/  @!P0 HADD2.F32 R25, -RZ, R22.reuse.H0_H0 ;  /* 0x20000016ff198230 */ /* 0x100fe20000004100 */
[----:B------:R-:W-:Y:S01]  /*6450*/  @!P0 FMUL.FTZ R54, R38, R27 ;  /* 0x0000001b26368220 */ /* 0x000fe20000410000 */
[----:B------:R-:W-:Y:S01]  /*6460*/  @!P0 HADD2.F32 R22, -RZ, R22.H1_H1 ;  /* 0x30000016ff168230 */ /* 0x000fe20000004100 */
[----:B------:R-:W-:Y:S02]  /*6470*/  @!P0 FFMA.FTZ R60, R32, R47, -R60 ;  /* 0x0000002f203c8223 */ /* 0x000fe4000001083c */
[----:B------:R-:W-:Y:S02]  /*6480*/  @!P0 FFMA.FTZ R62, R25, R42, -R62 ;  /* 0x0000002a193e8223 */ /* 0x000fe4000001083e */
[----:B------:R-:W-:Y:S01]  /*6490*/  @!P0 FFMA.FTZ R67, R22, R43, -R67 ;  /* 0x0000002b16438223 */ /* 0x000fe20000010843 */
[----:B------:R-:W-:Y:S01]  /*64a0*/  @!P0 F2FP.PACK_AB R60, R63, R60 ;  /* 0x0000003c3f3c823e */ /* 0x000fe200000000ff */
[-C--:B------:R-:W-:Y:S02]  /*64b0*/  @!P0 FFMA.FTZ R54, R34, R37.reuse, -R54 ;  /* 0x0000002522368223 */ /* 0x080fe40000010836 */
[----:B------:R-:W-:Y:S01]  /*64c0*/  @!P0 FMUL.FTZ R8, R25, R24 ;  /* 0x0000001819088220 */ /* 0x000fe20000410000 */
[----:B------:R-:W-:Y:S01]  /*64d0*/  @!P0 F2FP.PACK_AB R67, R67, R62 ;  /* 0x0000003e4343823e */ /* 0x000fe200000000ff */
[----:B------:R-:W-:Y:S01]  /*64e0*/  @!P0 FFMA.FTZ R5, R38, R37, R5 ;  /* 0x0000002526058223 */ /* 0x000fe20000010005 */
[----:B------:R-:W-:Y:S01]  /*64f0*/  @!P0 F2FP.PACK_AB R54, R61, R54 ;  /* 0x000000363d36823e */ /* 0x000fe200000000ff */
[----:B------:R-:W-:Y:S01]  /*6500*/  @!P0 FMUL.FTZ R9, R22, R23 ;  /* 0x0000001716098220 */ /* 0x000fe20000410000 */
[----:B------:R-:W-:Y:S01]  /*6510*/  @!P0 MOV R31, R60 ;  /* 0x0000003c001f8202 */ /* 0x000fe20000000f00 */
[----:B------:R-:W-:Y:S01]  /*6520*/  @!P0 FFMA.FTZ R6, R39, R40, R6 ;  /* 0x0000002827068223 */ /* 0x000fe20000010006 */
[----:B------:R-:W-:Y:S01]  /*6530*/  @!P0 MOV R29, R54 ;  /* 0x00000036001d8202 */ /* 0x000fe20000000f00 */
[----:B------:R-:W-:Y:S02]  /*6540*/  @!P0 FFMA.FTZ R8, R41, R42, R8 ;  /* 0x0000002a29088223 */ /* 0x000fe40000010008 */
[----:B------:R-:W-:Y:S01]  /*6550*/  @!P0 FFMA.FTZ R9, R44, R43, R9 ;  /* 0x0000002b2c098223 */ /* 0x000fe20000010009 */
[----:B------:R-:W-:Y:S01]  /*6560*/  @!P0 F2FP.PACK_AB R61, R6, R5 ;  /* 0x00000005063d823e */ /* 0x000fe200000000ff */
[----:B------:R-:W-:Y:S02]  /*6570*/  @!P0 FFMA.FTZ R10, R45, R47, R10 ;  /* 0x0000002f2d0a8223 */ /* 0x000fe4000001000a */
[----:B------:R-:W-:Y:S01]  /*6580*/  @!P0 IMAD.MOV.U32 R30, RZ, RZ, R67 ;  /* 0x000000ffff1e8224 */ /* 0x000fe200078e0043 */
[----:B------:R-:W-:Y:S01]  /*6590*/  @!P0 F2FP.PACK_AB R62, R9, R8 ;  /* 0x00000008093e823e */ /* 0x000fe200000000ff */
[----:B------:R-:W-:Y:S02]  /*65a0*/  @!P0 FFMA.FTZ R11, R46, R48, R11 ;  /* 0x000000302e0b8223 */ /* 0x000fe4000001000b */
[----:B------:R-:W-:Y:S01]  /*65b0*/  @!P0 IMAD.MOV.U32 R57, RZ, RZ, R61 ;  /* 0x000000ffff398224 */ /* 0x000fe200078e003d */
[----:B------:R1:W-:Y:S01]  /*65c0*/  ST.E.128 [R50.64], R28 ;  /* 0x0000001c32007985 */ /* 0x0003e2000c101d10 */
[----:B------:R-:W-:Y:S02]  /*65d0*/  @!P0 MOV R58, R62 ;  /* 0x0000003e003a8202 */ /* 0x000fe40000000f00 */
[----:B------:R-:W-:Y:S04]  /*65e0*/  @!P0 F2FP.PACK_AB R63, R11, R10 ;  /* 0x0000000a0b3f823e */ /* 0x000fe800000000ff */
[----:B------:R-:W-:Y:S02]  /*65f0*/  @!P0 MOV R59, R63 ;  /* 0x0000003f003b8202 */ /* 0x000fe40000000f00 */
[----:B------:R-:W-:Y:S11]  /*6600*/  ISETP.GE.AND P0, PT, R49, c[0x0][0x1d4], PT ;  /* 0x0000750031007a0c */ /* 0x000ff60003f06270 */
[----:B------:R-:W-:Y:S02]  /*6610*/  @!UPT UIADD3 URZ, URZ, URZ, URZ ;  /* 0x0000003f3f3ff290 */ /* 0x000fe4000fffe03f */
[----:B------:R-:W-:-:S05]  /*6620*/  @P0 BRA `(.L_x_850) ;  /* 0x000003c000000947 */ /* 0x000fca0003800000 */
[C---:B------:R-:W-:Y:S04]  /*6630*/  LEA R4, P0, R49.reuse, R64, 0x1 ;  /* 0x0000004031047211 */ /* 0x040fe800078008ff */
[----:B------:R-:W-:Y:S05]  /*6640*/  LEA.HI.X.SX32 R5, R49, R65, 0x1, P0 ;  /* 0x0000004131057211 */ /* 0x000fea00000f0eff */
[----:B------:R4:W-:Y:S01]  /*6650*/  ST.E.128 [R4.64], R56 ;  /* 0x0000003804007985 */ /* 0x0009e2000c101d10 */
[----:B------:R-:W-:-:S05]  /*6660*/  BRA `(.L_x_850) ;  /* 0x0000038000007947 */ /* 0x000fca0003800000 */
.L_x_836:
[----:B------:R1:W2:Y:S01]  /*6670*/  SHFL.IDX PT, R9, R145, RZ, 0x181f ;  /* 0x00181fff91097589 */ /* 0x0002a200000e0000 */
[----:B------:R-:W-:Y:S01]  /*6680*/  IMAD R3, R55, -0x30, R2 ;  /* 0xffffffd037037824 */ /* 0x000fe200078e0202 */
[----:B------:R-:W-:Y:S02]  /*6690*/  BSSY B0, `(.L_x_867) ;  /* 0x000001c000007945 */ /* 0x000fe40003800000 */
[----:B------:R1:W3:Y:S02]  /*66a0*/  SHFL.IDX PT, R5, R157, RZ, 0x181f ;  /* 0x00181fff9d057589 */ /* 0x0002e400000e0000 */
[----:B------:R-:W-:Y:S04]  /*66b0*/  IMNMX R126, R3, 0x30, PT ;  /* 0x00000030037e7817 */ /* 0x000fe80003800200 */
[----:B------:R-:W-:Y:S04]  /*66c0*/  IADD3 R4, -R17, R126, RZ ;  /* 0x0000007e11047210 */ /* 0x000fe80007ffe1ff */
[----:B------:R-:W-:Y:S11]  /*66d0*/  ISETP.GE.AND P0, PT, R4, 0x1, PT ;  /* 0x000000010400780c */ /* 0x000ff60003f06270 */
[----:B------:R-:W-:Y:S02]  /*66e0*/  @!UPT UIADD3 URZ, URZ, URZ, URZ ;  /* 0x0000003f3f3ff290 */ /* 0x000fe4000fffe03f */
[----:B------:R-:W-:-:S05]  /*66f0*/  @!P0 BRA `(.L_x_868) ;  /* 0x0000015000008947 */ /* 0x000fca0003800000 */
[C---:B-12---:R-:W-:Y:S02]  /*6700*/  ISETP.GE.AND P0, PT, R18.reuse, c[0x0][0x1d4], PT ;  /* 0x0000750012007a0c */ /* 0x046fe40003f06270 */
[----:B------:R-:W-:Y:S11]  /*6710*/  ISETP.GE.AND P4, PT, R15, c[0x0][0x1d4], PT ;  /* 0x000075000f007a0c */ /* 0x000ff60003f86270 */
[----:B------:R-:W1:Y:S01]  /*6720*/  @!P0 LDS.128 R32, [R105+0xa080] ;  /* 0x00a0800069208984 */ /* 0x000e620000000c00 */
[C---:B---3--:R-:W-:Y:S04]  /*6730*/  @!P0 LEA R40, P3, R18.reuse, R5, 0x1 ;  /* 0x0000000512288211 */ /* 0x048fe800078608ff */
[----:B------:R-:W-:Y:S02]  /*6740*/  @!P0 LEA.HI.X R41, R18, R9, R19, 0x1, P3 ;  /* 0x0000000912298211 */ /* 0x000fe400018f0c13 */
[C---:B------:R-:W-:Y:S04]  /*6750*/  @!P4 LEA R38, P3, R123.reuse, R5, 0x1 ;  /* 0x000000057b26c211 */ /* 0x040fe800078608ff */
[----:B------:R-:W-:Y:S02]  /*6760*/  @!P4 LEA.HI.X R39, R123, R9, R132, 0x1, P3 ;  /* 0x000000097b27c211 */ /* 0x000fe400018f0c84 */
[----:B------:R-:W-:Y:S11]  /*6770*/  ISETP.GE.AND P3, PT, R109, c[0x0][0x1d4], PT ;  /* 0x000075006d007a0c */ /* 0x000ff60003f66270 */
[----:B------:R-:W-:Y:S02]  /*6780*/  @!UPT UIADD3 URZ, URZ, URZ, URZ ;  /* 0x0000003f3f3ff290 */ /* 0x000fe4000fffe03f */
[C---:B------:R-:W-:Y:S04]  /*6790*/  @!P3 LEA R22, P5, R121.reuse, R5, 0x1 ;  /* 0x000000057916b211 */ /* 0x040fe800078a08ff */
[----:B------:R-:W-:Y:S01]  /*67a0*/  @!P3 LEA.HI.X R23, R121, R9, R120, 0x1, P5 ;  /* 0x000000097917b211 */ /* 0x000fe200028f0c78 */
[----:B-1----:R-:W-:Y:S01]  /*67b0*/  @!P0 ST.E.128 [R40.64], R32 ;  /* 0x0000002028008985 */ /* 0x002fe2000c101d10 */
[----:B------:R-:W-:Y:S03]  /*67c0*/  ISETP.GE.AND P0, PT, R107, c[0x0][0x1d4], PT ;  /* 0x000075006b007a0c */ /* 0x000fe60003f06270 */
[----:B------:R-:W1:Y:S10]  /*67d0*/  @!P4 LDS.128 R28, [R105+0xb880] ;  /* 0x00b88000691cc984 */ /* 0x000e740000000c00 */
[C---:B------:R-:W-:Y:S04]  /*67e0*/  @!P0 LEA R36, P5, R122.reuse, R5, 0x1 ;  /* 0x000000057a248211 */ /* 0x040fe800078a08ff */
[----:B------:R-:W-:Y:S01]  /*67f0*/  @!P0 LEA.HI.X R37, R122, R9, R119, 0x1, P5 ;  /* 0x000000097a258211 */ /* 0x000fe200028f0c77 */
[----:B-1----:R-:W-:Y:S04]  /*6800*/  @!P4 ST.E.128 [R38.64], R28 ;  /* 0x0000001c2600c985 */ /* 0x002fe8000c101d10 */
[----:B------:R-:W1:Y:S04]  /*6810*/  @!P3 LDS.128 R24, [R105+0xd080] ;  /* 0x00d080006918b984 */ /* 0x000e680000000c00 */
[----:B-1----:R-:W-:Y:S04]  /*6820*/  @!P3 ST.E.128 [R22.64], R24 ;  /* 0x000000181600b985 */ /* 0x002fe8000c101d10 */
[----:B------:R-:W1:Y:S04]  /*6830*/  @!P0 LDS.128 R8, [R105+0xe880] ;  /* 0x00e8800069088984 */ /* 0x000e680000000c00 */
[----:B-1----:R1:W-:Y:S02]  /*6840*/  @!P0 ST.E.128 [R36.64], R8 ;  /* 0x0000000824008985 */ /* 0x0023e4000c101d10 */
.L_x_868:
[----:B-12---:R-:W-:Y:S05]  /*6850*/  BSYNC B0 ;  /* 0x0000000000007941 */ /* 0x006fea0003800000 */
.L_x_867:
[----:B------:R-:W1:Y:S01]  /*6860*/  SHFL.IDX PT, R145, R145, 0x1, 0x181f ;  /* 0x00381f0091917f89 */ /* 0x000e6200000e0000 */
[----:B------:R-:W-:Y:S03]  /*6870*/  ISETP.GE.AND P0, PT, R4, 0x21, PT ;  /* 0x000000210400780c */ /* 0x000fe60003f06270 */
[----:B------:R-:W2:Y:S10]  /*6880*/  SHFL.IDX PT, R157, R157, 0x1, 0x181f ;  /* 0x00381f009d9d7f89 */ /* 0x000eb400000e0000 */
[----:B------:R-:W-:-:S05]  /*6890*/  @!P0 BRA `(.L_x_850) ;  /* 0x0000015000008947 */ /* 0x000fca0003800000 */
[C---:B------:R-:W-:Y:S02]  /*68a0*/  ISETP.GE.AND P0, PT, R18.reuse, c[0x0][0x1d4], PT ;  /* 0x0000750012007a0c */ /* 0x040fe40003f06270 */
[----:B------:R-:W-:Y:S11]  /*68b0*/  ISETP.GE.AND P4, PT, R15, c[0x0][0x1d4], PT ;  /* 0x000075000f007a0c */ /* 0x000ff60003f86270 */
[----:B------:R-:W4:Y:S01]  /*68c0*/  @!P0 LDS.128 R32, [R105+0xb080] ;  /* 0x00b0800069208984 */ /* 0x000f220000000c00 */
[C---:B--2---:R-:W-:Y:S04]  /*68d0*/  @!P0 LEA R38, P3, R18.reuse, R157, 0x1 ;  /* 0x0000009d12268211 */ /* 0x044fe800078608ff */
[----:B-1----:R-:W-:Y:S02]  /*68e0*/  @!P0 LEA.HI.X R39, R18, R145, R19, 0x1, P3 ;  /* 0x0000009112278211 */ /* 0x002fe400018f0c13 */
[C---:B------:R-:W-:Y:S04]  /*68f0*/  @!P4 LEA R36, P3, R123.reuse, R157, 0x1 ;  /* 0x0000009d7b24c211 */ /* 0x040fe800078608ff */
[----:B------:R-:W-:Y:S02]  /*6900*/  @!P4 LEA.HI.X R37, R123, R145, R132, 0x1, P3 ;  /* 0x000000917b25c211 */ /* 0x000fe400018f0c84 */
[----:B------:R-:W-:Y:S11]  /*6910*/  ISETP.GE.AND P3, PT, R109, c[0x0][0x1d4], PT ;  /* 0x000075006d007a0c */ /* 0x000ff60003f66270 */
[----:B------:R-:W-:Y:S02]  /*6920*/  @!UPT UIADD3 URZ, URZ, URZ, URZ ;  /* 0x0000003f3f3ff290 */ /* 0x000fe4000fffe03f */
[C---:B------:R-:W-:Y:S04]  /*6930*/  @!P3 LEA R4, P5, R121.reuse, R157, 0x1 ;  /* 0x0000009d7904b211 */ /* 0x040fe800078a08ff */
[----:B---3--:R-:W-:Y:S01]  /*6940*/  @!P3 LEA.HI.X R5, R121, R145, R120, 0x1, P5 ;  /* 0x000000917905b211 */ /* 0x008fe200028f0c78 */
[----:B----4-:R-:W-:Y:S01]  /*6950*/  @!P0 ST.E.128 [R38.64], R32 ;  /* 0x0000002026008985 */ /* 0x010fe2000c101d10 */
        /* <DEDUP_REMOVED lines=9> */
.L_x_850:
[----:B------:R-:W-:Y:S05]  /*69f0*/  BSYNC B2 ;  /* 0x0000000000027941 */ /* 0x000fea0003800000 */
.L_x_835:
[----:B------:R-:W-:Y:S01]  /*6a00*/  IMAD.IADD R126, R126, 0x1, -R17 ;  /* 0x000000017e7e7824 */ /* 0x000fe200078e0a11 */
[----:B---34-:R-:W-:Y:S01]  /*6a10*/  P2R R5, PR, RZ, 0x2 ;  /* 0x00000002ff057803 */ /* 0x018fe20000000000 */
[----:B-1----:R-:W-:Y:S01]  /*6a20*/  IMAD.WIDE R22, R55, 0x30, R146 ;  /* 0x0000003037167825 */ /* 0x002fe200078e0292 */
[----:B------:R-:W-:Y:S01]  /*6a30*/  ISETP.NE.AND P1, PT, R113, RZ, PT ;  /* 0x000000ff7100720c */ /* 0x000fe20003f25270 */
[----:B------:R-:W-:Y:S01]  /*6a40*/  BSSY B0, `(.L_x_869) ;  /* 0x0000049000007945 */ /* 0x000fe20003800000 */
[----:B------:R-:W-:Y:S01]  /*6a50*/  ISETP.GE.AND P3, PT, R126, 0x21, PT ;  /* 0x000000217e00780c */ /* 0x000fe20003f66270 */
[----:B------:R-:W-:Y:S01]  /*6a60*/  IMAD.WIDE.U32 R26, R143, c[0x0][0x208], RZ ;  /* 0x000082008f1a7a25 */ /* 0x000fe200078e00ff */
[----:B------:R-:W-:Y:S02]  /*6a70*/  ISETP.NE.AND P6, PT, R111, RZ, PT ;  /* 0x000000ff6f00720c */ /* 0x000fe40003fc5270 */
[----:B------:R-:W-:Y:S09]  /*6a80*/  ISETP.NE.AND P5, PT, R110, RZ, PT ;  /* 0x000000ff6e00720c */ /* 0x000ff20003fa5270 */
[----:B------:R-:W-:Y:S05]  /*6a90*/  @P3 IADD3 R9, P0, R22, 0x20, RZ ;  /* 0x0000002016093810 */ /* 0x000fea0007f1e0ff */
[----:B------:R-:W-:Y:S01]  /*6aa0*/  @P3 IMAD.X R3, RZ, RZ, R23, P0 ;  /* 0x000000ffff033224 */ /* 0x000fe200000e0617 */
[----:B------:R-:W-:Y:S11]  /*6ab0*/  ISETP.GE.AND P0, PT, R126, 0x1, PT ;  /* 0x000000017e00780c */ /* 0x000ff60003f06270 */
[----:B------:R-:W-:Y:S02]  /*6ac0*/  @!UPT UIADD3 URZ, URZ, URZ, URZ ;  /* 0x0000003f3f3ff290 */ /* 0x000fe4000fffe03f */
[----:B------:R-:W-:Y:S01]  /*6ad0*/  @P0 MOV R126, R148 ;  /* 0x00000094007e0202 */ /* 0x000fe20000000f00 */
[----:B------:R-:W-:Y:S02]  /*6ae0*/  @P0 IMAD R4, R23, c[0x0][0x258], RZ ;  /* 0x0000960017040a24 */ /* 0x000fe400078e02ff */
[----:B------:R-:W-:Y:S02]  /*6af0*/  IMAD R23, R141, c[0x0][0x218], RZ ;  /* 0x000086008d177a24 */ /* 0x000fe400078e02ff */
[C---:B------:R-:W-:Y:S04]  /*6b00*/  @P0 IMAD.WIDE.U32 R10, R22.reuse, c[0x0][0x258], R126 ;  /* 0x00009600160a0a25 */ /* 0x040fe800078e007e */
[----:B------:R-:W-:Y:S01]  /*6b10*/  @P0 IMAD R4, R22, c[0x0][0x25c], R4 ;  /* 0x0000970016040a24 */ /* 0x000fe200078e0204 */
[----:B------:R-:W-:Y:S01]  /*6b20*/  @P0 LEA R24, P4, R10, c[0x0][0x250], 0x1 ;  /* 0x000094000a180a11 */ /* 0x000fe200078808ff */
[----:B------:R-:W-:Y:S02]  /*6b30*/  IMAD R23, R144, c[0x0][0x21c], R23 ;  /* 0x0000870090177a24 */ /* 0x000fe400078e0217 */
[----:B------:R-:W-:Y:S02]  /*6b40*/  @P0 IMAD.IADD R4, R11, 0x1, R4 ;  /* 0x000000010b040824 */ /* 0x000fe400078e0204 */
[----:B------:R-:W-:Y:S03]  /*6b50*/  @P3 IMAD.MOV.U32 R126, RZ, RZ, R148 ;  /* 0x000000ffff7e3224 */ /* 0x000fe600078e0094 */
[----:B------:R-:W-:Y:S01]  /*6b60*/  @P0 LEA.HI.X R25, R10, c[0x0][0x254], R4, 0x1, P4 ;  /* 0x000095000a190a11 */ /* 0x000fe200020f0c04 */
[----:B------:R-:W-:Y:S04]  /*6b70*/  IMAD R4, R142, c[0x0][0x208], RZ ;  /* 0x000082008e047a24 */ /* 0x000fe800078e02ff */
[----:B------:R-:W-:Y:S01]  /*6b80*/  @!PT LDS RZ, [RZ] ;  /* 0x00000000fffff984 */ /* 0x000fe20000000800 */
[----:B------:R-:W-:Y:S01]  /*6b90*/  @!PT LDS RZ, [RZ] ;  /* 0x00000000fffff984 */ /* 0x000fe20000000800 */
[----:B------:R-:W-:Y:S01]  /*6ba0*/  @!PT LDS RZ, [RZ] ;  /* 0x00000000fffff984 */ /* 0x000fe20000000800 */
[----:B------:R1:W-:Y:S01]  /*6bb0*/  @P0 LDGSTS.E.BYPASS.LTC128B.128 [R105+0x4080], [R24.64], !P1 ;  /* 0x0408000018690fae */ /* 0x0003e2000c901d50 */
[----:B------:R-:W-:Y:S05]  /*6bc0*/  IMAD R4, R143, c[0x0][0x20c], R4 ;  /* 0x000083008f047a24 */ /* 0x000fea00078e0204 */
[----:B------:R-:W-:Y:S01]  /*6bd0*/  IADD3 R27, R27, R4, RZ ;  /* 0x000000041b1b7210 */ /* 0x000fe20007ffe0ff */
[----:B------:R-:W-:Y:S04]  /*6be0*/  @P3 IMAD R4, R3, c[0x0][0x258], RZ ;  /* 0x0000960003043a24 */ /* 0x000fe800078e02ff */
[----:B------:R-:W-:Y:S04]  /*6bf0*/  IMAD.WIDE.U32 R26, R144, c[0x0][0x218], R26 ;  /* 0x00008600901a7a25 */ /* 0x000fe800078e001a */
[C---:B------:R-:W-:Y:S01]  /*6c00*/  @P3 IMAD R4, R9.reuse, c[0x0][0x25c], R4 ;  /* 0x0000970009043a24 */ /* 0x040fe200078e0204 */
[----:B------:R-:W-:Y:S04]  /*6c10*/  IADD3 R11, P4, R154, R26, RZ ;  /* 0x0000001a9a0b7210 */ /* 0x000fe80007f9e0ff */
[----:B------:R-:W-:Y:S01]  /*6c20*/  IADD3.X R6, R116, R27, R23, P4, !PT ;  /* 0x0000001b74067210 */ /* 0x000fe200027fe417 */
[----:B------:R-:W-:Y:S05]  /*6c30*/  @P3 IMAD.WIDE.U32 R22, R9, c[0x0][0x258], R126 ;  /* 0x0000960009163a25 */ /* 0x000fea00078e007e */
[C---:B------:R-:W-:Y:S02]  /*6c40*/  @P3 LEA R26, P4, R22.reuse, c[0x0][0x250], 0x1 ;  /* 0x00009400161a3a11 */ /* 0x040fe400078808ff */
[----:B------:R-:W-:Y:S04]  /*6c50*/  @P3 IADD3 R4, R23, R4, RZ ;  /* 0x0000000417043210 */ /* 0x000fe80007ffe0ff */
[----:B------:R-:W-:Y:S02]  /*6c60*/  @P3 LEA.HI.X R27, R22, c[0x0][0x254], R4, 0x1, P4 ;  /* 0x00009500161b3a11 */ /* 0x000fe400020f0c04 */
[C---:B------:R-:W-:Y:S04]  /*6c70*/  LEA R4, P4, R11.reuse, c[0x0][0x1f8], 0x1 ;  /* 0x00007e000b047a11 */ /* 0x040fe800078808ff */
[----:B------:R-:W-:Y:S02]  /*6c80*/  LEA.HI.X R3, R11, c[0x0][0x1fc], R6, 0x1, P4 ;  /* 0x00007f000b037a11 */ /* 0x000fe400020f0c06 */
[----:B------:R-:W-:Y:S03]  /*6c90*/  ISETP.NE.AND P4, PT, R112, RZ, PT ;  /* 0x000000ff7000720c */ /* 0x000fe60003f85270 */
[----:B------:R1:W3:Y:S10]  /*6ca0*/  SHFL.IDX PT, R9, R3, RZ, 0x181f ;  /* 0x00181fff03097589 */ /* 0x0002f400000e0000 */
[----:B------:R1:W-:Y:S04]  /*6cb0*/  @P0 LDGSTS.E.BYPASS.LTC128B.128 [R105+0x5880], [R24.64+0x80], !P4 ;  /* 0x0588008018690fae */ /* 0x0003e8000e101d50 */
[----:B------:R1:W-:Y:S04]  /*6cc0*/  @P0 LDGSTS.E.BYPASS.LTC128B.128 [R105+0x7080], [R24.64+0x100], !P6 ;  /* 0x0708010018690fae */ /* 0x0003e8000f101d50 */
[----:B------:R1:W-:Y:S04]  /*6cd0*/  @P0 LDGSTS.E.BYPASS.LTC128B.128 [R105+0x8880], [R24.64+0x180], !P5 ;  /* 0x0888018018690fae */ /* 0x0003e8000e901d50 */
[----:B------:R1:W-:Y:S01]  /*6ce0*/  @P3 LDGSTS.E.BYPASS.LTC128B.128 [R105+0x5080], [R26.64], !P1 ;  /* 0x050800001a693fae */ /* 0x0003e2000c901d50 */
[----:B------:R-:W-:Y:S03]  /*6cf0*/  ISETP.NE.AND P1, PT, R5, RZ, PT ;  /* 0x000000ff0500720c */ /* 0x000fe60003f25270 */
[----:B------:R1:W-:Y:S04]  /*6d00*/  @P3 LDGSTS.E.BYPASS.LTC128B.128 [R105+0x6880], [R26.64+0x80], !P4 ;  /* 0x068800801a693fae */ /* 0x0003e8000e101d50 */
[----:B------:R1:W-:Y:S04]  /*6d10*/  @P3 LDGSTS.E.BYPASS.LTC128B.128 [R105+0x8080], [R26.64+0x100], !P6 ;  /* 0x080801001a693fae */ /* 0x0003e8000f101d50 */
[----:B------:R1:W-:Y:S04]  /*6d20*/  @P3 LDGSTS.E.BYPASS.LTC128B.128 [R105+0x9880], [R26.64+0x180], !P5 ;  /* 0x098801801a693fae */ /* 0x0003e8000e901d50 */
[----:B------:R-:W0:Y:S04]  /*6d30*/  LDGDEPBAR ;  /* 0x00000000000079af */ /* 0x000e280000000000 */
[----:B------:R1:W4:Y:S01]  /*6d40*/  SHFL.IDX PT, R5, R4, RZ, 0x181f ;  /* 0x00181fff04057589 */ /* 0x00032200000e0000 */
[----:B------:R-:W-:Y:S04]  /*6d50*/  DEPBAR.LE SB0, 0x0 ;  /* 0x000080000000791a */ /* 0x000fe80000000000 */
[----:B------:R-:W-:Y:S06]  /*6d60*/  BAR.SYNC.DEFER_BLOCKING 0x0 ;  /* 0x0000000000007b1d */ /* 0x000fec0000010000 */
[----:B------:R-:W-:-:S05]  /*6d70*/  @!P0 BRA `(.L_x_870) ;  /* 0x0000015000008947 */ /* 0x000fca0003800000 */
[C---:B-1-34-:R-:W-:Y:S02]  /*6d80*/  ISETP.GE.AND P0, PT, R18.reuse, c[0x0][0x1d4], PT ;  /* 0x0000750012007a0c */ /* 0x05afe40003f06270 */
[----:B------:R-:W-:Y:S11]  /*6d90*/  ISETP.GE.AND P5, PT, R15, c[0x0][0x1d4], PT ;  /* 0x000075000f007a0c */ /* 0x000ff60003fa6270 */
[----:B------:R-:W1:Y:S01]  /*6da0*/  @!P0 LDS.128 R32, [R105+0x4080] ;  /* 0x0040800069208984 */ /* 0x000e620000000c00 */
[C---:B------:R-:W-:Y:S04]  /*6db0*/  @!P0 LEA R40, P4, R18.reuse, R5, 0x1 ;  /* 0x0000000512288211 */ /* 0x040fe800078808ff */
        /* <DEDUP_REMOVED lines=17> */
.L_x_870:
[----:B-1-34-:R-:W-:Y:S05]  /*6ed0*/  BSYNC B0 ;  /* 0x0000000000007941 */ /* 0x01afea0003800000 */
.L_x_869:
[----:B------:R-:W1:Y:S01]  /*6ee0*/  SHFL.IDX PT, R3, R3, 0x1, 0x181f ;  /* 0x00381f0003037f89 */ /* 0x000e6200000e0000 */
[----:B------:R-:W-:Y:S03]  /*6ef0*/  BSSY B0, `(.L_x_871) ;  /* 0x0000018000007945 */ /* 0x000fe60003800000 */
[----:B------:R-:W3:Y:S01]  /*6f00*/  SHFL.IDX PT, R4, R4, 0x1, 0x181f ;  /* 0x00381f0004047f89 */ /* 0x000ee200000e0000 */
[----:B------:R-:W-:-:S05]  /*6f10*/  @!P3 BRA `(.L_x_872) ;  /* 0x000001500000b947 */ /* 0x000fca0003800000 */
[C---:B------:R-:W-:Y:S02]  /*6f20*/  ISETP.GE.AND P0, PT, R18.reuse, c[0x0][0x1d4], PT ;  /* 0x0000750012007a0c */ /* 0x040fe40003f06270 */
[----:B------:R-:W-:Y:S11]  /*6f30*/  ISETP.GE.AND P4, PT, R15, c[0x0][0x1d4], PT ;  /* 0x000075000f007a0c */ /* 0x000ff60003f86270 */
[----:B------:R-:W4:Y:S01]  /*6f40*/  @!P0 LDS.128 R32, [R105+0x5080] ;  /* 0x0050800069208984 */ /* 0x000f220000000c00 */
[CC--:B---3--:R-:W-:Y:S04]  /*6f50*/  @!P0 LEA R38, P3, R18.reuse, R4.reuse, 0x1 ;  /* 0x0000000412268211 */ /* 0x0c8fe800078608ff */
[-C--:B-1----:R-:W-:Y:S02]  /*6f60*/  @!P0 LEA.HI.X R39, R18, R3.reuse, R19, 0x1, P3 ;  /* 0x0000000312278211 */ /* 0x082fe400018f0c13 */
[CC--:B------:R-:W-:Y:S04]  /*6f70*/  @!P4 LEA R36, P3, R123.reuse, R4.reuse, 0x1 ;  /* 0x000000047b24c211 */ /* 0x0c0fe800078608ff */
[-C--:B------:R-:W-:Y:S02]  /*6f80*/  @!P4 LEA.HI.X R37, R123, R3.reuse, R132, 0x1, P3 ;  /* 0x000000037b25c211 */ /* 0x080fe400018f0c84 */
[----:B------:R-:W-:Y:S11]  /*6f90*/  ISETP.GE.AND P3, PT, R109, c[0x0][0x1d4], PT ;  /* 0x000075006d007a0c */ /* 0x000ff60003f66270 */
[----:B------:R-:W-:Y:S02]  /*6fa0*/  @!UPT UIADD3 URZ, URZ, URZ, URZ ;  /* 0x0000003f3f3ff290 */ /* 0x000fe4000fffe03f */
[CC--:B------:R-:W-:Y:S04]  /*6fb0*/  @!P3 LEA R22, P5, R121.reuse, R4.reuse, 0x1 ;  /* 0x000000047916b211 */ /* 0x0c0fe800078a08ff */
[-C--:B------:R-:W-:Y:S01]  /*6fc0*/  @!P3 LEA.HI.X R23, R121, R3.reuse, R120, 0x1, P5 ;  /* 0x000000037917b211 */ /* 0x080fe200028f0c78 */
        /* <DEDUP_REMOVED lines=10> */
.L_x_872:
[----:B------:R-:W-:Y:S05]  /*7070*/  BSYNC B0 ;  /* 0x0000000000007941 */ /* 0x000fea0003800000 */
.L_x_871:
[----:B------:R-:W-:Y:S11]  /*7080*/  ISETP.GT.AND P5, PT, R55, R102, PT ;  /* 0x000000663700720c */ /* 0x000ff60003fa4270 */
[----:B------:R-:W-:Y:S02]  /*7090*/  @!UPT UIADD3 URZ, URZ, URZ, URZ ;  /* 0x0000003f3f3ff290 */ /* 0x000fe4000fffe03f */
[----:B------:R-:W-:-:S05]  /*70a0*/  @!P5 BRA `(.L_x_873) ;  /* 0x000002600000d947 */ /* 0x000fca0003800000 */
[----:B-1----:R-:W-:Y:S01]  /*70b0*/  IADD3 R5, R55, -0x1, RZ ;  /* 0xffffffff37057810 */ /* 0x002fe20007ffe0ff */
[----:B------:R-:W-:Y:S01]  /*70c0*/  IMAD.MOV.U32 R10, RZ, RZ, R150 ;  /* 0x000000ffff0a7224 */ /* 0x000fe200078e0096 */
[----:B------:R-:W-:Y:S01]  /*70d0*/  ISETP.GE.AND P3, PT, R117, 0x1, PT ;  /* 0x000000017500780c */ /* 0x000fe20003f66270 */
[----:B------:R-:W-:Y:S01]  /*70e0*/  IMAD.MOV.U32 R11, RZ, RZ, R153 ;  /* 0x000000ffff0b7224 */ /* 0x000fe200078e0099 */
[----:B---3--:R-:W-:Y:S01]  /*70f0*/  SHF.R.S32.HI R4, RZ, 0x1f, R5 ;  /* 0x0000001fff047819 */ /* 0x008fe20000011405 */
[C---:B------:R-:W-:Y:S01]  /*7100*/  IMAD R3, R5.reuse, UR8, RZ ;  /* 0x0000000805037c24 */ /* 0x040fe2000f8e02ff */
[----:B------:R-:W-:Y:S01]  /*7110*/  P2R R8, PR, RZ, 0x4 ;  /* 0x00000004ff087803 */ /* 0x000fe20000000000 */
[----:B------:R-:W-:Y:S01]  /*7120*/  IMAD.WIDE.U32 R10, R5, UR10, R10 ;  /* 0x0000000a050a7c25 */ /* 0x000fe2000f8e000a */
[----:B------:R-:W-:Y:S02]  /*7130*/  ISETP.NE.AND P2, PT, R113, RZ, PT ;  /* 0x000000ff7100720c */ /* 0x000fe40003f45270 */
[----:B------:R-:W-:Y:S01]  /*7140*/  P2R R6, PR, RZ, 0x2 ;  /* 0x00000002ff067803 */ /* 0x000fe20000000000 */
[----:B------:R-:W-:Y:S01]  /*7150*/  IMAD R3, R4, UR10, R3 ;  /* 0x0000000a04037c24 */ /* 0x000fe2000f8e0203 */
[----:B------:R-:W-:Y:S02]  /*7160*/  ISETP.NE.AND P1, PT, R112, RZ, PT ;  /* 0x000000ff7000720c */ /* 0x000fe40003f25270 */
[----:B------:R-:W-:Y:S01]  /*7170*/  ISETP.NE.AND P6, PT, R110, RZ, PT ;  /* 0x000000ff6e00720c */ /* 0x000fe20003fc5270 */
[----:B------:R-:W-:Y:S01]  /*7180*/  IMAD.IADD R3, R11, 0x1, R3 ;  /* 0x000000010b037824 */ /* 0x000fe200078e0203 */
[C---:B------:R-:W-:Y:S04]  /*7190*/  @P3 LEA R22, P0, R10.reuse, c[0x0][0x220], 0x1 ;  /* 0x000088000a163a11 */ /* 0x040fe800078008ff */
[----:B------:R-:W-:Y:S02]  /*71a0*/  @P3 LEA.HI.X R23, R10, c[0x0][0x224], R3, 0x1, P0 ;  /* 0x000089000a173a11 */ /* 0x000fe400000f0c03 */
[----:B------:R-:W-:Y:S03]  /*71b0*/  ISETP.GE.AND P0, PT, R117, 0x21, PT ;  /* 0x000000217500780c */ /* 0x000fe60003f06270 */
[----:B------:R-:W-:Y:S01]  /*71c0*/  @!PT LDS RZ, [RZ] ;  /* 0x00000000fffff984 */ /* 0x000fe20000000800 */
[----:B------:R-:W-:Y:S01]  /*71d0*/  @!PT LDS RZ, [RZ] ;  /* 0x00000000fffff984 */ /* 0x000fe20000000800 */
[----:B------:R-:W-:Y:S01]  /*71e0*/  @!PT LDS RZ, [RZ] ;  /* 0x00000000fffff984 */ /* 0x000fe20000000800 */
[----:B------:R1:W-:Y:S01]  /*71f0*/  @P3 LDGSTS.E.BYPASS.LTC128B.128 [R105+0xa080], [R22.64], !P2 ;  /* 0x0a08000016693fae */ /* 0x0003e2000d101d50 */
[----:B------:R-:W-:Y:S03]  /*7200*/  ISETP.NE.AND P2, PT, R8, RZ, PT ;  /* 0x000000ff0800720c */ /* 0x000fe60003f45270 */
[----:B------:R1:W-:Y:S06]  /*7210*/  @P3 LDGSTS.E.BYPASS.LTC128B.128 [R105+0xb880], [R22.64+0x80], !P1 ;  /* 0x0b88008016693fae */ /* 0x0003ec000c901d50 */
[----:B------:R-:W-:Y:S04]  /*7220*/  @P0 IADD3 R4, P4, R10, UR12, RZ ;  /* 0x0000000c0a040c10 */ /* 0x000fe8000ff9e0ff */
[----:B------:R-:W-:Y:S02]  /*7230*/  @P0 IADD3.X R3, R3, UR9, RZ, P4, !PT ;  /* 0x0000000903030c10 */ /* 0x000fe4000a7fe4ff */
[C---:B------:R-:W-:Y:S04]  /*7240*/  @P0 LEA R10, P4, R4.reuse, c[0x0][0x220], 0x1 ;  /* 0x00008800040a0a11 */ /* 0x040fe800078808ff */
[----:B------:R-:W-:Y:S02]  /*7250*/  @P0 LEA.HI.X R11, R4, c[0x0][0x224], R3, 0x1, P4 ;  /* 0x00008900040b0a11 */ /* 0x000fe400020f0c03 */
[----:B------:R-:W-:Y:S11]  /*7260*/  ISETP.NE.AND P4, PT, R111, RZ, PT ;  /* 0x000000ff6f00720c */ /* 0x000ff60003f85270 */
[----:B------:R-:W-:Y:S02]  /*7270*/  @!UPT UIADD3 URZ, URZ, URZ, URZ ;  /* 0x0000003f3f3ff290 */ /* 0x000fe4000fffe03f */
[----:B------:R1:W-:Y:S04]  /*7280*/  @P3 LDGSTS.E.BYPASS.LTC128B.128 [R105+0xd080], [R22.64+0x100], !P4 ;  /* 0x0d08010016693fae */ /* 0x0003e8000e101d50 */
[----:B------:R1:W-:Y:S01]  /*7290*/  @P3 LDGSTS.E.BYPASS.LTC128B.128 [R105+0xe880], [R22.64+0x180], !P6 ;  /* 0x0e88018016693fae */ /* 0x0003e2000f101d50 */
[----:B------:R-:W-:Y:S11]  /*72a0*/  ISETP.NE.AND P3, PT, R113, RZ, PT ;  /* 0x000000ff7100720c */ /* 0x000ff60003f65270 */
[----:B------:R-:W-:Y:S02]  /*72b0*/  @!UPT UIADD3 URZ, URZ, URZ, URZ ;  /* 0x0000003f3f3ff290 */ /* 0x000fe4000fffe03f */
[----:B------:R1:W-:Y:S04]  /*72c0*/  @P0 LDGSTS.E.BYPASS.LTC128B.128 [R105+0xb080], [R10.64], !P3 ;  /* 0x0b0800000a690fae */ /* 0x0003e8000d901d50 */
[----:B------:R1:W-:Y:S01]  /*72d0*/  @P0 LDGSTS.E.BYPASS.LTC128B.128 [R105+0xc880], [R10.64+0x80], !P1 ;  /* 0x0c8800800a690fae */ /* 0x0003e2000c901d50 */
[----:B------:R-:W-:Y:S03]  /*72e0*/  ISETP.NE.AND P1, PT, R6, RZ, PT ;  /* 0x000000ff0600720c */ /* 0x000fe60003f25270 */
[----:B------:R1:W-:Y:S04]  /*72f0*/  @P0 LDGSTS.E.BYPASS.LTC128B.128 [R105+0xe080], [R10.64+0x100], !P4 ;  /* 0x0e0801000a690fae */ /* 0x0003e8000e101d50 */
[----:B------:R1:W-:Y:S04]  /*7300*/  @P0 LDGSTS.E.BYPASS.LTC128B.128 [R105+0xf880], [R10.64+0x180], !P6 ;  /* 0x0f8801800a690fae */ /* 0x0003e8000f101d50 */
.L_x_873:
[----:B------:R-:W0:Y:S01]  /*7310*/  LDGDEPBAR ;  /* 0x00000000000079af */ /* 0x000e220000000000 */
[----:B------:R-:W-:Y:S01]  /*7320*/  IADD3 R55, R55, -0x1, RZ ;  /* 0xffffffff37377810 */ /* 0x000fe20007ffe0ff */
[----:B------:R-:W-:-:S05]  /*7330*/  @P5 BRA `(.L_x_874) ;  /* 0xffffa2d000005947 */ /* 0x000fca000383ffff */
[----:B------:R-:W-:Y:S06]  /*7340*/  BAR.SYNC.DEFER_BLOCKING 0x0 ;  /* 0x0000000000007b1d */ /* 0x000fec0000010000 */
.L_x_834:
[----:B-1----:R-:W-:Y:S01]  /*7350*/  ISETP.GE.AND P0, PT, R95, 0x1, PT ;  /* 0x000000015f00780c */ /* 0x002fe20003f06270 */
[----:B------:R-:W-:Y:S01]  /*7360*/  CS2R R2, SRZ ;  /* 0x0000000000027805 */ /* 0x000fe2000001ff00 */
[----:B------:R-:W-:Y:S01]  /*7370*/  PLOP3.LUT P2, PT, PT, PT, PT, 0x80, 0x0 ;  /* 0x000000000000781c */ /* 0x000fe20003f4f070 */
        /* <DEDUP_REMOVED lines=17> */
[----:B------:R-:W-:Y:S01]  /*7490*/  MOV R13, RZ ;  /* 0x000000ff000d7202 */ /* 0x000fe20000000f00 */
[----:B---3--:R-:W-:Y:S01]  /*74a0*/  IMAD.MOV.U32 R4, RZ, RZ, RZ ;  /* 0x000000ffff047224 */ /* 0x008fe200078e00ff */
[----:B------:R-:W-:Y:S01]  /*74b0*/  CS2R R6, SRZ ;  /* 0x0000000000067805 */ /* 0x000fe2000001ff00 */
[----:B------:R-:W-:Y:S01]  /*74c0*/  MOV R11, RZ ;  /* 0x000000ff000b7202 */ /* 0x000fe20000000f00 */
        /* <DEDUP_REMOVED lines=41> */
[----:B--2---:R-:W-:Y:S01]  /*7760*/  CS2R R144, SRZ ;  /* 0x0000000000907805 */ /* 0x004fe2000001ff00 */
[----:B------:R-:W-:Y:S01]  /*7770*/  CS2R R150, SRZ ;  /* 0x0000000000967805 */ /* 0x000fe2000001ff00 */
[----:B------:R-:W-:Y:S01]  /*7780*/  CS2R R148, SRZ ;  /* 0x0000000000947805 */ /* 0x000fe2000001ff00 */
[----:B------:R-:W-:Y:S01]  /*7790*/  CS2R R154, SRZ ;  /* 0x00000000009a7805 */ /* 0x000fe2000001ff00 */
[----:B------:R-:W-:Y:S01]  /*77a0*/  CS2R R152, SRZ ;  /* 0x0000000000987805 */ /* 0x000fe2000001ff00 */
[----:B------:R-:W-:Y:S05]  /*77b0*/  @!P0 BRA `(.L_x_875) ;  /* 0x0000e47000008947 */ /* 0x000fea0003800000 */
[----:B------:R-:W-:-:S04]  /*77c0*/  ISETP.NE.U32.AND P0, PT, RZ, c[0x0][0x340], PT ;  /* 0x0000d000ff007a0c */ /* 0x000fc80003f05070 */
[----:B------:R-:W-:-:S13]  /*77d0*/  ISETP.NE.AND.EX P2, PT, RZ, c[0x0][0x344], PT, P0 ;  /* 0x0000d100ff007a0c */ /* 0x000fda0003f45300 */
[----:B------:R-:W-:-:S04]  /*77e0*/  @P2 IMAD.MOV.U32 R237, RZ, RZ, 0x4 ;  /* 0x00000004ffed2424 */ /* 0x000fc800078e00ff */
[----:B------:R-:W-:-:S06]  /*77f0*/  @P2 IMAD.WIDE R236, R226, R237, c[0x0][0x340] ;  /* 0x0000d000e2ec2625 */ /* 0x000fcc00078e02ed */
[----:B------:R1:W5:Y:S01]  /*7800*/  @P2 LDG.E R236, [R236.64] ;  /* 0x00000010ecec2981 */ /* 0x000362000c1e1900 */
[----:B------:R-:W-:Y:S01]  /*7810*/  SHF.R.S32.HI R0, RZ, 0x1f, R101 ;  /* 0x0000001fff007819 */ /* 0x000fe20000011465 */
[----:B------:R-:W-:Y:S01]  /*7820*/  IMAD.WIDE.U32 R2, R101, c[0x0][0x178], RZ ;  /* 0x00005e0065027a25 */ /* 0x000fe200078e00ff */
[----:B------:R-:W-:Y:S01]  /*7830*/  SHF.R.S32.HI R15, RZ, 0x1f, R224 ;  /* 0x0000001fff0f7819 */ /* 0x000fe200000114e0 */
[----:B------:R-:W-:Y:S01]  /*7840*/  BSSY B0, `(.L_x_876) ;  /* 0x0000064000007945 */ /* 0x000fe20003800000 */
[----:B------:R-:W-:Y:S01]  /*7850*/  ISETP.NE.U32.AND P0, PT, RZ, c[0x0][0x348], PT ;  /* 0x0000d200ff007a0c */ /* 0x000fe20003f05070 */
[----:B------:R-:W-:Y:S01]  /*7860*/  IMAD R0, R0, c[0x0][0x178], RZ ;  /* 0x00005e0000007a24 */ /* 0x000fe200078e02ff */
[-C--:B------:R-:W-:Y:S01]  /*7870*/  LEA.HI R80, R15, R224.reuse, RZ, 0x3 ;  /* 0x000000e00f507211 */ /* 0x080fe200078f18ff */
[----:B------:R-:W-:Y:S01]  /*7880*/  IMAD R38, R99, c[0x0][0x2c4], RZ ;  /* 0x0000b10063267a24 */ /* 0x000fe200078e02ff */
[----:B------:R-:W-:Y:S01]  /*7890*/  SHF.R.S32.HI R9, RZ, 0x1f, R226 ;  /* 0x0000001fff097819 */ /* 0x000fe200000114e2 */
[----:B------:R-:W-:Y:S01]  /*78a0*/  IMAD R101, R101, c[0x0][0x17c], R0 ;  /* 0x00005f0065657a24 */ /* 0x000fe200078e0200 */
[----:B------:R-:W-:Y:S01]  /*78b0*/  LOP3.LUT R13, R80, 0xfffffff8, RZ, 0xc0, !PT ;  /* 0xfffffff8500d7812 */ /* 0x000fe200078ec0ff */
[----:B------:R-:W-:Y:S01]  /*78c0*/  IMAD.MOV.U32 R0, RZ, RZ, c[0x0][0x2c4] ;  /* 0x0000b100ff007624 */ /* 0x000fe200078e00ff */
[----:B------:R-:W-:Y:S01]  /*78d0*/  SHF.R.S32.HI R80, RZ, 0x3, R80 ;  /* 0x00000003ff507819 */ /* 0x000fe20000011450 */
[----:B------:R-:W-:Y:S01]  /*78e0*/  IMAD.IADD R3, R3, 0x1, R101 ;  /* 0x0000000103037824 */ /* 0x000fe200078e0265 */
[----:B------:R-:W-:Y:S01]  /*78f0*/  ISETP.NE.AND.EX P0, PT, RZ, c[0x0][0x34c], PT, P0 ;  /* 0x0000d300ff007a0c */ /* 0x000fe20003f05300 */
[----:B------:R-:W-:Y:S01]  /*7900*/  IMAD.IADD R13, R224, 0x1, -R13 ;  /* 0x00000001e00d7824 */ /* 0x000fe200078e0a0d */
[----:B------:R-:W-:Y:S01]  /*7910*/  ISETP.NE.AND P1, PT, R0, 0x1, PT ;  /* 0x000000010000780c */ /* 0x000fe20003f25270 */
[----:B------:R-:W-:Y:S01]  /*7920*/  IMAD R0, R96, c[0x0][0x1b8], RZ ;  /* 0x00006e0060007a24 */ /* 0x000fe200078e02ff */
[----:B------:R-:W-:Y:S01]  /*7930*/  SEL R9, R9, RZ, !P0 ;  /* 0x000000ff09097207 */ /* 0x000fe20004000000 */
[----:B------:R-:W-:Y:S01]  /*7940*/  IMAD R228, R13, 0x20, R80 ;  /* 0x000000200de47824 */ /* 0x000fe200078e0250 */
[----:B------:R-:W-:Y:S01]  /*7950*/  SEL R4, R226, RZ, !P0 ;  /* 0x000000ffe2047207 */ /* 0x000fe20004000000 */
[----:B------:R-:W-:Y:S01]  /*7960*/  IMAD R5, R223, c[0x0][0x1bc], R0 ;  /* 0x00006f00df057a24 */ /* 0x000fe200078e0200 */
[-C--:B------:R-:W-:Y:S01]  /*7970*/  LEA.HI R14, R15, R224.reuse, RZ, 0x4 ;  /* 0x000000e00f0e7211 */ /* 0x080fe200078f20ff */
[----:B------:R-:W-:Y:S01]  /*7980*/  IMAD R7, R97, 0x80, R228 ;  /* 0x0000008061077824 */ /* 0x000fe200078e02e4 */
[----:B------:R-:W-:Y:S01]  /*7990*/  LEA.HI R42, R15, R224, RZ, 0x6 ;  /* 0x000000e00f2a7211 */ /* 0x000fe200078f30ff */
[----:B------:R-:W-:-:S04]  /*79a0*/  IMAD.WIDE.U32 R2, R223, c[0x0][0x1b8], R2 ;  /* 0x00006e00df027a25 */ /* 0x000fc800078e0002 */
[----:B------:R-:W-:-:S04]  /*79b0*/  @P1 IMAD.HI.U32 R0, R7, c[0x0][0x2c8], RZ ;  /* 0x0000b20007001a27 */ /* 0x000fc800078e00ff */
[----:B------:R-:W-:Y:S02]  /*79c0*/  IMAD R9, R9, c[0x0][0x1c0], RZ ;  /* 0x0000700009097a24 */ /* 0x000fe400078e02ff */
[----:B------:R-:W-:Y:S02]  /*79d0*/  IMAD.IADD R3, R3, 0x1, R5 ;  /* 0x0000000103037824 */ /* 0x000fe400078e0205 */
[----:B------:R-:W-:Y:S01]  /*79e0*/  IMAD.MOV.U32 R8, RZ, RZ, R7 ;  /* 0x000000ffff087224 */ /* 0x000fe200078e0007 */
[----:B------:R-:W-:Y:S01]  /*79f0*/  @P1 SHF.R.U32.HI R8, RZ, c[0x0][0x2cc], R0 ;  /* 0x0000b300ff081a19 */ /* 0x000fe20000011600 */
[C---:B------:R-:W-:Y:S02]  /*7a00*/  IMAD R9, R4.reuse, c[0x0][0x1c4], R9 ;  /* 0x0000710004097a24 */ /* 0x040fe400078e0209 */
[----:B------:R-:W-:Y:S01]  /*7a10*/  IMAD.WIDE.U32 R4, R4, c[0x0][0x1c0], R2 ;  /* 0x0000700004047a25 */ /* 0x000fe200078e0002 */
[----:B------:R-:W-:-:S03]  /*7a20*/  SHF.R.S32.HI R3, RZ, 0x1f, R8 ;  /* 0x0000001fff037819 */ /* 0x000fc60000011408 */
[----:B------:R-:W-:Y:S02]  /*7a30*/  IMAD.IADD R5, R5, 0x1, R9 ;  /* 0x0000000105057824 */ /* 0x000fe400078e0209 */
[----:B------:R-:W-:Y:S02]  /*7a40*/  IMAD R3, R3, c[0x0][0x1b0], RZ ;  /* 0x00006c0003037a24 */ /* 0x000fe400078e02ff */
[----:B------:R-:W-:Y:S02]  /*7a50*/  IMAD.MOV R2, RZ, RZ, -R8 ;  /* 0x000000ffff027224 */ /* 0x000fe400078e0a08 */
[C---:B------:R-:W-:Y:S02]  /*7a60*/  IMAD R3, R8.reuse, c[0x0][0x1b4], R3 ;  /* 0x00006d0008037a24 */ /* 0x040fe400078e0203 */
[----:B------:R-:W-:Y:S01]  /*7a70*/  IMAD.WIDE.U32 R8, R8, c[0x0][0x1b0], R4 ;  /* 0x00006c0008087a25 */ /* 0x000fe200078e0004 */
[----:B------:R-:W-:-:S03]  /*7a80*/  LOP3.LUT R5, R14, 0xfffffff0, RZ, 0xc0, !PT ;  /* 0xfffffff00e057812 */ /* 0x000fc600078ec0ff */
[----:B------:R-:W-:Y:S02]  /*7a90*/  IMAD R2, R2, c[0x0][0x2c4], R7 ;  /* 0x0000b10002027a24 */ /* 0x000fe400078e0207 */
[----:B------:R-:W-:Y:S02]  /*7aa0*/  IMAD.IADD R5, R224, 0x1, -R5 ;  /* 0x00000001e0057824 */ /* 0x000fe400078e0a05 */
[----:B------:R-:W-:Y:S01]  /*7ab0*/  IMAD.IADD R9, R9, 0x1, R3 ;  /* 0x0000000109097824 */ /* 0x000fe200078e0203 */
[----:B------:R-:W-:Y:S01]  /*7ac0*/  SHF.R.S32.HI R7, RZ, 0x1f, R2 ;  /* 0x0000001fff077819 */ /* 0x000fe20000011402 */
[----:B------:R-:W-:Y:S01]  /*7ad0*/  IMAD.SHL.U32 R44, R80, 0x40, RZ ;  /* 0x00000040502c7824 */ /* 0x000fe200078e00ff */
[----:B------:R-:W-:Y:S01]  /*7ae0*/  SHF.R.S32.HI R0, RZ, 0x1f, R5 ;  /* 0x0000001fff007819 */ /* 0x000fe20000011405 */
[----:B------:R-:W-:Y:S02]  /*7af0*/  IMAD.SHL.U32 R42, R42, 0x8, RZ ;  /* 0x000000082a2a7824 */ /* 0x000fe400078e00ff */
[----:B------:R-:W-:Y:S01]  /*7b00*/  IMAD R7, R7, c[0x0][0x1a8], RZ ;  /* 0x00006a0007077a24 */ /* 0x000fe200078e02ff */
[----:B------:R-:W-:Y:S01]  /*7b10*/  LEA.HI R0, R0, R5, RZ, 0x3 ;  /* 0x0000000500007211 */ /* 0x000fe200078f18ff */
[----:B------:R-:W-:Y:S01]  /*7b20*/  IMAD.MOV.U32 R221, RZ, RZ, 0x10 ;  /* 0x00000010ffdd7424 */ /* 0x000fe200078e00ff */
[----:B------:R-:W-:Y:S01]  /*7b30*/  LOP3.LUT R44, R44, 0x1c0, RZ, 0xc0, !PT ;  /* 0x000001c02c2c7812 */ /* 0x000fe200078ec0ff */
[----:B------:R-:W-:Y:S01]  /*7b40*/  IMAD R7, R2, c[0x0][0x1ac], R7 ;  /* 0x00006b0002077a24 */ /* 0x000fe200078e0207 */
[----:B------:R-:W-:Y:S01]  /*7b50*/  LOP3.LUT R12, R0, 0xfffffff8, RZ, 0xc0, !PT ;  /* 0xfffffff8000c7812 */ /* 0x000fe200078ec0ff */
[----:B------:R-:W-:Y:S01]  /*7b60*/  IMAD.WIDE.U32 R2, R2, c[0x0][0x1a8], R8 ;  /* 0x00006a0002027a25 */ /* 0x000fe200078e0008 */
[----:B------:R-:W-:-:S02]  /*7b70*/  SHF.R.U32.HI R43, RZ, 0x3, R44 ;  /* 0x00000003ff2b7819 */ /* 0x000fc4000001162c */
[----:B------:R-:W-:Y:S01]  /*7b80*/  LOP3.LUT R42, R42, 0xfffffe00, RZ, 0xc0, !PT ;  /* 0xfffffe002a2a7812 */ /* 0x000fe200078ec0ff */
[----:B------:R-:W-:Y:S01]  /*7b90*/  IMAD.IADD R12, R5, 0x1, -R12 ;  /* 0x00000001050c7824 */ /* 0x000fe200078e0a0c */
[----:B------:R-:W-:Y:S01]  /*7ba0*/  IADD3 R7, R3, R7, RZ ;  /* 0x0000000703077210 */ /* 0x000fe20007ffe0ff */
[----:B------:R-:W-:Y:S01]  /*7bb0*/  IMAD R5, R97, 0x80, R80 ;  /* 0x0000008061057824 */ /* 0x000fe200078e0250 */
[C---:B------:R-:W-:Y:S01]  /*7bc0*/  LEA R6, P0, R2.reuse, c[0x0][0x160], 0x1 ;  /* 0x0000580002067a11 */ /* 0x040fe200078008ff */
[----:B------:R-:W-:Y:S02]  /*7bd0*/  IMAD.SHL.U32 R3, R13, 0x8, RZ ;  /* 0x000000080d037824 */ /* 0x000fe400078e00ff */
[----:B------:R-:W-:Y:S01]  /*7be0*/  IMAD.MOV.U32 R219, RZ, RZ, 0x20 ;  /* 0x00000020ffdb7424 */ /* 0x000fe200078e00ff */
[----:B------:R-:W-:Y:S01]  /*7bf0*/  LEA.HI.X R7, R2, c[0x0][0x164], R7, 0x1, P0 ;  /* 0x0000590002077a11 */ /* 0x000fe200000f0c07 */
[----:B------:R1:W2:Y:S01]  /*7c00*/  SHFL.IDX PT, R8, R6, RZ, 0x181f ;  /* 0x00181fff06087589 */ /* 0x0002a200000e0000 */
[----:B------:R-:W-:Y:S01]  /*7c10*/  ISETP.GE.AND P0, PT, R5, R38, PT ;  /* 0x000000260500720c */ /* 0x000fe20003f06270 */
[----:B------:R-:W-:Y:S01]  /*7c20*/  IMAD.MOV.U32 R230, RZ, RZ, 0x181f ;  /* 0x0000181fffe67424 */ /* 0x000fe200078e00ff */
[C---:B------:R-:W-:Y:S01]  /*7c30*/  IADD3 R229, R3.reuse, 0x40, RZ ;  /* 0x0000004003e57810 */ /* 0x040fe20007ffe0ff */
[----:B------:R1:W3:Y:S01]  /*7c40*/  SHFL.IDX PT, R9, R7, RZ, 0x181f ;  /* 0x00181fff07097589 */ /* 0x0002e200000e0000 */
[C---:B------:R-:W-:Y:S01]  /*7c50*/  IADD3 R19, R3.reuse, 0x80, RZ ;  /* 0x0000008003137810 */ /* 0x040fe20007ffe0ff */
[----:B------:R-:W-:Y:S01]  /*7c60*/  IMAD.MOV.U32 R227, RZ, RZ, -0x1 ;  /* 0xffffffffffe37424 */ /* 0x000fe200078e00ff */
[----:B------:R-:W-:-:S02]  /*7c70*/  IADD3 R18, R3, 0xc0, RZ ;  /* 0x000000c003127810 */ /* 0x000fc40007ffe0ff */
[----:B------:R-:W-:Y:S02]  /*7c80*/  ISETP.GE.AND P3, PT, R3, c[0x0][0x198], PT ;  /* 0x0000660003007a0c */ /* 0x000fe40003f66270 */
[----:B------:R-:W-:Y:S02]  /*7c90*/  LOP3.LUT R2, R44, 0x38, R3, 0xf8, !PT ;  /* 0x000000382c027812 */ /* 0x000fe400078ef803 */
[----:B------:R-:W-:Y:S02]  /*7ca0*/  ISETP.GE.AND P4, PT, R229, c[0x0][0x198], PT ;  /* 0x00006600e5007a0c */ /* 0x000fe40003f86270 */
[----:B------:R-:W-:Y:S02]  /*7cb0*/  ISETP.GE.AND P6, PT, R18, c[0x0][0x198], PT ;  /* 0x0000660012007a0c */ /* 0x000fe40003fc6270 */
[----:B------:R-:W-:Y:S02]  /*7cc0*/  ISETP.GE.AND P5, PT, R19, c[0x0][0x198], PT ;  /* 0x0000660013007a0c */ /* 0x000fe40003fa6270 */
[----:B------:R-:W-:-:S02]  /*7cd0*/  LOP3.LUT R11, R2, R43, RZ, 0x3c, !PT ;  /* 0x0000002b020b7212 */ /* 0x000fc400078e3cff */
[----:B------:R-:W-:-:S03]  /*7ce0*/  P2R R4, PR, RZ, 0x1 ;  /* 0x00000001ff047803 */ /* 0x000fc60000000000 */
[----:B------:R-:W-:Y:S01]  /*7cf0*/  IMAD.IADD R2, R11, 0x1, R42 ;  /* 0x000000010b027824 */ /* 0x000fe200078e022a */
[----:B------:R-:W-:Y:S02]  /*7d00*/  @!P2 MOV R236, R226 ;  /* 0x000000e200eca202 */ /* 0x000fe40000000f00 */
[----:B------:R-:W-:-:S05]  /*7d10*/  R2P PR, R12, 0x6 ;  /* 0x000000060c007804 */ /* 0x000fca0000000000 */
[----:B------:R-:W-:Y:S02]  /*7d20*/  SEL R221, R221, 0xfffffff0, !P1 ;  /* 0xfffffff0dddd7807 */ /* 0x000fe40004800000 */
[----:B------:R-:W-:Y:S01]  /*7d30*/  SEL R219, R219, 0xffffffe0, !P2 ;  /* 0xffffffe0dbdb7807 */ /* 0x000fe20005000000 */
[----:B------:R-:W-:Y:S05]  /*7d40*/  @P0 BRA `(.L_x_877) ;  /* 0x0000013000000947 */ /* 0x000fea0003800000 */
[----:B-123--:R-:W-:Y:S01]  /*7d50*/  SHF.R.S32.HI R16, RZ, 0x1f, R229 ;  /* 0x0000001fff107819 */ /* 0x00efe200000114e5 */
[----:B------:R-:W-:Y:S01]  /*7d60*/  IMAD.WIDE R22, R3, 0x2, R8 ;  /* 0x0000000203167825 */ /* 0x000fe200078e0208 */
[----:B------:R-:W-:Y:S02]  /*7d70*/  SHF.R.S32.HI R10, RZ, 0x1f, R19 ;  /* 0x0000001fff0a7819 */ /* 0x000fe40000011413 */
[----:B------:R-:W-:Y:S02]  /*7d80*/  SHF.R.S32.HI R11, RZ, 0x1f, R18 ;  /* 0x0000001fff0b7819 */ /* 0x000fe40000011412 */
[----:B------:R-:W-:Y:S02]  /*7d90*/  LEA.HI R21, R16, R229, RZ, 0x3 ;  /* 0x000000e510157211 */ /* 0x000fe400078f18ff */
[----:B------:R-:W-:Y:S01]  /*7da0*/  LEA.HI R17, R10, R19, RZ, 0x3 ;  /* 0x000000130a117211 */ /* 0x000fe200078f18ff */
[----:B------:R-:W-:Y:S01]  /*7db0*/  IMAD.SHL.U32 R10, R2, 0x2, RZ ;  /* 0x00000002020a7824 */ /* 0x000fe200078e00ff */
[----:B------:R-:W-:-:S02]  /*7dc0*/  LEA.HI R11, R11, R18, RZ, 0x3 ;  /* 0x000000120b0b7211 */ /* 0x000fc400078f18ff */
[----:B------:R-:W-:Y:S02]  /*7dd0*/  LOP3.LUT R21, R21, 0xfffffff8, RZ, 0xc0, !PT ;  /* 0xfffffff815157812 */ /* 0x000fe400078ec0ff */
[----:B------:R-:W-:Y:S01]  /*7de0*/  LOP3.LUT R17, R17, 0xfffffff8, RZ, 0xc0, !PT ;  /* 0xfffffff811117812 */ /* 0x000fe200078ec0ff */
[----:B------:R-:W-:Y:S01]  /*7df0*/  @!PT LDS RZ, [RZ] ;  /* 0x00000000fffff984 */ /* 0x000fe20000000800 */
[----:B------:R1:W-:Y:S01]  /*7e00*/  LDGSTS.E.BYPASS.LTC128B.128 [R10+0x10080], [R22.64], !P3 ;  /* 0x10080000160a7fae */ /* 0x0003e2000d901d50 */
[----:B------:R-:W-:Y:S01]  /*7e10*/  LOP3.LUT R11, R11, 0xfffffff8, RZ, 0xc0, !PT ;  /* 0xfffffff80b0b7812 */ /* 0x000fe200078ec0ff */
[----:B------:R-:W-:-:S04]  /*7e20*/  IMAD.WIDE R20, R21, 0x2, R8 ;  /* 0x0000000215147825 */ /* 0x000fc800078e0208 */
[--C-:B------:R-:W-:Y:S01]  /*7e30*/  IMAD.WIDE R16, R17, 0x2, R8.reuse ;  /* 0x0000000211107825 */ /* 0x100fe200078e0208 */
[----:B------:R1:W-:Y:S03]  /*7e40*/  LDGSTS.E.BYPASS.LTC128B.128 [R10+0x14080], [R20.64], !P4 ;  /* 0x14080000140a7fae */ /* 0x0003e6000e101d50 */
[----:B------:R-:W-:Y:S01]  /*7e50*/  IMAD.WIDE R8, R11, 0x2, R8 ;  /* 0x000000020b087825 */ /* 0x000fe200078e0208 */
[----:B------:R1:W-:Y:S04]  /*7e60*/  LDGSTS.E.BYPASS.LTC128B.128 [R10+0x18080], [R16.64], !P5 ;  /* 0x18080000100a7fae */ /* 0x0003e8000e901d50 */
[----:B------:R1:W-:Y:S02]  /*7e70*/  LDGSTS.E.BYPASS.LTC128B.128 [R10+0x1c080], [R8.64], !P6 ;  /* 0x1c080000080a7fae */ /* 0x0003e4000f101d50 */
.L_x_877:
[----:B-123--:R-:W-:Y:S05]  /*7e80*/  BSYNC B0 ;  /* 0x0000000000007941 */ /* 0x00efea0003800000 */
.L_x_876:
[----:B------:R-:W-:Y:S01]  /*7e90*/  IADD3 R9, R5, 0x20, RZ ;  /* 0x0000002005097810 */ /* 0x000fe20007ffe0ff */
[----:B------:R1:W2:Y:S01]  /*7ea0*/  SHFL.IDX PT, R17, R7, 0x1, 0x181f ;  /* 0x00381f0007117f89 */ /* 0x0002a200000e0000 */
[----:B------:R-:W-:Y:S02]  /*7eb0*/  BSSY B0, `(.L_x_878) ;  /* 0x0000017000007945 */ /* 0x000fe40003800000 */
[----:B------:R-:W-:Y:S01]  /*7ec0*/  ISETP.GE.AND P0, PT, R9, R38, PT ;  /* 0x000000260900720c */ /* 0x000fe20003f06270 */
[----:B------:R1:W3:-:S12]  /*7ed0*/  SHFL.IDX PT, R16, R6, 0x1, 0x181f ;  /* 0x00381f0006107f89 */ /* 0x0002d800000e0000 */
        /* <DEDUP_REMOVED lines=20> */
.L_x_879:
[----:B------:R-:W-:Y:S05]  /*8020*/  BSYNC B0 ;  /* 0x0000000000007941 */ /* 0x000fea0003800000 */
.L_x_878:
[----:B--2---:R-:W-:Y:S01]  /*8030*/  IADD3 R9, R5, 0x40, RZ ;  /* 0x0000004005097810 */ /* 0x004fe20007ffe0ff */
[----:B------:R2:W4:Y:S01]  /*8040*/  SHFL.IDX PT, R17, R7, 0x2, 0x181f ;  /* 0x00581f0007117f89 */ /* 0x00052200000e0000 */
[----:B------:R-:W-:Y:S02]  /*8050*/  BSSY B0, `(.L_x_880) ;  /* 0x0000017000007945 */ /* 0x000fe40003800000 */
[----:B------:R-:W-:Y:S01]  /*8060*/  ISETP.GE.AND P0, PT, R9, R38, PT ;  /* 0x000000260900720c */ /* 0x000fe20003f06270 */
[----:B---3--:R2:W3:-:S12]  /*8070*/  SHFL.IDX PT, R16, R6, 0x2, 0x181f ;  /* 0x00581f0006107f89 */ /* 0x0084d800000e0000 */
[----:B------:R-:W-:Y:S05]  /*8080*/  @P0 BRA `(.L_x_881) ;  /* 0x0000013000000947 */ /* 0x000fea0003800000 */
[----:B------:R-:W-:Y:S01]  /*8090*/  SHF.R.S32.HI R10, RZ, 0x1f, R229 ;  /* 0x0000001fff0a7819 */ /* 0x000fe200000114e5 */
[----:B---34-:R-:W-:Y:S01]  /*80a0*/  IMAD.WIDE R20, R3, 0x2, R16 ;  /* 0x0000000203147825 */ /* 0x018fe200078e0210 */
        /* <DEDUP_REMOVED lines=17> */
.L_x_881:
[----:B------:R-:W-:Y:S05]  /*81c0*/  BSYNC B0 ;  /* 0x0000000000007941 */ /* 0x000fea0003800000 */
.L_x_880:
[----:B---3--:R3:W-:Y:S01]  /*81d0*/  SHFL.IDX PT, R20, R6, 0x3, 0x181f ;  /* 0x00781f0006147f89 */ /* 0x0087e200000e0000 */
[----:B------:R-:W-:Y:S01]  /*81e0*/  IADD3 R5, R5, 0x60, RZ ;  /* 0x0000006005057810 */ /* 0x000fe20007ffe0ff */
[----:B------:R-:W-:Y:S01]  /*81f0*/  IMAD.MOV.U32 R85, RZ, RZ, 0x30 ;  /* 0x00000030ff557424 */ /* 0x000fe200078e00ff */
[----:B-----5:R-:W-:Y:S01]  /*8200*/  SHF.R.S32.HI R9, RZ, 0x1f, R236 ;  /* 0x0000001fff097819 */ /* 0x020fe200000114ec */
[----:B------:R-:W1:Y:S01]  /*8210*/  SHFL.IDX PT, R21, R7, 0x3, 0x181f ;  /* 0x00781f0007157f89 */ /* 0x000e6200000e0000 */
[----:B------:R-:W-:Y:S01]  /*8220*/  ISETP.GE.AND P0, PT, R5, R38, PT ;  /* 0x000000260500720c */ /* 0x000fe20003f06270 */
[----:B------:R-:W-:Y:S01]  /*8230*/  IMAD.MOV.U32 R231, RZ, RZ, c[0x0][0x2b8] ;  /* 0x0000ae00ffe77624 */ /* 0x000fe200078e00ff */
[----:B------:R-:W-:Y:S01]  /*8240*/  LOP3.LUT R16, R16, 0xffffffef, RZ, 0xc0, !PT ;  /* 0xffffffef10107812 */ /* 0x000fe200078ec0ff */
[----:B------:R-:W-:-:S02]  /*8250*/  IMAD R85, R156, R85, -0x30 ;  /* 0xffffffd09c557424 */ /* 0x000fc400078e0255 */
[----:B------:R-:W-:Y:S01]  /*8260*/  IMAD R9, R9, c[0x0][0x2b0], RZ ;  /* 0x0000ac0009097a24 */ /* 0x000fe200078e02ff */
[----:B------:R-:W-:Y:S01]  /*8270*/  ISETP.NE.AND P2, PT, R231, 0x1, PT ;  /* 0x00000001e700780c */ /* 0x000fe20003f45270 */
[----:B------:R-:W-:Y:S02]  /*8280*/  IMAD.IADD R234, R228, 0x1, R85 ;  /* 0x00000001e4ea7824 */ /* 0x000fe400078e0255 */
[C---:B------:R-:W-:Y:S02]  /*8290*/  IMAD R9, R236.reuse, c[0x0][0x2b4], R9 ;  /* 0x0000ad00ec097a24 */ /* 0x040fe400078e0209 */
[----:B------:R-:W-:Y:S01]  /*82a0*/  IMAD.WIDE.U32 R236, R236, c[0x0][0x2b0], RZ ;  /* 0x0000ac00ecec7a25 */ /* 0x000fe200078e00ff */
[----:B------:R-:W-:-:S03]  /*82b0*/  ISETP.GE.AND P1, PT, R234, R95, PT ;  /* 0x0000005fea00720c */ /* 0x000fc60003f26270 */
[----:B------:R-:W-:Y:S01]  /*82c0*/  @!P0 IMAD.SHL.U32 R5, R2, 0x2, RZ ;  /* 0x0000000202058824 */ /* 0x000fe200078e00ff */
[----:B------:R-:W-:Y:S01]  /*82d0*/  ISETP.GT.OR P1, PT, R228, 0x2f, P1 ;  /* 0x0000002fe400780c */ /* 0x000fe20000f24670 */
[----:B------:R-:W-:Y:S01]  /*82e0*/  IMAD.IADD R234, R234, 0x1, R225 ;  /* 0x00000001eaea7824 */ /* 0x000fe200078e02e1 */
[----:B-123--:R-:W-:Y:S01]  /*82f0*/  @!P0 SHF.R.S32.HI R6, RZ, 0x1f, R229 ;  /* 0x0000001fff068819 */ /* 0x00efe200000114e5 */
[----:B------:R-:W-:Y:S01]  /*8300*/  IMAD.IADD R232, R237, 0x1, R9 ;  /* 0x00000001ede87824 */ /* 0x000fe200078e0209 */
[----:B------:R-:W-:Y:S01]  /*8310*/  @P2 LOP3.LUT R16, R16, 0x10, RZ, 0xfc, !PT ;  /* 0x0000001010102812 */ /* 0x000fe200078efcff */
[----:B------:R-:W-:Y:S01]  /*8320*/  @P2 IMAD.HI.U32 R8, R234, c[0x0][0x2bc], RZ ;  /* 0x0000af00ea082a27 */ /* 0x000fe200078e00ff */
[----:B------:R-:W-:Y:S02]  /*8330*/  @!P0 LEA.HI R23, R6, R229, RZ, 0x3 ;  /* 0x000000e506178211 */ /* 0x000fe400078f18ff */
[----:B------:R-:W-:Y:S01]  /*8340*/  @!P0 SHF.R.S32.HI R6, RZ, 0x1f, R19 ;  /* 0x0000001fff068819 */ /* 0x000fe20000011413 */
[----:B------:R-:W-:Y:S01]  /*8350*/  @!P0 IMAD.WIDE R10, R3, 0x2, R20 ;  /* 0x00000002030a8825 */ /* 0x000fe200078e0214 */
[----:B------:R-:W-:-:S02]  /*8360*/  @!P0 LOP3.LUT R23, R23, 0xfffffff8, RZ, 0xc0, !PT ;  /* 0xfffffff817178812 */ /* 0x000fc400078ec0ff */
[----:B------:R-:W-:Y:S01]  /*8370*/  @!P0 LEA.HI R6, R6, R19, RZ, 0x3 ;  /* 0x0000001306068211 */ /* 0x000fe200078f18ff */
[----:B------:R-:W-:Y:S01]  /*8380*/  IMAD.MOV.U32 R7, RZ, RZ, R234 ;  /* 0x000000ffff077224 */ /* 0x000fe200078e00ea */
[----:B------:R-:W-:Y:S01]  /*8390*/  @!PT LDS RZ, [RZ] ;  /* 0x00000000fffff984 */ /* 0x000fe20000000800 */
[----:B------:R1:W-:Y:S01]  /*83a0*/  @!P0 LDGSTS.E.BYPASS.LTC128B.128 [R5+0x13080], [R10.64], !P3 ;  /* 0x130800000a058fae */ /* 0x0003e2000d901d50 */
[----:B------:R-:W-:Y:S01]  /*83b0*/  @!P0 IMAD.WIDE R22, R23, 0x2, R20 ;  /* 0x0000000217168825 */ /* 0x000fe200078e0214 */
[----:B----4-:R-:W-:Y:S02]  /*83c0*/  @!P0 LOP3.LUT R17, R6, 0xfffffff8, RZ, 0xc0, !PT ;  /* 0xfffffff806118812 */ /* 0x010fe400078ec0ff */
[----:B------:R-:W-:Y:S01]  /*83d0*/  @P2 SHF.R.U32.HI R7, RZ, c[0x0][0x2c0], R8 ;  /* 0x0000b000ff072a19 */ /* 0x000fe20000011608 */
[----:B------:R-:W-:Y:S01]  /*83e0*/  IMAD.MOV.U32 R233, RZ, RZ, RZ ;  /* 0x000000ffffe97224 */ /* 0x000fe200078e00ff */
[----:B------:R2:W-:Y:S01]  /*83f0*/  @!P0 LDGSTS.E.BYPASS.LTC128B.128 [R5+0x17080], [R22.64], !P4 ;  /* 0x1708000016058fae */ /* 0x0005e2000e101d50 */
[----:B------:R-:W-:Y:S01]  /*8400*/  @!P0 IMAD.WIDE R24, R17, 0x2, R20 ;  /* 0x0000000211188825 */ /* 0x000fe200078e0214 */
[----:B------:R-:W-:-:S04]  /*8410*/  @!P1 IADD3 R6, P2, R7, R236, RZ ;  /* 0x000000ec07069210 */ /* 0x000fc80007f5e0ff */
[----:B------:R3:W-:Y:S01]  /*8420*/  @!P0 LDGSTS.E.BYPASS.LTC128B.128 [R5+0x1b080], [R24.64], !P5 ;  /* 0x1b08000018058fae */ /* 0x0007e2000e901d50 */
[----:B------:R-:W-:Y:S02]  /*8430*/  @!P1 LEA.HI.X.SX32 R9, R7, R232, 0x1, P2 ;  /* 0x000000e807099211 */ /* 0x000fe400010f0eff */
[----:B------:R-:W-:-:S04]  /*8440*/  @!P1 LEA R8, P2, R6, c[0x0][0x2a0], 0x2 ;  /* 0x0000a80006089a11 */ /* 0x000fc800078410ff */
[----:B------:R-:W-:Y:S02]  /*8450*/  @!P1 LEA.HI.X R9, R6, c[0x0][0x2a4], R9, 0x2, P2 ;  /* 0x0000a90006099a11 */ /* 0x000fe400010f1409 */
[----:B-1----:R-:W-:-:S04]  /*8460*/  @!P0 SHF.R.S32.HI R11, RZ, 0x1f, R18 ;  /* 0x0000001fff0b8819 */ /* 0x002fc80000011412 */
[----:B------:R-:W-:-:S04]  /*8470*/  @!P0 LEA.HI R11, R11, R18, RZ, 0x3 ;  /* 0x000000120b0b8211 */ /* 0x000fc800078f18ff */
[----:B------:R-:W-:-:S05]  /*8480*/  @!P0 LOP3.LUT R11, R11, 0xfffffff8, RZ, 0xc0, !PT ;  /* 0xfffffff80b0b8812 */ /* 0x000fca00078ec0ff */
[----:B------:R-:W-:-:S05]  /*8490*/  @!P0 IMAD.WIDE R26, R11, 0x2, R20 ;  /* 0x000000020b1a8825 */ /* 0x000fca00078e0214 */
[----:B------:R3:W-:Y:S04]  /*84a0*/  @!P0 LDGSTS.E.BYPASS.LTC128B.128 [R5+0x1f080], [R26.64], !P6 ;  /* 0x1f0800001a058fae */ /* 0x0007e8000f101d50 */
[----:B------:R-:W0:Y:S04]  /*84b0*/  LDGDEPBAR ;  /* 0x00000000000079af */ /* 0x000e280000000000 */
[----:B------:R-:W-:Y:S06]  /*84c0*/  BAR.SYNC.DEFER_BLOCKING 0x0 ;  /* 0x0000000000007b1d */ /* 0x000fec0000010000 */
[----:B------:R1:W4:Y:S01]  /*84d0*/  @!P1 LDG.E R233, [R8.64] ;  /* 0x0000001008e99981 */ /* 0x000322000c1e1900 */
[----:B------:R-:W-:Y:S01]  /*84e0*/  IMAD.MOV R7, RZ, RZ, -R7 ;  /* 0x000000ffff077224 */ /* 0x000fe200078e0a07 */
[----:B------:R-:W-:Y:S01]  /*84f0*/  ISETP.GE.AND P6, PT, R3, c[0x0][0x1d4], PT ;  /* 0x0000750003007a0c */ /* 0x000fe20003fc6270 */
[----:B------:R-:W-:Y:S01]  /*8500*/  IMAD R6, R96, c[0x0][0x1e8], RZ ;  /* 0x00007a0060067a24 */ /* 0x000fe200078e02ff */
[----:B------:R-:W-:Y:S01]  /*8510*/  ISETP.GE.AND P3, PT, R229, c[0x0][0x1d4], PT ;  /* 0x00007500e5007a0c */ /* 0x000fe20003f66270 */
[----:B------:R-:W-:Y:S01]  /*8520*/  IMAD R234, R7, c[0x0][0x2b8], R234 ;  /* 0x0000ae0007ea7a24 */ /* 0x000fe200078e02ea */
[----:B------:R-:W-:Y:S01]  /*8530*/  ISETP.GE.AND P5, PT, R19, c[0x0][0x1d4], PT ;  /* 0x0000750013007a0c */ /* 0x000fe20003fa6270 */
[----:B------:R-:W-:Y:S01]  /*8540*/  IMAD R81, R223, c[0x0][0x1ec], R6 ;  /* 0x00007b00df517a24 */ /* 0x000fe200078e0206 */
[----:B------:R-:W-:Y:S01]  /*8550*/  ISETP.GE.AND P4, PT, R18, c[0x0][0x1d4], PT ;  /* 0x0000750012007a0c */ /* 0x000fe20003f86270 */
[----:B--2---:R-:W-:Y:S01]  /*8560*/  IMAD.WIDE.U32 R22, R234, c[0x0][0x1e0], RZ ;  /* 0x00007800ea167a25 */ /* 0x004fe200078e00ff */
[----:B------:R-:W-:-:S02]  /*8570*/  SHF.R.S32.HI R21, RZ, 0x1f, R234 ;  /* 0x0000001fff157819 */ /* 0x000fc400000114ea */
[----:B------:R-:W-:Y:S01]  /*8580*/  LOP3.LUT R16, R16, 0xfffffffe, RZ, 0xc0, !PT ;  /* 0xfffffffe10107812 */ /* 0x000fe200078ec0ff */
[----:B------:R-:W-:-:S04]  /*8590*/  IMAD.WIDE.U32 R86, R223, c[0x0][0x1e8], RZ ;  /* 0x00007a00df567a25 */ /* 0x000fc800078e00ff */
[----:B------:R-:W-:Y:S01]  /*85a0*/  IMAD R7, R21, c[0x0][0x1e0], RZ ;  /* 0x0000780015077a24 */ /* 0x000fe200078e02ff */
[----:B------:R-:W-:Y:S01]  /*85b0*/  @P3 LOP3.LUT R16, R16, 0x1, RZ, 0xfc, !PT ;  /* 0x0000000110103812 */ /* 0x000fe200078efcff */
[----:B------:R-:W-:Y:S02]  /*85c0*/  IMAD.IADD R81, R87, 0x1, R81 ;  /* 0x0000000157517824 */ /* 0x000fe400078e0251 */
[----:B------:R-:W-:Y:S02]  /*85d0*/  IMAD R10, R234, c[0x0][0x1e4], R7 ;  /* 0x00007900ea0a7a24 */ /* 0x000fe400078e0207 */
[----:B------:R-:W-:Y:S02]  /*85e0*/  IMAD R96, R96, c[0x0][0x210], RZ ;  /* 0x0000840060607a24 */ /* 0x000fe400078e02ff */
[----:B------:R-:W-:Y:S01]  /*85f0*/  IMAD.IADD R11, R23, 0x1, R10 ;  /* 0x00000001170b7824 */ /* 0x000fe200078e020a */
[----:B-1----:R-:W-:Y:S01]  /*8600*/  IADD3 R8, R156, -0x1, RZ ;  /* 0xffffffff9c087810 */ /* 0x002fe20007ffe0ff */
[----:B------:R-:W-:-:S04]  /*8610*/  IMAD.MOV.U32 R10, RZ, RZ, R22 ;  /* 0x000000ffff0a7224 */ /* 0x000fc800078e0016 */
[----:B------:R-:W-:-:S05]  /*8620*/  IMAD R83, R8, -0x30, R95 ;  /* 0xffffffd008537824 */ /* 0x000fca00078e025f */
[----:B------:R-:W-:-:S05]  /*8630*/  IMNMX R9, R83, 0x30, PT ;  /* 0x0000003053097817 */ /* 0x000fca0003800200 */
[----:B------:R-:W-:Y:S01]  /*8640*/  IMAD.IADD R9, R9, 0x1, -R80 ;  /* 0x0000000109097824 */ /* 0x000fe200078e0a50 */
[----:B----4-:R-:W-:Y:S01]  /*8650*/  SHF.R.S32.HI R20, RZ, 0x1f, R233 ;  /* 0x0000001fff147819 */ /* 0x010fe200000114e9 */
[----:B------:R-:W-:-:S04]  /*8660*/  IMAD.WIDE.U32 R6, R233, c[0x0][0x1f0], R10 ;  /* 0x00007c00e9067a25 */ /* 0x000fc800078e000a */
[----:B------:R-:W-:Y:S01]  /*8670*/  IMAD R10, R20, c[0x0][0x1f0], RZ ;  /* 0x00007c00140a7a24 */ /* 0x000fe200078e02ff */
[----:B---3--:R-:W-:-:S03]  /*8680*/  IADD3 R5, P0, R86, R6, RZ ;  /* 0x0000000656057210 */ /* 0x008fc60007f1e0ff */
[----:B------:R-:W-:-:S05]  /*8690*/  IMAD R10, R233, c[0x0][0x1f4], R10 ;  /* 0x00007d00e90a7a24 */ /* 0x000fca00078e020a */
[----:B------:R-:W-:Y:S02]  /*86a0*/  IADD3.X R10, R81, R7, R10, P0, !PT ;  /* 0x00000007510a7210 */ /* 0x000fe400007fe40a */
[----:B------:R-:W-:-:S04]  /*86b0*/  LEA R11, P0, R5, c[0x0][0x1c8], 0x1 ;  /* 0x00007200050b7a11 */ /* 0x000fc800078008ff */
[----:B------:R-:W-:Y:S01]  /*86c0*/  LEA.HI.X R10, R5, c[0x0][0x1cc], R10, 0x1, P0 ;  /* 0x00007300050a7a11 */ /* 0x000fe200000f0c0a */
[----:B------:R-:W-:Y:S01]  /*86d0*/  SHFL.IDX PT, R22, R11, RZ, 0x181f ;  /* 0x00181fff0b167589 */ /* 0x000fe200000e0000 */
[----:B------:R-:W-:-:S03]  /*86e0*/  ISETP.GE.AND P0, PT, R9, 0x1, PT ;  /* 0x000000010900780c */ /* 0x000fc60003f06270 */
[----:B------:R-:W1:Y:S10]  /*86f0*/  SHFL.IDX PT, R23, R10, RZ, 0x181f ;  /* 0x00181fff0a177589 */ /* 0x000e7400000e0000 */
[----:B------:R-:W-:-:S02]  /*8700*/  @P0 SHF.R.S32.HI R8, RZ, 0x1f, R229 ;  /* 0x0000001fff080819 */ /* 0x000fc400000114e5 */
[----:B------:R-:W-:Y:S02]  /*8710*/  @P0 SHF.R.S32.HI R6, RZ, 0x1f, R19 ;  /* 0x0000001fff060819 */ /* 0x000fe40000011413 */
[----:B------:R-:W-:Y:S02]  /*8720*/  @P0 SHF.R.S32.HI R5, RZ, 0x1f, R18 ;  /* 0x0000001fff050819 */ /* 0x000fe40000011412 */
[----:B------:R-:W-:Y:S01]  /*8730*/  @P0 LEA.HI R7, R8, R229, RZ, 0x3 ;  /* 0x000000e508070211 */ /* 0x000fe200078f18ff */
[----:B------:R-:W-:Y:S01]  /*8740*/  @P0 IMAD.SHL.U32 R8, R2, 0x2, RZ ;  /* 0x0000000202080824 */ /* 0x000fe200078e00ff */
[----:B------:R-:W-:Y:S02]  /*8750*/  @P0 LEA.HI R6, R6, R19, RZ, 0x3 ;  /* 0x0000001306060211 */ /* 0x000fe400078f18ff */
[----:B------:R-:W-:Y:S02]  /*8760*/  @P0 LEA.HI R5, R5, R18, RZ, 0x3 ;  /* 0x0000001205050211 */ /* 0x000fe400078f18ff */
[----:B------:R-:W-:-:S02]  /*8770*/  @P0 LOP3.LUT R7, R7, 0xfffffff8, RZ, 0xc0, !PT ;  /* 0xfffffff807070812 */ /* 0x000fc400078ec0ff */
[----:B------:R-:W-:Y:S01]  /*8780*/  @P0 LOP3.LUT R6, R6, 0xfffffff8, RZ, 0xc0, !PT ;  /* 0xfffffff806060812 */ /* 0x000fe200078ec0ff */
[----:B-1----:R-:W-:Y:S01]  /*8790*/  @P0 IMAD.WIDE R24, R3, 0x2, R22 ;  /* 0x0000000203180825 */ /* 0x002fe200078e0216 */
[----:B------:R-:W-:-:S03]  /*87a0*/  @P0 LOP3.LUT R5, R5, 0xfffffff8, RZ, 0xc0, !PT ;  /* 0xfffffff805050812 */ /* 0x000fc600078ec0ff */
        /* <DEDUP_REMOVED lines=8> */
[----:B------:R-:W-:-:S03]  /*8830*/  ISETP.GE.AND P0, PT, R9, 0x21, PT ;  /* 0x000000210900780c */ /* 0x000fc60003f06270 */
[----:B------:R-:W-:Y:S04]  /*8840*/  SHFL.IDX PT, R22, R11, 0x1, 0x181f ;  /* 0x00381f000b167f89 */ /* 0x000fe800000e0000 */
[----:B------:R-:W1:Y:S06]  /*8850*/  SHFL.IDX PT, R23, R10, 0x1, 0x181f ;  /* 0x00381f000a177f89 */ /* 0x000e6c00000e0000 */
[----:B------:R-:W-:Y:S01]  /*8860*/  @P0 SHF.R.S32.HI R28, RZ, 0x1f, R229 ;  /* 0x0000001fff1c0819 */ /* 0x000fe200000114e5 */
[----:B------:R-:W-:Y:S01]  /*8870*/  @P0 IMAD.SHL.U32 R9, R2, 0x2, RZ ;  /* 0x0000000202090824 */ /* 0x000fe200078e00ff */
[----:B------:R-:W-:-:S02]  /*8880*/  @P0 SHF.R.S32.HI R32, RZ, 0x1f, R19 ;  /* 0x0000001fff200819 */ /* 0x000fc40000011413 */
[----:B------:R-:W-:Y:S02]  /*8890*/  @P0 SHF.R.S32.HI R5, RZ, 0x1f, R18 ;  /* 0x0000001fff050819 */ /* 0x000fe40000011412 */
[----:B------:R-:W-:Y:S02]  /*88a0*/  @P0 LEA.HI R28, R28, R229, RZ, 0x3 ;  /* 0x000000e51c1c0211 */ /* 0x000fe400078f18ff */
[----:B------:R-:W-:Y:S02]  /*88b0*/  @P0 LEA.HI R17, R32, R19, RZ, 0x3 ;  /* 0x0000001320110211 */ /* 0x000fe400078f18ff */
[----:B------:R-:W-:Y:S02]  /*88c0*/  @P0 LEA.HI R5, R5, R18, RZ, 0x3 ;  /* 0x0000001205050211 */ /* 0x000fe400078f18ff */
[----:B---3--:R-:W-:Y:S02]  /*88d0*/  @P0 LOP3.LUT R7, R28, 0xfffffff8, RZ, 0xc0, !PT ;  /* 0xfffffff81c070812 */ /* 0x008fe400078ec0ff */
[----:B------:R-:W-:Y:S01]  /*88e0*/  @P0 LOP3.LUT R6, R17, 0xfffffff8, RZ, 0xc0, !PT ;  /* 0xfffffff811060812 */ /* 0x000fe200078ec0ff */
[----:B------:R-:W-:Y:S01]  /*88f0*/  IMAD R17, R223, c[0x0][0x214], R96 ;  /* 0x00008500df117a24 */ /* 0x000fe200078e0260 */
[----:B------:R-:W-:Y:S01]  /*8900*/  @P0 LOP3.LUT R5, R5, 0xfffffff8, RZ, 0xc0, !PT ;  /* 0xfffffff805050812 */ /* 0x000fe200078ec0ff */
[----:B-1----:R-:W-:-:S04]  /*8910*/  @P0 IMAD.WIDE R10, R3, 0x2, R22 ;  /* 0x00000002030a0825 */ /* 0x002fc800078e0216 */
[--C-:B------:R-:W-:Y:S01]  /*8920*/  @P0 IMAD.WIDE R24, R7, 0x2, R22.reuse ;  /* 0x0000000207180825 */ /* 0x100fe200078e0216 */
[----:B------:R4:W-:Y:S03]  /*8930*/  @P0 LDGSTS.E.BYPASS.LTC128B.128 [R9+0xb080], [R10.64], !P6 ;  /* 0x0b0800000a090fae */ /* 0x0009e6000f101d50 */
[--C-:B------:R-:W-:Y:S01]  /*8940*/  @P0 IMAD.WIDE R6, R6, 0x2, R22.reuse ;  /* 0x0000000206060825 */ /* 0x100fe200078e0216 */
[----:B------:R4:W-:Y:S01]  /*8950*/  @P0 LDGSTS.E.BYPASS.LTC128B.128 [R9+0xc880], [R24.64], !P3 ;  /* 0x0c88000018090fae */ /* 0x0009e2000d901d50 */
[----:B------:R-:W-:Y:S02]  /*8960*/  ISETP.GT.AND P3, PT, R228, 0x2f, PT ;  /* 0x0000002fe400780c */ /* 0x000fe40003f64270 */
[----:B--2---:R-:W-:Y:S01]  /*8970*/  @P0 IMAD.WIDE R26, R5, 0x2, R22 ;  /* 0x00000002051a0825 */ /* 0x004fe200078e0216 */
[----:B------:R4:W-:Y:S03]  /*8980*/  @P0 LDGSTS.E.BYPASS.LTC128B.128 [R9+0xe080], [R6.64], !P5 ;  /* 0x0e08000006090fae */ /* 0x0009e6000e901d50 */
[----:B------:R-:W-:Y:S01]  /*8990*/  IMAD.WIDE.U32 R22, R223, c[0x0][0x210], RZ ;  /* 0x00008400df167a25 */ /* 0x000fe200078e00ff */
[----:B------:R4:W-:Y:S01]  /*89a0*/  @P0 LDGSTS.E.BYPASS.LTC128B.128 [R9+0xf880], [R26.64], !P4 ;  /* 0x0f8800001a090fae */ /* 0x0009e2000e101d50 */
[----:B------:R-:W-:-:S02]  /*89b0*/  ISETP.LT.AND P0, PT, RZ, c[0x0][0x27c], PT ;  /* 0x00009f00ff007a0c */ /* 0x000fc40003f01270 */
[----:B------:R-:W-:Y:S01]  /*89c0*/  IMAD.IADD R17, R23, 0x1, R17 ;  /* 0x0000000117117824 */ /* 0x000fe200078e0211 */
[----:B------:R-:W0:Y:S10]  /*89d0*/  LDGDEPBAR ;  /* 0x00000000000079af */ /* 0x000e340000000000 */
[----:B------:R-:W-:Y:S05]  /*89e0*/  @P0 BRA `(.L_x_882) ;  /* 0x0000002000000947 */ /* 0x000fea0003800000 */
[----:B------:R-:W-:-:S04]  /*89f0*/  DEPBAR.LE SB0, 0x1 ;  /* 0x000080400000791a */ /* 0x000fc80000000000 */
[----:B------:R-:W-:Y:S05]  /*8a00*/  BRA `(.L_x_883) ;  /* 0x00006a9000007947 */ /* 0x000fea0003800000 */
.L_x_882:
[----:B------:R-:W-:Y:S01]  /*8a10*/  SHF.R.S32.HI R5, RZ, 0x1f, R98 ;  /* 0x0000001fff057819 */ /* 0x000fe20000011462 */
[----:B----4-:R-:W-:Y:S01]  /*8a20*/  IMAD.WIDE.U32 R8, R98, c[0x0][0x280], RZ ;  /* 0x0000a00062087a25 */ /* 0x010fe200078e00ff */
[----:B------:R-:W-:Y:S01]  /*8a30*/  ULDC.U8 UR4, c[0x0][0x298] ;  /* 0x0000a60000047ab9 */ /* 0x000fe20000000000 */
[----:B------:R-:W-:Y:S01]  /*8a40*/  BSSY B2, `(.L_x_883) ;  /* 0x00006a5000027945 */ /* 0x000fe20003800000 */
[----:B------:R-:W-:Y:S01]  /*8a50*/  SHF.L.U32 R40, R2, 0x1, RZ ;  /* 0x0000000102287819 */ /* 0x000fe200000006ff */
[C---:B------:R-:W-:Y:S01]  /*8a60*/  IMAD R7, R5.reuse, c[0x0][0x280], RZ ;  /* 0x0000a00005077a24 */ /* 0x040fe200078e02ff */
[----:B------:R-:W-:Y:S01]  /*8a70*/  LEA R32, P0, R8, c[0x0][0x270], 0x1 ;  /* 0x00009c0008207a11 */ /* 0x000fe200078008ff */
[----:B------:R-:W-:Y:S02]  /*8a80*/  IMAD R5, R5, c[0x0][0x290], RZ ;  /* 0x0000a40005057a24 */ /* 0x000fe400078e02ff */
[C---:B------:R-:W-:Y:S02]  /*8a90*/  IMAD R6, R98.reuse, c[0x0][0x284], R7 ;  /* 0x0000a10062067a24 */ /* 0x040fe400078e0207 */
[----:B------:R-:W-:-:S03]  /*8aa0*/  IMAD R5, R98, c[0x0][0x294], R5 ;  /* 0x0000a50062057a24 */ /* 0x000fc600078e0205 */
[----:B------:R-:W-:-:S04]  /*8ab0*/  IADD3 R6, R6, R9, RZ ;  /* 0x0000000906067210 */ /* 0x000fc80007ffe0ff */
[----:B------:R-:W-:Y:S01]  /*8ac0*/  LEA.HI.X R33, R8, c[0x0][0x274], R6, 0x1, P0 ;  /* 0x00009d0008217a11 */ /* 0x000fe200000f0c06 */
[----:B------:R-:W-:-:S05]  /*8ad0*/  IMAD.WIDE.U32 R6, R98, c[0x0][0x290], RZ ;  /* 0x0000a40062067a25 */ /* 0x000fca00078e00ff */
[----:B------:R-:W-:Y:S02]  /*8ae0*/  IADD3 R5, R5, R7, RZ ;  /* 0x0000000705057210 */ /* 0x000fe40007ffe0ff */
[----:B------:R-:W-:-:S04]  /*8af0*/  LEA R34, P0, R6, c[0x0][0x288], 0x1 ;  /* 0x0000a20006227a11 */ /* 0x000fc800078008ff */
        /* <DEDUP_REMOVED lines=35> */
[----:B-1----:R-:W-:Y:S01]  /*8d30*/  CS2R R10, SRZ ;  /* 0x00000000000a7805 */ /* 0x002fe2000001ff00 */
[----:B--2---:R-:W-:-:S11]  /*8d40*/  IADD3 R8, R24, 0x60, RZ ;  /* 0x0000006018087810 */ /* 0x004fd60007ffe0ff */
[----:B------:R-:W-:-:S04]  /*8d50*/  @!P0 SHF.R.S32.HI R5, RZ, 0x1f, R4 ;  /* 0x0000001fff058819 */ /* 0x000fc80000011404 */
[----:B------:R-:W-:-:S04]  /*8d60*/  @!P0 LEA.HI R5, R5, R4, RZ, 0x2 ;  /* 0x0000000405058211 */ /* 0x000fc800078f10ff */
[----:B------:R-:W-:Y:S02]  /*8d70*/  @!P0 LOP3.LUT R9, R5, 0xfffffffc, RZ, 0xc0, !PT ;  /* 0xfffffffc05098812 */ /* 0x000fe400078ec0ff */
[----:B------:R-:W-:-:S03]  /*8d80*/  CS2R R4, SRZ ;  /* 0x0000000000047805 */ /* 0x000fc6000001ff00 */
[----:B------:R-:W-:-:S04]  /*8d90*/  @!P0 IMAD.WIDE R30, R9, 0x2, R32 ;  /* 0x00000002091e8825 */ /* 0x000fc800078e0220 */
[----:B------:R-:W-:Y:S01]  /*8da0*/  @!P0 IMAD.WIDE R36, R9, 0x2, R34 ;  /* 0x0000000209248825 */ /* 0x000fe200078e0222 */
[----:B------:R3:W5:Y:S04]  /*8db0*/  @!P0 LD.E.64 R10, [R30.64] ;  /* 0x000000101e0a8980 */ /* 0x000768000c101b00 */
[----:B------:R3:W5:Y:S01]  /*8dc0*/  @!P0 LD.E.64 R4, [R36.64] ;  /* 0x0000001024048980 */ /* 0x000762000c101b00 */
[----:B------:R-:W-:Y:S01]  /*8dd0*/  ISETP.GE.AND P0, PT, R8, c[0x0][0x27c], PT ;  /* 0x00009f0008007a0c */ /* 0x000fe20003f06270 */
[----:B------:R-:W-:-:S12]  /*8de0*/  CS2R R52, SRZ ;  /* 0x0000000000347805 */ /* 0x000fd8000001ff00 */
[----:B------:R-:W-:-:S04]  /*8df0*/  @!P0 SHF.R.S32.HI R9, RZ, 0x1f, R8 ;  /* 0x0000001fff098819 */ /* 0x000fc80000011408 */
[----:B------:R-:W-:-:S04]  /*8e00*/  @!P0 LEA.HI R9, R9, R8, RZ, 0x2 ;  /* 0x0000000809098211 */ /* 0x000fc800078f10ff */
[----:B------:R-:W-:-:S05]  /*8e10*/  @!P0 LOP3.LUT R9, R9, 0xfffffffc, RZ, 0xc0, !PT ;  /* 0xfffffffc09098812 */ /* 0x000fca00078ec0ff */
[----:B------:R-:W-:-:S04]  /*8e20*/  @!P0 IMAD.WIDE R32, R9, 0x2, R32 ;  /* 0x0000000209208825 */ /* 0x000fc800078e0220 */
[----:B------:R-:W-:Y:S02]  /*8e30*/  @!P0 IMAD.WIDE R34, R9, 0x2, R34 ;  /* 0x0000000209228825 */ /* 0x000fe400078e0222 */
[----:B------:R-:W-:-:S03]  /*8e40*/  CS2R R8, SRZ ;  /* 0x0000000000087805 */ /* 0x000fc6000001ff00 */
[----:B------:R3:W5:Y:S04]  /*8e50*/  @!P0 LD.E.64 R52, [R34.64] ;  /* 0x0000001022348980 */ /* 0x000768000c101b00 */
[----:B------:R3:W5:Y:S02]  /*8e60*/  @!P0 LD.E.64 R8, [R32.64] ;  /* 0x0000001020088980 */ /* 0x000764000c101b00 */
.L_x_886:
[----:B------:R-:W-:Y:S05]  /*8e70*/  BSYNC B0 ;  /* 0x0000000000007941 */ /* 0x000fea0003800000 */
.L_x_885:
[----:B---3--:R-:W-:Y:S01]  /*8e80*/  IMAD R37, R97, -0x80, R38 ;  /* 0xffffff8061257824 */ /* 0x008fe200078e0226 */
[----:B-----5:R-:W-:Y:S01]  /*8e90*/  SHF.R.U64 R50, R28, 0x10, R29 ;  /* 0x000000101c327819 */ /* 0x020fe2000000121d */
[----:B------:R-:W-:Y:S01]  /*8ea0*/  IMAD.MOV.U32 R36, RZ, RZ, R28 ;  /* 0x000000ffff247224 */ /* 0x000fe200078e001c */
[--C-:B------:R-:W-:Y:S01]  /*8eb0*/  SHF.R.U64 R47, R26, 0x10, R27.reuse ;  /* 0x000000101a2f7819 */ /* 0x100fe2000000121b */
[----:B------:R-:W-:Y:S01]  /*8ec0*/  IMAD.MOV.U32 R32, RZ, RZ, R26 ;  /* 0x000000ffff207224 */ /* 0x000fe200078e001a */
[----:B------:R-:W-:Y:S01]  /*8ed0*/  IMNMX R37, R37, 0x80, PT ;  /* 0x0000008025257817 */ /* 0x000fe20003800200 */
[--C-:B------:R-:W-:Y:S01]  /*8ee0*/  IMAD.MOV.U32 R49, RZ, RZ, R27.reuse ;  /* 0x000000ffff317224 */ /* 0x100fe200078e001b */
[----:B------:R-:W-:Y:S01]  /*8ef0*/  SHF.R.U32.HI R30, RZ, 0x10, R27 ;  /* 0x00000010ff1e7819 */ /* 0x000fe2000001161b */
[----:B------:R-:W-:Y:S01]  /*8f00*/  IMAD.MOV.U32 R46, RZ, RZ, R6 ;  /* 0x000000ffff2e7224 */ /* 0x000fe200078e0006 */
[----:B------:R-:W-:Y:S01]  /*8f10*/  ISETP.GE.AND P0, PT, R80, R37, PT ;  /* 0x000000255000720c */ /* 0x000fe20003f06270 */
[----:B------:R-:W-:Y:S01]  /*8f20*/  IMAD.MOV.U32 R28, RZ, RZ, R10 ;  /* 0x000000ffff1c7224 */ /* 0x000fe200078e000a */
[----:B------:R-:W-:Y:S01]  /*8f30*/  SHF.R.U64 R39, R6, 0x10, R7 ;  /* 0x0000001006277819 */ /* 0x000fe20000001207 */
[--C-:B------:R-:W-:Y:S01]  /*8f40*/  IMAD.MOV.U32 R45, RZ, RZ, R11.reuse ;  /* 0x000000ffff2d7224 */ /* 0x100fe200078e000b */
        /* <DEDUP_REMOVED lines=16> */
[--C-:B------:R-:W-:Y:S01]  /*9050*/  SHF.R.U64 R7, R54, 0x10, R55.reuse ;  /* 0x0000001036077819 */ /* 0x100fe20000001237 */
[----:B------:R-:W-:Y:S01]  /*9060*/  IMAD.MOV.U32 R10, RZ, RZ, R52 ;  /* 0x000000ffff0a7224 */ /* 0x000fe200078e0034 */
[----:B------:R-:W-:Y:S01]  /*9070*/  SHF.R.U32.HI R29, RZ, 0x10, R55 ;  /* 0x00000010ff1d7819 */ /* 0x000fe20000011637 */
[--C-:B------:R-:W-:Y:S01]  /*9080*/  IMAD.MOV.U32 R5, RZ, RZ, R53.reuse ;  /* 0x000000ffff057224 */ /* 0x100fe200078e0035 */
[----:B------:R-:W-:Y:S01]  /*9090*/  SHF.R.U64 R4, R52, 0x10, R53 ;  /* 0x0000001034047819 */ /* 0x000fe20000001235 */
[----:B------:R-:W-:-:S04]  /*90a0*/  DEPBAR.LE SB0, 0x1 ;  /* 0x000080400000791a */ /* 0x000fc80000000000 */
[----:B------:R-:W-:Y:S01]  /*90b0*/  SHF.R.U32.HI R8, RZ, 0x10, R53 ;  /* 0x00000010ff087819 */ /* 0x000fe20000011635 */
[----:B------:R-:W-:Y:S01]  /*90c0*/  BSSY B1, `(.L_x_887) ;  /* 0x00000bc000017945 */ /* 0x000fe20003800000 */
        /* <DEDUP_REMOVED lines=39> */
[----:B------:R-:W-:Y:S01]  /*9340*/  HADD2.F32 R48, -RZ, R36.H0_H0 ;  /* 0x20000024ff307230 */ /* 0x000fe20000004100 */
[----:B------:R-:W-:Y:S01]  /*9350*/  FMUL.FTZ R39, R47, R49 ;  /* 0x000000312f277220 */ /* 0x000fe20000410000 */
[----:B------:R-:W-:Y:S01]  /*9360*/  HADD2.F32 R46, -RZ, R34.H0_H0 ;  /* 0x20000022ff2e7230 */ /* 0x000fe20000004100 */
[-C--:B------:R-:W-:Y:S02]  /*9370*/  FMUL.FTZ R38, R42, R7.reuse ;  /* 0x000000072a267220 */ /* 0x080fe40000410000 */
[C---:B------:R-:W-:Y:S02]  /*9380*/  FMUL.FTZ R7, R4.reuse, R7 ;  /* 0x0000000704077220 */ /* 0x040fe40000410000 */
[-C--:B------:R-:W-:Y:S01]  /*9390*/  FFMA.FTZ R38, R4, R45.reuse, -R38 ;  /* 0x0000002d04267223 */ /* 0x080fe20000010826 */
[----:B------:R-:W-:Y:S01]  /*93a0*/  HADD2.F32 R4, -RZ, R35.H0_H0 ;  /* 0x20000023ff047230 */ /* 0x000fe20000004100 */
[----:B------:R-:W-:-:S02]  /*93b0*/  FFMA.FTZ R45, R42, R45, R7 ;  /* 0x0000002d2a2d7223 */ /* 0x000fc40000010007 */
[C---:B------:R-:W-:Y:S02]  /*93c0*/  FFMA.FTZ R39, R6.reuse, R46, -R39 ;  /* 0x0000002e06277223 */ /* 0x040fe40000010827 */
[-C--:B------:R-:W-:Y:S02]  /*93d0*/  FMUL.FTZ R7, R43, R4.reuse ;  /* 0x000000042b077220 */ /* 0x080fe40000410000 */
[C---:B------:R-:W-:Y:S02]  /*93e0*/  FMUL.FTZ R42, R5.reuse, R4 ;  /* 0x00000004052a7220 */ /* 0x040fe40000410000 */
[----:B------:R-:W-:Y:S02]  /*93f0*/  FMUL.FTZ R4, R6, R49 ;  /* 0x0000003106047220 */ /* 0x000fe40000410000 */
[----:B------:R-:W-:Y:S01]  /*9400*/  FFMA.FTZ R7, R5, R48, -R7 ;  /* 0x0000003005077223 */ /* 0x000fe20000010807 */
[----:B------:R-:W-:Y:S01]  /*9410*/  F2FP.PACK_AB R5, R45, R38 ;  /* 0x000000262d05723e */ /* 0x000fe200000000ff */
[----:B------:R-:W-:-:S02]  /*9420*/  FFMA.FTZ R42, R43, R48, R42 ;  /* 0x000000302b2a7223 */ /* 0x000fc4000001002a */
[----:B------:R-:W-:Y:S01]  /*9430*/  FFMA.FTZ R46, R47, R46, R4 ;  /* 0x0000002e2f2e7223 */ /* 0x000fe20000010004 */
[----:B------:R-:W-:Y:S02]  /*9440*/  F2FP.PACK_AB R4, R41, R44 ;  /* 0x0000002c2904723e */ /* 0x000fe400000000ff */
[----:B------:R-:W-:Y:S02]  /*9450*/  F2FP.PACK_AB R6, R42, R7 ;  /* 0x000000072a06723e */ /* 0x000fe400000000ff */
[----:B------:R-:W-:-:S05]  /*9460*/  F2FP.PACK_AB R7, R46, R39 ;  /* 0x000000272e07723e */ /* 0x000fca00000000ff */
[----:B------:R1:W-:Y:S02]  /*9470*/  STS.128 [R40+0x10080], R4 ;  /* 0x0100800428007388 */ /* 0x0003e40000000c00 */
.L_x_890:
[----:B------:R-:W-:Y:S05]  /*9480*/  BSYNC B0 ;  /* 0x0000000000007941 */ /* 0x000fea0003800000 */
.L_x_889:
        /* <DEDUP_REMOVED lines=42> */
.L_x_892:
[----:B------:R-:W-:Y:S05]  /*9730*/  BSYNC B0 ;  /* 0x0000000000007941 */ /* 0x000fea0003800000 */
.L_x_891:
        /* <DEDUP_REMOVED lines=42> */
.L_x_894:
[----:B------:R-:W-:Y:S05]  /*99e0*/  BSYNC B0 ;  /* 0x0000000000007941 */ /* 0x000fea0003800000 */
.L_x_893:
        /* <DEDUP_REMOVED lines=41> */
.L_x_888:
[----:B------:R-:W-:Y:S05]  /*9c80*/  BSYNC B1 ;  /* 0x0000000000017941 */ /* 0x000fea0003800000 */
.L_x_887:
[----:B-1----:R-:W-:Y:S01]  /*9c90*/  IADD3 R4, R80, 0x20, RZ ;  /* 0x0000002050047810 */ /* 0x002fe20007ffe0ff */
[----:B------:R-:W-:Y:S03]  /*9ca0*/  BSSY B1, `(.L_x_895) ;  /* 0x00000ac000017945 */ /* 0x000fe60003800000 */
[----:B------:R-:W-:-:S13]  /*9cb0*/  ISETP.GE.AND P0, PT, R4, R37, PT ;  /* 0x000000250400720c */ /* 0x000fda0003f06270 */
        /* <DEDUP_REMOVED lines=8> */
[--C-:B-1----:R-:W-:Y:S02]  /*9d40*/  HADD2.F32 R43, -RZ, R4.reuse.H1_H1 ;  /* 0x30000004ff2b7230 */ /* 0x102fe40000004100 */
[----:B------:R-:W-:Y:S02]  /*9d50*/  HADD2.F32 R47, -RZ, R4.H0_H0 ;  /* 0x20000004ff2f7230 */ /* 0x000fe40000004100 */
[----:B------:R-:W-:Y:S01]  /*9d60*/  HADD2.F32 R38, -RZ, R5.H0_H0 ;  /* 0x20000005ff267230 */ /* 0x000fe20000004100 */
[C---:B------:R-:W-:Y:S01]  /*9d70*/  FMUL.FTZ R44, R42.reuse, R43 ;  /* 0x0000002b2a2c7220 */ /* 0x040fe20000410000 */
[--C-:B------:R-:W-:Y:S01]  /*9d80*/  HADD2.F32 R4, -RZ, R7.reuse.H0_H0 ;  /* 0x20000007ff047230 */ /* 0x100fe20000004100 */
[-C--:B------:R-:W-:Y:S01]  /*9d90*/  FMUL.FTZ R42, R42, R47.reuse ;  /* 0x0000002f2a2a7220 */ /* 0x080fe20000410000 */
[----:B------:R-:W-:Y:S01]  /*9da0*/  HADD2.F32 R48, -RZ, R7.H1_H1 ;  /* 0x30000007ff307230 */ /* 0x000fe20000004100 */
[C---:B------:R-:W-:Y:S01]  /*9db0*/  FFMA.FTZ R47, R46.reuse, R47, -R44 ;  /* 0x0000002f2e2f7223 */ /* 0x040fe2000001082c */
[----:B------:R-:W-:Y:S01]  /*9dc0*/  HADD2.F32 R5, -RZ, R5.H1_H1 ;  /* 0x30000005ff057230 */ /* 0x000fe20000004100 */
[----:B------:R-:W-:Y:S01]  /*9dd0*/  FFMA.FTZ R46, R46, R43, R42 ;  /* 0x0000002b2e2e7223 */ /* 0x000fe2000001002a */
[----:B------:R-:W-:Y:S01]  /*9de0*/  HADD2.F32 R7, -RZ, R33.H1_H1 ;  /* 0x30000021ff077230 */ /* 0x000fe20000004100 */
[----:B------:R-:W-:Y:S01]  /*9df0*/  FMUL.FTZ R43, R49, R48 ;  /* 0x00000030312b7220 */ /* 0x000fe20000410000 */
[----:B------:R-:W-:-:S02]  /*9e00*/  HADD2.F32 R41, -RZ, R6.H0_H0 ;  /* 0x20000006ff297230 */ /* 0x000fc40000004100 */
[----:B------:R-:W-:Y:S01]  /*9e10*/  HADD2.F32 R39, -RZ, R6.H1_H1 ;  /* 0x30000006ff277230 */ /* 0x000fe20000004100 */
[CC--:B------:R-:W-:Y:S01]  /*9e20*/  FMUL.FTZ R45, R7.reuse, R5.reuse ;  /* 0x00000005072d7220 */ /* 0x0c0fe20000410000 */
[----:B------:R-:W-:Y:S01]  /*9e30*/  HADD2.F32 R6, -RZ, R34.H1_H1 ;  /* 0x30000022ff067230 */ /* 0x000fe20000004100 */
[-C--:B------:R-:W-:Y:S01]  /*9e40*/  FMUL.FTZ R7, R7, R38.reuse ;  /* 0x0000002607077220 */ /* 0x080fe20000410000 */
[----:B------:R-:W-:Y:S02]  /*9e50*/  HADD2.F32 R44, -RZ, R35.H0_H0 ;  /* 0x20000023ff2c7230 */ /* 0x000fe40000004100 */
[----:B------:R-:W-:Y:S01]  /*9e60*/  HADD2.F32 R42, -RZ, R36.H0_H0 ;  /* 0x20000024ff2a7230 */ /* 0x000fe20000004100 */
[C---:B------:R-:W-:Y:S02]  /*9e70*/  FFMA.FTZ R38, R6.reuse, R38, -R45 ;  /* 0x0000002606267223 */ /* 0x040fe4000001082d */
[----:B------:R-:W-:Y:S01]  /*9e80*/  FFMA.FTZ R5, R6, R5, R7 ;  /* 0x0000000506057223 */ /* 0x000fe20000010007 */
[----:B------:R-:W-:Y:S01]  /*9e90*/  HADD2.F32 R7, -RZ, R34.H0_H0 ;  /* 0x20000022ff077230 */ /* 0x000fe20000004100 */
[----:B------:R-:W-:-:S02]  /*9ea0*/  FMUL.FTZ R6, R44, R39 ;  /* 0x000000272c067220 */ /* 0x000fc40000410000 */
        /* <DEDUP_REMOVED lines=11> */
.L_x_898:
[----:B------:R-:W-:Y:S05]  /*9f60*/  BSYNC B0 ;  /* 0x0000000000007941 */ /* 0x000fea0003800000 */
.L_x_897:
        /* <DEDUP_REMOVED lines=42> */
.L_x_900:
[----:B------:R-:W-:Y:S05]  /*a210*/  BSYNC B0 ;  /* 0x0000000000007941 */ /* 0x000fea0003800000 */
.L_x_899:
        /* <DEDUP_REMOVED lines=42> */
.L_x_902:
[----:B------:R-:W-:Y:S05]  /*a4c0*/  BSYNC B0 ;  /* 0x0000000000007941 */ /* 0x000fea0003800000 */
.L_x_901:
[----:B-1----:R-:W-:-:S04]  /*a4d0*/  IADD3 R4, R24, 0x60, RZ ;  /* 0x0000006018047810 */ /* 0x002fc80007ffe0ff */
        /* <DEDUP_REMOVED lines=40> */
.L_x_896:
[----:B------:R-:W-:Y:S05]  /*a760*/  BSYNC B1 ;  /* 0x0000000000017941 */ /* 0x000fea0003800000 */
.L_x_895:
        /* <DEDUP_REMOVED lines=45> */
.L_x_906:
[----:B------:R-:W-:Y:S05]  /*aa40*/  BSYNC B0 ;  /* 0x0000000000007941 */ /* 0x000fea0003800000 */
.L_x_905:
        /* <DEDUP_REMOVED lines=42> */
.L_x_908:
[----:B------:R-:W-:Y:S05]  /*acf0*/  BSYNC B0 ;  /* 0x0000000000007941 */ /* 0x000fea0003800000 */
.L_x_907:
        /* <DEDUP_REMOVED lines=42> */
.L_x_910:
[----:B------:R-:W-:Y:S05]  /*afa0*/  BSYNC B0 ;  /* 0x0000000000007941 */ /* 0x000fea0003800000 */
.L_x_909:
        /* <DEDUP_REMOVED lines=41> */
.L_x_904:
[----:B------:R-:W-:Y:S05]  /*b240*/  BSYNC B1 ;  /* 0x0000000000017941 */ /* 0x000fea0003800000 */
.L_x_903:
[----:B-1----:R-:W-:-:S04]  /*b250*/  IADD3 R4, R80, 0x60, RZ ;  /* 0x0000006050047810 */ /* 0x002fc80007ffe0ff */
[----:B------:R-:W-:-:S13]  /*b260*/  ISETP.GE.AND P0, PT, R4, R37, PT ;  /* 0x000000250400720c */ /* 0x000fda0003f06270 */
[----:B------:R-:W-:Y:S05]  /*b270*/  @P0 BRA `(.L_x_911) ;  /* 0x0000421000000947 */ /* 0x000fea0003800000 */
[----:B------:R-:W-:Y:S01]  /*b280*/  ISETP.GE.AND P0, PT, R24, c[0x0][0x27c], PT ;  /* 0x00009f0018007a0c */ /* 0x000fe20003f06270 */
[----:B------:R-:W-:-:S12]  /*b290*/  BSSY B0, `(.L_x_912) ;  /* 0x0000028000007945 */ /* 0x000fd80003800000 */
[----:B------:R-:W-:Y:S05]  /*b2a0*/  @P0 BRA `(.L_x_913) ;  /* 0x0000026000000947 */ /* 0x000fea0003800000 */
[----:B------:R-:W1:Y:S01]  /*b2b0*/  LDS.128 R4, [R40+0x13080] ;  /* 0x0130800028047984 */ /* 0x000e620000000c00 */
[----:B------:R-:W-:Y:S02]  /*b2c0*/  HADD2.F32 R37, -RZ, R35.H1_H1 ;  /* 0x30000023ff257230 */ /* 0x000fe40000004100 */
[--C-:B------:R-:W-:Y:S02]  /*b2d0*/  HADD2.F32 R43, -RZ, R33.reuse.H1_H1 ;  /* 0x30000021ff2b7230 */ /* 0x100fe40000004100 */
[----:B------:R-:W-:Y:S02]  /*b2e0*/  HADD2.F32 R46, -RZ, R34.H1_H1 ;  /* 0x30000022ff2e7230 */ /* 0x000fe40000004100 */
[----:B------:R-:W-:Y:S02]  /*b2f0*/  HADD2.F32 R33, -RZ, R33.H0_H0 ;  /* 0x20000021ff217230 */ /* 0x000fe40000004100 */
[--C-:B------:R-:W-:Y:S02]  /*b300*/  HADD2.F32 R45, -RZ, R36.reuse.H1_H1 ;  /* 0x30000024ff2d7230 */ /* 0x100fe40000004100 */
[----:B------:R-:W-:-:S02]  /*b310*/  HADD2.F32 R36, -RZ, R36.H0_H0 ;  /* 0x20000024ff247230 */ /* 0x000fc40000004100 */
        /* <DEDUP_REMOVED lines=8> */
[CC--:B------:R-:W-:Y:S01]  /*b3a0*/  FMUL.FTZ R37, R43.reuse, R39.reuse ;  /* 0x000000272b257220 */ /* 0x0c0fe20000410000 */
[----:B------:R-:W-:Y:S01]  /*b3b0*/  HADD2.F32 R41, -RZ, R6.H1_H1 ;  /* 0x30000006ff297230 */ /* 0x000fe20000004100 */
[-C--:B------:R-:W-:Y:S01]  /*b3c0*/  FMUL.FTZ R43, R43, R4.reuse ;  /* 0x000000042b2b7220 */ /* 0x080fe20000410000 */
[--C-:B------:R-:W-:Y:S01]  /*b3d0*/  HADD2.F32 R6, -RZ, R7.reuse.H0_H0 ;  /* 0x20000007ff067230 */ /* 0x100fe20000004100 */
[C---:B------:R-:W-:Y:S01]  /*b3e0*/  FFMA.FTZ R37, R46.reuse, R4, -R37 ;  /* 0x000000042e257223 */ /* 0x040fe20000010825 */
[----:B------:R-:W-:Y:S01]  /*b3f0*/  HADD2.F32 R7, -RZ, R7.H1_H1 ;  /* 0x30000007ff077230 */ /* 0x000fe20000004100 */
[----:B------:R-:W-:Y:S01]  /*b400*/  FFMA.FTZ R46, R46, R39, R43 ;  /* 0x000000272e2e7223 */ /* 0x000fe2000001002b */
[----:B------:R-:W-:Y:S01]  /*b410*/  HADD2.F32 R4, -RZ, R35.H0_H0 ;  /* 0x20000023ff047230 */ /* 0x000fe20000004100 */
[----:B------:R-:W-:-:S02]  /*b420*/  FFMA.FTZ R44, R45, R38, -R44 ;  /* 0x000000262d2c7223 */ /* 0x000fc4000001082c */
[C---:B------:R-:W-:Y:S02]  /*b430*/  FMUL.FTZ R39, R33.reuse, R7 ;  /* 0x0000000721277220 */ /* 0x040fe40000410000 */
[C---:B------:R-:W-:Y:S02]  /*b440*/  FMUL.FTZ R35, R4.reuse, R41 ;  /* 0x0000002904237220 */ /* 0x040fe40000410000 */
[-C--:B------:R-:W-:Y:S02]  /*b450*/  FMUL.FTZ R4, R4, R5.reuse ;  /* 0x0000000504047220 */ /* 0x080fe40000410000 */
[-C--:B------:R-:W-:Y:S02]  /*b460*/  FMUL.FTZ R33, R33, R6.reuse ;  /* 0x0000000621217220 */ /* 0x080fe40000410000 */
[----:B------:R-:W-:Y:S01]  /*b470*/  FFMA.FTZ R35, R36, R5, -R35 ;  /* 0x0000000524237223 */ /* 0x000fe20000010823 */
[----:B------:R-:W-:Y:S01]  /*b480*/  F2FP.PACK_AB R5, R46, R37 ;  /* 0x000000252e05723e */ /* 0x000fe200000000ff */
[----:B------:R-:W-:-:S02]  /*b490*/  FFMA.FTZ R39, R34, R6, -R39 ;  /* 0x0000000622277223 */ /* 0x000fc40000010827 */
[----:B------:R-:W-:Y:S02]  /*b4a0*/  FFMA.FTZ R47, R45, R42, R47 ;  /* 0x0000002a2d2f7223 */ /* 0x000fe4000001002f */
[----:B------:R-:W-:Y:S02]  /*b4b0*/  FFMA.FTZ R36, R36, R41, R4 ;  /* 0x0000002924247223 */ /* 0x000fe40000010004 */
[----:B------:R-:W-:Y:S01]  /*b4c0*/  FFMA.FTZ R34, R34, R7, R33 ;  /* 0x0000000722227223 */ /* 0x000fe20000010021 */
[----:B------:R-:W-:Y:S02]  /*b4d0*/  F2FP.PACK_AB R4, R47, R44 ;  /* 0x0000002c2f04723e */ /* 0x000fe400000000ff */
[----:B------:R-:W-:Y:S02]  /*b4e0*/  F2FP.PACK_AB R6, R36, R35 ;  /* 0x000000232406723e */ /* 0x000fe400000000ff */
[----:B------:R-:W-:-:S05]  /*b4f0*/  F2FP.PACK_AB R7, R34, R39 ;  /* 0x000000272207723e */ /* 0x000fca00000000ff */
[----:B------:R1:W-:Y:S02]  /*b500*/  STS.128 [R40+0x13080], R4 ;  /* 0x0130800428007388 */ /* 0x0003e40000000c00 */
.L_x_913:
[----:B------:R-:W-:Y:S05]  /*b510*/  BSYNC B0 ;  /* 0x0000000000007941 */ /* 0x000fea0003800000 */
.L_x_912:
[----:B-1----:R-:W-:Y:S01]  /*b520*/  IADD3 R4, R24, 0x20, RZ ;  /* 0x0000002018047810 */ /* 0x002fe20007ffe0ff */
[----:B------:R-:W-:Y:S03]  /*b530*/  BSSY B0, `(.L_x_914) ;  /* 0x0000029000007945 */ /* 0x000fe60003800000 */
[----:B------:R-:W-:-:S13]  /*b540*/  ISETP.GE.AND P0, PT, R4, c[0x0][0x27c], PT ;  /* 0x00009f0004007a0c */ /* 0x000fda0003f06270 */
        /* <DEDUP_REMOVED lines=39> */
.L_x_915:
[----:B------:R-:W-:Y:S05]  /*b7c0*/  BSYNC B0 ;  /* 0x0000000000007941 */ /* 0x000fea0003800000 */
.L_x_914:
        /* <DEDUP_REMOVED lines=42> */
.L_x_917:
[----:B------:R-:W-:Y:S05]  /*ba70*/  BSYNC B0 ;  /* 0x0000000000007941 */ /* 0x000fea0003800000 */
.L_x_916:
        /* <DEDUP_REMOVED lines=42> */
.L_x_884:
        /* <DEDUP_REMOVED lines=28> */
.L_x_919:
[----:B------:R-:W-:Y:S05]  /*bee0*/  BSYNC B0 ;  /* 0x0000000000007941 */ /* 0x000fea0003800000 */
.L_x_918:
[--C-:B-----5:R-:W-:Y:S01]  /*bef0*/  SHF.R.U64 R41, R6, 0x10, R7.reuse ;  /* 0x0000001006297819 */ /* 0x120fe20000001207 */
[----:B------:R-:W-:Y:S01]  /*bf00*/  IMAD R97, R97, -0x80, R38 ;  /* 0xffffff8061617824 */ /* 0x000fe200078e0226 */
[----:B-1----:R-:W-:Y:S01]  /*bf10*/  SHF.R.U32.HI R32, RZ, 0x10, R7 ;  /* 0x00000010ff207819 */ /* 0x002fe20000011607 */
[--C-:B------:R-:W-:Y:S01]  /*bf20*/  IMAD.MOV.U32 R39, RZ, RZ, R27.reuse ;  /* 0x000000ffff277224 */ /* 0x100fe200078e001b */
[----:B------:R-:W-:Y:S01]  /*bf30*/  SHF.R.U64 R34, R26, 0x10, R27 ;  /* 0x000000101a227819 */ /* 0x000fe2000000121b */
[----:B------:R-:W-:Y:S01]  /*bf40*/  IMAD.MOV.U32 R53, RZ, RZ, R28 ;  /* 0x000000ffff357224 */ /* 0x000fe200078e001c */
[----:B------:R-:W-:Y:S01]  /*bf50*/  PRMT R32, R32, 0x5410, R41 ;  /* 0x0000541020207816 */ /* 0x000fe20000000029 */
[----:B------:R-:W-:Y:S01]  /*bf60*/  IMAD.MOV.U32 R52, RZ, RZ, R29 ;  /* 0x000000ffff347224 */ /* 0x000fe200078e001d */
[----:B------:R-:W-:Y:S01]  /*bf70*/  IMNMX R41, R97, 0x80, PT ;  /* 0x0000008061297817 */ /* 0x000fe20003800200 */
[----:B------:R-:W-:Y:S01]  /*bf80*/  IMAD.MOV.U32 R36, RZ, RZ, R5 ;  /* 0x000000ffff247224 */ /* 0x000fe200078e0005 */
[----:B------:R-:W-:Y:S01]  /*bf90*/  SHF.R.U32.HI R54, RZ, 0x10, R27 ;  /* 0x00000010ff367819 */ /* 0x000fe2000001161b */
[----:B------:R-:W-:Y:S01]  /*bfa0*/  IMAD.MOV.U32 R37, RZ, RZ, R7 ;  /* 0x000000ffff257224 */ /* 0x000fe200078e0007 */
[----:B------:R-:W-:Y:S01]  /*bfb0*/  ISETP.GE.AND P0, PT, R80, R41, PT ;  /* 0x000000295000720c */ /* 0x000fe20003f06270 */
        /* <DEDUP_REMOVED lines=16> */
[--C-:B------:R-:W-:Y:S01]  /*c0c0*/  IMAD.MOV.U32 R28, RZ, RZ, R9.reuse ;  /* 0x000000ffff1c7224 */ /* 0x100fe200078e0009 */
        /* <DEDUP_REMOVED lines=32> */
[----:B------:R-:W-:Y:S02]  /*c2d0*/  HADD2.F32 R62, -RZ, R36.H1_H1 ;  /* 0x30000024ff3e7230 */ /* 0x000fe40000004100 */
[----:B------:R-:W-:Y:S01]  /*c2e0*/  SHF.R.S32.HI R4, RZ, 0x1f, R7 ;  /* 0x0000001fff047819 */ /* 0x000fe20000011407 */
[----:B------:R-:W-:Y:S01]  /*c2f0*/  HADD2.F32 R60, -RZ, R33.H1_H1 ;  /* 0x30000021ff3c7230 */ /* 0x000fe20000004100 */
[----:B------:R-:W-:Y:S01]  /*c300*/  SHF.L.U32 R5, R7, 0x3, RZ ;  /* 0x0000000307057819 */ /* 0x000fe200000006ff */
[----:B------:R-:W-:Y:S01]  /*c310*/  HADD2.F32 R70, -RZ, R38.H1_H1 ;  /* 0x30000026ff467230 */ /* 0x000fe20000004100 */
[----:B------:R-:W-:Y:S01]  /*c320*/  LEA.HI R4, R4, R7, RZ, 0x3 ;  /* 0x0000000704047211 */ /* 0x000fe200078f18ff */
[----:B------:R-:W-:Y:S01]  /*c330*/  HADD2.F32 R69, -RZ, R35.H1_H1 ;  /* 0x30000023ff457230 */ /* 0x000fe20000004100 */
[----:B------:R-:W-:Y:S01]  /*c340*/  LOP3.LUT R6, R44, 0x38, R5, 0xf8, !PT ;  /* 0x000000382c067812 */ /* 0x000fe200078ef805 */
[----:B------:R-:W-:Y:S01]  /*c350*/  HADD2.F32 R59, -RZ, R36.H0_H0 ;  /* 0x20000024ff3b7230 */ /* 0x000fe20000004100 */
[----:B------:R-:W-:Y:S01]  /*c360*/  SHF.L.U32 R4, R4, 0xa, RZ ;  /* 0x0000000a04047819 */ /* 0x000fe200000006ff */
[----:B------:R-:W-:Y:S01]  /*c370*/  HADD2.F32 R57, -RZ, R33.H0_H0 ;  /* 0x20000021ff397230 */ /* 0x000fe20000004100 */
[----:B------:R-:W-:Y:S01]  /*c380*/  LOP3.LUT R5, R6, R43, RZ, 0x3c, !PT ;  /* 0x0000002b06057212 */ /* 0x000fe200078e3cff */
[----:B------:R-:W-:Y:S01]  /*c390*/  HADD2.F32 R56, -RZ, R37.H1_H1 ;  /* 0x30000025ff387230 */ /* 0x000fe20000004100 */
[----:B------:R-:W-:Y:S01]  /*c3a0*/  LOP3.LUT R4, R4, 0x7fffe000, RZ, 0xc0, !PT ;  /* 0x7fffe00004047812 */ /* 0x000fe200078ec0ff */
[----:B------:R-:W-:-:S02]  /*c3b0*/  HADD2.F32 R68, -RZ, R38.H0_H0 ;  /* 0x20000026ff447230 */ /* 0x000fc40000004100 */
[----:B------:R-:W-:Y:S01]  /*c3c0*/  HADD2.F32 R67, -RZ, R35.H0_H0 ;  /* 0x20000023ff437230 */ /* 0x000fe20000004100 */
[----:B------:R-:W-:Y:S01]  /*c3d0*/  IADD3 R4, R5, R4, R42 ;  /* 0x0000000405047210 */ /* 0x000fe20007ffe02a */
[--C-:B------:R-:W-:Y:S02]  /*c3e0*/  HADD2.F32 R66, -RZ, R39.reuse.H1_H1 ;  /* 0x30000027ff427230 */ /* 0x100fe40000004100 */
[----:B------:R-:W-:Y:S01]  /*c3f0*/  HADD2.F32 R54, -RZ, R32.H1_H1 ;  /* 0x30000020ff367230 */ /* 0x000fe20000004100 */
[----:B------:R-:W-:Y:S01]  /*c400*/  SHF.L.U32 R45, R4, 0x1, RZ ;  /* 0x00000001042d7819 */ /* 0x000fe200000006ff */
[--C-:B------:R-:W-:Y:S02]  /*c410*/  HADD2.F32 R65, -RZ, R34.reuse.H1_H1 ;  /* 0x30000022ff417230 */ /* 0x100fe40000004100 */
[----:B------:R-:W-:Y:S02]  /*c420*/  HADD2.F32 R64, -RZ, R39.H0_H0 ;  /* 0x20000027ff407230 */ /* 0x000fe40000004100 */
[----:B------:R-:W2:Y:S01]  /*c430*/  LDS.128 R4, [R45+0x10080] ;  /* 0x010080002d047984 */ /* 0x000ea20000000c00 */
[----:B------:R-:W-:-:S02]  /*c440*/  HADD2.F32 R63, -RZ, R34.H0_H0 ;  /* 0x20000022ff3f7230 */ /* 0x000fc40000004100 */
[--C-:B-1----:R-:W-:Y:S02]  /*c450*/  HADD2.F32 R47, -RZ, R8.reuse.H0_H0 ;  /* 0x20000008ff2f7230 */ /* 0x102fe40000004100 */
[----:B------:R-:W-:Y:S02]  /*c460*/  HADD2.F32 R49, -RZ, R8.H1_H1 ;  /* 0x30000008ff317230 */ /* 0x000fe40000004100 */
[--C-:B------:R-:W-:Y:S02]  /*c470*/  HADD2.F32 R8, -RZ, R9.reuse.H0_H0 ;  /* 0x20000009ff087230 */ /* 0x100fe40000004100 */
[----:B------:R-:W-:Y:S01]  /*c480*/  HADD2.F32 R50, -RZ, R9.H1_H1 ;  /* 0x30000009ff327230 */ /* 0x000fe20000004100 */
[----:B------:R-:W-:Y:S01]  /*c490*/  FMUL.FTZ R58, R49, R60 ;  /* 0x0000003c313a7220 */ /* 0x000fe20000410000 */
[--C-:B------:R-:W-:Y:S01]  /*c4a0*/  HADD2.F32 R9, -RZ, R10.reuse.H0_H0 ;  /* 0x2000000aff097230 */ /* 0x100fe20000004100 */
[----:B------:R-:W-:Y:S01]  /*c4b0*/  FMUL.FTZ R52, R8, R59 ;  /* 0x0000003b08347220 */ /* 0x000fe20000410000 */
[----:B------:R-:W-:-:S02]  /*c4c0*/  HADD2.F32 R51, -RZ, R10.H1_H1 ;  /* 0x3000000aff337230 */ /* 0x000fc40000004100 */
[--C-:B------:R-:W-:Y:S02]  /*c4d0*/  HADD2.F32 R10, -RZ, R11.reuse.H0_H0 ;  /* 0x2000000bff0a7230 */ /* 0x100fe40000004100 */
[----:B------:R-:W-:Y:S02]  /*c4e0*/  HADD2.F32 R11, -RZ, R11.H1_H1 ;  /* 0x3000000bff0b7230 */ /* 0x000fe40000004100 */
[--C-:B--2---:R-:W-:Y:S02]  /*c4f0*/  HADD2.F32 R61, -RZ, R4.reuse.H0_H0 ;  /* 0x20000004ff3d7230 */ /* 0x104fe40000004100 */
[----:B------:R-:W-:Y:S02]  /*c500*/  HADD2.F32 R4, -RZ, R4.H1_H1 ;  /* 0x30000004ff047230 */ /* 0x000fe40000004100 */
[--C-:B------:R-:W-:Y:S02]  /*c510*/  HADD2.F32 R55, -RZ, R5.reuse.H0_H0 ;  /* 0x20000005ff377230 */ /* 0x100fe40000004100 */
[----:B------:R-:W-:Y:S01]  /*c520*/  HADD2.F32 R48, -RZ, R5.H1_H1 ;  /* 0x30000005ff307230 */ /* 0x000fe20000004100 */
[-C--:B------:R-:W-:Y:S01]  /*c530*/  FMUL.FTZ R5, R47, R62.reuse ;  /* 0x0000003e2f057220 */ /* 0x080fe20000410000 */
[--C-:B------:R-:W-:Y:S01]  /*c540*/  HADD2.F32 R53, -RZ, R6.reuse.H0_H0 ;  /* 0x20000006ff357230 */ /* 0x100fe20000004100 */
[C---:B------:R-:W-:Y:S01]  /*c550*/  FMUL.FTZ R62, R61.reuse, R62 ;  /* 0x0000003e3d3e7220 */ /* 0x040fe20000410000 */
[----:B------:R-:W-:Y:S01]  /*c560*/  HADD2.F32 R6, -RZ, R6.H1_H1 ;  /* 0x30000006ff067230 */ /* 0x000fe20000004100 */
[----:B------:R-:W-:Y:S01]  /*c570*/  FFMA.FTZ R61, R61, R70, R5 ;  /* 0x000000463d3d7223 */ /* 0x000fe20000010005 */
[--C-:B------:R-:W-:Y:S01]  /*c580*/  HADD2.F32 R71, -RZ, R7.reuse.H0_H0 ;  /* 0x20000007ff477230 */ /* 0x100fe20000004100 */
[C---:B------:R-:W-:Y:S01]  /*c590*/  FMUL.FTZ R60, R4.reuse, R60 ;  /* 0x0000003c043c7220 */ /* 0x040fe20000410000 */
[----:B------:R-:W-:Y:S01]  /*c5a0*/  HADD2.F32 R7, -RZ, R7.H1_H1 ;  /* 0x30000007ff077230 */ /* 0x000fe20000004100 */
[----:B------:R-:W-:-:S02]  /*c5b0*/  FFMA.FTZ R58, R4, R69, R58 ;  /* 0x00000045043a7223 */ /* 0x000fc4000001003a */
[----:B------:R-:W-:Y:S02]  /*c5c0*/  FMUL.FTZ R5, R50, R57 ;  /* 0x0000003932057220 */ /* 0x000fe40000410000 */
[-C--:B------:R-:W-:Y:S02]  /*c5d0*/  FMUL.FTZ R4, R9, R56.reuse ;  /* 0x0000003809047220 */ /* 0x080fe40000410000 */
[----:B------:R-:W-:Y:S02]  /*c5e0*/  FMUL.FTZ R56, R53, R56 ;  /* 0x0000003835387220 */ /* 0x000fe40000410000 */
[C---:B------:R-:W-:Y:S02]  /*c5f0*/  FMUL.FTZ R59, R55.reuse, R59 ;  /* 0x0000003b373b7220 */ /* 0x040fe40000410000 */
[----:B------:R-:W-:Y:S01]  /*c600*/  FFMA.FTZ R52, R55, R68, R52 ;  /* 0x0000004437347223 */ /* 0x000fe20000010034 */
[----:B------:R-:W-:Y:S01]  /*c610*/  HADD2.F32 R55, -RZ, R37.H0_H0 ;  /* 0x20000025ff377230 */ /* 0x000fe20000004100 */
[----:B------:R-:W-:-:S02]  /*c620*/  FMUL.FTZ R57, R48, R57 ;  /* 0x0000003930397220 */ /* 0x000fc40000410000 */
[----:B------:R-:W-:Y:S02]  /*c630*/  FFMA.FTZ R5, R48, R67, R5 ;  /* 0x0000004330057223 */ /* 0x000fe40000010005 */
[----:B------:R-:W-:Y:S01]  /*c640*/  FFMA.FTZ R53, R53, R66, R4 ;  /* 0x0000004235357223 */ /* 0x000fe20000010004 */
[----:B------:R-:W-:Y:S01]  /*c650*/  HADD2.F32 R4, -RZ, R32.H0_H0 ;  /* 0x20000020ff047230 */ /* 0x000fe20000004100 */
[----:B------:R-:W-:Y:S01]  /*c660*/  FMUL.FTZ R48, R51, R54 ;  /* 0x0000003633307220 */ /* 0x000fe20000410000 */
[----:B------:R-:W-:Y:S01]  /*c670*/  F2FP.PACK_AB R5, R5, R52 ;  /* 0x000000340505723e */ /* 0x000fe200000000ff */
[C---:B------:R-:W-:Y:S02]  /*c680*/  FMUL.FTZ R54, R6.reuse, R54 ;  /* 0x0000003606367220 */ /* 0x040fe40000410000 */
[----:B------:R-:W-:Y:S02]  /*c690*/  FFMA.FTZ R6, R6, R65, R48 ;  /* 0x0000004106067223 */ /* 0x000fe40000010030 */
[----:B------:R-:W-:-:S02]  /*c6a0*/  FMUL.FTZ R48, R10, R55 ;  /* 0x000000370a307220 */ /* 0x000fc40000410000 */
[-C--:B------:R-:W-:Y:S01]  /*c6b0*/  FMUL.FTZ R72, R11, R4.reuse ;  /* 0x000000040b487220 */ /* 0x080fe20000410000 */
[----:B------:R-:W-:Y:S01]  /*c6c0*/  F2FP.PACK_AB R6, R6, R53 ;  /* 0x000000350606723e */ /* 0x000fe200000000ff */
[----:B------:R-:W-:Y:S02]  /*c6d0*/  FMUL.FTZ R55, R71, R55 ;  /* 0x0000003747377220 */ /* 0x000fe40000410000 */
[----:B------:R-:W-:Y:S02]  /*c6e0*/  FMUL.FTZ R4, R7, R4 ;  /* 0x0000000407047220 */ /* 0x000fe40000410000 */
[----:B------:R-:W-:Y:S02]  /*c6f0*/  FFMA.FTZ R51, R51, R65, -R54 ;  /* 0x0000004133337223 */ /* 0x000fe40000010836 */
        /* <DEDUP_REMOVED lines=17> */
.L_x_923:
[----:B------:R-:W-:Y:S05]  /*c810*/  BSYNC B0 ;  /* 0x0000000000007941 */ /* 0x000fea0003800000 */
.L_x_922:
        /* <DEDUP_REMOVED lines=8> */
[----:B------:R-:W-:Y:S01]  /*c8a0*/  HADD2.F32 R65, -RZ, R27.H1_H1 ;  /* 0x3000001bff417230 */ /* 0x000fe20000004100 */
[----:B------:R-:W-:Y:S01]  /*c8b0*/  LEA.HI.SX32 R7, R5, R46, 0x1d ;  /* 0x0000002e05077211 */ /* 0x000fe200078feaff */
[----:B------:R-:W-:Y:S01]  /*c8c0*/  HADD2.F32 R55, -RZ, R28.H0_H0 ;  /* 0x2000001cff377230 */ /* 0x000fe20000004100 */
[----:B------:R-:W-:Y:S01]  /*c8d0*/  LOP3.LUT R8, R44, 0x38, R5, 0xf8, !PT ;  /* 0x000000382c087812 */ /* 0x000fe200078ef805 */
[----:B------:R-:W-:Y:S01]  /*c8e0*/  HADD2.F32 R53, -RZ, R25.H0_H0 ;  /* 0x20000019ff357230 */ /* 0x000fe20000004100 */
[----:B------:R-:W-:Y:S01]  /*c8f0*/  SHF.R.S32.HI R4, RZ, 0x1f, R7 ;  /* 0x0000001fff047819 */ /* 0x000fe20000011407 */
[----:B------:R-:W-:Y:S01]  /*c900*/  HADD2.F32 R52, -RZ, R29.H1_H1 ;  /* 0x3000001dff347230 */ /* 0x000fe20000004100 */
[----:B------:R-:W-:Y:S01]  /*c910*/  SHF.L.U32 R5, R7, 0x3, RZ ;  /* 0x0000000307057819 */ /* 0x000fe200000006ff */
[----:B------:R-:W-:Y:S01]  /*c920*/  HADD2.F32 R64, -RZ, R30.H0_H0 ;  /* 0x2000001eff407230 */ /* 0x000fe20000004100 */
[----:B------:R-:W-:Y:S01]  /*c930*/  LEA.HI R4, R4, R7, RZ, 0x3 ;  /* 0x0000000704047211 */ /* 0x000fe200078f18ff */
[----:B------:R-:W-:Y:S01]  /*c940*/  HADD2.F32 R63, -RZ, R27.H0_H0 ;  /* 0x2000001bff3f7230 */ /* 0x000fe20000004100 */
[----:B------:R-:W-:Y:S01]  /*c950*/  SHF.L.U32 R6, R6, 0x7, RZ ;  /* 0x0000000706067819 */ /* 0x000fe200000006ff */
[--C-:B------:R-:W-:Y:S01]  /*c960*/  HADD2.F32 R62, -RZ, R31.reuse.H1_H1 ;  /* 0x3000001fff3e7230 */ /* 0x100fe20000004100 */
[----:B------:R-:W-:Y:S01]  /*c970*/  LOP3.LUT R44, R44, 0x38, R5, 0xf8, !PT ;  /* 0x000000382c2c7812 */ /* 0x000fe200078ef805 */
[----:B------:R-:W-:Y:S01]  /*c980*/  HADD2.F32 R50, -RZ, R24.H1_H1 ;  /* 0x30000018ff327230 */ /* 0x000fe20000004100 */
[----:B------:R-:W-:Y:S01]  /*c990*/  SHF.L.U32 R4, R4, 0xa, RZ ;  /* 0x0000000a04047819 */ /* 0x000fe200000006ff */
[--C-:B------:R-:W-:Y:S01]  /*c9a0*/  HADD2.F32 R61, -RZ, R26.reuse.H1_H1 ;  /* 0x3000001aff3d7230 */ /* 0x100fe20000004100 */
[----:B------:R-:W-:Y:S01]  /*c9b0*/  LOP3.LUT R6, R6, 0x7fffe000, RZ, 0xc0, !PT ;  /* 0x7fffe00006067812 */ /* 0x000fe200078ec0ff */
[----:B------:R-:W-:Y:S01]  /*c9c0*/  HADD2.F32 R60, -RZ, R31.H0_H0 ;  /* 0x2000001fff3c7230 */ /* 0x000fe20000004100 */
[-C--:B------:R-:W-:Y:S01]  /*c9d0*/  LOP3.LUT R9, R8, R43.reuse, RZ, 0x3c, !PT ;  /* 0x0000002b08097212 */ /* 0x080fe200078e3cff */
[----:B------:R-:W-:Y:S01]  /*c9e0*/  HADD2.F32 R59, -RZ, R26.H0_H0 ;  /* 0x2000001aff3b7230 */ /* 0x000fe20000004100 */
[----:B------:R-:W-:-:S02]  /*c9f0*/  LOP3.LUT R43, R44, R43, RZ, 0x3c, !PT ;  /* 0x0000002b2c2b7212 */ /* 0x000fc400078e3cff */
[----:B------:R-:W-:Y:S02]  /*ca00*/  LOP3.LUT R4, R4, 0x7fffe000, RZ, 0xc0, !PT ;  /* 0x7fffe00004047812 */ /* 0x000fe400078ec0ff */
[--C-:B------:R-:W-:Y:S02]  /*ca10*/  IADD3 R6, R9, R6, R42.reuse ;  /* 0x0000000609067210 */ /* 0x100fe40007ffe02a */
[----:B------:R-:W-:Y:S02]  /*ca20*/  IADD3 R42, R43, R4, R42 ;  /* 0x000000042b2a7210 */ /* 0x000fe40007ffe02a */
[----:B------:R-:W-:Y:S02]  /*ca30*/  SHF.L.U32 R40, R6, 0x1, RZ ;  /* 0x0000000106287819 */ /* 0x000fe400000006ff */
[----:B------:R-:W-:-:S03]  /*ca40*/  SHF.L.U32 R42, R42, 0x1, RZ ;  /* 0x000000012a2a7819 */ /* 0x000fc600000006ff */
[----:B------:R-:W1:Y:S04]  /*ca50*/  LDS.128 R8, [R40+0x10080] ;  /* 0x0100800028087984 */ /* 0x000e680000000c00 */
[----:B------:R-:W2:Y:S01]  /*ca60*/  LDS.128 R4, [R42+0x10080] ;  /* 0x010080002a047984 */ /* 0x000ea20000000c00 */
[--C-:B-1----:R-:W-:Y:S02]  /*ca70*/  HADD2.F32 R43, -RZ, R8.reuse.H0_H0 ;  /* 0x20000008ff2b7230 */ /* 0x102fe40000004100 */
[----:B------:R-:W-:Y:S02]  /*ca80*/  HADD2.F32 R45, -RZ, R8.H1_H1 ;  /* 0x30000008ff2d7230 */ /* 0x000fe40000004100 */
[----:B--2---:R-:W-:Y:S02]  /*ca90*/  HADD2.F32 R57, -RZ, R4.H0_H0 ;  /* 0x20000004ff397230 */ /* 0x004fe40000004100 */
[--C-:B------:R-:W-:Y:S01]  /*caa0*/  HADD2.F32 R8, -RZ, R9.reuse.H0_H0 ;  /* 0x20000009ff087230 */ /* 0x100fe20000004100 */
[----:B------:R-:W-:Y:S01]  /*cab0*/  FMUL.FTZ R54, R45, R56 ;  /* 0x000000382d367220 */ /* 0x000fe20000410000 */
[----:B------:R-:W-:-:S02]  /*cac0*/  HADD2.F32 R46, -RZ, R9.H1_H1 ;  /* 0x30000009ff2e7230 */ /* 0x000fc40000004100 */
[----:B------:R-:W-:Y:S01]  /*cad0*/  HADD2.F32 R4, -RZ, R4.H1_H1 ;  /* 0x30000004ff047230 */ /* 0x000fe20000004100 */
[----:B------:R-:W-:Y:S01]  /*cae0*/  FMUL.FTZ R48, R8, R55 ;  /* 0x0000003708307220 */ /* 0x000fe20000410000 */
[--C-:B------:R-:W-:Y:S02]  /*caf0*/  HADD2.F32 R51, -RZ, R5.reuse.H0_H0 ;  /* 0x20000005ff337230 */ /* 0x100fe40000004100 */
[----:B------:R-:W-:Y:S01]  /*cb00*/  HADD2.F32 R44, -RZ, R5.H1_H1 ;  /* 0x30000005ff2c7230 */ /* 0x000fe20000004100 */
[-C--:B------:R-:W-:Y:S01]  /*cb10*/  FMUL.FTZ R5, R43, R58.reuse ;  /* 0x0000003a2b057220 */ /* 0x080fe20000410000 */
[----:B------:R-:W-:Y:S01]  /*cb20*/  HADD2.F32 R9, -RZ, R10.H0_H0 ;  /* 0x2000000aff097230 */ /* 0x000fe20000004100 */
        /* <DEDUP_REMOVED lines=9> */
[----:B------:R-:W-:Y:S01]  /*cbc0*/  HADD2.F32 R11, -RZ, R11.H1_H1 ;  /* 0x3000000bff0b7230 */ /* 0x000fe20000004100 */
[-C--:B------:R-:W-:Y:S01]  /*cbd0*/  FMUL.FTZ R4, R9, R52.reuse ;  /* 0x0000003409047220 */ /* 0x080fe20000410000 */
[--C-:B------:R-:W-:Y:S01]  /*cbe0*/  HADD2.F32 R67, -RZ, R7.reuse.H0_H0 ;  /* 0x20000007ff437230 */ /* 0x100fe20000004100 */
[----:B------:R-:W-:Y:S01]  /*cbf0*/  FMUL.FTZ R52, R49, R52 ;  /* 0x0000003431347220 */ /* 0x000fe20000410000 */
[----:B------:R-:W-:Y:S01]  /*cc00*/  HADD2.F32 R7, -RZ, R7.H1_H1 ;  /* 0x30000007ff077230 */ /* 0x000fe20000004100 */
[----:B------:R-:W-:-:S02]  /*cc10*/  FMUL.FTZ R55, R51, R55 ;  /* 0x0000003733377220 */ /* 0x000fc40000410000 */
[----:B------:R-:W-:Y:S01]  /*cc20*/  FFMA.FTZ R48, R51, R64, R48 ;  /* 0x0000004033307223 */ /* 0x000fe20000010030 */
[----:B------:R-:W-:Y:S01]  /*cc30*/  HADD2.F32 R51, -RZ, R29.H0_H0 ;  /* 0x2000001dff337230 */ /* 0x000fe20000004100 */
[C---:B------:R-:W-:Y:S02]  /*cc40*/  FMUL.FTZ R53, R44.reuse, R53 ;  /* 0x000000352c357220 */ /* 0x040fe40000410000 */
[----:B------:R-:W-:Y:S02]  /*cc50*/  FFMA.FTZ R5, R44, R63, R5 ;  /* 0x0000003f2c057223 */ /* 0x000fe40000010005 */
[----:B------:R-:W-:Y:S01]  /*cc60*/  FFMA.FTZ R49, R49, R62, R4 ;  /* 0x0000003e31317223 */ /* 0x000fe20000010004 */
[----:B------:R-:W-:Y:S01]  /*cc70*/  HADD2.F32 R4, -RZ, R24.H0_H0 ;  /* 0x20000018ff047230 */ /* 0x000fe20000004100 */
[----:B------:R-:W-:Y:S01]  /*cc80*/  FMUL.FTZ R44, R47, R50 ;  /* 0x000000322f2c7220 */ /* 0x000fe20000410000 */
[----:B------:R-:W-:Y:S01]  /*cc90*/  F2FP.PACK_AB R5, R5, R48 ;  /* 0x000000300505723e */ /* 0x000fe200000000ff */
[----:B------:R-:W-:-:S02]  /*cca0*/  FMUL.FTZ R50, R6, R50 ;  /* 0x0000003206327220 */ /* 0x000fc40000410000 */
[----:B------:R-:W-:Y:S02]  /*ccb0*/  FFMA.FTZ R6, R6, R61, R44 ;  /* 0x0000003d06067223 */ /* 0x000fe4000001002c */
[----:B------:R-:W-:Y:S02]  /*ccc0*/  FMUL.FTZ R44, R10, R51 ;  /* 0x000000330a2c7220 */ /* 0x000fe40000410000 */
[-C--:B------:R-:W-:Y:S01]  /*ccd0*/  FMUL.FTZ R68, R11, R4.reuse ;  /* 0x000000040b447220 */ /* 0x080fe20000410000 */
[----:B------:R-:W-:Y:S01]  /*cce0*/  F2FP.PACK_AB R6, R6, R49 ;  /* 0x000000310606723e */ /* 0x000fe200000000ff */
[----:B------:R-:W-:Y:S02]  /*ccf0*/  FMUL.FTZ R51, R67, R51 ;  /* 0x0000003343337220 */ /* 0x000fe40000410000 */
[----:B------:R-:W-:Y:S02]  /*cd00*/  FMUL.FTZ R4, R7, R4 ;  /* 0x0000000407047220 */ /* 0x000fe40000410000 */
[----:B------:R-:W-:-:S02]  /*cd10*/  FFMA.FTZ R47, R47, R61, -R50 ;  /* 0x0000003d2f2f7223 */ /* 0x000fc40000010832 */
[----:B------:R-:W-:Y:S02]  /*cd20*/  FFMA.FTZ R58, R43, R66, -R58 ;  /* 0x000000422b3a7223 */ /* 0x000fe4000001083a */
[----:B------:R-:W-:Y:S02]  /*cd30*/  FFMA.FTZ R45, R45, R65, -R56 ;  /* 0x000000412d2d7223 */ /* 0x000fe40000010838 */
        /* <DEDUP_REMOVED lines=15> */
.L_x_921:
[----:B------:R-:W-:Y:S05]  /*ce30*/  BSYNC B1 ;  /* 0x0000000000017941 */ /* 0x000fea0003800000 */
.L_x_920:
[----:B-1----:R-:W-:Y:S01]  /*ce40*/  IADD3 R4, R80, 0x20, RZ ;  /* 0x0000002050047810 */ /* 0x002fe20007ffe0ff */
[----:B------:R-:W-:Y:S03]  /*ce50*/  BSSY B1, `(.L_x_924) ;  /* 0x00000cb000017945 */ /* 0x000fe60003800000 */
[----:B------:R-:W-:-:S13]  /*ce60*/  ISETP.GE.AND P0, PT, R4, R41, PT ;  /* 0x000000290400720c */ /* 0x000fda0003f06270 */
        /* <DEDUP_REMOVED lines=18> */
[----:B------:R-:W-:Y:S01]  /*cf90*/  HADD2.F32 R60, -RZ, R38.H1_H1 ;  /* 0x30000026ff3c7230 */ /* 0x000fe20000004100 */
[----:B------:R-:W-:Y:S01]  /*cfa0*/  SHF.L.U32 R7, R4, 0x3, RZ ;  /* 0x0000000304077819 */ /* 0x000fe200000006ff */
[----:B------:R-:W-:Y:S01]  /*cfb0*/  HADD2.F32 R65, -RZ, R36.H0_H0 ;  /* 0x20000024ff417230 */ /* 0x000fe20000004100 */
[----:B------:R-:W-:Y:S01]  /*cfc0*/  LEA.HI R5, R5, R4, RZ, 0x3 ;  /* 0x0000000405057211 */ /* 0x000fe200078f18ff */
[----:B------:R-:W-:Y:S01]  /*cfd0*/  HADD2.F32 R59, -RZ, R38.H0_H0 ;  /* 0x20000026ff3b7230 */ /* 0x000fe20000004100 */
[----:B------:R-:W-:Y:S01]  /*cfe0*/  LOP3.LUT R7, R44, 0x38, R7, 0xf8, !PT ;  /* 0x000000382c077812 */ /* 0x000fe200078ef807 */
[--C-:B------:R-:W-:Y:S01]  /*cff0*/  HADD2.F32 R62, -RZ, R32.reuse.H1_H1 ;  /* 0x30000020ff3e7230 */ /* 0x100fe20000004100 */
[----:B------:R-:W-:Y:S01]  /*d000*/  SHF.L.U32 R5, R5, 0xa, RZ ;  /* 0x0000000a05057819 */ /* 0x000fe200000006ff */
[----:B------:R-:W-:Y:S01]  /*d010*/  HADD2.F32 R56, -RZ, R39.H1_H1 ;  /* 0x30000027ff387230 */ /* 0x000fe20000004100 */
[-C--:B------:R-:W-:Y:S01]  /*d020*/  LOP3.LUT R4, R7, R42.reuse, RZ, 0x3c, !PT ;  /* 0x0000002a07047212 */ /* 0x080fe200078e3cff */
[----:B------:R-:W-:Y:S01]  /*d030*/  HADD2.F32 R61, -RZ, R37.H0_H0 ;  /* 0x20000025ff3d7230 */ /* 0x000fe20000004100 */
[----:B------:R-:W-:Y:S01]  /*d040*/  LOP3.LUT R5, R5, 0x7fffe000, RZ, 0xc0, !PT ;  /* 0x7fffe00005057812 */ /* 0x000fe200078ec0ff */
[----:B------:R-:W-:Y:S01]  /*d050*/  HADD2.F32 R70, -RZ, R32.H0_H0 ;  /* 0x20000020ff467230 */ /* 0x000fe20000004100 */
[----:B------:R-:W-:-:S02]  /*d060*/  LOP3.LUT R45, R45, R42, RZ, 0x3c, !PT ;  /* 0x0000002a2d2d7212 */ /* 0x000fc400078e3cff */
[----:B------:R-:W-:Y:S02]  /*d070*/  IADD3 R4, R4, R5, R40 ;  /* 0x0000000504047210 */ /* 0x000fe40007ffe028 */
[----:B------:R-:W-:Y:S02]  /*d080*/  IADD3 R45, R40, R45, RZ ;  /* 0x0000002d282d7210 */ /* 0x000fe40007ffe0ff */
[----:B------:R-:W-:Y:S02]  /*d090*/  SHF.L.U32 R43, R4, 0x1, RZ ;  /* 0x00000001042b7819 */ /* 0x000fe400000006ff */
[----:B------:R-:W-:-:S03]  /*d0a0*/  SHF.L.U32 R45, R45, 0x1, RZ ;  /* 0x000000012d2d7819 */ /* 0x000fc600000006ff */
[----:B------:R-:W1:Y:S04]  /*d0b0*/  LDS.128 R4, [R43+0x10080] ;  /* 0x010080002b047984 */ /* 0x000e680000000c00 */
[----:B------:R-:W2:Y:S01]  /*d0c0*/  LDS.128 R8, [R45+0x10080] ;  /* 0x010080002d087984 */ /* 0x000ea20000000c00 */
[--C-:B-1----:R-:W-:Y:S02]  /*d0d0*/  HADD2.F32 R53, -RZ, R6.reuse.H0_H0 ;  /* 0x20000006ff357230 */ /* 0x102fe40000004100 */
[----:B------:R-:W-:Y:S02]  /*d0e0*/  HADD2.F32 R55, -RZ, R6.H1_H1 ;  /* 0x30000006ff377230 */ /* 0x000fe40000004100 */
[----:B--2---:R-:W-:Y:S02]  /*d0f0*/  HADD2.F32 R49, -RZ, R8.H1_H1 ;  /* 0x30000008ff317230 */ /* 0x004fe40000004100 */
[----:B------:R-:W-:-:S02]  /*d100*/  HADD2.F32 R6, -RZ, R33.H1_H1 ;  /* 0x30000021ff067230 */ /* 0x000fc40000004100 */
[----:B------:R-:W-:Y:S02]  /*d110*/  HADD2.F32 R47, -RZ, R8.H0_H0 ;  /* 0x20000008ff2f7230 */ /* 0x000fe40000004100 */
[--C-:B------:R-:W-:Y:S01]  /*d120*/  HADD2.F32 R69, -RZ, R4.reuse.H0_H0 ;  /* 0x20000004ff457230 */ /* 0x100fe20000004100 */
[----:B------:R-:W-:Y:S01]  /*d130*/  FMUL.FTZ R66, R6, R49 ;  /* 0x0000003106427220 */ /* 0x000fe20000410000 */
[----:B------:R-:W-:Y:S01]  /*d140*/  HADD2.F32 R57, -RZ, R4.H1_H1 ;  /* 0x30000004ff397230 */ /* 0x000fe20000004100 */
[C---:B------:R-:W-:Y:S01]  /*d150*/  FMUL.FTZ R4, R68.reuse, R47 ;  /* 0x0000002f44047220 */ /* 0x040fe20000410000 */
[--C-:B------:R-:W-:Y:S01]  /*d160*/  HADD2.F32 R48, -RZ, R7.reuse.H0_H0 ;  /* 0x20000007ff307230 */ /* 0x100fe20000004100 */
[----:B------:R-:W-:Y:S01]  /*d170*/  FMUL.FTZ R68, R68, R69 ;  /* 0x0000004544447220 */ /* 0x000fe20000410000 */
[----:B------:R-:W-:Y:S01]  /*d180*/  HADD2.F32 R71, -RZ, R7.H1_H1 ;  /* 0x30000007ff477230 */ /* 0x000fe20000004100 */
[-C--:B------:R-:W-:Y:S01]  /*d190*/  FMUL.FTZ R67, R6, R57.reuse ;  /* 0x0000003906437220 */ /* 0x080fe20000410000 */
[--C-:B------:R-:W-:Y:S01]  /*d1a0*/  HADD2.F32 R8, -RZ, R9.reuse.H0_H0 ;  /* 0x20000009ff087230 */ /* 0x100fe20000004100 */
[----:B------:R-:W-:Y:S01]  /*d1b0*/  FFMA.FTZ R66, R58, R57, R66 ;  /* 0x000000393a427223 */ /* 0x000fe20000010042 */
[----:B------:R-:W-:Y:S01]  /*d1c0*/  HADD2.F32 R50, -RZ, R9.H1_H1 ;  /* 0x30000009ff327230 */ /* 0x000fe20000004100 */
[C---:B------:R-:W-:Y:S01]  /*d1d0*/  FFMA.FTZ R69, R60.reuse, R69, R4 ;  /* 0x000000453c457223 */ /* 0x040fe20000010004 */
[----:B------:R-:W-:Y:S01]  /*d1e0*/  HADD2.F32 R7, -RZ, R33.H0_H0 ;  /* 0x20000021ff077230 */ /* 0x000fe20000004100 */
[----:B------:R-:W-:Y:S01]  /*d1f0*/  FMUL.FTZ R4, R65, R8 ;  /* 0x0000000841047220 */ /* 0x000fe20000410000 */
[--C-:B------:R-:W-:Y:S01]  /*d200*/  HADD2.F32 R52, -RZ, R5.reuse.H0_H0 ;  /* 0x20000005ff347230 */ /* 0x100fe20000004100 */
[----:B------:R-:W-:Y:S01]  /*d210*/  FFMA.FTZ R68, R60, R47, -R68 ;  /* 0x0000002f3c447223 */ /* 0x000fe20000010844 */
[----:B------:R-:W-:Y:S01]  /*d220*/  HADD2.F32 R54, -RZ, R5.H1_H1 ;  /* 0x30000005ff367230 */ /* 0x000fe20000004100 */
[----:B------:R-:W-:Y:S01]  /*d230*/  FMUL.FTZ R5, R7, R50 ;  /* 0x0000003207057220 */ /* 0x000fe20000410000 */
[----:B------:R-:W-:Y:S01]  /*d240*/  HADD2.F32 R57, -RZ, R35.H0_H0 ;  /* 0x20000023ff397230 */ /* 0x000fe20000004100 */
[-C--:B------:R-:W-:Y:S01]  /*d250*/  FMUL.FTZ R65, R65, R52.reuse ;  /* 0x0000003441417220 */ /* 0x080fe20000410000 */
[--C-:B------:R-:W-:Y:S01]  /*d260*/  HADD2.F32 R9, -RZ, R10.reuse.H0_H0 ;  /* 0x2000000aff097230 */ /* 0x100fe20000004100 */
[----:B------:R-:W-:Y:S01]  /*d270*/  FFMA.FTZ R52, R59, R52, R4 ;  /* 0x000000343b347223 */ /* 0x000fe20000010004 */
[----:B------:R-:W-:Y:S01]  /*d280*/  HADD2.F32 R6, -RZ, R37.H1_H1 ;  /* 0x30000025ff067230 */ /* 0x000fe20000004100 */
[-C--:B------:R-:W-:Y:S01]  /*d290*/  FMUL.FTZ R64, R7, R54.reuse ;  /* 0x0000003607407220 */ /* 0x080fe20000410000 */
[----:B------:R-:W-:Y:S01]  /*d2a0*/  HADD2.F32 R51, -RZ, R10.H1_H1 ;  /* 0x3000000aff337230 */ /* 0x000fe20000004100 */
[----:B------:R-:W-:Y:S01]  /*d2b0*/  FFMA.FTZ R5, R57, R54, R5 ;  /* 0x0000003639057223 */ /* 0x000fe20000010005 */
[--C-:B------:R-:W-:Y:S01]  /*d2c0*/  HADD2.F32 R10, -RZ, R11.reuse.H0_H0 ;  /* 0x2000000bff0a7230 */ /* 0x100fe20000004100 */
[C---:B------:R-:W-:Y:S01]  /*d2d0*/  FMUL.FTZ R4, R6.reuse, R9 ;  /* 0x0000000906047220 */ /* 0x040fe20000410000 */
[--C-:B------:R-:W-:Y:S01]  /*d2e0*/  HADD2.F32 R54, -RZ, R34.reuse.H1_H1 ;  /* 0x30000022ff367230 */ /* 0x100fe20000004100 */
        /* <DEDUP_REMOVED lines=16> */
[----:B------:R-:W-:Y:S01]  /*d3f0*/  FFMA.FTZ R64, R57, R50, -R64 ;  /* 0x0000003239407223 */ /* 0x000fe20000010840 */
[----:B------:R-:W-:Y:S01]  /*d400*/  F2FP.PACK_AB R8, R67, R68 ;  /* 0x000000444308723e */ /* 0x000fe200000000ff */
[----:B------:R-:W-:Y:S02]  /*d410*/  FFMA.FTZ R63, R56, R9, -R63 ;  /* 0x00000009383f7223 */ /* 0x000fe4000001083f */
[----:B------:R-:W-:Y:S01]  /*d420*/  FFMA.FTZ R62, R54, R51, -R62 ;  /* 0x00000033363e7223 */ /* 0x000fe2000001083e */
[----:B------:R-:W-:Y:S01]  /*d430*/  F2FP.PACK_AB R9, R64, R65 ;  /* 0x000000414009723e */ /* 0x000fe200000000ff */
[C---:B------:R-:W-:Y:S02]  /*d440*/  FFMA.FTZ R61, R55.reuse, R10, -R61 ;  /* 0x0000000a373d7223 */ /* 0x040fe4000001083d */
[----:B------:R-:W-:Y:S01]  /*d450*/  FFMA.FTZ R70, R4, R11, -R70 ;  /* 0x0000000b04467223 */ /* 0x000fe20000010846 */
[----:B------:R-:W-:Y:S01]  /*d460*/  F2FP.PACK_AB R10, R62, R63 ;  /* 0x0000003f3e0a723e */ /* 0x000fe200000000ff */
[----:B------:R-:W-:-:S02]  /*d470*/  FFMA.FTZ R48, R55, R48, R72 ;  /* 0x0000003037307223 */ /* 0x000fc40000010048 */
[----:B------:R-:W-:Y:S01]  /*d480*/  FFMA.FTZ R7, R4, R71, R7 ;  /* 0x0000004704077223 */ /* 0x000fe20000010007 */
[----:B------:R-:W-:Y:S02]  /*d490*/  F2FP.PACK_AB R11, R70, R61 ;  /* 0x0000003d460b723e */ /* 0x000fe400000000ff */
[----:B------:R-:W-:Y:S02]  /*d4a0*/  F2FP.PACK_AB R4, R66, R69 ;  /* 0x000000454204723e */ /* 0x000fe400000000ff */
[----:B------:R-:W-:Y:S01]  /*d4b0*/  F2FP.PACK_AB R7, R7, R48 ;  /* 0x000000300707723e */ /* 0x000fe200000000ff */
[----:B------:R1:W-:Y:S04]  /*d4c0*/  STS.128 [R45+0x10080], R8 ;  /* 0x010080082d007388 */ /* 0x0003e80000000c00 */
[----:B------:R1:W-:Y:S02]  /*d4d0*/  STS.128 [R43+0x10080], R4 ;  /* 0x010080042b007388 */ /* 0x0003e40000000c00 */
.L_x_927:
[----:B------:R-:W-:Y:S05]  /*d4e0*/  BSYNC B0 ;  /* 0x0000000000007941 */ /* 0x000fea0003800000 */
.L_x_926:
[----:B------:R-:W-:-:S13]  /*d4f0*/  ISETP.GE.AND P0, PT, R229, c[0x0][0x27c], PT ;  /* 0x00009f00e5007a0c */ /* 0x000fda0003f06270 */
[----:B------:R-:W-:Y:S05]  /*d500*/  @P0 BRA `(.L_x_925) ;  /* 0x000005f000000947 */ /* 0x000fea0003800000 */
[----:B-1----:R-:W-:Y:S01]  /*d510*/  SHF.R.S32.HI R4, RZ, 0x1f, R229 ;  /* 0x0000001fff047819 */ /* 0x002fe200000114e5 */
[--C-:B------:R-:W-:Y:S02]  /*d520*/  HADD2.F32 R55, -RZ, R28.reuse.H1_H1 ;  /* 0x3000001cff377230 */ /* 0x100fe40000004100 */
[----:B------:R-:W-:Y:S01]  /*d530*/  HADD2.F32 R54, -RZ, R27.H1_H1 ;  /* 0x3000001bff367230 */ /* 0x000fe20000004100 */
[CC--:B------:R-:W-:Y:S01]  /*d540*/  LEA.HI R5, R4.reuse, R229.reuse, RZ, 0x3 ;  /* 0x000000e504057211 */ /* 0x0c0fe200078f18ff */
[----:B------:R-:W-:Y:S01]  /*d550*/  HADD2.F32 R61, -RZ, R28.H0_H0 ;  /* 0x2000001cff3d7230 */ /* 0x000fe20000004100 */
[----:B------:R-:W-:Y:S01]  /*d560*/  LEA.HI R9, R4, R229, RZ, 0x6 ;  /* 0x000000e504097211 */ /* 0x000fe200078f30ff */
[----:B------:R-:W-:Y:S01]  /*d570*/  HADD2.F32 R57, -RZ, R30.H1_H1 ;  /* 0x3000001eff397230 */ /* 0x000fe20000004100 */
[----:B------:R-:W-:Y:S01]  /*d580*/  LEA.HI.SX32 R7, R5, R46, 0x1d ;  /* 0x0000002e05077211 */ /* 0x000fe200078feaff */
[--C-:B------:R-:W-:Y:S01]  /*d590*/  HADD2.F32 R58, -RZ, R24.reuse.H1_H1 ;  /* 0x30000018ff3a7230 */ /* 0x100fe20000004100 */
[----:B------:R-:W-:Y:S01]  /*d5a0*/  LOP3.LUT R5, R44, 0x38, R5, 0xf8, !PT ;  /* 0x000000382c057812 */ /* 0x000fe200078ef805 */
[----:B------:R-:W-:Y:S01]  /*d5b0*/  HADD2.F32 R66, -RZ, R24.H0_H0 ;  /* 0x20000018ff427230 */ /* 0x000fe20000004100 */
[----:B------:R-:W-:Y:S01]  /*d5c0*/  SHF.R.S32.HI R4, RZ, 0x1f, R7 ;  /* 0x0000001fff047819 */ /* 0x000fe20000011407 */
[----:B------:R-:W-:Y:S01]  /*d5d0*/  HADD2.F32 R69, -RZ, R29.H0_H0 ;  /* 0x2000001dff457230 */ /* 0x000fe20000004100 */
        /* <DEDUP_REMOVED lines=18> */
[----:B------:R-:W-:Y:S01]  /*d700*/  HADD2.F32 R51, -RZ, R6.H1_H1 ;  /* 0x30000006ff337230 */ /* 0x000fe20000004100 */
[----:B------:R-:W-:Y:S01]  /*d710*/  FMUL.FTZ R65, R55, R42 ;  /* 0x0000002a37417220 */ /* 0x000fe20000410000 */
[----:B------:R-:W-:-:S02]  /*d720*/  HADD2.F32 R6, -RZ, R25.H1_H1 ;  /* 0x30000019ff067230 */ /* 0x000fc40000004100 */
[--C-:B------:R-:W-:Y:S02]  /*d730*/  HADD2.F32 R52, -RZ, R4.reuse.H0_H0 ;  /* 0x20000004ff347230 */ /* 0x100fe40000004100 */
[----:B------:R-:W-:Y:S01]  /*d740*/  HADD2.F32 R53, -RZ, R4.H1_H1 ;  /* 0x30000004ff357230 */ /* 0x000fe20000004100 */
[C---:B------:R-:W-:Y:S01]  /*d750*/  FMUL.FTZ R62, R6.reuse, R45 ;  /* 0x0000002d063e7220 */ /* 0x040fe20000410000 */
[--C-:B------:R-:W-:Y:S01]  /*d760*/  HADD2.F32 R44, -RZ, R7.reuse.H0_H0 ;  /* 0x20000007ff2c7230 */ /* 0x100fe20000004100 */
[-C--:B------:R-:W-:Y:S01]  /*d770*/  FMUL.FTZ R64, R55, R52.reuse ;  /* 0x0000003437407220 */ /* 0x080fe20000410000 */
[----:B------:R-:W-:Y:S01]  /*d780*/  HADD2.F32 R67, -RZ, R7.H1_H1 ;  /* 0x30000007ff437230 */ /* 0x000fe20000004100 */
[-C--:B------:R-:W-:Y:S01]  /*d790*/  FMUL.FTZ R63, R6, R53.reuse ;  /* 0x00000035063f7220 */ /* 0x080fe20000410000 */
[--C-:B------:R-:W-:Y:S01]  /*d7a0*/  HADD2.F32 R8, -RZ, R9.reuse.H0_H0 ;  /* 0x20000009ff087230 */ /* 0x100fe20000004100 */
[----:B------:R-:W-:Y:S01]  /*d7b0*/  FFMA.FTZ R62, R54, R53, R62 ;  /* 0x00000035363e7223 */ /* 0x000fe2000001003e */
[----:B------:R-:W-:Y:S01]  /*d7c0*/  HADD2.F32 R46, -RZ, R9.H1_H1 ;  /* 0x30000009ff2e7230 */ /* 0x000fe20000004100 */
[----:B------:R-:W-:Y:S01]  /*d7d0*/  FFMA.FTZ R65, R57, R52, R65 ;  /* 0x0000003439417223 */ /* 0x000fe20000010041 */
[----:B------:R-:W-:Y:S01]  /*d7e0*/  HADD2.F32 R7, -RZ, R25.H0_H0 ;  /* 0x20000019ff077230 */ /* 0x000fe20000004100 */
[----:B------:R-:W-:Y:S01]  /*d7f0*/  FMUL.FTZ R4, R61, R8 ;  /* 0x000000083d047220 */ /* 0x000fe20000410000 */
[--C-:B------:R-:W-:Y:S01]  /*d800*/  HADD2.F32 R48, -RZ, R5.reuse.H0_H0 ;  /* 0x20000005ff307230 */ /* 0x100fe20000004100 */
[----:B------:R-:W-:Y:S01]  /*d810*/  FMUL.FTZ R56, R69, R44 ;  /* 0x0000002c45387220 */ /* 0x000fe20000410000 */
[----:B------:R-:W-:Y:S01]  /*d820*/  HADD2.F32 R50, -RZ, R5.H1_H1 ;  /* 0x30000005ff327230 */ /* 0x000fe20000004100 */
[----:B------:R-:W-:Y:S01]  /*d830*/  FMUL.FTZ R5, R7, R46 ;  /* 0x0000002e07057220 */ /* 0x000fe20000410000 */
[----:B------:R-:W-:Y:S01]  /*d840*/  HADD2.F32 R55, -RZ, R30.H0_H0 ;  /* 0x2000001eff377230 */ /* 0x000fe20000004100 */
[----:B------:R-:W-:Y:S01]  /*d850*/  FMUL.FTZ R61, R61, R48 ;  /* 0x000000303d3d7220 */ /* 0x000fe20000410000 */
[----:B------:R-:W-:Y:S01]  /*d860*/  HADD2.F32 R53, -RZ, R27.H0_H0 ;  /* 0x2000001bff357230 */ /* 0x000fe20000004100 */
[----:B------:R-:W-:Y:S01]  /*d870*/  FMUL.FTZ R60, R7, R50 ;  /* 0x00000032073c7220 */ /* 0x000fe20000410000 */
[--C-:B------:R-:W-:Y:S01]  /*d880*/  HADD2.F32 R9, -RZ, R10.reuse.H0_H0 ;  /* 0x2000000aff097230 */ /* 0x100fe20000004100 */
[----:B------:R-:W-:Y:S01]  /*d890*/  FFMA.FTZ R48, R55, R48, R4 ;  /* 0x0000003037307223 */ /* 0x000fe20000010004 */
[----:B------:R-:W-:Y:S01]  /*d8a0*/  HADD2.F32 R6, -RZ, R29.H1_H1 ;  /* 0x3000001dff067230 */ /* 0x000fe20000004100 */
[----:B------:R-:W-:Y:S01]  /*d8b0*/  FFMA.FTZ R5, R53, R50, R5 ;  /* 0x0000003235057223 */ /* 0x000fe20000010005 */
[----:B------:R-:W-:Y:S01]  /*d8c0*/  HADD2.F32 R47, -RZ, R10.H1_H1 ;  /* 0x3000000aff2f7230 */ /* 0x000fe20000004100 */
[----:B------:R-:W-:Y:S01]  /*d8d0*/  FFMA.FTZ R64, R57, R42, -R64 ;  /* 0x0000002a39407223 */ /* 0x000fe20000010840 */
[----:B------:R-:W-:Y:S01]  /*d8e0*/  HADD2.F32 R10, -RZ, R11.H0_H0 ;  /* 0x2000000bff0a7230 */ /* 0x000fe20000004100 */
[C---:B------:R-:W-:Y:S01]  /*d8f0*/  FMUL.FTZ R4, R6.reuse, R9 ;  /* 0x0000000906047220 */ /* 0x040fe20000410000 */
[----:B------:R-:W-:Y:S01]  /*d900*/  HADD2.F32 R52, -RZ, R31.H1_H1 ;  /* 0x3000001fff347230 */ /* 0x000fe20000004100 */
[----:B------:R-:W-:Y:S01]  /*d910*/  FMUL.FTZ R59, R6, R49 ;  /* 0x00000031063b7220 */ /* 0x000fe20000410000 */
[--C-:B------:R-:W-:Y:S01]  /*d920*/  HADD2.F32 R50, -RZ, R26.reuse.H1_H1 ;  /* 0x3000001aff327230 */ /* 0x100fe20000004100 */
[----:B------:R-:W-:Y:S01]  /*d930*/  FMUL.FTZ R6, R58, R47 ;  /* 0x0000002f3a067220 */ /* 0x000fe20000410000 */
[----:B------:R-:W-:Y:S01]  /*d940*/  HADD2.F32 R11, -RZ, R11.H1_H1 ;  /* 0x3000000bff0b7230 */ /* 0x000fe20000004100 */
[----:B------:R-:W-:Y:S01]  /*d950*/  FFMA.FTZ R49, R52, R49, R4 ;  /* 0x0000003134317223 */ /* 0x000fe20000010004 */
[----:B------:R-:W-:Y:S01]  /*d960*/  HADD2.F32 R4, -RZ, R26.H0_H0 ;  /* 0x2000001aff047230 */ /* 0x000fe20000004100 */
[-C--:B------:R-:W-:Y:S01]  /*d970*/  FMUL.FTZ R58, R58, R51.reuse ;  /* 0x000000333a3a7220 */ /* 0x080fe20000410000 */
[----:B------:R-:W-:Y:S01]  /*d980*/  F2FP.PACK_AB R5, R5, R48 ;  /* 0x000000300505723e */ /* 0x000fe200000000ff */
[----:B------:R-:W-:Y:S01]  /*d990*/  FFMA.FTZ R6, R50, R51, R6 ;  /* 0x0000003332067223 */ /* 0x000fe20000010006 */
[----:B------:R-:W-:Y:S01]  /*d9a0*/  HADD2.F32 R51, -RZ, R31.H0_H0 ;  /* 0x2000001fff337230 */ /* 0x000fe20000004100 */
[----:B------:R-:W-:-:S02]  /*d9b0*/  FMUL.FTZ R7, R66, R11 ;  /* 0x0000000b42077220 */ /* 0x000fc40000410000 */
[----:B------:R-:W-:Y:S01]  /*d9c0*/  FMUL.FTZ R66, R66, R67 ;  /* 0x0000004342427220 */ /* 0x000fe20000410000 */
[----:B------:R-:W-:Y:S01]  /*d9d0*/  F2FP.PACK_AB R6, R6, R49 ;  /* 0x000000310606723e */ /* 0x000fe200000000ff */
[----:B------:R-:W-:Y:S02]  /*d9e0*/  FMUL.FTZ R68, R69, R10 ;  /* 0x0000000a45447220 */ /* 0x000fe40000410000 */
[----:B------:R-:W-:Y:S02]  /*d9f0*/  FFMA.FTZ R63, R54, R45, -R63 ;  /* 0x0000002d363f7223 */ /* 0x000fe4000001083f */
[----:B------:R-:W-:Y:S02]  /*da00*/  FFMA.FTZ R61, R55, R8, -R61 ;  /* 0x00000008373d7223 */ /* 0x000fe4000001083d */
[----:B------:R-:W-:Y:S01]  /*da10*/  FFMA.FTZ R60, R53, R46, -R60 ;  /* 0x0000002e353c7223 */ /* 0x000fe2000001083c */
[----:B------:R-:W-:Y:S01]  /*da20*/  F2FP.PACK_AB R8, R63, R64 ;  /* 0x000000403f08723e */ /* 0x000fe200000000ff */
[----:B------:R-:W-:-:S02]  /*da30*/  FFMA.FTZ R59, R52, R9, -R59 ;  /* 0x00000009343b7223 */ /* 0x000fc4000001083b */
[----:B------:R-:W-:Y:S01]  /*da40*/  FFMA.FTZ R58, R50, R47, -R58 ;  /* 0x0000002f323a7223 */ /* 0x000fe2000001083a */
[----:B------:R-:W-:Y:S01]  /*da50*/  F2FP.PACK_AB R9, R60, R61 ;  /* 0x0000003d3c09723e */ /* 0x000fe200000000ff */
[C---:B------:R-:W-:Y:S02]  /*da60*/  FFMA.FTZ R56, R51.reuse, R10, -R56 ;  /* 0x0000000a33387223 */ /* 0x040fe40000010838 */
[----:B------:R-:W-:Y:S01]  /*da70*/  FFMA.FTZ R11, R4, R11, -R66 ;  /* 0x0000000b040b7223 */ /* 0x000fe20000010842 */
[----:B------:R-:W-:Y:S01]  /*da80*/  F2FP.PACK_AB R10, R58, R59 ;  /* 0x0000003b3a0a723e */ /* 0x000fe200000000ff */
[----:B------:R-:W-:Y:S02]  /*da90*/  FFMA.FTZ R44, R51, R44, R68 ;  /* 0x0000002c332c7223 */ /* 0x000fe40000010044 */
[----:B------:R-:W-:Y:S01]  /*daa0*/  FFMA.FTZ R7, R4, R67, R7 ;  /* 0x0000004304077223 */ /* 0x000fe20000010007 */
[----:B------:R-:W-:Y:S02]  /*dab0*/  F2FP.PACK_AB R11, R11, R56 ;  /* 0x000000380b0b723e */ /* 0x000fe400000000ff */
[----:B------:R-:W-:-:S02]  /*dac0*/  F2FP.PACK_AB R4, R62, R65 ;  /* 0x000000413e04723e */ /* 0x000fc400000000ff */
[----:B------:R-:W-:Y:S01]  /*dad0*/  F2FP.PACK_AB R7, R7, R44 ;  /* 0x0000002c0707723e */ /* 0x000fe200000000ff */
[----:B------:R1:W-:Y:S04]  /*dae0*/  STS.128 [R43+0x10080], R8 ;  /* 0x010080082b007388 */ /* 0x0003e80000000c00 */
[----:B------:R1:W-:Y:S02]  /*daf0*/  STS.128 [R40+0x10080], R4 ;  /* 0x0100800428007388 */ /* 0x0003e40000000c00 */
.L_x_925:
[----:B------:R-:W-:Y:S05]  /*db00*/  BSYNC B1 ;  /* 0x0000000000017941 */ /* 0x000fea0003800000 */
.L_x_924:
        /* <DEDUP_REMOVED lines=106> */
.L_x_931:
[----:B------:R-:W-:Y:S05]  /*e1b0*/  BSYNC B0 ;  /* 0x0000000000007941 */ /* 0x000fea0003800000 */
.L_x_930:
        /* <DEDUP_REMOVED lines=15> */
[----:B------:R-:W-:Y:S01]  /*e2b0*/  SHF.L.U32 R5, R7, 0x3, RZ ;  /* 0x0000000307057819 */ /* 0x000fe200000006ff */
[----:B------:R-:W-:Y:S01]  /*e2c0*/  HADD2.F32 R57, -RZ, R29.H0_H0 ;  /* 0x2000001dff397230 */ /* 0x000fe20000004100 */
[----:B------:R-:W-:Y:S01]  /*e2d0*/  LEA.HI R4, R4, R7, RZ, 0x3 ;  /* 0x0000000704047211 */ /* 0x000fe200078f18ff */
[----:B------:R-:W-:Y:S01]  /*e2e0*/  HADD2.F32 R66, -RZ, R24.H0_H0 ;  /* 0x20000018ff427230 */ /* 0x000fe20000004100 */
[----:B------:R-:W-:-:S02]  /*e2f0*/  SHF.L.U32 R9, R9, 0x7, RZ ;  /* 0x0000000709097819 */ /* 0x000fc400000006ff */
[----:B------:R-:W-:Y:S02]  /*e300*/  LOP3.LUT R46, R46, 0x38, R5, 0xf8, !PT ;  /* 0x000000382e2e7812 */ /* 0x000fe400078ef805 */
[----:B------:R-:W-:Y:S02]  /*e310*/  SHF.L.U32 R4, R4, 0xa, RZ ;  /* 0x0000000a04047819 */ /* 0x000fe400000006ff */
[----:B------:R-:W-:Y:S02]  /*e320*/  LOP3.LUT R9, R9, 0x7fffe000, RZ, 0xc0, !PT ;  /* 0x7fffe00009097812 */ /* 0x000fe400078ec0ff */
[-C--:B------:R-:W-:Y:S02]  /*e330*/  LOP3.LUT R6, R6, R45.reuse, RZ, 0x3c, !PT ;  /* 0x0000002d06067212 */ /* 0x080fe400078e3cff */
        /* <DEDUP_REMOVED lines=73> */
.L_x_929:
[----:B------:R-:W-:Y:S05]  /*e7d0*/  BSYNC B1 ;  /* 0x0000000000017941 */ /* 0x000fea0003800000 */
.L_x_928:
[----:B-1----:R-:W-:-:S04]  /*e7e0*/  IADD3 R40, R80, 0x60, RZ ;  /* 0x0000006050287810 */ /* 0x002fc80007ffe0ff */
        /* <DEDUP_REMOVED lines=17> */
[----:B------:R-:W-:Y:S01]  /*e900*/  HADD2.F32 R50, -RZ, R36.H1_H1 ;  /* 0x30000024ff327230 */ /* 0x000fe20000004100 */
[----:B------:R-:W-:Y:S01]  /*e910*/  SHF.R.S32.HI R5, RZ, 0x1f, R4 ;  /* 0x0000001fff057819 */ /* 0x000fe20000011404 */
[--C-:B------:R-:W-:Y:S01]  /*e920*/  HADD2.F32 R56, -RZ, R38.reuse.H1_H1 ;  /* 0x30000026ff387230 */ /* 0x100fe20000004100 */
[----:B------:R-:W-:Y:S01]  /*e930*/  SHF.L.U32 R7, R4, 0x3, RZ ;  /* 0x0000000304077819 */ /* 0x000fe200000006ff */
[----:B------:R-:W-:Y:S01]  /*e940*/  HADD2.F32 R59, -RZ, R38.H0_H0 ;  /* 0x20000026ff3b7230 */ /* 0x000fe20000004100 */
[----:B------:R-:W-:Y:S01]  /*e950*/  LEA.HI R5, R5, R4, RZ, 0x3 ;  /* 0x0000000405057211 */ /* 0x000fe200078f18ff */
[----:B------:R-:W-:Y:S01]  /*e960*/  HADD2.F32 R55, -RZ, R33.H1_H1 ;  /* 0x30000021ff377230 */ /* 0x000fe20000004100 */
[-C--:B------:R-:W-:Y:S01]  /*e970*/  LOP3.LUT R43, R43, R44.reuse, RZ, 0x3c, !PT ;  /* 0x0000002c2b2b7212 */ /* 0x080fe200078e3cff */
[----:B------:R-:W-:Y:S01]  /*e980*/  HADD2.F32 R36, -RZ, R35.H1_H1 ;  /* 0x30000023ff247230 */ /* 0x000fe20000004100 */
[----:B------:R-:W-:Y:S01]  /*e990*/  LOP3.LUT R7, R46, 0x38, R7, 0xf8, !PT ;  /* 0x000000382e077812 */ /* 0x000fe200078ef807 */
[----:B------:R-:W-:Y:S01]  /*e9a0*/  HADD2.F32 R33, -RZ, R33.H0_H0 ;  /* 0x20000021ff217230 */ /* 0x000fe20000004100 */
[----:B------:R-:W-:Y:S01]  /*e9b0*/  SHF.L.U32 R5, R5, 0xa, RZ ;  /* 0x0000000a05057819 */ /* 0x000fe200000006ff */
[----:B------:R-:W-:Y:S01]  /*e9c0*/  HADD2.F32 R35, -RZ, R35.H0_H0 ;  /* 0x20000023ff237230 */ /* 0x000fe20000004100 */
[----:B------:R-:W-:Y:S01]  /*e9d0*/  IADD3 R43, R40, R43, RZ ;  /* 0x0000002b282b7210 */ /* 0x000fe20007ffe0ff */
[----:B------:R-:W-:Y:S01]  /*e9e0*/  HADD2.F32 R60, -RZ, R32.H1_H1 ;  /* 0x30000020ff3c7230 */ /* 0x000fe20000004100 */
[----:B------:R-:W-:-:S02]  /*e9f0*/  LOP3.LUT R4, R7, R44, RZ, 0x3c, !PT ;  /* 0x0000002c07047212 */ /* 0x000fc400078e3cff */
        /* <DEDUP_REMOVED lines=29> */
[C---:B------:R-:W-:Y:S01]  /*ebd0*/  FMUL.FTZ R62, R33.reuse, R48 ;  /* 0x00000030213e7220 */ /* 0x040fe20000410000 */
[----:B------:R-:W-:Y:S01]  /*ebe0*/  HADD2.F32 R54, -RZ, R6.H1_H1 ;  /* 0x30000006ff367230 */ /* 0x000fe20000004100 */
[----:B------:R-:W-:Y:S01]  /*ebf0*/  FMUL.FTZ R33, R33, R53 ;  /* 0x0000003521217220 */ /* 0x000fe20000410000 */
[--C-:B------:R-:W-:Y:S01]  /*ec00*/  HADD2.F32 R10, -RZ, R11.reuse.H0_H0 ;  /* 0x2000000bff0a7230 */ /* 0x100fe20000004100 */
[-C--:B------:R-:W-:Y:S01]  /*ec10*/  FMUL.FTZ R4, R4, R5.reuse ;  /* 0x0000000504047220 */ /* 0x080fe20000410000 */
[----:B------:R-:W-:Y:S01]  /*ec20*/  HADD2.F32 R11, -RZ, R11.H1_H1 ;  /* 0x3000000bff0b7230 */ /* 0x000fe20000004100 */
[----:B------:R-:W-:Y:S01]  /*ec30*/  FFMA.FTZ R61, R58, R5, R61 ;  /* 0x000000053a3d7223 */ /* 0x000fe2000001003d */
[----:B------:R-:W-:Y:S01]  /*ec40*/  HADD2.F32 R5, -RZ, R34.H1_H1 ;  /* 0x30000022ff057230 */ /* 0x000fe20000004100 */
[----:B------:R-:W-:Y:S01]  /*ec50*/  FFMA.FTZ R53, R35, R53, R62 ;  /* 0x0000003523357223 */ /* 0x000fe2000001003e */
[----:B------:R-:W-:Y:S01]  /*ec60*/  HADD2.F32 R6, -RZ, R7.H0_H0 ;  /* 0x20000007ff067230 */ /* 0x000fe20000004100 */
[C---:B------:R-:W-:Y:S01]  /*ec70*/  FMUL.FTZ R63, R60.reuse, R49 ;  /* 0x000000313c3f7220 */ /* 0x040fe20000410000 */
[----:B------:R-:W-:Y:S01]  /*ec80*/  HADD2.F32 R37, -RZ, R37.H0_H0 ;  /* 0x20000025ff257230 */ /* 0x000fe20000004100 */
[-C--:B------:R-:W-:Y:S01]  /*ec90*/  FMUL.FTZ R60, R60, R54.reuse ;  /* 0x000000363c3c7220 */ /* 0x080fe20000410000 */
[----:B------:R-:W-:Y:S01]  /*eca0*/  HADD2.F32 R62, -RZ, R32.H0_H0 ;  /* 0x20000020ff3e7230 */ /* 0x000fe20000004100 */
[----:B------:R-:W-:Y:S01]  /*ecb0*/  FFMA.FTZ R54, R5, R54, R63 ;  /* 0x0000003605367223 */ /* 0x000fe2000001003f */
[----:B------:R-:W-:Y:S01]  /*ecc0*/  HADD2.F32 R7, -RZ, R7.H1_H1 ;  /* 0x30000007ff077230 */ /* 0x000fe20000004100 */
[C---:B------:R-:W-:Y:S01]  /*ecd0*/  FMUL.FTZ R32, R37.reuse, R10 ;  /* 0x0000000a25207220 */ /* 0x040fe20000410000 */
[----:B------:R-:W-:Y:S01]  /*ece0*/  HADD2.F32 R39, -RZ, R39.H0_H0 ;  /* 0x20000027ff277230 */ /* 0x000fe20000004100 */
[----:B------:R-:W-:Y:S01]  /*ecf0*/  FMUL.FTZ R63, R62, R11 ;  /* 0x0000000b3e3f7220 */ /* 0x000fe20000410000 */
[----:B------:R-:W-:Y:S01]  /*ed00*/  HADD2.F32 R34, -RZ, R34.H0_H0 ;  /* 0x20000022ff227230 */ /* 0x000fe20000004100 */
[----:B------:R-:W-:-:S02]  /*ed10*/  FMUL.FTZ R37, R37, R6 ;  /* 0x0000000625257220 */ /* 0x000fc40000410000 */
[----:B------:R-:W-:Y:S02]  /*ed20*/  FMUL.FTZ R62, R62, R7 ;  /* 0x000000073e3e7220 */ /* 0x000fe40000410000 */
[----:B------:R-:W-:Y:S02]  /*ed30*/  FFMA.FTZ R50, R56, R45, -R50 ;  /* 0x0000002d38327223 */ /* 0x000fe40000010832 */
[----:B------:R-:W-:Y:S02]  /*ed40*/  FFMA.FTZ R55, R36, R47, -R55 ;  /* 0x0000002f24377223 */ /* 0x000fe40000010837 */
[----:B------:R-:W-:Y:S02]  /*ed50*/  FFMA.FTZ R57, R59, R8, -R57 ;  /* 0x000000083b397223 */ /* 0x000fe40000010839 */
        /* <DEDUP_REMOVED lines=17> */
.L_x_933:
[----:B------:R-:W-:Y:S05]  /*ee70*/  BSYNC B0 ;  /* 0x0000000000007941 */ /* 0x000fea0003800000 */
.L_x_932:
[----:B------:R-:W-:-:S13]  /*ee80*/  ISETP.GE.AND P0, PT, R229, c[0x0][0x27c], PT ;  /* 0x00009f00e5007a0c */ /* 0x000fda0003f06270 */
[----:B------:R-:W-:Y:S05]  /*ee90*/  @P0 BRA `(.L_x_911) ;  /* 0x000005f000000947 */ /* 0x000fea0003800000 */
[----:B-1----:R-:W-:Y:S01]  /*eea0*/  SHF.R.S32.HI R4, RZ, 0x1f, R229 ;  /* 0x0000001fff047819 */ /* 0x002fe200000114e5 */
[----:B------:R-:W-:Y:S02]  /*eeb0*/  HADD2.F32 R45, -RZ, R28.H0_H0 ;  /* 0x2000001cff2d7230 */ /* 0x000fe40000004100 */
[--C-:B------:R-:W-:Y:S01]  /*eec0*/  HADD2.F32 R43, -RZ, R30.reuse.H1_H1 ;  /* 0x3000001eff2b7230 */ /* 0x100fe20000004100 */
        /* <DEDUP_REMOVED lines=8> */
[----:B------:R-:W-:-:S02]  /*ef50*/  SHF.R.S32.HI R4, RZ, 0x1f, R7 ;  /* 0x0000001fff047819 */ /* 0x000fc40000011407 */
[----:B------:R-:W-:Y:S02]  /*ef60*/  LOP3.LUT R6, R5, R44, RZ, 0x3c, !PT ;  /* 0x0000002c05067212 */ /* 0x000fe400078e3cff */
[----:B------:R-:W-:Y:S02]  /*ef70*/  SHF.L.U32 R5, R7, 0x3, RZ ;  /* 0x0000000307057819 */ /* 0x000fe400000006ff */
[----:B------:R-:W-:Y:S02]  /*ef80*/  SHF.L.U32 R9, R9, 0x7, RZ ;  /* 0x0000000709097819 */ /* 0x000fe400000006ff */
[----:B------:R-:W-:Y:S02]  /*ef90*/  LEA.HI R4, R4, R7, RZ, 0x3 ;  /* 0x0000000704047211 */ /* 0x000fe400078f18ff */
[----:B------:R-:W-:Y:S02]  /*efa0*/  LOP3.LUT R5, R46, 0x38, R5, 0xf8, !PT ;  /* 0x000000382e057812 */ /* 0x000fe400078ef805 */
[----:B------:R-:W-:-:S02]  /*efb0*/  LOP3.LUT R9, R9, 0x7fffe000, RZ, 0xc0, !PT ;  /* 0x7fffe00009097812 */ /* 0x000fc400078ec0ff */
[----:B------:R-:W-:Y:S02]  /*efc0*/  SHF.L.U32 R4, R4, 0xa, RZ ;  /* 0x0000000a04047819 */ /* 0x000fe400000006ff */
[----:B------:R-:W-:Y:S02]  /*efd0*/  LOP3.LUT R44, R5, R44, RZ, 0x3c, !PT ;  /* 0x0000002c052c7212 */ /* 0x000fe400078e3cff */
[--C-:B------:R-:W-:Y:S02]  /*efe0*/  IADD3 R6, R6, R9, R40.reuse ;  /* 0x0000000906067210 */ /* 0x100fe40007ffe028 */
[----:B------:R-:W-:Y:S02]  /*eff0*/  LOP3.LUT R5, R4, 0x7fffe000, RZ, 0xc0, !PT ;  /* 0x7fffe00004057812 */ /* 0x000fe400078ec0ff */
[----:B------:R-:W-:Y:S02]  /*f000*/  SHF.L.U32 R32, R6, 0x1, RZ ;  /* 0x0000000106207819 */ /* 0x000fe400000006ff */
[----:B------:R-:W-:Y:S01]  /*f010*/  IADD3 R5, R44, R5, R40 ;  /* 0x000000052c057210 */ /* 0x000fe20007ffe028 */
[----:B------:R-:W-:-:S02]  /*f020*/  HADD2.F32 R44, -RZ, R25.H1_H1 ;  /* 0x30000019ff2c7230 */ /* 0x000fc40000004100 */
[----:B------:R-:W1:Y:S01]  /*f030*/  LDS.128 R8, [R32+0x10080] ;  /* 0x0100800020087984 */ /* 0x000e620000000c00 */
[----:B------:R-:W-:Y:S01]  /*f040*/  SHF.L.U32 R33, R5, 0x1, RZ ;  /* 0x0000000105217819 */ /* 0x000fe200000006ff */
[----:B------:R-:W-:-:S04]  /*f050*/  HADD2.F32 R25, -RZ, R25.H0_H0 ;  /* 0x20000019ff197230 */ /* 0x000fc80000004100 */
[----:B------:R-:W2:Y:S01]  /*f060*/  LDS.128 R4, [R33+0x10080] ;  /* 0x0100800021047984 */ /* 0x000ea20000000c00 */
[--C-:B-1----:R-:W-:Y:S02]  /*f070*/  HADD2.F32 R34, -RZ, R8.reuse.H0_H0 ;  /* 0x20000008ff227230 */ /* 0x102fe40000004100 */
[----:B------:R-:W-:Y:S02]  /*f080*/  HADD2.F32 R35, -RZ, R8.H1_H1 ;  /* 0x30000008ff237230 */ /* 0x000fe40000004100 */
[----:B------:R-:W-:Y:S01]  /*f090*/  HADD2.F32 R8, -RZ, R9.H0_H0 ;  /* 0x20000009ff087230 */ /* 0x000fe20000004100 */
[----:B------:R-:W-:Y:S01]  /*f0a0*/  FMUL.FTZ R46, R39, R34 ;  /* 0x00000022272e7220 */ /* 0x000fe20000410000 */
[--C-:B--2---:R-:W-:Y:S01]  /*f0b0*/  HADD2.F32 R38, -RZ, R4.reuse.H0_H0 ;  /* 0x20000004ff267230 */ /* 0x104fe20000004100 */
[C---:B------:R-:W-:Y:S01]  /*f0c0*/  FMUL.FTZ R49, R44.reuse, R35 ;  /* 0x000000232c317220 */ /* 0x040fe20000410000 */
[----:B------:R-:W-:Y:S01]  /*f0d0*/  HADD2.F32 R40, -RZ, R4.H1_H1 ;  /* 0x30000004ff287230 */ /* 0x000fe20000004100 */
[----:B------:R-:W-:Y:S01]  /*f0e0*/  FMUL.FTZ R30, R45, R8 ;  /* 0x000000082d1e7220 */ /* 0x000fe20000410000 */
        /* <DEDUP_REMOVED lines=9> */
[----:B------:R-:W-:Y:S01]  /*f180*/  FFMA.FTZ R49, R28, R40, R49 ;  /* 0x000000281c317223 */ /* 0x000fe20000010031 */
        /* <DEDUP_REMOVED lines=14> */
[----:B------:R-:W-:Y:S01]  /*f270*/  HADD2.F32 R11, -RZ, R11.H1_H1 ;  /* 0x3000000bff0b7230 */ /* 0x000fe20000004100 */
[C---:B------:R-:W-:Y:S01]  /*f280*/  FMUL.FTZ R51, R46.reuse, R37 ;  /* 0x000000252e337220 */ /* 0x040fe20000410000 */
[----:B------:R-:W-:Y:S01]  /*f290*/  HADD2.F32 R6, -RZ, R7.H0_H0 ;  /* 0x20000007ff067230 */ /* 0x000fe20000004100 */
[-C--:B------:R-:W-:Y:S01]  /*f2a0*/  FMUL.FTZ R46, R46, R42.reuse ;  /* 0x0000002a2e2e7220 */ /* 0x080fe20000410000 */
[----:B------:R-:W-:Y:S01]  /*f2b0*/  HADD2.F32 R29, -RZ, R29.H0_H0 ;  /* 0x2000001dff1d7230 */ /* 0x000fe20000004100 */
[----:B------:R-:W-:Y:S01]  /*f2c0*/  FFMA.FTZ R51, R5, R42, R51 ;  /* 0x0000002a05337223 */ /* 0x000fe20000010033 */
[----:B------:R-:W-:Y:S01]  /*f2d0*/  HADD2.F32 R50, -RZ, R24.H0_H0 ;  /* 0x20000018ff327230 */ /* 0x000fe20000004100 */
[----:B------:R-:W-:Y:S01]  /*f2e0*/  FFMA.FTZ R39, R43, R34, -R39 ;  /* 0x000000222b277223 */ /* 0x000fe20000010827 */
        /* <DEDUP_REMOVED lines=17> */
[C---:B------:R-:W-:Y:S01]  /*f400*/  FFMA.FTZ R50, R26.reuse, R11, -R50 ;  /* 0x0000000b1a327223 */ /* 0x040fe20000010832 */
        /* <DEDUP_REMOVED lines=8> */
.L_x_911:
[----:B------:R-:W-:Y:S05]  /*f490*/  BSYNC B2 ;  /* 0x0000000000027941 */ /* 0x000fea0003800000 */
.L_x_883:
[----:B------:R-:W-:Y:S01]  /*f4a0*/  IMAD R21, R21, c[0x0][0x208], RZ ;  /* 0x0000820015157a24 */ /* 0x000fe200078e02ff */
[----:B-1--4-:R-:W-:Y:S01]  /*f4b0*/  SHF.R.S32.HI R7, RZ, 0x4, R14 ;  /* 0x00000004ff077819 */ /* 0x012fe2000001140e */
[----:B------:R-:W-:Y:S01]  /*f4c0*/  IMAD.SHL.U32 R6, R13, 0x40, RZ ;  /* 0x000000400d067824 */ /* 0x000fe200078e00ff */
[----:B------:R-:W-:Y:S01]  /*f4d0*/  LEA.HI R82, R15, R224, RZ, 0x5 ;  /* 0x000000e00f527211 */ /* 0x000fe200078f28ff */
[----:B------:R-:W-:Y:S01]  /*f4e0*/  IMAD.WIDE.U32 R8, R234, c[0x0][0x208], RZ ;  /* 0x00008200ea087a25 */ /* 0x000fe200078e00ff */
[----:B------:R-:W-:Y:S01]  /*f4f0*/  LEA.HI R14, R14, R7, RZ, 0x1 ;  /* 0x000000070e0e7211 */ /* 0x000fe200078f08ff */
[----:B------:R-:W-:-:S04]  /*f500*/  DEPBAR.LE SB0, 0x0 ;  /* 0x000080000000791a */ /* 0x000fc80000000000 */
[----:B------:R-:W-:Y:S01]  /*f510*/  IMAD R4, R234, c[0x0][0x20c], R21 ;  /* 0x00008300ea047a24 */ /* 0x000fe200078e0215 */
[----:B------:R-:W-:Y:S01]  /*f520*/  LOP3.LUT R6, R6, 0x1c0, RZ, 0xc0, !PT ;  /* 0x000001c006067812 */ /* 0x000fe200078ec0ff */
[----:B------:R-:W-:Y:S01]  /*f530*/  IMAD.SHL.U32 R5, R80, 0x8, RZ ;  /* 0x0000000850057824 */ /* 0x000fe200078e00ff */
[----:B------:R-:W-:Y:S01]  /*f540*/  SHF.R.S32.HI R88, RZ, 0x1f, R229 ;  /* 0x0000001fff587819 */ /* 0x000fe200000114e5 */
[----:B------:R-:W-:Y:S01]  /*f550*/  IMAD.IADD R9, R9, 0x1, R4 ;  /* 0x0000000109097824 */ /* 0x000fe200078e0204 */
[----:B------:R-:W-:Y:S01]  /*f560*/  LOP3.LUT R4, R14, 0xfffffffe, RZ, 0xc0, !PT ;  /* 0xfffffffe0e047812 */ /* 0x000fe200078ec0ff */
[----:B------:R-:W-:Y:S01]  /*f570*/  IMAD R20, R20, c[0x0][0x218], RZ ;  /* 0x0000860014147a24 */ /* 0x000fe200078e02ff */
[----:B------:R-:W-:Y:S01]  /*f580*/  LOP3.LUT R5, R6, 0x8, R5, 0xf8, !PT ;  /* 0x0000000806057812 */ /* 0x000fe200078ef805 */
[----:B------:R-:W-:Y:S01]  /*f590*/  IMAD.WIDE.U32 R8, R233, c[0x0][0x218], R8 ;  /* 0x00008600e9087a25 */ /* 0x000fe200078e0008 */
[----:B------:R-:W-:Y:S01]  /*f5a0*/  SHF.R.U32.HI R6, RZ, 0x3, R6 ;  /* 0x00000003ff067819 */ /* 0x000fe20000011606 */
[----:B------:R-:W-:Y:S01]  /*f5b0*/  BSSY B0, `(.L_x_934) ;  /* 0x0000070000007945 */ /* 0x000fe20003800000 */
[----:B------:R-:W-:Y:S01]  /*f5c0*/  LOP3.LUT R16, R16, 0xfffffff7, RZ, 0xc0, !PT ;  /* 0xfffffff710107812 */ /* 0x000fe200078ec0ff */
[----:B------:R-:W-:Y:S01]  /*f5d0*/  IMAD.IADD R4, R7, 0x1, -R4 ;  /* 0x0000000107047824 */ /* 0x000fe200078e0a04 */
[----:B------:R-:W-:Y:S01]  /*f5e0*/  LOP3.LUT R5, R5, R6, RZ, 0x3c, !PT ;  /* 0x0000000605057212 */ /* 0x000fe200078e3cff */
[----:B------:R-:W-:Y:S01]  /*f5f0*/  IMAD R20, R233, c[0x0][0x21c], R20 ;  /* 0x00008700e9147a24 */ /* 0x000fe200078e0214 */
[----:B------:R-:W-:Y:S01]  /*f600*/  BAR.SYNC.DEFER_BLOCKING 0x0 ;  /* 0x0000000000007b1d */ /* 0x000fe20000010000 */
[----:B------:R-:W-:Y:S01]  /*f610*/  IADD3 R10, P0, R22, R8, RZ ;  /* 0x00000008160a7210 */ /* 0x000fe20007f1e0ff */
[----:B------:R-:W-:Y:S01]  /*f620*/  IMAD.SHL.U32 R8, R12, 0x40, RZ ;  /* 0x000000400c087824 */ /* 0x000fe200078e00ff */
[----:B------:R-:W-:Y:S01]  /*f630*/  LEA.HI R88, R88, R229, RZ, 0x3 ;  /* 0x000000e558587211 */ /* 0x000fe200078f18ff */
[----:B------:R-:W-:Y:S01]  /*f640*/  IMAD R217, R4, 0x200, R5 ;  /* 0x0000020004d97824 */ /* 0x000fe200078e0205 */
[----:B------:R-:W-:Y:S01]  /*f650*/  R2P PR, R13, 0x6 ;  /* 0x000000060d007804 */ /* 0x000fe20000000000 */
[----:B------:R-:W-:Y:S01]  /*f660*/  IMAD.IADD R29, R83, 0x1, -R80 ;  /* 0x00000001531d7824 */ /* 0x000fe200078e0a50 */
[----:B------:R-:W-:Y:S01]  /*f670*/  IADD3.X R17, R17, R9, R20, P0, !PT ;  /* 0x0000000911117210 */ /* 0x000fe200007fe414 */
[----:B------:R-:W-:Y:S01]  /*f680*/  IMAD.SHL.U32 R217, R217, 0x2, RZ ;  /* 0x00000002d9d97824 */ /* 0x000fe200078e00ff */
[----:B------:R-:W-:Y:S01]  /*f690*/  LEA R28, P0, R10, c[0x0][0x1f8], 0x1 ;  /* 0x00007e000a1c7a11 */ /* 0x000fe200078008ff */
[----:B------:R-:W-:Y:S01]  /*f6a0*/  IMAD.SHL.U32 R9, R0, 0x40, RZ ;  /* 0x0000004000097824 */ /* 0x000fe200078e00ff */
[----:B------:R-:W-:Y:S01]  /*f6b0*/  LOP3.LUT R8, R8, 0x1c0, RZ, 0xc0, !PT ;  /* 0x000001c008087812 */ /* 0x000fe200078ec0ff */
[----:B------:R-:W-:Y:S01]  /*f6c0*/  IMAD.SHL.U32 R0, R82, 0x20, RZ ;  /* 0x0000002052007824 */ /* 0x000fe200078e00ff */
[C---:B------:R-:W-:Y:S01]  /*f6d0*/  IADD3 R5, R217.reuse, 0xa080, RZ ;  /* 0x0000a080d9057810 */ /* 0x040fe20007ffe0ff */
[----:B------:R-:W-:Y:S01]  /*f6e0*/  SHFL.IDX PT, R30, R28, RZ, 0x181f ;  /* 0x00181fff1c1e7589 */ /* 0x000fe200000e0000 */
[----:B------:R-:W-:Y:S01]  /*f6f0*/  LEA.HI.X R10, R10, c[0x0][0x1fc], R17, 0x1, P0 ;  /* 0x00007f000a0a7a11 */ /* 0x000fe200000f0c11 */
[----:B------:R-:W-:Y:S01]  /*f700*/  IMAD.SHL.U32 R235, R2, 0x2, RZ ;  /* 0x0000000202eb7824 */ /* 0x000fe200078e00ff */
[----:B------:R-:W-:-:S02]  /*f710*/  IADD3 R216, R217, 0xa0a0, RZ ;  /* 0x0000a0a0d9d87810 */ /* 0x000fc40007ffe0ff */
[----:B------:R-:W-:Y:S01]  /*f720*/  @P1 IADD3 R216, R5, -0x20, RZ ;  /* 0xffffffe005d81810 */ /* 0x000fe20007ffe0ff */
[----:B------:R-:W-:Y:S01]  /*f730*/  IMAD.SHL.U32 R5, R4, 0x8, RZ ;  /* 0x0000000804057824 */ /* 0x000fe200078e00ff */
[----:B------:R-:W1:Y:S01]  /*f740*/  SHFL.IDX PT, R31, R10, RZ, 0x181f ;  /* 0x00181fff0a1f7589 */ /* 0x000e6200000e0000 */
[----:B------:R-:W-:Y:S02]  /*f750*/  LOP3.LUT R9, R9, 0xfffffe00, RZ, 0xc0, !PT ;  /* 0xfffffe0009097812 */ /* 0x000fe400078ec0ff */
[----:B------:R-:W-:Y:S01]  /*f760*/  LOP3.LUT R0, R0, 0x7ffffc00, RZ, 0xc0, !PT ;  /* 0x7ffffc0000007812 */ /* 0x000fe200078ec0ff */
[----:B------:R2:W3:Y:S01]  /*f770*/  LDSM.16.M88.4 R12, [R217+0xa080] ;  /* 0x00a08000d90c783b */ /* 0x0004e20000000200 */
[----:B------:R-:W-:Y:S02]  /*f780*/  LOP3.LUT R5, R8, 0x8, R5, 0xf8, !PT ;  /* 0x0000000808057812 */ /* 0x000fe400078ef805 */
[----:B------:R-:W-:Y:S01]  /*f790*/  SHF.R.U32.HI R8, RZ, 0x3, R8 ;  /* 0x00000003ff087819 */ /* 0x000fe20000011608 */
[----:B------:R2:W4:Y:S01]  /*f7a0*/  LDSM.16.M88.4 R40, [R217+0xa880] ;  /* 0x00a88000d928783b */ /* 0x0005220000000200 */
[----:B------:R-:W-:-:S02]  /*f7b0*/  ISETP.GE.AND P1, PT, R3, c[0x0][0x1d4], PT ;  /* 0x0000750003007a0c */ /* 0x000fc40003f26270 */
[----:B------:R-:W-:Y:S01]  /*f7c0*/  LOP3.LUT R8, R5, R8, RZ, 0x3c, !PT ;  /* 0x0000000805087212 */ /* 0x000fe200078e3cff */
[----:B------:R2:W2:Y:S01]  /*f7d0*/  LDSM.16.M88.4 R20, [R217+0xb080] ;  /* 0x00b08000d914783b */ /* 0x0004a20000000200 */
[----:B------:R-:W-:Y:S02]  /*f7e0*/  ISETP.LT.OR P0, PT, R29, 0x1, P1 ;  /* 0x000000011d00780c */ /* 0x000fe40000f01670 */
[----:B------:R-:W-:Y:S01]  /*f7f0*/  IADD3 R0, R8, R9, R0 ;  /* 0x0000000908007210 */ /* 0x000fe20007ffe000 */
[----:B------:R2:W2:Y:S01]  /*f800*/  LDSM.16.M88.4 R48, [R216] ;  /* 0x00000000d830783b */ /* 0x0004a20000000200 */
[----:B------:R-:W-:Y:S02]  /*f810*/  LOP3.LUT R88, R88, 0xfffffff8, RZ, 0xc0, !PT ;  /* 0xfffffff858587812 */ /* 0x000fe400078ec0ff */
[C---:B------:R-:W-:Y:S01]  /*f820*/  LEA R218, R0.reuse, 0x10080, 0x1 ;  /* 0x0001008000da7811 */ /* 0x040fe200078e08ff */
[----:B------:R-:W-:Y:S01]  /*f830*/  IMAD.SHL.U32 R4, R0, 0x2, RZ ;  /* 0x0000000200047824 */ /* 0x000fe200078e00ff */
[----:B------:R2:W2:Y:S01]  /*f840*/  LDSM.16.M88.4 R36, [R216+0x800] ;  /* 0x00080000d824783b */ /* 0x0004a20000000200 */
[----:B------:R-:W-:Y:S01]  /*f850*/  SHF.R.S32.HI R84, RZ, 0x1f, R19 ;  /* 0x0000001fff547819 */ /* 0x000fe20000011413 */
[----:B------:R-:W-:Y:S01]  /*f860*/  IMAD.MOV.U32 R0, RZ, RZ, 0x20 ;  /* 0x00000020ff007424 */ /* 0x000fe200078e00ff */
[----:B------:R-:W-:Y:S01]  /*f870*/  SHF.R.S32.HI R11, RZ, 0x1f, R18 ;  /* 0x0000001fff0b7819 */ /* 0x000fe20000011412 */
[----:B------:R-:W-:Y:S01]  /*f880*/  IMAD R96, R221, 0x2, R218 ;  /* 0x00000002dd607824 */ /* 0x000fe200078e02da */
[----:B------:R2:W2:Y:S01]  /*f890*/  LDSM.16.M88.4 R24, [R216+0x1000] ;  /* 0x00100000d818783b */ /* 0x0004a20000000200 */
[----:B-1----:R-:W-:Y:S01]  /*f8a0*/  IMAD.WIDE R32, R3, 0x2, R30 ;  /* 0x0000000203207825 */ /* 0x002fe200078e021e */
[----:B------:R-:W-:-:S02]  /*f8b0*/  LEA.HI R84, R84, R19, RZ, 0x3 ;  /* 0x0000001354547211 */ /* 0x000fc400078f18ff */
[----:B------:R-:W1:Y:S01]  /*f8c0*/  LDSM.16.M88.4 R4, [R4+0x10080] ;  /* 0x010080000404783b */ /* 0x000e620000000200 */
[----:B------:R-:W-:Y:S01]  /*f8d0*/  IMAD.WIDE R34, R88, 0x2, R30 ;  /* 0x0000000258227825 */ /* 0x000fe200078e021e */
[----:B------:R-:W-:Y:S02]  /*f8e0*/  LOP3.LUT R84, R84, 0xfffffff8, RZ, 0xc0, !PT ;  /* 0xfffffff854547812 */ /* 0x000fe400078ec0ff */
[----:B------:R1:W1:Y:S01]  /*f8f0*/  LDSM.16.M88.4 R64, [R96] ;  /* 0x000000006040783b */ /* 0x0002620000000200 */
[----:B------:R-:W-:Y:S02]  /*f900*/  LEA.HI R238, R11, R18, RZ, 0x3 ;  /* 0x000000120bee7211 */ /* 0x000fe400078f18ff */
[----:B------:R-:W-:Y:S01]  /*f910*/  SEL R220, R0, 0xffffffe0, !P2 ;  /* 0xffffffe000dc7807 */ /* 0x000fe20005000000 */
[----:B------:R-:W-:Y:S01]  /*f920*/  @!PT LDS RZ, [RZ] ;  /* 0x00000000fffff984 */ /* 0x000fe20000000800 */
[----:B------:R-:W-:Y:S01]  /*f930*/  @!PT LDS RZ, [RZ] ;  /* 0x00000000fffff984 */ /* 0x000fe20000000800 */
[----:B------:R-:W-:Y:S01]  /*f940*/  @!PT LDS RZ, [RZ] ;  /* 0x00000000fffff984 */ /* 0x000fe20000000800 */
[----:B------:R5:W-:Y:S01]  /*f950*/  LDGSTS.E.BYPASS.LTC128B.128 [R235+0x4080], [R32.64], !P0 ;  /* 0x0408000020eb7fae */ /* 0x000be2000c101d50 */
[----:B------:R-:W-:Y:S02]  /*f960*/  ISETP.GE.AND P0, PT, R229, c[0x0][0x1d4], PT ;  /* 0x00007500e5007a0c */ /* 0x000fe40003f06270 */
[----:B------:R-:W-:-:S02]  /*f970*/  LOP3.LUT R238, R238, 0xfffffff8, RZ, 0xc0, !PT ;  /* 0xfffffff8eeee7812 */ /* 0x000fc400078ec0ff */
[----:B------:R-:W-:Y:S02]  /*f980*/  LOP3.LUT R2, R8, R9, RZ, 0xfc, !PT ;  /* 0x0000000908027212 */ /* 0x000fe400078efcff */
[----:B------:R-:W-:Y:S02]  /*f990*/  SHF.R.S32.HI R0, RZ, 0x1f, R3 ;  /* 0x0000001fff007819 */ /* 0x000fe40000011403 */
[----:B------:R-:W-:Y:S02]  /*f9a0*/  SHF.R.S32.HI R93, RZ, 0x1f, R88 ;  /* 0x0000001fff5d7819 */ /* 0x000fe40000011458 */
[----:B------:R-:W-:Y:S02]  /*f9b0*/  SHF.R.S32.HI R91, RZ, 0x1f, R84 ;  /* 0x0000001fff5b7819 */ /* 0x000fe40000011454 */
[----:B------:R-:W-:Y:S02]  /*f9c0*/  SHF.R.S32.HI R89, RZ, 0x1f, R238 ;  /* 0x0000001fff597819 */ /* 0x000fe400000114ee */
[----:B------:R-:W-:-:S02]  /*f9d0*/  @P0 LOP3.LUT R16, R16, 0x8, RZ, 0xfc, !PT ;  /* 0x0000000810100812 */ /* 0x000fc400078efcff */
[----:B------:R-:W-:Y:S02]  /*f9e0*/  ISETP.LT.OR P0, PT, R29, 0x1, P0 ;  /* 0x000000011d00780c */ /* 0x000fe40000701670 */
[----:B------:R-:W-:Y:S02]  /*f9f0*/  LOP3.LUT R16, R16, 0xfffffffb, RZ, 0xc0, !PT ;  /* 0xfffffffb10107812 */ /* 0x000fe400078ec0ff */
[C---:B------:R-:W-:Y:S02]  /*fa00*/  IADD3 R211, R216.reuse, 0x800, RZ ;  /* 0x00000800d8d37810 */ /* 0x040fe40007ffe0ff */
[----:B------:R-:W-:Y:S01]  /*fa10*/  IADD3 R210, R216, 0x1000, RZ ;  /* 0x00001000d8d27810 */ /* 0x000fe20007ffe0ff */
[----:B-----5:R-:W-:-:S06]  /*fa20*/  IMAD.WIDE R32, R84, 0x2, R30 ;  /* 0x0000000254207825 */ /* 0x020fcc00078e021e */
[----:B------:R1:W-:Y:S01]  /*fa30*/  LDGSTS.E.BYPASS.LTC128B.128 [R235+0x5880], [R34.64], !P0 ;  /* 0x0588000022eb7fae */ /* 0x0003e2000c101d50 */
[----:B------:R-:W-:Y:S01]  /*fa40*/  ISETP.GE.AND P0, PT, R19, c[0x0][0x1d4], PT ;  /* 0x0000750013007a0c */ /* 0x000fe20003f06270 */
[----:B------:R-:W-:-:S12]  /*fa50*/  IMAD.WIDE R30, R238, 0x2, R30 ;  /* 0x00000002ee1e7825 */ /* 0x000fd800078e021e */
[----:B------:R-:W-:Y:S02]  /*fa60*/  @P0 LOP3.LUT R16, R16, 0x4, RZ, 0xfc, !PT ;  /* 0x0000000410100812 */ /* 0x000fe400078efcff */
[----:B------:R-:W-:Y:S02]  /*fa70*/  ISETP.LT.OR P0, PT, R29, 0x1, P0 ;  /* 0x000000011d00780c */ /* 0x000fe40000701670 */
[----:B------:R-:W-:-:S11]  /*fa80*/  LOP3.LUT R16, R16, 0xfffffffd, RZ, 0xc0, !PT ;  /* 0xfffffffd10107812 */ /* 0x000fd600078ec0ff */
[----:B------:R1:W-:Y:S01]  /*fa90*/  LDGSTS.E.BYPASS.LTC128B.128 [R235+0x7080], [R32.64], !P0 ;  /* 0x0708000020eb7fae */ /* 0x0003e2000c101d50 */
[----:B------:R-:W-:-:S13]  /*faa0*/  ISETP.GE.AND P0, PT, R18, c[0x0][0x1d4], PT ;  /* 0x0000750012007a0c */ /* 0x000fda0003f06270 */
[----:B------:R-:W-:Y:S02]  /*fab0*/  @P0 LOP3.LUT R16, R16, 0x2, RZ, 0xfc, !PT ;  /* 0x0000000210100812 */ /* 0x000fe400078efcff */
[----:B------:R-:W-:Y:S02]  /*fac0*/  ISETP.LT.OR P0, PT, R29, 0x1, P0 ;  /* 0x000000011d00780c */ /* 0x000fe40000701670 */
[----:B------:R-:W-:-:S11]  /*fad0*/  LOP3.LUT R16, R16, 0xffffffdf, RZ, 0xc0, !PT ;  /* 0xffffffdf10107812 */ /* 0x000fd600078ec0ff */
[----:B------:R1:W-:Y:S01]  /*fae0*/  LDGSTS.E.BYPASS.LTC128B.128 [R235+0x8880], [R30.64], !P0 ;  /* 0x088800001eeb7fae */ /* 0x0003e2000c101d50 */
[----:B------:R-:W-:-:S13]  /*faf0*/  ISETP.GT.AND P0, PT, R224, 0x7f, PT ;  /* 0x0000007fe000780c */ /* 0x000fda0003f04270 */
[----:B------:R-:W-:Y:S01]  /*fb00*/  @P0 LOP3.LUT R16, R16, 0x20, RZ, 0xfc, !PT ;  /* 0x0000002010100812 */ /* 0x000fe200078efcff */
[----:B------:R-:W-:Y:S05]  /*fb10*/  @P0 BRA `(.L_x_935) ;  /* 0x0000019000000947 */ /* 0x000fea0003800000 */
[----:B--234-:R-:W-:Y:S05]  /*fb20*/  BRA.DIV ~URZ, `(.L_x_936) ;  /* 0x000089427f007947 */ /* 0x01cfea000b800000 */
[----:B-1----:R1:W2:Y:S04]  /*fb30*/  SHFL.IDX PT, R30, R10, 0x1, 0x181f ;  /* 0x00381f000a1e7f89 */ /* 0x0022a800000e0000 */
[----:B------:R1:W3:Y:S02]  /*fb40*/  SHFL.IDX PT, R9, R28, 0x1, 0x181f ;  /* 0x00381f001c097f89 */ /* 0x0002e400000e0000 */
.L_x_964:
[CC--:B---3--:R-:W-:Y:S02]  /*fb50*/  LEA R16, P0, R88.reuse, R9.reuse, 0x1 ;  /* 0x0000000958107211 */ /* 0x0c8fe400078008ff */
[----:B------:R-:W-:Y:S02]  /*fb60*/  ISETP.GE.AND P2, PT, R229, c[0x0][0x1d4], PT ;  /* 0x00007500e5007a0c */ /* 0x000fe40003f46270 */
[----:B--2---:R-:W-:Y:S02]  /*fb70*/  LEA.HI.X R17, R88, R30, R93, 0x1, P0 ;  /* 0x0000001e58117211 */ /* 0x004fe400000f0c5d */
[----:B-1----:R-:W-:-:S04]  /*fb80*/  LEA R10, P0, R84, R9, 0x1 ;  /* 0x00000009540a7211 */ /* 0x002fc800078008ff */
[----:B------:R-:W-:Y:S02]  /*fb90*/  LEA.HI.X R11, R84, R30, R91, 0x1, P0 ;  /* 0x0000001e540b7211 */ /* 0x000fe400000f0c5b */
[----:B------:R-:W-:-:S04]  /*fba0*/  LEA R32, P0, R3, R9, 0x1 ;  /* 0x0000000903207211 */ /* 0x000fc800078008ff */
[----:B------:R-:W-:Y:S02]  /*fbb0*/  LEA.HI.X R33, R3, R30, R0, 0x1, P0 ;  /* 0x0000001e03217211 */ /* 0x000fe400000f0c00 */
[----:B------:R-:W-:Y:S02]  /*fbc0*/  ISETP.LT.OR P0, PT, R29, 0x21, P1 ;  /* 0x000000211d00780c */ /* 0x000fe40000f01670 */
[----:B------:R-:W-:-:S11]  /*fbd0*/  ISETP.GE.AND P1, PT, R19, c[0x0][0x1d4], PT ;  /* 0x0000750013007a0c */ /* 0x000fd60003f26270 */
[----:B------:R-:W-:Y:S01]  /*fbe0*/  @!PT LDS RZ, [RZ] ;  /* 0x00000000fffff984 */ /* 0x000fe20000000800 */
[----:B------:R-:W-:Y:S01]  /*fbf0*/  @!PT LDS RZ, [RZ] ;  /* 0x00000000fffff984 */ /* 0x000fe20000000800 */
[----:B------:R-:W-:Y:S01]  /*fc00*/  @!PT LDS RZ, [RZ] ;  /* 0x00000000fffff984 */ /* 0x000fe20000000800 */
[----:B------:R1:W-:Y:S01]  /*fc10*/  LDGSTS.E.BYPASS.LTC128B.128 [R235+0x5080], [R32.64], !P0 ;  /* 0x0508000020eb7fae */ /* 0x0003e2000c101d50 */
[----:B------:R-:W-:-:S04]  /*fc20*/  LEA R8, P0, R238, R9, 0x1 ;  /* 0x00000009ee087211 */ /* 0x000fc800078008ff */
[----:B------:R-:W-:Y:S02]  /*fc30*/  LEA.HI.X R9, R238, R30, R89, 0x1, P0 ;  /* 0x0000001eee097211 */ /* 0x000fe400000f0c59 */
[----:B------:R-:W-:Y:S02]  /*fc40*/  ISETP.LT.OR P0, PT, R29, 0x21, P2 ;  /* 0x000000211d00780c */ /* 0x000fe40001701670 */
[----:B------:R-:W-:-:S11]  /*fc50*/  ISETP.GE.AND P2, PT, R18, c[0x0][0x1d4], PT ;  /* 0x0000750012007a0c */ /* 0x000fd60003f46270 */
[----:B------:R1:W-:Y:S01]  /*fc60*/  LDGSTS.E.BYPASS.LTC128B.128 [R235+0x6880], [R16.64], !P0 ;  /* 0x0688000010eb7fae */ /* 0x0003e2000c101d50 */
[----:B------:R-:W-:-:S13]  /*fc70*/  ISETP.LT.OR P0, PT, R29, 0x21, P1 ;  /* 0x000000211d00780c */ /* 0x000fda0000f01670 */
[----:B------:R1:W-:Y:S01]  /*fc80*/  LDGSTS.E.BYPASS.LTC128B.128 [R235+0x8080], [R10.64], !P0 ;  /* 0x080800000aeb7fae */ /* 0x0003e2000c101d50 */
[----:B------:R-:W-:-:S13]  /*fc90*/  ISETP.LT.OR P0, PT, R29, 0x21, P2 ;  /* 0x000000211d00780c */ /* 0x000fda0001701670 */
[----:B------:R1:W-:Y:S02]  /*fca0*/  LDGSTS.E.BYPASS.LTC128B.128 [R235+0x9880], [R8.64], !P0 ;  /* 0x0988000008eb7fae */ /* 0x0003e4000c101d50 */
.L_x_935:
[----:B--234-:R-:W-:Y:S05]  /*fcb0*/  BSYNC B0 ;  /* 0x0000000000007941 */ /* 0x01cfea0003800000 */
.L_x_934:
[----:B------:R-:W0:Y:S01]  /*fcc0*/  LDGDEPBAR ;  /* 0x00000000000079af */ /* 0x000e220000000000 */
[----:B------:R-:W-:Y:S02]  /*fcd0*/  WARPSYNC 0xffffffff ;  /* 0xffffffff00007948 */ /* 0x000fe40003800000 */
[C---:B-1----:R-:W-:Y:S01]  /*fce0*/  HMMA.16816.F32 R16, R4.reuse, R12, RZ ;  /* 0x0000000c0410723c */ /* 0x042fe200000018ff */
[C---:B------:R-:W-:Y:S01]  /*fcf0*/  LEA R94, R219.reuse, R218, 0x1 ;  /* 0x000000dadb5e7211 */ /* 0x040fe200078e08ff */
[----:B------:R-:W-:Y:S01]  /*fd00*/  LDSM.16.M88.4 R72, [R217+0xf080] ;  /* 0x00f08000d948783b */ /* 0x000fe20000000200 */
[C---:B------:R-:W-:Y:S02]  /*fd10*/  LEA R90, R220.reuse, R217, 0x1 ;  /* 0x000000d9dc5a7211 */ /* 0x040fe400078e08ff */
[----:B------:R-:W-:Y:S01]  /*fd20*/  LEA R92, R219, R96, 0x1 ;  /* 0x00000060db5c7211 */ /* 0x000fe200078e08ff */
[----:B------:R-:W-:Y:S01]  /*fd30*/  LDSM.16.M88.4 R8, [R94] ;  /* 0x000000005e08783b */ /* 0x000fe20000000200 */
[----:B------:R-:W-:Y:S01]  /*fd40*/  LEA R209, R220, R216, 0x1 ;  /* 0x000000d8dcd17211 */ /* 0x000fe200078e08ff */
[----:B------:R-:W-:Y:S01]  /*fd50*/  HMMA.16816.F32 R12, R4, R14, RZ ;  /* 0x0000000e040c723c */ /* 0x000fe200000018ff */
[----:B------:R-:W-:Y:S01]  /*fd60*/  ISETP.GE.AND P1, PT, R95, 0x31, PT ;  /* 0x000000315f00780c */ /* 0x000fe20003f26270 */
[----:B------:R-:W1:Y:S01]  /*fd70*/  LDSM.16.M88.4 R56, [R90+0xa080] ;  /* 0x00a080005a38783b */ /* 0x000e620000000200 */
[----:B------:R-:W-:-:S02]  /*fd80*/  IADD3 R208, R216, 0x1800, RZ ;  /* 0x00001800d8d07810 */ /* 0x000fc40007ffe0ff */
[C---:B------:R-:W-:Y:S01]  /*fd90*/  IADD3 R207, R216.reuse, 0x2000, RZ ;  /* 0x00002000d8cf7810 */ /* 0x040fe20007ffe0ff */
[----:B------:R-:W-:Y:S01]  /*fda0*/  LDSM.16.M88.4 R60, [R209] ;  /* 0x00000000d13c783b */ /* 0x000fe20000000200 */
[C---:B------:R-:W-:Y:S01]  /*fdb0*/  IADD3 R206, R216.reuse, 0x2800, RZ ;  /* 0x00002800d8ce7810 */ /* 0x040fe20007ffe0ff */
[----:B------:R-:W-:Y:S01]  /*fdc0*/  HMMA.16816.F32 R28, R4, R40, RZ ;  /* 0x00000028041c723c */ /* 0x000fe200000018ff */
[C---:B------:R-:W-:Y:S01]  /*fdd0*/  IADD3 R205, R216.reuse, 0x3000, RZ ;  /* 0x00003000d8cd7810 */ /* 0x040fe20007ffe0ff */
[----:B------:R-:W-:Y:S01]  /*fde0*/  LDSM.16.M88.4 R44, [R90+0xa880] ;  /* 0x00a880005a2c783b */ /* 0x000fe20000000200 */
[C---:B------:R-:W-:Y:S02]  /*fdf0*/  IADD3 R204, R216.reuse, 0x3800, RZ ;  /* 0x00003800d8cc7810 */ /* 0x040fe40007ffe0ff */
[C---:B------:R-:W-:Y:S01]  /*fe00*/  IADD3 R203, R216.reuse, 0x4000, RZ ;  /* 0x00004000d8cb7810 */ /* 0x040fe20007ffe0ff */
[----:B------:R-:W-:Y:S01]  /*fe10*/  LDSM.16.M88.4 R32, [R90+0xb080] ;  /* 0x00b080005a20783b */ /* 0x000fe20000000200 */
[C---:B------:R-:W-:Y:S01]  /*fe20*/  IADD3 R202, R216.reuse, 0x4800, RZ ;  /* 0x00004800d8ca7810 */ /* 0x040fe20007ffe0ff */
[----:B------:R-:W-:Y:S01]  /*fe30*/  HMMA.16816.F32 R16, R64, R48, R16 ;  /* 0x000000304010723c */ /* 0x000fe20000001810 */
[C---:B------:R-:W-:Y:S01]  /*fe40*/  IADD3 R201, R216.reuse, 0x5000, RZ ;  /* 0x00005000d8c97810 */ /* 0x040fe20007ffe0ff */
[----:B------:R-:W-:Y:S01]  /*fe50*/  LDSM.16.M88.4 R68, [R94+0x8000] ;  /* 0x008000005e44783b */ /* 0x000fe20000000200 */
[----:B------:R-:W-:-:S03]  /*fe60*/  IADD3 R200, R216, 0x5800, RZ ;  /* 0x00005800d8c87810 */ /* 0x000fc60007ffe0ff */
[----:B------:R-:W-:Y:S02]  /*fe70*/  LDSM.16.M88.4 R76, [R90+0xe080] ;  /* 0x00e080005a4c783b */ /* 0x000fe40000000200 */
[----:B------:R-:W-:Y:S02]  /*fe80*/  HMMA.16816.F32 R12, R64, R50, R12 ;  /* 0x00000032400c723c */ /* 0x000fe4000000180c */
[----:B------:R-:W-:Y:S06]  /*fe90*/  LDSM.16.M88.4 R48, [R217+0xb880] ;  /* 0x00b88000d930783b */ /* 0x000fec0000000200 */
[C---:B------:R-:W-:Y:S08]  /*fea0*/  HMMA.16816.F32 R40, R4.reuse, R42, RZ ;  /* 0x0000002a0428723c */ /* 0x040ff000000018ff */
[C---:B------:R-:W-:Y:S08]  /*feb0*/  HMMA.16816.F32 R52, R4.reuse, R20, RZ ;  /* 0x000000140434723c */ /* 0x040ff000000018ff */
[----:B------:R-:W-:Y:S01]  /*fec0*/  HMMA.16816.F32 R4, R4, R22, RZ ;  /* 0x000000160404723c */ /* 0x000fe200000018ff */
[----:B------:R-:W2:Y:S07]  /*fed0*/  LDSM.16.M88.4 R20, [R92] ;  /* 0x000000005c14783b */ /* 0x000eae0000000200 */
[C---:B-1----:R-:W-:Y:S08]  /*fee0*/  HMMA.16816.F32 R16, R8.reuse, R56, R16 ;  /* 0x000000380810723c */ /* 0x042ff00000001810 */
[----:B------:R-:W-:Y:S01]  /*fef0*/  HMMA.16816.F32 R12, R8, R58, R12 ;  /* 0x0000003a080c723c */ /* 0x000fe2000000180c */
[----:B------:R-:W-:Y:S07]  /*ff00*/  LDSM.16.M88.4 R56, [R216+0x1800] ;  /* 0x00180000d838783b */ /* 0x000fee0000000200 */
[C---:B------:R-:W-:Y:S08]  /*ff10*/  HMMA.16816.F32 R28, R64.reuse, R36, R28 ;  /* 0x00000024401c723c */ /* 0x040ff0000000181c */
[C---:B------:R-:W-:Y:S01]  /*ff20*/  HMMA.16816.F32 R40, R64.reuse, R38, R40 ;  /* 0x000000264028723c */ /* 0x040fe20000001828 */
[----:B------:R-:W-:Y:S07]  /*ff30*/  LDSM.16.M88.4 R36, [R209+0x800] ;  /* 0x00080000d124783b */ /* 0x000fee0000000200 */
[C---:B------:R-:W-:Y:S08]  /*ff40*/  HMMA.16816.F32 R52, R64.reuse, R24, R52 ;  /* 0x000000184034723c */ /* 0x040ff00000001834 */
[----:B------:R-:W-:Y:S01]  /*ff50*/  HMMA.16816.F32 R64, R64, R26, R4 ;  /* 0x0000001a4040723c */ /* 0x000fe20000001804 */
[----:B------:R-:W1:Y:S04]  /*ff60*/  LDSM.16.M88.4 R4, [R218+0x4000] ;  /* 0x00400000da04783b */ /* 0x000e680000000200 */
[----:B------:R-:W3:Y:S03]  /*ff70*/  LDSM.16.M88.4 R24, [R209+0x1000] ;  /* 0x00100000d118783b */ /* 0x000ee60000000200 */
[C---:B--2---:R-:W-:Y:S08]  /*ff80*/  HMMA.16816.F32 R16, R20.reuse, R60, R16 ;  /* 0x0000003c1410723c */ /* 0x044ff00000001810 */
[----:B------:R-:W-:Y:S01]  /*ff90*/  HMMA.16816.F32 R12, R20, R62, R12 ;  /* 0x0000003e140c723c */ /* 0x000fe2000000180c */
[----:B------:R-:W-:Y:S07]  /*ffa0*/  LDSM.16.M88.4 R60, [R90+0xb880] ;  /* 0x00b880005a3c783b */ /* 0x000fee0000000200 */
[C---:B------:R-:W-:Y:S08]  /*ffb0*/  HMMA.16816.F32 R28, R8.reuse, R44, R28 ;  /* 0x0000002c081c723c */ /* 0x040ff0000000181c */
[C---:B------:R-:W-:Y:S01]  /*ffc0*/  HMMA.16816.F32 R40, R8.reuse, R46, R40 ;  /* 0x0000002e0828723c */ /* 0x040fe20000001828 */
[----:B------:R-:W-:Y:S07]  /*ffd0*/  LDSM.16.M88.4 R44, [R217+0xc080] ;  /* 0x00c08000d92c783b */ /* 0x000fee0000000200 */
[C---:B------:R-:W-:Y:S08]  /*ffe0*/  HMMA.16816.F32 R52, R8.reuse, R32, R52 ;  /* 0x000000200834723c */ /* 0x040ff00000001834 */
[----:B------:R-:W-:Y:S01]  /*fff0*/  HMMA.16816.F32 R64, R8, R34, R64 ;  /* 0x000000220840723c */ /* 0x000fe20000001840 */
[----:B------:R-:W2:Y:S04]  /*10000*/  LDSM.16.M88.4 R8, [R96+0x4000] ;  /* 0x004000006008783b */ /* 0x000ea80000000200 */
[----:B------:R-:W4:Y:S03]  /*10010*/  LDSM.16.M88.4 R32, [R217+0xc880] ;  /* 0x00c88000d920783b */ /* 0x000f260000000200 */
[C---:B-1----:R-:W-:Y:S08]  /*10020*/  HMMA.16816.F32 R16, R4.reuse, R48, R16 ;  /* 0x000000300410723c */ /* 0x042ff00000001810 */
[----:B------:R-:W-:Y:S01]  /*10030*/  HMMA.16816.F32 R12, R4, R50, R12 ;  /* 0x00000032040c723c */ /* 0x000fe2000000180c */
[----:B------:R-:W-:Y:S07]  /*10040*/  LDSM.16.M88.4 R48, [R90+0xc080] ;  /* 0x00c080005a30783b */ /* 0x000fee0000000200 */
[C---:B------:R-:W-:Y:S08]  /*10050*/  HMMA.16816.F32 R28, R20.reuse, R36, R28 ;  /* 0x00000024141c723c */ /* 0x040ff0000000181c */
[C---:B------:R-:W-:Y:S01]  /*10060*/  HMMA.16816.F32 R40, R20.reuse, R38, R40 ;  /* 0x000000261428723c */ /* 0x040fe20000001828 */
[----:B------:R-:W-:Y:S07]  /*10070*/  LDSM.16.M88.4 R36, [R216+0x2000] ;  /* 0x00200000d824783b */ /* 0x000fee0000000200 */
[C---:B---3--:R-:W-:Y:S08]  /*10080*/  HMMA.16816.F32 R52, R20.reuse, R24, R52 ;  /* 0x000000181434723c */ /* 0x048ff00000001834 */
        /* <DEDUP_REMOVED lines=9> */
[C---:B----4-:R-:W-:Y:S08]  /*10120*/  HMMA.16816.F32 R52, R4.reuse, R32, R52 ;  /* 0x000000200434723c */ /* 0x050ff00000001834 */
[----:B------:R-:W-:Y:S01]  /*10130*/  HMMA.16816.F32 R64, R4, R34, R64 ;  /* 0x000000220440723c */ /* 0x000fe20000001840 */
[----:B------:R-:W-:Y:S04]  /*10140*/  LDSM.16.M88.4 R32, [R92+0x4000] ;  /* 0x004000005c20783b */ /* 0x000fe80000000200 */
[----:B------:R-:W2:Y:S03]  /*10150*/  LDSM.16.M88.4 R4, [R209+0x1800] ;  /* 0x00180000d104783b */ /* 0x000ea60000000200 */
        /* <DEDUP_REMOVED lines=8> */
[----:B------:R-:W-:Y:S04]  /*101e0*/  LDSM.16.M88.4 R24, [R218+0x8000] ;  /* 0x00800000da18783b */ /* 0x000fe80000000200 */
[----:B------:R-:W1:Y:S03]  /*101f0*/  LDSM.16.M88.4 R8, [R217+0xd080] ;  /* 0x00d08000d908783b */ /* 0x000e660000000200 */
        /* <DEDUP_REMOVED lines=9> */
[----:B------:R-:W3:Y:S03]  /*10290*/  LDSM.16.M88.4 R44, [R217+0xe080] ;  /* 0x00e08000d92c783b */ /* 0x000ee60000000200 */
        /* <DEDUP_REMOVED lines=9> */
[----:B------:R-:W4:Y:S03]  /*10330*/  LDSM.16.M88.4 R36, [R216+0x3800] ;  /* 0x00380000d824783b */ /* 0x000f260000000200 */
[C---:B--2---:R-:W-:Y:S08]  /*10340*/  HMMA.16816.F32 R16, R4.reuse, R20, R16 ;  /* 0x000000140410723c */ /* 0x044ff00000001810 */
[----:B------:R-:W-:Y:S01]  /*10350*/  HMMA.16816.F32 R12, R4, R22, R12 ;  /* 0x00000016040c723c */ /* 0x000fe2000000180c */
[----:B------:R-:W2:Y:S07]  /*10360*/  LDSM.16.M88.4 R20, [R209+0x3000] ;  /* 0x00300000d114783b */ /* 0x000eae0000000200 */
[C---:B------:R-:W-:Y:S08]  /*10370*/  HMMA.16816.F32 R28, R24.reuse, R48, R28 ;  /* 0x00000030181c723c */ /* 0x040ff0000000181c */
[C---:B------:R-:W-:Y:S01]  /*10380*/  HMMA.16816.F32 R40, R24.reuse, R50, R40 ;  /* 0x000000321828723c */ /* 0x040fe20000001828 */
[----:B------:R-:W-:Y:S07]  /*10390*/  LDSM.16.M88.4 R48, [R218+0xc000] ;  /* 0x00c00000da30783b */ /* 0x000fee0000000200 */
[C---:B---3--:R-:W-:Y:S08]  /*103a0*/  HMMA.16816.F32 R52, R24.reuse, R44, R52 ;  /* 0x0000002c1834723c */ /* 0x048ff00000001834 */
[----:B------:R-:W-:Y:S01]  /*103b0*/  HMMA.16816.F32 R64, R24, R46, R64 ;  /* 0x0000002e1840723c */ /* 0x000fe20000001840 */
[----:B------:R-:W3:Y:S04]  /*103c0*/  LDSM.16.M88.4 R24, [R90+0xd880] ;  /* 0x00d880005a18783b */ /* 0x000ee80000000200 */
[----:B------:R-:W-:Y:S03]  /*103d0*/  LDSM.16.M88.4 R44, [R216+0x4800] ;  /* 0x00480000d82c783b */ /* 0x000fe60000000200 */
[C---:B-1----:R-:W-:Y:S08]  /*103e0*/  HMMA.16816.F32 R16, R68.reuse, R32, R16 ;  /* 0x000000204410723c */ /* 0x042ff00000001810 */
[----:B------:R-:W-:Y:S01]  /*103f0*/  HMMA.16816.F32 R12, R68, R34, R12 ;  /* 0x00000022440c723c */ /* 0x000fe2000000180c */
[----:B------:R-:W-:Y:S07]  /*10400*/  LDSM.16.M88.4 R32, [R216+0x5000] ;  /* 0x00500000d820783b */ /* 0x000fee0000000200 */
[C---:B----4-:R-:W-:Y:S08]  /*10410*/  HMMA.16816.F32 R28, R4.reuse, R36, R28 ;  /* 0x00000024041c723c */ /* 0x050ff0000000181c */
        /* <DEDUP_REMOVED lines=8> */
[----:B------:R-:W-:Y:S07]  /*104a0*/  LDSM.16.M88.4 R20, [R90+0xe880] ;  /* 0x00e880005a14783b */ /* 0x000fee0000000200 */
[C---:B---3--:R-:W-:Y:S08]  /*104b0*/  HMMA.16816.F32 R28, R68.reuse, R24, R28 ;  /* 0x00000018441c723c */ /* 0x048ff0000000181c */
[C---:B------:R-:W-:Y:S01]  /*104c0*/  HMMA.16816.F32 R40, R68.reuse, R26, R40 ;  /* 0x0000001a4428723c */ /* 0x040fe20000001828 */
[----:B------:R-:W2:Y:S07]  /*104d0*/  LDSM.16.M88.4 R24, [R94+0xc000] ;  /* 0x00c000005e18783b */ /* 0x000eae0000000200 */
[----:B------:R-:W-:Y:S08]  /*104e0*/  HMMA.16816.F32 R52, R68, R76, R52 ;  /* 0x0000004c4434723c */ /* 0x000ff00000001834 */
[C---:B-1----:R-:W-:Y:S08]  /*104f0*/  HMMA.16816.F32 R16, R48.reuse, R4, R16 ;  /* 0x000000043010723c */ /* 0x042ff00000001810 */
[----:B------:R-:W-:Y:S01]  /*10500*/  HMMA.16816.F32 R12, R48, R6, R12 ;  /* 0x00000006300c723c */ /* 0x000fe2000000180c */
[----:B------:R-:W-:Y:S07]  /*10510*/  LDSM.16.M88.4 R4, [R209+0x4800] ;  /* 0x00480000d104783b */ /* 0x000fee0000000200 */
[----:B------:R-:W-:Y:S01]  /*10520*/  HMMA.16816.F32 R68, R68, R78, R64 ;  /* 0x0000004e4444723c */ /* 0x000fe20000001840 */
[----:B------:R-:W-:Y:S07]  /*10530*/  LDSM.16.M88.4 R64, [R90+0xf080] ;  /* 0x00f080005a40783b */ /* 0x000fee0000000200 */
[C---:B------:R-:W-:Y:S08]  /*10540*/  HMMA.16816.F32 R16, R36.reuse, R44, R16 ;  /* 0x0000002c2410723c */ /* 0x040ff00000001810 */
[----:B------:R-:W-:Y:S01]  /*10550*/  HMMA.16816.F32 R12, R36, R46, R12 ;  /* 0x0000002e240c723c */ /* 0x000fe2000000180c */
[----:B------:R-:W1:Y:S07]  /*10560*/  LDSM.16.M88.4 R44, [R217+0xf880] ;  /* 0x00f88000d92c783b */ /* 0x000e6e0000000200 */
[C---:B----4-:R-:W-:Y:S08]  /*10570*/  HMMA.16816.F32 R28, R60.reuse, R8, R28 ;  /* 0x000000083c1c723c */ /* 0x050ff0000000181c */
[C---:B------:R-:W-:Y:S01]  /*10580*/  HMMA.16816.F32 R40, R60.reuse, R10, R40 ;  /* 0x0000000a3c28723c */ /* 0x040fe20000001828 */
[----:B------:R-:W3:Y:S07]  /*10590*/  LDSM.16.M88.4 R8, [R92+0xc000] ;  /* 0x00c000005c08783b */ /* 0x000eee0000000200 */
[C---:B------:R-:W-:Y:S08]  /*105a0*/  HMMA.16816.F32 R52, R60.reuse, R56, R52 ;  /* 0x000000383c34723c */ /* 0x040ff00000001834 */
[----:B------:R-:W-:Y:S08]  /*105b0*/  HMMA.16816.F32 R68, R60, R58, R68 ;  /* 0x0000003a3c44723c */ /* 0x000ff00000001844 */
[C---:B--2---:R-:W-:Y:S08]  /*105c0*/  HMMA.16816.F32 R16, R24.reuse, R20, R16 ;  /* 0x000000141810723c */ /* 0x044ff00000001810 */
[----:B------:R-:W-:Y:S01]  /*105d0*/  HMMA.16816.F32 R12, R24, R22, R12 ;  /* 0x00000016180c723c */ /* 0x000fe2000000180c */
[----:B------:R-:W2:Y:S07]  /*105e0*/  LDSM.16.M88.4 R20, [R216+0x5800] ;  /* 0x00580000d814783b */ /* 0x000eae0000000200 */
[C---:B------:R-:W-:Y:S08]  /*105f0*/  HMMA.16816.F32 R28, R48.reuse, R72, R28 ;  /* 0x00000048301c723c */ /* 0x040ff0000000181c */
[C---:B------:R-:W-:Y:S08]  /*10600*/  HMMA.16816.F32 R40, R48.reuse, R74, R40 ;  /* 0x0000004a3028723c */ /* 0x040ff00000001828 */
[C---:B-1----:R-:W-:Y:S01]  /*10610*/  HMMA.16816.F32 R56, R48.reuse, R44, R52 ;  /* 0x0000002c3038723c */ /* 0x042fe20000001834 */
[----:B------:R-:W-:Y:S07]  /*10620*/  LDSM.16.M88.4 R52, [R209+0x5000] ;  /* 0x00500000d134783b */ /* 0x000fee0000000200 */
[----:B------:R-:W-:Y:S08]  /*10630*/  HMMA.16816.F32 R68, R48, R46, R68 ;  /* 0x0000002e3044723c */ /* 0x000ff00000001844 */
[C---:B---3--:R-:W-:Y:S08]  /*10640*/  HMMA.16816.F32 R16, R8.reuse, R4, R16 ;  /* 0x000000040810723c */ /* 0x048ff00000001810 */
[----:B------:R-:W-:Y:S01]  /*10650*/  HMMA.16816.F32 R12, R8, R6, R12 ;  /* 0x00000006080c723c */ /* 0x000fe2000000180c */
[----:B------:R-:W1:Y:S07]  /*10660*/  LDSM.16.M88.4 R4, [R90+0xf880] ;  /* 0x00f880005a04783b */ /* 0x000e6e0000000200 */
[C---:B------:R-:W-:Y:S08]  /*10670*/  HMMA.16816.F32 R28, R36.reuse, R32, R28 ;  /* 0x00000020241c723c */ /* 0x040ff0000000181c */
[----:B------:R-:W-:Y:S01]  /*10680*/  HMMA.16816.F32 R40, R36, R34, R40 ;  /* 0x000000222428723c */ /* 0x000fe20000001828 */
[----:B------:R-:W-:-:S02]  /*10690*/  FMUL.FTZ R16, R16, c[0x0][0x320] ;  /* 0x0000c80010107a20 */ /* 0x000fc40000410000 */
[----:B------:R-:W-:Y:S02]  /*106a0*/  FMUL.FTZ R33, R17, c[0x0][0x320] ;  /* 0x0000c80011217a20 */ /* 0x000fe40000410000 */
[----:B------:R3:W4:Y:S03]  /*106b0*/  MUFU.TANH R32, R16 ;  /* 0x0000001000207308 */ /* 0x0007260000002400 */
[C---:B--2---:R-:W-:Y:S01]  /*106c0*/  HMMA.16816.F32 R56, R36.reuse, R20, R56 ;  /* 0x000000142438723c */ /* 0x044fe20000001838 */
[----:B------:R-:W-:Y:S02]  /*106d0*/  FMUL.FTZ R12, R12, c[0x0][0x320] ;  /* 0x0000c8000c0c7a20 */ /* 0x000fe40000410000 */
[----:B------:R-:W-:Y:S02]  /*106e0*/  FMUL.FTZ R13, R13, c[0x0][0x320] ;  /* 0x0000c8000d0d7a20 */ /* 0x000fe40000410000 */
[----:B------:R-:W-:Y:S01]  /*106f0*/  FMUL.FTZ R14, R14, c[0x0][0x320] ;  /* 0x0000c8000e0e7a20 */ /* 0x000fe20000410000 */
[----:B------:R-:W2:Y:S01]  /*10700*/  MUFU.TANH R33, R33 ;  /* 0x0000002100217308 */ /* 0x000ea20000002400 */
[----:B------:R-:W-:Y:S01]  /*10710*/  FMUL.FTZ R20, R18, c[0x0][0x320] ;  /* 0x0000c80012147a20 */ /* 0x000fe20000410000 */
[----:B------:R-:W-:Y:S01]  /*10720*/  HMMA.16816.F32 R68, R36, R22, R68 ;  /* 0x000000162444723c */ /* 0x000fe20000001844 */
[----:B------:R-:W-:-:S02]  /*10730*/  FMUL.FTZ R21, R19, c[0x0][0x320] ;  /* 0x0000c80013157a20 */ /* 0x000fc40000410000 */
[----:B---3--:R-:W3:Y:S03]  /*10740*/  LDSM.16.M88.4 R16, [R209+0x5800] ;  /* 0x00580000d110783b */ /* 0x008ee60000000200 */
[----:B------:R-:W1:Y:S01]  /*10750*/  MUFU.TANH R20, R20 ;  /* 0x0000001400147308 */ /* 0x000e620000002400 */
[----:B------:R-:W-:-:S04]  /*10760*/  DEPBAR.LE SB0, 0x0 ;  /* 0x000080000000791a */ /* 0x000fc80000000000 */
[C---:B------:R-:W-:Y:S03]  /*10770*/  HMMA.16816.F32 R28, R24.reuse, R64, R28 ;  /* 0x00000040181c723c */ /* 0x040fe6000000181c */
[----:B------:R-:W2:Y:S05]  /*10780*/  MUFU.TANH R21, R21 ;  /* 0x0000001500157308 */ /* 0x000eaa0000002400 */
[C---:B------:R-:W-:Y:S03]  /*10790*/  HMMA.16816.F32 R40, R24.reuse, R66, R40 ;  /* 0x000000421828723c */ /* 0x040fe60000001828 */
[----:B------:R-:W2:Y:S05]  /*107a0*/  MUFU.TANH R12, R12 ;  /* 0x0000000c000c7308 */ /* 0x000eaa0000002400 */
[C---:B-1----:R-:W-:Y:S03]  /*107b0*/  HMMA.16816.F32 R56, R24.reuse, R4, R56 ;  /* 0x000000041838723c */ /* 0x042fe60000001838 */
[----:B------:R-:W1:Y:S04]  /*107c0*/  MUFU.TANH R13, R13 ;  /* 0x0000000d000d7308 */ /* 0x000e680000002400 */
[----:B------:R-:W-:Y:S01]  /*107d0*/  FMUL.FTZ R4, R15, c[0x0][0x320] ;  /* 0x0000c8000f047a20 */ /* 0x000fe20000410000 */
[----:B------:R-:W-:Y:S03]  /*107e0*/  HMMA.16816.F32 R68, R24, R6, R68 ;  /* 0x000000061844723c */ /* 0x000fe60000001844 */
[----:B------:R-:W1:Y:S05]  /*107f0*/  MUFU.TANH R14, R14 ;  /* 0x0000000e000e7308 */ /* 0x000e6a0000002400 */
[C---:B------:R-:W-:Y:S03]  /*10800*/  HMMA.16816.F32 R28, R8.reuse, R52, R28 ;  /* 0x00000034081c723c */ /* 0x040fe6000000181c */
[----:B------:R-:W1:Y:S05]  /*10810*/  MUFU.TANH R4, R4 ;  /* 0x0000000400047308 */ /* 0x000e6a0000002400 */
[C---:B------:R-:W-:Y:S08]  /*10820*/  HMMA.16816.F32 R40, R8.reuse, R54, R40 ;  /* 0x000000360828723c */ /* 0x040ff00000001828 */
[C---:B---3--:R-:W-:Y:S08]  /*10830*/  HMMA.16816.F32 R56, R8.reuse, R16, R56 ;  /* 0x000000100838723c */ /* 0x048ff00000001838 */
[----:B------:R-:W-:Y:S01]  /*10840*/  HMMA.16816.F32 R68, R8, R18, R68 ;  /* 0x000000120844723c */ /* 0x000fe20000001844 */
[----:B------:R-:W-:-:S02]  /*10850*/  FMUL.FTZ R15, R28, c[0x0][0x320] ;  /* 0x0000c8001c0f7a20 */ /* 0x000fc40000410000 */
[----:B------:R-:W-:Y:S02]  /*10860*/  FMUL.FTZ R5, R29, c[0x0][0x320] ;  /* 0x0000c8001d057a20 */ /* 0x000fe40000410000 */
[----:B------:R-:W-:Y:S02]  /*10870*/  FMUL.FTZ R6, R30, c[0x0][0x320] ;  /* 0x0000c8001e067a20 */ /* 0x000fe40000410000 */
[----:B------:R-:W-:Y:S01]  /*10880*/  FMUL.FTZ R31, R31, c[0x0][0x320] ;  /* 0x0000c8001f1f7a20 */ /* 0x000fe20000410000 */
[----:B------:R-:W3:Y:S01]  /*10890*/  MUFU.TANH R15, R15 ;  /* 0x0000000f000f7308 */ /* 0x000ee20000002400 */
        /* <DEDUP_REMOVED lines=12> */
[----:B------:R-:W-:Y:S02]  /*10960*/  FMUL.FTZ R70, R70, c[0x0][0x320] ;  /* 0x0000c80046467a20 */ /* 0x000fe40000410000 */
[----:B------:R-:W-:Y:S01]  /*10970*/  FMUL.FTZ R71, R71, c[0x0][0x320] ;  /* 0x0000c80047477a20 */ /* 0x000fe20000410000 */
[----:B------:R1:W1:Y:S08]  /*10980*/  MUFU.TANH R17, R31 ;  /* 0x0000001f00117308 */ /* 0x0002700000002400 */
[----:B------:R-:W1:Y:S08]  /*10990*/  MUFU.TANH R16, R16 ;  /* 0x0000001000107308 */ /* 0x000e700000002400 */
[----:B------:R-:W1:Y:S08]  /*109a0*/  MUFU.TANH R7, R7 ;  /* 0x0000000700077308 */ /* 0x000e700000002400 */
[----:B------:R-:W1:Y:S08]  /*109b0*/  MUFU.TANH R22, R22 ;  /* 0x0000001600167308 */ /* 0x000e700000002400 */
        /* <DEDUP_REMOVED lines=10> */
[----:B------:R-:W-:Y:S05]  /*10a60*/  @!P1 BRA `(.L_x_937) ;  /* 0x0000044000009947 */ /* 0x000fea0003800000 */
[----:B--234-:R-:W-:Y:S01]  /*10a70*/  ISETP.NE.AND P0, PT, R231, 0x1, PT ;  /* 0x00000001e700780c */ /* 0x01cfe20003f05270 */
[----:B------:R-:W-:Y:S01]  /*10a80*/  IMAD.MOV.U32 R233, RZ, RZ, RZ ;  /* 0x000000ffffe97224 */ /* 0x000fe200078e00ff */
[----:B------:R-:W-:-:S04]  /*10a90*/  IADD3 R234, R228, R85, R225 ;  /* 0x00000055e4ea7210 */ /* 0x000fc80007ffe0e1 */
[----:B------:R-:W-:-:S05]  /*10aa0*/  IADD3 R234, R234, -0x30, RZ ;  /* 0xffffffd0eaea7810 */ /* 0x000fca0007ffe0ff */
        /* <DEDUP_REMOVED lines=8> */
[----:B------:R-:W-:Y:S01]  /*10b30*/  IMAD.MOV R9, RZ, RZ, -R9 ;  /* 0x000000ffff097224 */ /* 0x000fe200078e0a09 */
[----:B------:R-:W-:Y:S01]  /*10b40*/  IADD3 R80, -R80, 0x30, RZ ;  /* 0x0000003050507810 */ /* 0x000fe20007ffe1ff */
[----:B------:R-:W-:Y:S01]  /*10b50*/  BSSY B0, `(.L_x_938) ;  /* 0x0000022000007945 */ /* 0x000fe20003800000 */
[----:B------:R-:W-:Y:S01]  /*10b60*/  ISETP.GE.AND P2, PT, R229, c[0x0][0x1d4], PT ;  /* 0x00007500e5007a0c */ /* 0x000fe20003f46270 */
[----:B------:R-:W-:-:S04]  /*10b70*/  IMAD R234, R9, c[0x0][0x2b8], R234 ;  /* 0x0000ae0009ea7a24 */ /* 0x000fc800078e02ea */
[----:B------:R-:W-:Y:S01]  /*10b80*/  IMAD.WIDE.U32 R10, R234, c[0x0][0x1e0], RZ ;  /* 0x00007800ea0a7a25 */ /* 0x000fe200078e00ff */
[----:B------:R-:W-:-:S03]  /*10b90*/  SHF.R.S32.HI R9, RZ, 0x1f, R234 ;  /* 0x0000001fff097819 */ /* 0x000fc600000114ea */
[----:B------:R-:W-:Y:S02]  /*10ba0*/  IMAD.MOV.U32 R24, RZ, RZ, R10 ;  /* 0x000000ffff187224 */ /* 0x000fe400078e000a */
[----:B------:R-:W-:-:S04]  /*10bb0*/  IMAD R9, R9, c[0x0][0x1e0], RZ ;  /* 0x0000780009097a24 */ /* 0x000fc800078e02ff */
[----:B------:R-:W-:-:S04]  /*10bc0*/  IMAD R9, R234, c[0x0][0x1e4], R9 ;  /* 0x00007900ea097a24 */ /* 0x000fc800078e0209 */
[----:B------:R-:W-:Y:S01]  /*10bd0*/  IMAD.IADD R25, R11, 0x1, R9 ;  /* 0x000000010b197824 */ /* 0x000fe200078e0209 */
[----:B--2---:R-:W-:-:S03]  /*10be0*/  SHF.R.S32.HI R9, RZ, 0x1f, R233 ;  /* 0x0000001fff097819 */ /* 0x004fc600000114e9 */
[----:B------:R-:W-:-:S04]  /*10bf0*/  IMAD.WIDE.U32 R18, R233, c[0x0][0x1f0], R24 ;  /* 0x00007c00e9127a25 */ /* 0x000fc800078e0018 */
[----:B------:R-:W-:Y:S01]  /*10c00*/  IMAD R10, R9, c[0x0][0x1f0], RZ ;  /* 0x00007c00090a7a24 */ /* 0x000fe200078e02ff */
[----:B------:R-:W-:-:S03]  /*10c10*/  IADD3 R9, P0, R86, R18, RZ ;  /* 0x0000001256097210 */ /* 0x000fc60007f1e0ff */
[----:B------:R-:W-:-:S05]  /*10c20*/  IMAD R10, R233, c[0x0][0x1f4], R10 ;  /* 0x00007d00e90a7a24 */ /* 0x000fca00078e020a */
[----:B------:R-:W-:Y:S02]  /*10c30*/  IADD3.X R18, R81, R19, R10, P0, !PT ;  /* 0x0000001351127210 */ /* 0x000fe400007fe40a */
[----:B------:R-:W-:-:S04]  /*10c40*/  LEA R10, P0, R9, c[0x0][0x1c8], 0x1 ;  /* 0x00007200090a7a11 */ /* 0x000fc800078008ff */
[----:B------:R-:W-:Y:S01]  /*10c50*/  LEA.HI.X R9, R9, c[0x0][0x1cc], R18, 0x1, P0 ;  /* 0x0000730009097a11 */ /* 0x000fe200000f0c12 */
[----:B------:R2:W3:Y:S01]  /*10c60*/  SHFL.IDX PT, R11, R10, RZ, 0x181f ;  /* 0x00181fff0a0b7589 */ /* 0x0004e200000e0000 */
[----:B------:R-:W-:-:S03]  /*10c70*/  ISETP.GE.AND P0, PT, R80, 0x1, PT ;  /* 0x000000015000780c */ /* 0x000fc60003f06270 */
[----:B------:R2:W4:Y:S10]  /*10c80*/  SHFL.IDX PT, R18, R9, RZ, 0x181f ;  /* 0x00181fff09127589 */ /* 0x00053400000e0000 */
[----:B------:R-:W-:Y:S05]  /*10c90*/  @!P0 BRA `(.L_x_939) ;  /* 0x000000d000008947 */ /* 0x000fea0003800000 */
[----:B---3--:R-:W-:-:S04]  /*10ca0*/  LEA R28, P0, R3, R11, 0x1 ;  /* 0x0000000b031c7211 */ /* 0x008fc800078008ff */
[----:B----4-:R-:W-:Y:S02]  /*10cb0*/  LEA.HI.X R29, R3, R18, R0, 0x1, P0 ;  /* 0x00000012031d7211 */ /* 0x010fe400000f0c00 */
        /* <DEDUP_REMOVED lines=9> */
[----:B-1----:R-:W-:-:S05]  /*10d50*/  LEA.HI.X R31, R238, R18, R89, 0x1, P0 ;  /* 0x00000012ee1f7211 */ /* 0x002fca00000f0c59 */
[----:B------:R3:W-:Y:S04]  /*10d60*/  LDGSTS.E.BYPASS.LTC128B.128 [R235+0xe880], [R30.64], !P4 ;  /* 0x0e8800001eeb7fae */ /* 0x0007e8000e101d50 */
.L_x_939:
[----:B------:R-:W-:Y:S05]  /*10d70*/  BSYNC B0 ;  /* 0x0000000000007941 */ /* 0x000fea0003800000 */
.L_x_938:
[----:B------:R-:W-:Y:S01]  /*10d80*/  ISETP.GE.AND P0, PT, R80, 0x21, PT ;  /* 0x000000215000780c */ /* 0x000fe20003f06270 */
[----:B--2---:R-:W2:Y:S01]  /*10d90*/  SHFL.IDX PT, R9, R9, 0x1, 0x181f ;  /* 0x00381f0009097f89 */ /* 0x004ea200000e0000 */
[----:B------:R-:W-:Y:S03]  /*10da0*/  BSSY B0, `(.L_x_937) ;  /* 0x0000010000007945 */ /* 0x000fe60003800000 */
[----:B---3--:R3:W4:Y:S08]  /*10db0*/  SHFL.IDX PT, R11, R10, 0x1, 0x181f ;  /* 0x00381f000a0b7f89 */ /* 0x00873000000e0000 */
[----:B------:R-:W-:Y:S05]  /*10dc0*/  @!P0 BRA `(.L_x_940) ;  /* 0x000000d000008947 */ /* 0x000fea0003800000 */
[----:B----4-:R-:W-:-:S04]  /*10dd0*/  LEA R18, P0, R3, R11, 0x1 ;  /* 0x0000000b03127211 */ /* 0x010fc800078008ff */
[----:B--2---:R-:W-:Y:S02]  /*10de0*/  LEA.HI.X R19, R3, R9, R0, 0x1, P0 ;  /* 0x0000000903137211 */ /* 0x004fe400000f0c00 */
[----:B------:R-:W-:-:S03]  /*10df0*/  LEA R24, P0, R88, R11, 0x1 ;  /* 0x0000000b58187211 */ /* 0x000fc600078008ff */
[----:B------:R-:W-:Y:S01]  /*10e00*/  @!PT LDS RZ, [RZ] ;  /* 0x00000000fffff984 */ /* 0x000fe20000000800 */
[----:B------:R2:W-:Y:S01]  /*10e10*/  LDGSTS.E.BYPASS.LTC128B.128 [R235+0xb080], [R18.64], !P6 ;  /* 0x0b08000012eb7fae */ /* 0x0005e2000f101d50 */
[----:B------:R-:W-:Y:S02]  /*10e20*/  LEA.HI.X R25, R88, R9, R93, 0x1, P0 ;  /* 0x0000000958197211 */ /* 0x000fe400000f0c5d */
[----:B------:R-:W-:-:S03]  /*10e30*/  LEA R26, P0, R84, R11, 0x1 ;  /* 0x0000000b541a7211 */ /* 0x000fc600078008ff */
[----:B------:R2:W-:Y:S01]  /*10e40*/  LDGSTS.E.BYPASS.LTC128B.128 [R235+0xc880], [R24.64], !P2 ;  /* 0x0c88000018eb7fae */ /* 0x0005e2000d101d50 */
[----:B------:R-:W-:Y:S02]  /*10e50*/  LEA.HI.X R27, R84, R9, R91, 0x1, P0 ;  /* 0x00000009541b7211 */ /* 0x000fe400000f0c5b */
[----:B---3--:R-:W-:-:S03]  /*10e60*/  LEA R10, P0, R238, R11, 0x1 ;  /* 0x0000000bee0a7211 */ /* 0x008fc600078008ff */
[----:B------:R2:W-:Y:S01]  /*10e70*/  LDGSTS.E.BYPASS.LTC128B.128 [R235+0xe080], [R26.64], !P5 ;  /* 0x0e0800001aeb7fae */ /* 0x0005e2000e901d50 */
[----:B------:R-:W-:-:S05]  /*10e80*/  LEA.HI.X R11, R238, R9, R89, 0x1, P0 ;  /* 0x00000009ee0b7211 */ /* 0x000fca00000f0c59 */
[----:B------:R2:W-:Y:S04]  /*10e90*/  LDGSTS.E.BYPASS.LTC128B.128 [R235+0xf880], [R10.64], !P4 ;  /* 0x0f8800000aeb7fae */ /* 0x0005e8000e101d50 */
.L_x_940:
[----:B------:R-:W-:Y:S05]  /*10ea0*/  BSYNC B0 ;  /* 0x0000000000007941 */ /* 0x000fea0003800000 */
.L_x_937:
[----:B--234-:R-:W-:Y:S01]  /*10eb0*/  LOP3.LUT R3, R82, 0xffffffe0, RZ, 0xc0, !PT ;  /* 0xffffffe052037812 */ /* 0x01cfe200078ec0ff */
[----:B------:R-:W-:Y:S01]  /*10ec0*/  IMAD.SHL.U32 R215, R2, 0x2, RZ ;  /* 0x0000000202d77824 */ /* 0x000fe200078e00ff */
[----:B------:R-:W0:Y:S03]  /*10ed0*/  LDGDEPBAR ;  /* 0x00000000000079af */ /* 0x000e260000000000 */
[----:B------:R-:W-:Y:S01]  /*10ee0*/  IMAD.IADD R3, R224, 0x1, -R3 ;  /* 0x00000001e0037824 */ /* 0x000fe200078e0a03 */
[----:B------:R-:W-:Y:S01]  /*10ef0*/  LDSM.16.MT88.4 R148, [R215+0x4080] ;  /* 0x00408000d794783b */ /* 0x000fe20000004200 */
[--C-:B------:R-:W-:Y:S02]  /*10f00*/  IMAD R214, R221, 0x2, R215.reuse ;  /* 0x00000002ddd67824 */ /* 0x100fe400078e02d7 */
[C---:B------:R-:W-:Y:S01]  /*10f10*/  IMAD R213, R219.reuse, 0x2, R215 ;  /* 0x00000002dbd57824 */ /* 0x040fe200078e02d7 */
[----:B------:R-:W-:Y:S01]  /*10f20*/  SHF.R.S32.HI R0, RZ, 0x1f, R3 ;  /* 0x0000001fff007819 */ /* 0x000fe20000011403 */
[----:B------:R-:W-:Y:S01]  /*10f30*/  IMAD R212, R219, 0x2, R214 ;  /* 0x00000002dbd47824 */ /* 0x000fe200078e02d6 */
[----:B------:R-:W-:Y:S02]  /*10f40*/  LDSM.16.MT88.4 R140, [R214+0x4080] ;  /* 0x00408000d68c783b */ /* 0x000fe40000004200 */
[----:B------:R-:W-:-:S02]  /*10f50*/  LEA.HI R0, R0, R3, RZ, 0x2 ;  /* 0x0000000300007211 */ /* 0x000fc400078f10ff */
[----:B------:R-:W-:Y:S02]  /*10f60*/  LDSM.16.MT88.4 R132, [R213+0x4080] ;  /* 0x00408000d584783b */ /* 0x000fe40000004200 */
[----:B------:R-:W-:Y:S02]  /*10f70*/  LOP3.LUT R0, R0, 0x7ffffffc, RZ, 0xc0, !PT ;  /* 0x7ffffffc00007812 */ /* 0x000fe400078ec0ff */
[----:B-1----:R-:W-:Y:S03]  /*10f80*/  LDSM.16.MT88.4 R40, [R215+0x5880] ;  /* 0x00588000d728783b */ /* 0x002fe60000004200 */
        /* <DEDUP_REMOVED lines=10> */
[----:B------:R-:W-:Y:S03]  /*11030*/  LDSM.16.MT88.4 R88, [R213+0x7080] ;  /* 0x00708000d558783b */ /* 0x000fe60000004200 */
[----:B------:R-:W-:Y:S01]  /*11040*/  FSEL R21, R21, -INF , P0 ;  /* 0xff80000015157808 */ /* 0x000fe20000000000 */
[----:B------:R-:W-:Y:S01]  /*11050*/  LDSM.16.MT88.4 R96, [R212+0x7080] ;  /* 0x00708000d460783b */ /* 0x000fe20000004200 */
[----:B------:R-:W-:Y:S02]  /*11060*/  FSEL R33, R33, -INF , P0 ;  /* 0xff80000021217808 */ /* 0x000fe40000000000 */
[----:B------:R-:W-:Y:S01]  /*11070*/  ISETP.GT.AND P0, PT, R83, 0x8, PT ;  /* 0x000000085300780c */ /* 0x000fe20003f04270 */
        /* <DEDUP_REMOVED lines=18> */
[----:B------:R-:W-:Y:S02]  /*111a0*/  FMNMX.FTZ R5, R32, R33, !PT ;  /* 0x0000002120057209 */ /* 0x000fe40007810000 */
[----:B------:R-:W-:Y:S02]  /*111b0*/  FSEL R17, R17, -INF , P0 ;  /* 0xff80000011117808 */ /* 0x000fe40000000000 */
[----:B------:R-:W-:-:S02]  /*111c0*/  FMNMX.FTZ R5, R12, R5, !PT ;  /* 0x000000050c057209 */ /* 0x000fc40007810000 */
[C---:B------:R-:W-:Y:S02]  /*111d0*/  ISETP.GT.AND P0, PT, R83.reuse, 0x18, PT ;  /* 0x000000185300780c */ /* 0x040fe40003f04270 */
[----:B------:R-:W-:Y:S02]  /*111e0*/  FMNMX.FTZ R5, R14, R5, !PT ;  /* 0x000000050e057209 */ /* 0x000fe40007810000 */
[----:B------:R-:W-:Y:S02]  /*111f0*/  FSEL R15, R22, -INF , P0 ;  /* 0xff800000160f7808 */ /* 0x000fe40000000000 */
[----:B------:R-:W-:Y:S02]  /*11200*/  FSEL R10, R16, -INF , P0 ;  /* 0xff800000100a7808 */ /* 0x000fe40000000000 */
[----:B------:R-:W-:Y:S02]  /*11210*/  ISETP.GT.AND P0, PT, R83, 0x19, PT ;  /* 0x000000195300780c */ /* 0x000fe40003f04270 */
[----:B------:R-:W-:-:S02]  /*11220*/  FMNMX.FTZ R5, R6, R5, !PT ;  /* 0x0000000506057209 */ /* 0x000fc40007810000 */
[----:B------:R-:W-:Y:S02]  /*11230*/  FSEL R13, R8, -INF , P0 ;  /* 0xff800000080d7808 */ /* 0x000fe40000000000 */
[----:B------:R-:W-:Y:S02]  /*11240*/  FSEL R8, R7, -INF , P0 ;  /* 0xff80000007087808 */ /* 0x000fe40000000000 */
[----:B------:R-:W-:Y:S02]  /*11250*/  FMNMX.FTZ R5, R4, R5, !PT ;  /* 0x0000000504057209 */ /* 0x000fe40007810000 */
[----:B------:R-:W-:Y:S02]  /*11260*/  ISETP.GT.AND P0, PT, R83, 0x20, PT ;  /* 0x000000205300780c */ /* 0x000fe40003f04270 */
[----:B------:R-:W-:Y:S02]  /*11270*/  FMNMX.FTZ R5, R10, R5, !PT ;  /* 0x000000050a057209 */ /* 0x000fe40007810000 */
[----:B------:R-:W-:-:S02]  /*11280*/  FSEL R181, R181, -INF , P0 ;  /* 0xff800000b5b57808 */ /* 0x000fc40000000000 */
[----:B------:R-:W-:Y:S02]  /*11290*/  FSEL R196, R196, -INF , P0 ;  /* 0xff800000c4c47808 */ /* 0x000fe40000000000 */
[----:B------:R-:W-:Y:S02]  /*112a0*/  ISETP.GT.AND P0, PT, R83, 0x21, PT ;  /* 0x000000215300780c */ /* 0x000fe40003f04270 */
[----:B------:R-:W-:Y:S02]  /*112b0*/  FMNMX.FTZ R5, R8, R5, !PT ;  /* 0x0000000508057209 */ /* 0x000fe40007810000 */
[----:B------:R-:W-:Y:S02]  /*112c0*/  FSEL R179, R179, -INF , P0 ;  /* 0xff800000b3b37808 */ /* 0x000fe40000000000 */
[----:B------:R-:W-:Y:S02]  /*112d0*/  FSEL R198, R198, -INF , P0 ;  /* 0xff800000c6c67808 */ /* 0x000fe40000000000 */
[----:B------:R-:W-:-:S02]  /*112e0*/  ISETP.GT.AND P0, PT, R83, 0x28, PT ;  /* 0x000000285300780c */ /* 0x000fc40003f04270 */
[----:B------:R-:W-:Y:S02]  /*112f0*/  FMNMX.FTZ R5, R196, R5, !PT ;  /* 0x00000005c4057209 */ /* 0x000fe40007810000 */
[----:B------:R-:W-:Y:S02]  /*11300*/  FSEL R177, R177, -INF , P0 ;  /* 0xff800000b1b17808 */ /* 0x000fe40000000000 */
[----:B------:R-:W-:Y:S02]  /*11310*/  FSEL R182, R182, -INF , P0 ;  /* 0xff800000b6b67808 */ /* 0x000fe40000000000 */
[----:B------:R-:W-:Y:S02]  /*11320*/  ISETP.GT.AND P0, PT, R83, 0x29, PT ;  /* 0x000000295300780c */ /* 0x000fe40003f04270 */
[----:B------:R-:W-:Y:S01]  /*11330*/  FMNMX.FTZ R5, R198, R5, !PT ;  /* 0x00000005c6057209 */ /* 0x000fe20007810000 */
[----:B------:R-:W-:Y:S01]  /*11340*/  LDSM.16.MT88.4 R80, [R214+0x7080] ;  /* 0x00708000d650783b */ /* 0x000fe20000004200 */
[----:B------:R-:W-:-:S02]  /*11350*/  FSEL R180, R180, -INF , P0 ;  /* 0xff800000b4b47808 */ /* 0x000fc40000000000 */
        /* <DEDUP_REMOVED lines=14> */
[----:B------:R-:W1:Y:S02]  /*11440*/  SHFL.BFLY PT, R0, R3, 0x1, 0x1f ;  /* 0x0c201f0003007f89 */ /* 0x000e6400000e0000 */
[----:B-1----:R-:W-:Y:S02]  /*11450*/  FMNMX.FTZ R0, R3, R0, !PT ;  /* 0x0000000003007209 */ /* 0x002fe40007810000 */
[----:B------:R-:W-:Y:S02]  /*11460*/  FMNMX.FTZ R3, R177, R16, !PT ;  /* 0x00000010b1037209 */ /* 0x000fe40007810000 */
[C---:B------:R-:W-:Y:S01]  /*11470*/  FSETP.NEU.FTZ.AND P0, PT, R0.reuse, -INF , PT ;  /* 0xff8000000000780b */ /* 0x040fe20003f1d000 */
[----:B------:R-:W-:Y:S01]  /*11480*/  FMUL.FTZ R183, R0, c[0x0][0x2d0] ;  /* 0x0000b40000b77a20 */ /* 0x000fe20000410000 */
[----:B------:R-:W-:-:S04]  /*11490*/  FMNMX.FTZ R3, R176, R3, !PT ;  /* 0x00000003b0037209 */ /* 0x000fc80007810000 */
[----:B------:R-:W-:Y:S01]  /*114a0*/  FSEL R183, R183, RZ, P0 ;  /* 0x000000ffb7b77208 */ /* 0x000fe20000000000 */
[----:B------:R-:W1:Y:S04]  /*114b0*/  SHFL.BFLY PT, R16, R3, 0x2, 0x1f ;  /* 0x0c401f0003107f89 */ /* 0x000e6800000e0000 */
[--C-:B------:R-:W-:Y:S02]  /*114c0*/  FFMA.FTZ R184, R32, c[0x0][0x2d0], -R183.reuse ;  /* 0x0000b40020b87a23 */ /* 0x100fe400000108b7 */
[--C-:B------:R-:W-:Y:S02]  /*114d0*/  FFMA.FTZ R157, R33, c[0x0][0x2d0], -R183.reuse ;  /* 0x0000b400219d7a23 */ /* 0x100fe400000108b7 */
[--C-:B------:R-:W-:Y:S01]  /*114e0*/  FFMA.FTZ R158, R12, c[0x0][0x2d0], -R183.reuse ;  /* 0x0000b4000c9e7a23 */ /* 0x100fe200000108b7 */
[----:B------:R-:W-:Y:S01]  /*114f0*/  LDSM.16.MT88.4 R32, [R212+0x4080] ;  /* 0x00408000d420783b */ /* 0x000fe20000004200 */
[--C-:B------:R-:W-:Y:S01]  /*11500*/  FFMA.FTZ R190, R6, c[0x0][0x2d0], -R183.reuse ;  /* 0x0000b40006be7a23 */ /* 0x100fe200000108b7 */
[----:B------:R-:W-:Y:S01]  /*11510*/  MUFU.EX2 R184, R184 ;  /* 0x000000b800b87308 */ /* 0x000fe20000000800 */
[----:B------:R-:W-:-:S02]  /*11520*/  FFMA.FTZ R189, R4, c[0x0][0x2d0], -R183 ;  /* 0x0000b40004bd7a23 */ /* 0x000fc400000108b7 */
[----:B------:R-:W-:Y:S01]  /*11530*/  LDSM.16.MT88.4 R4, [R212+0x8880] ;  /* 0x00888000d404783b */ /* 0x000fe20000004200 */
[--C-:B------:R-:W-:Y:S02]  /*11540*/  FFMA.FTZ R191, R10, c[0x0][0x2d0], -R183.reuse ;  /* 0x0000b4000abf7a23 */ /* 0x100fe400000108b7 */
[--C-:B------:R-:W-:Y:S02]  /*11550*/  FFMA.FTZ R188, R8, c[0x0][0x2d0], -R183.reuse ;  /* 0x0000b40008bc7a23 */ /* 0x100fe400000108b7 */
[----:B------:R-:W2:Y:S01]  /*11560*/  MUFU.EX2 R157, R157 ;  /* 0x0000009d009d7308 */ /* 0x000ea20000000800 */
[--C-:B------:R-:W-:Y:S02]  /*11570*/  FFMA.FTZ R197, R198, c[0x0][0x2d0], -R183.reuse ;  /* 0x0000b400c6c57a23 */ /* 0x100fe400000108b7 */
[--C-:B------:R-:W-:Y:S01]  /*11580*/  FFMA.FTZ R196, R196, c[0x0][0x2d0], -R183.reuse ;  /* 0x0000b400c4c47a23 */ /* 0x100fe200000108b7 */
[----:B-1----:R-:W-:Y:S01]  /*11590*/  FMNMX.FTZ R16, R3, R16, !PT ;  /* 0x0000001003107209 */ /* 0x002fe20007810000 */
[----:B------:R-:W-:-:S03]  /*115a0*/  FFMA.FTZ R3, R14, c[0x0][0x2d0], -R183 ;  /* 0x0000b4000e037a23 */ /* 0x000fc600000108b7 */
[----:B------:R-:W-:Y:S01]  /*115b0*/  MUFU.EX2 R158, R158 ;  /* 0x0000009e009e7308 */ /* 0x000fe20000000800 */
[--C-:B------:R-:W-:Y:S01]  /*115c0*/  FFMA.FTZ R199, R182, c[0x0][0x2d0], -R183.reuse ;  /* 0x0000b400b6c77a23 */ /* 0x100fe200000108b7 */
[----:B------:R-:W1:Y:S01]  /*115d0*/  SHFL.BFLY PT, R159, R16, 0x1, 0x1f ;  /* 0x0c201f00109f7f89 */ /* 0x000e6200000e0000 */
[----:B------:R-:W-:-:S05]  /*115e0*/  FFMA.FTZ R248, R180, c[0x0][0x2d0], -R183 ;  /* 0x0000b400b4f87a23 */ /* 0x000fca00000108b7 */
[----:B------:R-:W3:Y:S01]  /*115f0*/  MUFU.EX2 R3, R3 ;  /* 0x0000000300037308 */ /* 0x000ee20000000800 */
[----:B--2---:R-:W-:Y:S01]  /*11600*/  F2FP.PACK_AB R128, R157, R184 ;  /* 0x000000b89d80723e */ /* 0x004fe200000000ff */
[----:B------:R-:W-:-:S06]  /*11610*/  FADD.FTZ R157, R184, R157 ;  /* 0x0000009db89d7221 */ /* 0x000fcc0000010000 */
[----:B------:R-:W-:Y:S01]  /*11620*/  MUFU.EX2 R190, R190 ;  /* 0x000000be00be7308 */ /* 0x000fe20000000800 */
[----:B---3--:R-:W-:-:S07]  /*11630*/  F2FP.PACK_AB R130, R3, R158 ;  /* 0x0000009e0382723e */ /* 0x008fce00000000ff */
[----:B------:R-:W-:Y:S01]  /*11640*/  MUFU.EX2 R189, R189 ;  /* 0x000000bd00bd7308 */ /* 0x000fe20000000800 */
[----:B-1----:R-:W-:Y:S01]  /*11650*/  FMNMX.FTZ R159, R159, R16, !PT ;  /* 0x000000109f9f7209 */ /* 0x002fe20007810000 */
[----:B------:R-:W-:-:S03]  /*11660*/  FADD.FTZ R158, R158, R157 ;  /* 0x0000009d9e9e7221 */ /* 0x000fc60000010000 */
[C---:B------:R-:W-:Y:S01]  /*11670*/  FSETP.NEU.FTZ.AND P0, PT, R159.reuse, -INF , PT ;  /* 0xff8000009f00780b */ /* 0x040fe20003f1d000 */
[----:B------:R-:W-:Y:S02]  /*11680*/  FMUL.FTZ R178, R159, c[0x0][0x2d0] ;  /* 0x0000b4009fb27a20 */ /* 0x000fe40000410000 */
[----:B------:R-:W-:Y:S01]  /*11690*/  MUFU.EX2 R191, R191 ;  /* 0x000000bf00bf7308 */ /* 0x000fe20000000800 */
[----:B------:R-:W-:Y:S02]  /*116a0*/  FADD.FTZ R3, R3, R158 ;  /* 0x0000009e03037221 */ /* 0x000fe40000010000 */
[----:B------:R-:W-:-:S05]  /*116b0*/  FSEL R178, R178, RZ, P0 ;  /* 0x000000ffb2b27208 */ /* 0x000fca0000000000 */
[--C-:B------:R-:W-:Y:S01]  /*116c0*/  FFMA.FTZ R187, R20, c[0x0][0x2d0], -R178.reuse ;  /* 0x0000b40014bb7a23 */ /* 0x100fe200000108b2 */
[----:B------:R-:W-:Y:S01]  /*116d0*/  MUFU.EX2 R188, R188 ;  /* 0x000000bc00bc7308 */ /* 0x000fe20000000800 */
[--C-:B------:R-:W-:Y:S02]  /*116e0*/  FFMA.FTZ R186, R21, c[0x0][0x2d0], -R178.reuse ;  /* 0x0000b40015ba7a23 */ /* 0x100fe400000108b2 */
[--C-:B------:R-:W-:Y:S01]  /*116f0*/  FFMA.FTZ R185, R19, c[0x0][0x2d0], -R178.reuse ;  /* 0x0000b40013b97a23 */ /* 0x100fe200000108b2 */
[----:B------:R-:W-:Y:S01]  /*11700*/  LDSM.16.MT88.4 R20, [R214+0x7880] ;  /* 0x00788000d614783b */ /* 0x000fe20000004200 */
[--C-:B------:R-:W-:Y:S02]  /*11710*/  FFMA.FTZ R2, R11, c[0x0][0x2d0], -R178.reuse ;  /* 0x0000b4000b027a23 */ /* 0x100fe400000108b2 */
[--C-:B------:R-:W-:Y:S01]  /*11720*/  FFMA.FTZ R194, R9, c[0x0][0x2d0], -R178.reuse ;  /* 0x0000b40009c27a23 */ /* 0x100fe200000108b2 */
[----:B------:R-:W-:Y:S01]  /*11730*/  MUFU.EX2 R187, R187 ;  /* 0x000000bb00bb7308 */ /* 0x000fe20000000800 */
[----:B------:R-:W1:Y:S01]  /*11740*/  LDSM.16.MT88.4 R8, [R215+0x4880] ;  /* 0x00488000d708783b */ /* 0x000e620000004200 */
[----:B------:R-:W-:-:S02]  /*11750*/  FFMA.FTZ R193, R17, c[0x0][0x2d0], -R178 ;  /* 0x0000b40011c17a23 */ /* 0x000fc400000108b2 */
[--C-:B------:R-:W-:Y:S01]  /*11760*/  FFMA.FTZ R195, R15, c[0x0][0x2d0], -R178.reuse ;  /* 0x0000b4000fc37a23 */ /* 0x100fe200000108b2 */
[----:B------:R-:W2:Y:S01]  /*11770*/  LDSM.16.MT88.4 R16, [R214+0x4880] ;  /* 0x00488000d610783b */ /* 0x000ea20000004200 */
[--C-:B------:R-:W-:Y:S02]  /*11780*/  FFMA.FTZ R192, R13, c[0x0][0x2d0], -R178.reuse ;  /* 0x0000b4000dc07a23 */ /* 0x100fe400000108b2 */
[----:B------:R-:W3:Y:S01]  /*11790*/  MUFU.EX2 R186, R186 ;  /* 0x000000ba00ba7308 */ /* 0x000ee20000000800 */
[----:B------:R-:W4:Y:S01]  /*117a0*/  LDSM.16.MT88.4 R12, [R213+0x4880] ;  /* 0x00488000d50c783b */ /* 0x000f220000004200 */
[--C-:B------:R-:W-:Y:S02]  /*117b0*/  FFMA.FTZ R198, R181, c[0x0][0x2d0], -R178.reuse ;  /* 0x0000b400b5c67a23 */ /* 0x100fe400000108b2 */
[--C-:B------:R-:W-:Y:S01]  /*117c0*/  FFMA.FTZ R239, R179, c[0x0][0x2d0], -R178.reuse ;  /* 0x0000b400b3ef7a23 */ /* 0x100fe200000108b2 */
[----:B------:R-:W-:Y:S01]  /*117d0*/  LDSM.16.MT88.4 R180, [R215+0x6880] ;  /* 0x00688000d7b4783b */ /* 0x000fe20000004200 */
[----:B------:R-:W-:-:S02]  /*117e0*/  FFMA.FTZ R222, R177, c[0x0][0x2d0], -R178 ;  /* 0x0000b400b1de7a23 */ /* 0x000fc400000108b2 */
[----:B------:R-:W-:Y:S01]  /*117f0*/  MUFU.EX2 R185, R185 ;  /* 0x000000b900b97308 */ /* 0x000fe20000000800 */
[----:B------:R-:W-:Y:S02]  /*11800*/  FFMA.FTZ R247, R176, c[0x0][0x2d0], -R178 ;  /* 0x0000b400b0f77a23 */ /* 0x000fe400000108b2 */
[----:B------:R-:W-:Y:S05]  /*11810*/  LDSM.16.MT88.4 R176, [R213+0x6880] ;  /* 0x00688000d5b0783b */ /* 0x000fea0000004200 */
        /* <DEDUP_REMOVED lines=11> */
[----:B------:R-:W5:Y:S06]  /*118d0*/  MUFU.EX2 R192, R192 ;  /* 0x000000c000c07308 */ /* 0x000f6c0000000800 */
[C---:B------:R-:W-:Y:S02]  /*118e0*/  HMMA.16816.F32 R144, R128.reuse, R140, RZ ;  /* 0x0000008c8090723c */ /* 0x040fe400000018ff */
[----:B------:R-:W-:Y:S06]  /*118f0*/  MUFU.EX2 R196, R196 ;  /* 0x000000c400c47308 */ /* 0x000fec0000000800 */
[C---:B------:R-:W-:Y:S02]  /*11900*/  HMMA.16816.F32 R136, R128.reuse, R132, RZ ;  /* 0x000000848088723c */ /* 0x040fe400000018ff */
[----:B------:R-:W1:Y:S06]  /*11910*/  MUFU.EX2 R197, R197 ;  /* 0x000000c500c57308 */ /* 0x000e6c0000000800 */
        /* <DEDUP_REMOVED lines=33> */
[----:B------:R-:W-:Y:S01]  /*11b30*/  F2FP.PACK_AB R4, R189, R190 ;  /* 0x000000bebd04723e */ /* 0x000fe200000000ff */
[----:B------:R-:W-:Y:S01]  /*11b40*/  HMMA.16816.F32 R128, R128, R6, RZ ;  /* 0x000000068080723c */ /* 0x000fe200000018ff */
[----:B---3--:R-:W-:Y:S01]  /*11b50*/  F2FP.PACK_AB R5, R193, R194 ;  /* 0x000000c2c105723e */ /* 0x008fe200000000ff */
[----:B------:R-:W-:-:S02]  /*11b60*/  FADD.FTZ R190, R190, R3 ;  /* 0x00000003bebe7221 */ /* 0x000fc40000010000 */
[----:B------:R-:W-:Y:S02]  /*11b70*/  FADD.FTZ R194, R194, R185 ;  /* 0x000000b9c2c27221 */ /* 0x000fe40000010000 */
[----:B------:R-:W-:Y:S01]  /*11b80*/  FADD.FTZ R190, R189, R190 ;  /* 0x000000bebdbe7221 */ /* 0x000fe20000010000 */
[----:B------:R-:W-:Y:S01]  /*11b90*/  F2FP.PACK_AB R6, R188, R191 ;  /* 0x000000bfbc06723e */ /* 0x000fe200000000ff */
[----:B------:R-:W-:Y:S01]  /*11ba0*/  FADD.FTZ R194, R193, R194 ;  /* 0x000000c2c1c27221 */ /* 0x000fe20000010000 */
[----:B-----5:R-:W-:Y:S01]  /*11bb0*/  F2FP.PACK_AB R7, R192, R195 ;  /* 0x000000c3c007723e */ /* 0x020fe200000000ff */
[----:B------:R-:W-:Y:S02]  /*11bc0*/  FADD.FTZ R191, R191, R190 ;  /* 0x000000bebfbf7221 */ /* 0x000fe40000010000 */
[----:B------:R-:W-:Y:S02]  /*11bd0*/  FADD.FTZ R195, R195, R194 ;  /* 0x000000c2c3c37221 */ /* 0x000fe40000010000 */
[----:B------:R-:W-:-:S02]  /*11be0*/  FADD.FTZ R191, R188, R191 ;  /* 0x000000bfbcbf7221 */ /* 0x000fc40000010000 */
[----:B-1----:R-:W-:Y:S01]  /*11bf0*/  HMMA.16816.F32 R152, R4, R8, R152 ;  /* 0x000000080498723c */ /* 0x002fe20000001898 */
[----:B------:R-:W-:-:S07]  /*11c00*/  FADD.FTZ R195, R192, R195 ;  /* 0x000000c3c0c37221 */ /* 0x000fce0000010000 */
[C---:B------:R-:W-:Y:S01]  /*11c10*/  HMMA.16816.F32 R148, R4.reuse, R10, R148 ;  /* 0x0000000a0494723c */ /* 0x040fe20000001894 */
[----:B------:R-:W1:Y:S07]  /*11c20*/  LDSM.16.MT88.4 R8, [R212+0x6080] ;  /* 0x00608000d408783b */ /* 0x000e6e0000004200 */
[C---:B--2---:R-:W-:Y:S08]  /*11c30*/  HMMA.16816.F32 R144, R4.reuse, R16, R144 ;  /* 0x000000100490723c */ /* 0x044ff00000001890 */
[C---:B------:R-:W-:Y:S01]  /*11c40*/  HMMA.16816.F32 R140, R4.reuse, R18, R140 ;  /* 0x00000012048c723c */ /* 0x040fe2000000188c */
[----:B------:R-:W-:Y:S07]  /*11c50*/  LDSM.16.MT88.4 R16, [R213+0x7880] ;  /* 0x00788000d510783b */ /* 0x000fee0000004200 */
[C---:B----4-:R-:W-:Y:S08]  /*11c60*/  HMMA.16816.F32 R136, R4.reuse, R12, R136 ;  /* 0x0000000c0488723c */ /* 0x050ff00000001888 */
[C---:B------:R-:W-:Y:S01]  /*11c70*/  HMMA.16816.F32 R132, R4.reuse, R14, R132 ;  /* 0x0000000e0484723c */ /* 0x040fe20000001884 */
[----:B------:R-:W-:Y:S07]  /*11c80*/  LDSM.16.MT88.4 R12, [R212+0x7880] ;  /* 0x00788000d40c783b */ /* 0x000fee0000004200 */
[C---:B------:R-:W-:Y:S08]  /*11c90*/  HMMA.16816.F32 R44, R4.reuse, R164, R44 ;  /* 0x000000a4042c723c */ /* 0x040ff0000000182c */
        /* <DEDUP_REMOVED lines=14> */
[C---:B------:R-:W-:Y:S08]  /*11d80*/  HMMA.16816.F32 R28, R4.reuse, R172, R28 ;  /* 0x000000ac041c723c */ /* 0x040ff0000000181c */
[C---:B------:R-:W-:Y:S01]  /*11d90*/  HMMA.16816.F32 R32, R4.reuse, R174, R32 ;  /* 0x000000ae0420723c */ /* 0x040fe20000001820 */
[----:B------:R-:W-:Y:S07]  /*11da0*/  LDSM.16.MT88.4 R172, [R212+0x6880] ;  /* 0x00688000d4ac783b */ /* 0x000fee0000004200 */
[C---:B------:R-:W-:Y:S08]  /*11db0*/  HMMA.16816.F32 R36, R4.reuse, R168, R36 ;  /* 0x000000a80424723c */ /* 0x040ff00000001824 */
[C---:B------:R-:W-:Y:S01]  /*11dc0*/  HMMA.16816.F32 R40, R4.reuse, R170, R40 ;  /* 0x000000aa0428723c */ /* 0x040fe20000001828 */
[----:B------:R-:W-:Y:S07]  /*11dd0*/  LDSM.16.MT88.4 R168, [R215+0x8080] ;  /* 0x00808000d7a8783b */ /* 0x000fee0000004200 */
[C---:B------:R-:W-:Y:S08]  /*11de0*/  HMMA.16816.F32 R76, R4.reuse, R20, R76 ;  /* 0x00000014044c723c */ /* 0x040ff0000000184c */
[C---:B------:R-:W-:Y:S01]  /*11df0*/  HMMA.16816.F32 R80, R4.reuse, R22, R80 ;  /* 0x000000160450723c */ /* 0x040fe20000001850 */
[----:B------:R-:W5:Y:S07]  /*11e00*/  LDSM.16.MT88.4 R20, [R215+0x5080] ;  /* 0x00508000d714783b */ /* 0x000f6e0000004200 */
[C---:B------:R-:W-:Y:S08]  /*11e10*/  HMMA.16816.F32 R84, R4.reuse, R16, R84 ;  /* 0x000000100454723c */ /* 0x040ff00000001854 */
[C---:B------:R-:W-:Y:S01]  /*11e20*/  HMMA.16816.F32 R88, R4.reuse, R18, R88 ;  /* 0x000000120458723c */ /* 0x040fe20000001858 */
[----:B------:R-:W1:Y:S07]  /*11e30*/  LDSM.16.MT88.4 R16, [R213+0x5080] ;  /* 0x00508000d510783b */ /* 0x000e6e0000004200 */
[C---:B------:R-:W-:Y:S08]  /*11e40*/  HMMA.16816.F32 R92, R4.reuse, R12, R92 ;  /* 0x0000000c045c723c */ /* 0x040ff0000000185c */
[C---:B------:R-:W-:Y:S01]  /*11e50*/  HMMA.16816.F32 R96, R4.reuse, R14, R96 ;  /* 0x0000000e0460723c */ /* 0x040fe20000001860 */
[----:B------:R-:W1:Y:S07]  /*11e60*/  LDSM.16.MT88.4 R12, [R212+0x5080] ;  /* 0x00508000d40c783b */ /* 0x000e6e0000004200 */
[C---:B--2---:R-:W-:Y:S08]  /*11e70*/  HMMA.16816.F32 R108, R4.reuse, R164, R108 ;  /* 0x000000a4046c723c */ /* 0x044ff0000000186c */
[C---:B------:R-:W-:Y:S01]  /*11e80*/  HMMA.16816.F32 R112, R4.reuse, R166, R112 ;  /* 0x000000a60470723c */ /* 0x040fe20000001870 */
[----:B------:R-:W-:Y:S07]  /*11e90*/  LDSM.16.MT88.4 R164, [R214+0x8080] ;  /* 0x00808000d6a4783b */ /* 0x000fee0000004200 */
[C---:B---3--:R-:W-:Y:S08]  /*11ea0*/  HMMA.16816.F32 R116, R4.reuse, R160, R116 ;  /* 0x000000a00474723c */ /* 0x048ff00000001874 */
[C---:B------:R-:W-:Y:S01]  /*11eb0*/  HMMA.16816.F32 R120, R4.reuse, R162, R120 ;  /* 0x000000a20478723c */ /* 0x040fe20000001878 */
[----:B------:R-:W-:Y:S07]  /*11ec0*/  LDSM.16.MT88.4 R160, [R213+0x8080] ;  /* 0x00808000d5a0783b */ /* 0x000fee0000004200 */
[C---:B----4-:R-:W-:Y:S08]  /*11ed0*/  HMMA.16816.F32 R124, R4.reuse, R24, R124 ;  /* 0x00000018047c723c */ /* 0x050ff0000000187c */
[----:B------:R-:W-:Y:S01]  /*11ee0*/  HMMA.16816.F32 R128, R4, R26, R128 ;  /* 0x0000001a0480723c */ /* 0x000fe20000001880 */
[----:B------:R-:W-:Y:S06]  /*11ef0*/  LDSM.16.MT88.4 R24, [R212+0x8080] ;  /* 0x00808000d418783b */ /* 0x000fec0000004200 */
        /* <DEDUP_REMOVED lines=12> */
[----:B------:R-:W-:-:S03]  /*11fc0*/  FADD.FTZ R247, R247, R222 ;  /* 0x000000def7f77221 */ /* 0x000fc60000010000 */
[C---:B------:R-:W-:Y:S01]  /*11fd0*/  HMMA.16816.F32 R140, R4.reuse, R10, R140 ;  /* 0x0000000a048c723c */ /* 0x040fe2000000188c */
[----:B------:R-:W1:Y:S07]  /*11fe0*/  LDSM.16.MT88.4 R8, [R214+0x6880] ;  /* 0x00688000d608783b */ /* 0x000e6e0000004200 */
[C---:B-----5:R-:W-:Y:S08]  /*11ff0*/  HMMA.16816.F32 R152, R4.reuse, R20, R152 ;  /* 0x000000140498723c */ /* 0x060ff00000001898 */
        /* <DEDUP_REMOVED lines=25> */
[C---:B--2---:R-:W-:Y:S08]  /*12190*/  HMMA.16816.F32 R100, R4.reuse, R20, R100 ;  /* 0x000000140464723c */ /* 0x044ff00000001864 */
[C---:B------:R-:W-:Y:S08]  /*121a0*/  HMMA.16816.F32 R104, R4.reuse, R22, R104 ;  /* 0x000000160468723c */ /* 0x040ff00000001868 */
[C---:B---3--:R-:W-:Y:S08]  /*121b0*/  HMMA.16816.F32 R108, R4.reuse, R16, R108 ;  /* 0x00000010046c723c */ /* 0x048ff0000000186c */
[C---:B------:R-:W-:Y:S08]  /*121c0*/  HMMA.16816.F32 R112, R4.reuse, R18, R112 ;  /* 0x000000120470723c */ /* 0x040ff00000001870 */
[C---:B----4-:R-:W-:Y:S08]  /*121d0*/  HMMA.16816.F32 R116, R4.reuse, R12, R116 ;  /* 0x0000000c0474723c */ /* 0x050ff00000001874 */
[C---:B------:R-:W-:Y:S08]  /*121e0*/  HMMA.16816.F32 R120, R4.reuse, R14, R120 ;  /* 0x0000000e0478723c */ /* 0x040ff00000001878 */
[C---:B-1----:R-:W-:Y:S08]  /*121f0*/  HMMA.16816.F32 R124, R4.reuse, R8, R124 ;  /* 0x00000008047c723c */ /* 0x042ff0000000187c */
[----:B------:R-:W-:Y:S01]  /*12200*/  HMMA.16816.F32 R128, R4, R10, R128 ;  /* 0x0000000a0480723c */ /* 0x000fe20000001880 */
[----:B------:R-:W-:Y:S07]  /*12210*/  @!P1 BRA `(.L_x_941) ;  /* 0x0000306000009947 */ /* 0x000fee0003800000 */
[----:B------:R-:W1:Y:S01]  /*12220*/  S2R R3, SR_TID.X ;  /* 0x0000000000037919 */ /* 0x000e620000002100 */
[----:B------:R-:W-:-:S02]  /*12230*/  IADD3 R246, R156, -0x2, RZ ;  /* 0xfffffffe9cf67810 */ /* 0x000fc40007ffe0ff */
[----:B-1----:R-:W-:-:S04]  /*12240*/  SHF.R.S32.HI R2, RZ, 0x1f, R3 ;  /* 0x0000001fff027819 */ /* 0x002fc80000011403 */
[----:B------:R-:W-:-:S04]  /*12250*/  LEA.HI R239, R2, R3, RZ, 0x3 ;  /* 0x0000000302ef7211 */ /* 0x000fc800078f18ff */
[----:B------:R-:W-:Y:S02]  /*12260*/  LOP3.LUT R2, R239, 0xfffffff8, RZ, 0xc0, !PT ;  /* 0xfffffff8ef027812 */ /* 0x000fe400078ec0ff */
[----:B------:R-:W-:-:S03]  /*12270*/  SHF.R.S32.HI R239, RZ, 0x3, R239 ;  /* 0x00000003ffef7819 */ /* 0x000fc600000114ef */
[----:B------:R-:W-:Y:S01]  /*12280*/  IMAD.IADD R2, R3, 0x1, -R2 ;  /* 0x0000000103027824 */ /* 0x000fe200078e0a02 */
[----:B------:R-:W-:-:S03]  /*12290*/  IADD3 R239, -R239, 0x30, RZ ;  /* 0x00000030efef7810 */ /* 0x000fc60007ffe1ff */
[----:B------:R-:W-:-:S05]  /*122a0*/  IMAD.SHL.U32 R241, R2, 0x8, RZ ;  /* 0x0000000802f17824 */ /* 0x000fca00078e00ff */
[C---:B------:R-:W-:Y:S02]  /*122b0*/  IADD3 R4, R241.reuse, 0x40, RZ ;  /* 0x00000040f1047810 */ /* 0x040fe40007ffe0ff */
[----:B------:R-:W-:Y:S02]  /*122c0*/  IADD3 R2, R241, 0x80, RZ ;  /* 0x00000080f1027810 */ /* 0x000fe40007ffe0ff */
[----:B------:R-:W-:Y:S02]  /*122d0*/  SHF.R.S32.HI R243, RZ, 0x1f, R4 ;  /* 0x0000001ffff37819 */ /* 0x000fe40000011404 */
[----:B------:R-:W-:Y:S02]  /*122e0*/  SHF.R.S32.HI R245, RZ, 0x1f, R2 ;  /* 0x0000001ffff57819 */ /* 0x000fe40000011402 */
[----:B------:R-:W-:Y:S02]  /*122f0*/  LEA.HI R243, R243, R4, RZ, 0x3 ;  /* 0x00000004f3f37211 */ /* 0x000fe400078f18ff */
[----:B------:R-:W-:-:S02]  /*12300*/  LEA.HI R245, R245, R2, RZ, 0x3 ;  /* 0x00000002f5f57211 */ /* 0x000fc400078f18ff */
[----:B------:R-:W-:Y:S02]  /*12310*/  LOP3.LUT R243, R243, 0xfffffff8, RZ, 0xc0, !PT ;  /* 0xfffffff8f3f37812 */ /* 0x000fe400078ec0ff */
[----:B------:R-:W-:Y:S02]  /*12320*/  LOP3.LUT R245, R245, 0xfffffff8, RZ, 0xc0, !PT ;  /* 0xfffffff8f5f57812 */ /* 0x000fe400078ec0ff */
[----:B------:R-:W-:Y:S02]  /*12330*/  SHF.R.S32.HI R240, RZ, 0x1f, R241 ;  /* 0x0000001ffff07819 */ /* 0x000fe400000114f1 */
[----:B------:R-:W-:Y:S02]  /*12340*/  SHF.R.S32.HI R242, RZ, 0x1f, R243 ;  /* 0x0000001ffff27819 */ /* 0x000fe400000114f3 */
[----:B------:R-:W-:Y:S02]  /*12350*/  SHF.R.S32.HI R244, RZ, 0x1f, R245 ;  /* 0x0000001ffff47819 */ /* 0x000fe400000114f5 */
[C---:B------:R-:W-:Y:S01]  /*12360*/  SHF.L.U64.HI R240, R241.reuse, 0x1, R240 ;  /* 0x00000001f1f07819 */ /* 0x040fe200000102f0 */
[----:B------:R-:W-:Y:S01]  /*12370*/  IMAD.SHL.U32 R241, R241, 0x2, RZ ;  /* 0x00000002f1f17824 */ /* 0x000fe200078e00ff */
[C---:B------:R-:W-:Y:S01]  /*12380*/  SHF.L.U64.HI R242, R243.reuse, 0x1, R242 ;  /* 0x00000001f3f27819 */ /* 0x040fe200000102f2 */
[----:B------:R-:W-:Y:S01]  /*12390*/  IMAD.SHL.U32 R243, R243, 0x2, RZ ;  /* 0x00000002f3f37824 */ /* 0x000fe200078e00ff */
[C---:B------:R-:W-:Y:S01]  /*123a0*/  SHF.L.U64.HI R244, R245.reuse, 0x1, R244 ;  /* 0x00000001f5f47819 */ /* 0x040fe200000102f4 */
[----:B------:R-:W-:-:S02]  /*123b0*/  IMAD.SHL.U32 R245, R245, 0x2, RZ ;  /* 0x00000002f5f57824 */ /* 0x000fc400078e00ff */
.L_x_946:
[----:B------:R-:W-:Y:S01]  /*123c0*/  SHF.R.S32.HI R5, RZ, 0x1f, R234 ;  /* 0x0000001fff057819 */ /* 0x000fe200000114ea */
[C---:B------:R-:W-:Y:S01]  /*123d0*/  IMAD.WIDE.U32 R8, R234.reuse, c[0x0][0x208], RZ ;  /* 0x00008200ea087a25 */ /* 0x040fe200078e00ff */
[----:B------:R-:W-:Y:S01]  /*123e0*/  SHF.R.S32.HI R249, RZ, 0x1f, R223 ;  /* 0x0000001ffff97819 */ /* 0x000fe200000114df */
[----:B------:R-:W-:Y:S04]  /*123f0*/  DEPBAR.LE SB0, 0x0 ;  /* 0x000080000000791a */ /* 0x000fe80000000000 */
[----:B------:R-:W-:Y:S01]  /*12400*/  BAR.SYNC.DEFER_BLOCKING 0x0 ;  /* 0x0000000000007b1d */ /* 0x000fe20000010000 */
[----:B------:R-:W-:Y:S01]  /*12410*/  IMAD R5, R5, c[0x0][0x208], RZ ;  /* 0x0000820005057a24 */ /* 0x000fe200078e02ff */
[----:B------:R-:W-:Y:S01]  /*12420*/  SHF.R.S32.HI R6, RZ, 0x1f, R233 ;  /* 0x0000001fff067819 */ /* 0x000fe200000114e9 */
[----:B------:R-:W-:Y:S01]  /*12430*/  IMAD.WIDE.U32 R10, R223, c[0x0][0x210], RZ ;  /* 0x00008400df0a7a25 */ /* 0x000fe200078e00ff */
[----:B------:R-:W-:Y:S02]  /*12440*/  ISETP.GE.AND P1, PT, R229, c[0x0][0x1d4], PT ;  /* 0x00007500e5007a0c */ /* 0x000fe40003f26270 */
[----:B------:R-:W-:Y:S01]  /*12450*/  SHF.R.S32.HI R251, RZ, 0x1f, R238 ;  /* 0x0000001ffffb7819 */ /* 0x000fe200000114ee */
[----:B------:R-:W-:Y:S01]  /*12460*/  IMAD R5, R234, c[0x0][0x20c], R5 ;  /* 0x00008300ea057a24 */ /* 0x000fe200078e0205 */
[----:B------:R-:W-:Y:S01]  /*12470*/  MOV R3, R0 ;  /* 0x0000000000037202 */ /* 0x000fe20000000f00 */
[----:B------:R-:W-:Y:S02]  /*12480*/  IMAD R6, R6, c[0x0][0x218], RZ ;  /* 0x0000860006067a24 */ /* 0x000fe400078e02ff */
[----:B------:R-:W-:Y:S02]  /*12490*/  IMAD.IADD R9, R9, 0x1, R5 ;  /* 0x0000000109097824 */ /* 0x000fe400078e0205 */
[----:B------:R-:W-:Y:S02]  /*124a0*/  IMAD R5, R249, c[0x0][0x210], RZ ;  /* 0x00008400f9057a24 */ /* 0x000fe400078e02ff */
[----:B------:R-:W-:Y:S04]  /*124b0*/  IMAD.WIDE.U32 R8, R233, c[0x0][0x218], R8 ;  /* 0x00008600e9087a25 */ /* 0x000fe800078e0008 */
[----:B------:R-:W-:Y:S01]  /*124c0*/  IMAD R5, R223, c[0x0][0x214], R5 ;  /* 0x00008500df057a24 */ /* 0x000fe200078e0205 */
[----:B------:R-:W-:Y:S01]  /*124d0*/  IADD3 R4, P0, R10, R8, RZ ;  /* 0x000000080a047210 */ /* 0x000fe20007f1e0ff */
[----:B------:R-:W-:Y:S02]  /*124e0*/  IMAD R6, R233, c[0x0][0x21c], R6 ;  /* 0x00008700e9067a24 */ /* 0x000fe400078e0206 */
[----:B------:R-:W-:Y:S01]  /*124f0*/  IMAD.IADD R5, R11, 0x1, R5 ;  /* 0x000000010b057824 */ /* 0x000fe200078e0205 */
[----:B------:R-:W-:Y:S01]  /*12500*/  LDSM.16.M88.4 R160, [R218] ;  /* 0x00000000daa0783b */ /* 0x000fe20000000200 */
[----:B------:R-:W-:Y:S01]  /*12510*/  IMAD R158, R221, 0x2, R218 ;  /* 0x00000002dd9e7824 */ /* 0x000fe200078e02da */
[----:B------:R-:W-:Y:S01]  /*12520*/  ULDC.64 UR4, c[0x0][0x118] ;  /* 0x0000460000047ab9 */ /* 0x000fe20000000a00 */
[----:B------:R-:W-:Y:S01]  /*12530*/  BSSY B0, `(.L_x_942) ;  /* 0x0000031000007945 */ /* 0x000fe20003800000 */
[----:B------:R-:W-:Y:S01]  /*12540*/  LDSM.16.M88.4 R164, [R217+0xa080] ;  /* 0x00a08000d9a4783b */ /* 0x000fe20000000200 */
[----:B------:R-:W-:Y:S02]  /*12550*/  IADD3.X R5, R5, R9, R6, P0, !PT ;  /* 0x0000000905057210 */ /* 0x000fe400007fe406 */
[C---:B------:R-:W-:Y:S01]  /*12560*/  LEA R2, P0, R4.reuse, c[0x0][0x1f8], 0x1 ;  /* 0x00007e0004027a11 */ /* 0x040fe200078008ff */
[----:B------:R-:W-:Y:S03]  /*12570*/  LDSM.16.M88.4 R168, [R217+0xa880] ;  /* 0x00a88000d9a8783b */ /* 0x000fe60000000200 */
[----:B------:R-:W-:Y:S01]  /*12580*/  LEA.HI.X R10, R4, c[0x0][0x1fc], R5, 0x1, P0 ;  /* 0x00007f00040a7a11 */ /* 0x000fe200000f0c05 */
[----:B------:R-:W-:Y:S04]  /*12590*/  LDSM.16.M88.4 R24, [R217+0xb080] ;  /* 0x00b08000d918783b */ /* 0x000fe80000000200 */
[----:B------:R-:W1:Y:S04]  /*125a0*/  SHFL.IDX PT, R4, R2, RZ, 0x181f ;  /* 0x00181fff02047589 */ /* 0x000e6800000e0000 */
[----:B------:R-:W-:Y:S04]  /*125b0*/  LDSM.16.M88.4 R172, [R158] ;  /* 0x000000009eac783b */ /* 0x000fe80000000200 */
[----:B------:R-:W2:Y:S04]  /*125c0*/  SHFL.IDX PT, R5, R10, RZ, 0x181f ;  /* 0x00181fff0a057589 */ /* 0x000ea800000e0000 */
[----:B------:R3:W4:Y:S04]  /*125d0*/  LDSM.16.M88.4 R176, [R216] ;  /* 0x00000000d8b0783b */ /* 0x0007280000000200 */
[----:B------:R3:W3:Y:S04]  /*125e0*/  LDSM.16.M88.4 R180, [R211] ;  /* 0x00000000d3b4783b */ /* 0x0006e80000000200 */
[----:B------:R3:W3:Y:S01]  /*125f0*/  LDSM.16.M88.4 R184, [R210] ;  /* 0x00000000d2b8783b */ /* 0x0006e20000000200 */
[C---:B-1----:R-:W-:Y:S05]  /*12600*/  IADD3 R12, P0, R4.reuse, R241, RZ ;  /* 0x000000f1040c7210 */ /* 0x042fea0007f1e0ff */
[C---:B--2---:R-:W-:Y:S01]  /*12610*/  IMAD.X R13, R5.reuse, 0x1, R240, P0 ;  /* 0x00000001050d7824 */ /* 0x044fe200000e06f0 */
[C---:B------:R-:W-:Y:S04]  /*12620*/  IADD3 R8, P0, R4.reuse, R243, RZ ;  /* 0x000000f304087210 */ /* 0x040fe80007f1e0ff */
[----:B------:R-:W-:Y:S01]  /*12630*/  @!PT LDS RZ, [RZ] ;  /* 0x00000000fffff984 */ /* 0x000fe20000000800 */
[----:B------:R-:W-:Y:S01]  /*12640*/  @!PT LDS RZ, [RZ] ;  /* 0x00000000fffff984 */ /* 0x000fe20000000800 */
[----:B------:R-:W-:Y:S01]  /*12650*/  @!PT LDS RZ, [RZ] ;  /* 0x00000000fffff984 */ /* 0x000fe20000000800 */
[----:B------:R1:W-:Y:S01]  /*12660*/  LDGSTS.E.BYPASS.LTC128B.128 [R235+0x4080], [R12.64], !P6 ;  /* 0x040800000ceb7fae */ /* 0x0003e2000f101d44 */
[C---:B------:R-:W-:Y:S02]  /*12670*/  IADD3.X R9, R5.reuse, R242, RZ, P0, !PT ;  /* 0x000000f205097210 */ /* 0x040fe400007fe4ff */
[----:B------:R-:W-:Y:S03]  /*12680*/  IADD3 R6, P0, R4, R245, RZ ;  /* 0x000000f504067210 */ /* 0x000fe60007f1e0ff */
[----:B------:R1:W-:Y:S01]  /*12690*/  LDGSTS.E.BYPASS.LTC128B.128 [R235+0x5880], [R8.64], !P1 ;  /* 0x0588000008eb7fae */ /* 0x0003e2000c901d44 */
[----:B------:R-:W-:Y:S01]  /*126a0*/  ISETP.GT.AND P1, PT, R224, 0x7f, PT ;  /* 0x0000007fe000780c */ /* 0x000fe20003f24270 */
[----:B------:R-:W-:Y:S01]  /*126b0*/  IMAD.X R7, R5, 0x1, R244, P0 ;  /* 0x0000000105077824 */ /* 0x000fe200000e06f4 */
[C---:B------:R-:W-:Y:S04]  /*126c0*/  LEA R4, P0, R238.reuse, R4, 0x1 ;  /* 0x00000004ee047211 */ /* 0x040fe800078008ff */
[----:B------:R1:W-:Y:S01]  /*126d0*/  LDGSTS.E.BYPASS.LTC128B.128 [R235+0x7080], [R6.64], !P5 ;  /* 0x0708000006eb7fae */ /* 0x0003e2000e901d44 */
[----:B------:R-:W-:Y:S05]  /*126e0*/  LEA.HI.X R5, R238, R5, R251, 0x1, P0 ;  /* 0x00000005ee057211 */ /* 0x000fea00000f0cfb */
[----:B------:R1:W-:Y:S01]  /*126f0*/  LDGSTS.E.BYPASS.LTC128B.128 [R235+0x8880], [R4.64], !P4 ;  /* 0x0888000004eb7fae */ /* 0x0003e2000e101d44 */
[----:B------:R-:W-:-:S05]  /*12700*/  @P1 BRA `(.L_x_943) ;  /* 0x0000013000001947 */ /* 0x000fca0003800000 */
[----:B----4-:R-:W-:-:S05]  /*12710*/  BRA.DIV ~URZ, `(.L_x_944) ;  /* 0x00005de27f007947 */ /* 0x010fca000b800000 */
[----:B-1----:R1:W2:Y:S04]  /*12720*/  SHFL.IDX PT, R5, R10, 0x1, 0x181f ;  /* 0x00381f000a057f89 */ /* 0x0022a800000e0000 */
[----:B------:R1:W4:Y:S02]  /*12730*/  SHFL.IDX PT, R9, R2, 0x1, 0x181f ;  /* 0x00381f0002097f89 */ /* 0x00032400000e0000 */
.L_x_965:
[----:B----4-:R-:W-:Y:S02]  /*12740*/  IADD3 R12, P0, R9, R241, RZ ;  /* 0x000000f1090c7210 */ /* 0x010fe40007f1e0ff */
[----:B------:R-:W-:Y:S03]  /*12750*/  ISETP.GE.AND P1, PT, R229, c[0x0][0x1d4], PT ;  /* 0x00007500e5007a0c */ /* 0x000fe60003f26270 */
[----:B--2---:R-:W-:Y:S01]  /*12760*/  IMAD.X R13, R5, 0x1, R240, P0 ;  /* 0x00000001050d7824 */ /* 0x004fe200000e06f0 */
[----:B-1----:R-:W-:Y:S04]  /*12770*/  IADD3 R10, P0, R9, R243, RZ ;  /* 0x000000f3090a7210 */ /* 0x002fe80007f1e0ff */
[----:B------:R-:W-:Y:S01]  /*12780*/  @!PT LDS RZ, [RZ] ;  /* 0x00000000fffff984 */ /* 0x000fe20000000800 */
[----:B------:R-:W-:Y:S01]  /*12790*/  @!PT LDS RZ, [RZ] ;  /* 0x00000000fffff984 */ /* 0x000fe20000000800 */
[----:B------:R-:W-:Y:S01]  /*127a0*/  @!PT LDS RZ, [RZ] ;  /* 0x00000000fffff984 */ /* 0x000fe20000000800 */
[----:B------:R1:W-:Y:S01]  /*127b0*/  LDGSTS.E.BYPASS.LTC128B.128 [R235+0x5080], [R12.64], !P6 ;  /* 0x050800000ceb7fae */ /* 0x0003e2000f101d44 */
[----:B------:R-:W-:Y:S01]  /*127c0*/  IMAD.X R11, R5, 0x1, R242, P0 ;  /* 0x00000001050b7824 */ /* 0x000fe200000e06f2 */
[----:B------:R-:W-:Y:S04]  /*127d0*/  IADD3 R6, P0, R9, R245, RZ ;  /* 0x000000f509067210 */ /* 0x000fe80007f1e0ff */
[----:B------:R1:W-:Y:S01]  /*127e0*/  LDGSTS.E.BYPASS.LTC128B.128 [R235+0x6880], [R10.64], !P1 ;  /* 0x068800000aeb7fae */ /* 0x0003e2000c901d44 */
[----:B------:R-:W-:Y:S01]  /*127f0*/  IMAD.X R7, R5, 0x1, R244, P0 ;  /* 0x0000000105077824 */ /* 0x000fe200000e06f4 */
[C---:B------:R-:W-:Y:S04]  /*12800*/  LEA R4, P0, R238.reuse, R9, 0x1 ;  /* 0x00000009ee047211 */ /* 0x040fe800078008ff */
[----:B------:R1:W-:Y:S01]  /*12810*/  LDGSTS.E.BYPASS.LTC128B.128 [R235+0x8080], [R6.64], !P5 ;  /* 0x0808000006eb7fae */ /* 0x0003e2000e901d44 */
[----:B------:R-:W-:Y:S05]  /*12820*/  LEA.HI.X R5, R238, R5, R251, 0x1, P0 ;  /* 0x00000005ee057211 */ /* 0x000fea00000f0cfb */
[----:B------:R1:W-:Y:S03]  /*12830*/  LDGSTS.E.BYPASS.LTC128B.128 [R235+0x9880], [R4.64], !P4 ;  /* 0x0988000004eb7fae */ /* 0x0003e6000e101d44 */
.L_x_943:
[----:B----4-:R-:W-:Y:S05]  /*12840*/  BSYNC B0 ;  /* 0x0000000000007941 */ /* 0x010fea0003800000 */
.L_x_942:
[----:B------:R-:W0:Y:S01]  /*12850*/  LDGDEPBAR ;  /* 0x00000000000079af */ /* 0x000e220000000000 */
[----:B------:R-:W-:Y:S01]  /*12860*/  WARPSYNC 0xffffffff ;  /* 0xffffffff00007948 */ /* 0x000fe20003800000 */
[C---:B-1----:R-:W-:Y:S03]  /*12870*/  HMMA.16816.F32 R4, R160.reuse, R164, RZ ;  /* 0x000000a4a004723c */ /* 0x042fe600000018ff */
[----:B------:R-:W-:Y:S02]  /*12880*/  ISETP.GE.AND P0, PT, R246, 0x1, PT ;  /* 0x00000001f600780c */ /* 0x000fe40003f06270 */
[----:B------:R-:W-:Y:S01]  /*12890*/  LDSM.16.M88.4 R196, [R209] ;  /* 0x00000000d1c4783b */ /* 0x000fe20000000200 */
[C---:B------:R-:W-:Y:S02]  /*128a0*/  LEA R222, R219.reuse, R218, 0x1 ;  /* 0x000000dadbde7211 */ /* 0x040fe400078e08ff */
[C---:B------:R-:W-:Y:S01]  /*128b0*/  HMMA.16816.F32 R8, R160.reuse, R166, RZ ;  /* 0x000000a6a008723c */ /* 0x040fe200000018ff */
[----:B------:R-:W-:Y:S03]  /*128c0*/  LEA R2, R220, R217, 0x1 ;  /* 0x000000d9dc027211 */ /* 0x000fe600078e08ff */
[----:B------:R-:W-:Y:S01]  /*128d0*/  LDSM.16.M88.4 R188, [R222] ;  /* 0x00000000debc783b */ /* 0x000fe20000000200 */
[----:B------:R-:W-:Y:S03]  /*128e0*/  LEA R156, R219, R158, 0x1 ;  /* 0x0000009edb9c7211 */ /* 0x000fe600078e08ff */
[C---:B------:R-:W-:Y:S03]  /*128f0*/  HMMA.16816.F32 R12, R160.reuse, R168, RZ ;  /* 0x000000a8a00c723c */ /* 0x040fe600000018ff */
[----:B------:R-:W1:Y:S05]  /*12900*/  LDSM.16.M88.4 R192, [R2+0xa080] ;  /* 0x00a0800002c0783b */ /* 0x000e6a0000000200 */
[C---:B------:R-:W-:Y:S02]  /*12910*/  HMMA.16816.F32 R16, R160.reuse, R170, RZ ;  /* 0x000000aaa010723c */ /* 0x040fe400000018ff */
[----:B------:R-:W-:Y:S06]  /*12920*/  LDSM.16.M88.4 R164, [R2+0xb080] ;  /* 0x00b0800002a4783b */ /* 0x000fec0000000200 */
[C---:B------:R-:W-:Y:S01]  /*12930*/  HMMA.16816.F32 R20, R160.reuse, R24, RZ ;  /* 0x00000018a014723c */ /* 0x040fe200000018ff */
[----:B------:R-:W-:Y:S07]  /*12940*/  LDSM.16.M88.4 R168, [R156] ;  /* 0x000000009ca8783b */ /* 0x000fee0000000200 */
[----:B------:R-:W-:Y:S01]  /*12950*/  HMMA.16816.F32 R24, R160, R26, RZ ;  /* 0x0000001aa018723c */ /* 0x000fe200000018ff */
[----:B------:R-:W2:Y:S07]  /*12960*/  LDSM.16.M88.4 R160, [R2+0xa880] ;  /* 0x00a8800002a0783b */ /* 0x000eae0000000200 */
[C---:B------:R-:W-:Y:S08]  /*12970*/  HMMA.16816.F32 R4, R172.reuse, R176, R4 ;  /* 0x000000b0ac04723c */ /* 0x040ff00000001804 */
[C---:B------:R-:W-:Y:S01]  /*12980*/  HMMA.16816.F32 R8, R172.reuse, R178, R8 ;  /* 0x000000b2ac08723c */ /* 0x040fe20000001808 */
[----:B------:R-:W-:Y:S07]  /*12990*/  LDSM.16.M88.4 R176, [R209+0x1000] ;  /* 0x00100000d1b0783b */ /* 0x000fee0000000200 */
[C---:B---3--:R-:W-:Y:S08]  /*129a0*/  HMMA.16816.F32 R12, R172.reuse, R180, R12 ;  /* 0x000000b4ac0c723c */ /* 0x048ff0000000180c */
[C---:B------:R-:W-:Y:S01]  /*129b0*/  HMMA.16816.F32 R16, R172.reuse, R182, R16 ;  /* 0x000000b6ac10723c */ /* 0x040fe20000001810 */
[----:B------:R-:W-:Y:S07]  /*129c0*/  LDSM.16.M88.4 R180, [R218+0x4000] ;  /* 0x00400000dab4783b */ /* 0x000fee0000000200 */
[C---:B------:R-:W-:Y:S08]  /*129d0*/  HMMA.16816.F32 R20, R172.reuse, R184, R20 ;  /* 0x000000b8ac14723c */ /* 0x040ff00000001814 */
[----:B------:R-:W-:Y:S01]  /*129e0*/  HMMA.16816.F32 R24, R172, R186, R24 ;  /* 0x000000baac18723c */ /* 0x000fe20000001818 */
[----:B------:R-:W3:Y:S07]  /*129f0*/  LDSM.16.M88.4 R172, [R209+0x800] ;  /* 0x00080000d1ac783b */ /* 0x000eee0000000200 */
[C---:B-1----:R-:W-:Y:S01]  /*12a00*/  HMMA.16816.F32 R4, R188.reuse, R192, R4 ;  /* 0x000000c0bc04723c */ /* 0x042fe20000001804 */
[----:B------:R-:W1:Y:S07]  /*12a10*/  LDSM.16.M88.4 R184, [R217+0xb880] ;  /* 0x00b88000d9b8783b */ /* 0x000e6e0000000200 */
[C---:B------:R-:W-:Y:S01]  /*12a20*/  HMMA.16816.F32 R8, R188.reuse, R194, R8 ;  /* 0x000000c2bc08723c */ /* 0x040fe20000001808 */
[----:B------:R-:W-:Y:S07]  /*12a30*/  LDSM.16.M88.4 R192, [R208] ;  /* 0x00000000d0c0783b */ /* 0x000fee0000000200 */
[C---:B--2---:R-:W-:Y:S08]  /*12a40*/  HMMA.16816.F32 R12, R188.reuse, R160, R12 ;  /* 0x000000a0bc0c723c */ /* 0x044ff0000000180c */
[C---:B------:R-:W-:Y:S01]  /*12a50*/  HMMA.16816.F32 R16, R188.reuse, R162, R16 ;  /* 0x000000a2bc10723c */ /* 0x040fe20000001810 */
[----:B------:R-:W2:Y:S07]  /*12a60*/  LDSM.16.M88.4 R160, [R217+0xc080] ;  /* 0x00c08000d9a0783b */ /* 0x000eae0000000200 */
[C---:B------:R-:W-:Y:S08]  /*12a70*/  HMMA.16816.F32 R20, R188.reuse, R164, R20 ;  /* 0x000000a4bc14723c */ /* 0x040ff00000001814 */
[----:B------:R-:W-:Y:S01]  /*12a80*/  HMMA.16816.F32 R24, R188, R166, R24 ;  /* 0x000000a6bc18723c */ /* 0x000fe20000001818 */
[----:B------:R-:W4:Y:S07]  /*12a90*/  LDSM.16.M88.4 R164, [R217+0xc880] ;  /* 0x00c88000d9a4783b */ /* 0x000f2e0000000200 */
[C---:B------:R-:W-:Y:S01]  /*12aa0*/  HMMA.16816.F32 R4, R168.reuse, R196, R4 ;  /* 0x000000c4a804723c */ /* 0x040fe20000001804 */
[----:B------:R-:W5:Y:S07]  /*12ab0*/  LDSM.16.M88.4 R188, [R158+0x4000] ;  /* 0x004000009ebc783b */ /* 0x000f6e0000000200 */
[C---:B------:R-:W-:Y:S01]  /*12ac0*/  HMMA.16816.F32 R8, R168.reuse, R198, R8 ;  /* 0x000000c6a808723c */ /* 0x040fe20000001808 */
[----:B------:R-:W-:Y:S07]  /*12ad0*/  LDSM.16.M88.4 R196, [R2+0xb880] ;  /* 0x00b8800002c4783b */ /* 0x000fee0000000200 */
[C---:B---3--:R-:W-:Y:S08]  /*12ae0*/  HMMA.16816.F32 R12, R168.reuse, R172, R12 ;  /* 0x000000aca80c723c */ /* 0x048ff0000000180c */
[C---:B------:R-:W-:Y:S01]  /*12af0*/  HMMA.16816.F32 R16, R168.reuse, R174, R16 ;  /* 0x000000aea810723c */ /* 0x040fe20000001810 */
[----:B------:R-:W-:Y:S07]  /*12b00*/  LDSM.16.M88.4 R172, [R206] ;  /* 0x00000000ceac783b */ /* 0x000fee0000000200 */
[C---:B------:R-:W-:Y:S08]  /*12b10*/  HMMA.16816.F32 R20, R168.reuse, R176, R20 ;  /* 0x000000b0a814723c */ /* 0x040ff00000001814 */
[----:B------:R-:W-:Y:S01]  /*12b20*/  HMMA.16816.F32 R24, R168, R178, R24 ;  /* 0x000000b2a818723c */ /* 0x000fe20000001818 */
[----:B------:R-:W3:Y:S07]  /*12b30*/  LDSM.16.M88.4 R168, [R207] ;  /* 0x00000000cfa8783b */ /* 0x000eee0000000200 */
[C---:B-1----:R-:W-:Y:S01]  /*12b40*/  HMMA.16816.F32 R4, R180.reuse, R184, R4 ;  /* 0x000000b8b404723c */ /* 0x042fe20000001804 */
[----:B------:R-:W1:Y:S07]  /*12b50*/  LDSM.16.M88.4 R176, [R222+0x4000] ;  /* 0x00400000deb0783b */ /* 0x000e6e0000000200 */
[C---:B------:R-:W-:Y:S01]  /*12b60*/  HMMA.16816.F32 R8, R180.reuse, R186, R8 ;  /* 0x000000bab408723c */ /* 0x040fe20000001808 */
[----:B------:R-:W-:Y:S07]  /*12b70*/  LDSM.16.M88.4 R184, [R209+0x1800] ;  /* 0x00180000d1b8783b */ /* 0x000fee0000000200 */
[C---:B--2---:R-:W-:Y:S08]  /*12b80*/  HMMA.16816.F32 R12, R180.reuse, R160, R12 ;  /* 0x000000a0b40c723c */ /* 0x044ff0000000180c */
[C---:B------:R-:W-:Y:S01]  /*12b90*/  HMMA.16816.F32 R16, R180.reuse, R162, R16 ;  /* 0x000000a2b410723c */ /* 0x040fe20000001810 */
[----:B------:R-:W2:Y:S07]  /*12ba0*/  LDSM.16.M88.4 R160, [R2+0xc080] ;  /* 0x00c0800002a0783b */ /* 0x000eae0000000200 */
[C---:B----4-:R-:W-:Y:S08]  /*12bb0*/  HMMA.16816.F32 R20, R180.reuse, R164, R20 ;  /* 0x000000a4b414723c */ /* 0x050ff00000001814 */
[----:B------:R-:W-:Y:S01]  /*12bc0*/  HMMA.16816.F32 R24, R180, R166, R24 ;  /* 0x000000a6b418723c */ /* 0x000fe20000001818 */
[----:B------:R-:W4:Y:S07]  /*12bd0*/  LDSM.16.M88.4 R164, [R2+0xc880] ;  /* 0x00c8800002a4783b */ /* 0x000f2e0000000200 */
[C---:B-----5:R-:W-:Y:S01]  /*12be0*/  HMMA.16816.F32 R4, R188.reuse, R192, R4 ;  /* 0x000000c0bc04723c */ /* 0x060fe20000001804 */
[----:B------:R-:W5:Y:S07]  /*12bf0*/  LDSM.16.M88.4 R180, [R156+0x4000] ;  /* 0x004000009cb4783b */ /* 0x000f6e0000000200 */
[C---:B------:R-:W-:Y:S01]  /*12c00*/  HMMA.16816.F32 R8, R188.reuse, R194, R8 ;  /* 0x000000c2bc08723c */ /* 0x040fe20000001808 */
[----:B------:R-:W-:Y:S07]  /*12c10*/  LDSM.16.M88.4 R192, [R217+0xd080] ;  /* 0x00d08000d9c0783b */ /* 0x000fee0000000200 */
[C---:B---3--:R-:W-:Y:S08]  /*12c20*/  HMMA.16816.F32 R12, R188.reuse, R168, R12 ;  /* 0x000000a8bc0c723c */ /* 0x048ff0000000180c */
[C---:B------:R-:W-:Y:S01]  /*12c30*/  HMMA.16816.F32 R16, R188.reuse, R170, R16 ;  /* 0x000000aabc10723c */ /* 0x040fe20000001810 */
[----:B------:R-:W3:Y:S07]  /*12c40*/  LDSM.16.M88.4 R168, [R209+0x2000] ;  /* 0x00200000d1a8783b */ /* 0x000eee0000000200 */
        /* <DEDUP_REMOVED lines=19> */
[----:B------:R-:W3:Y:S07]  /*12d80*/  LDSM.16.M88.4 R168, [R204] ;  /* 0x00000000cca8783b */ /* 0x000eee0000000200 */
        /* <DEDUP_REMOVED lines=43> */
[----:B------:R-:W3:Y:S01]  /*13040*/  LDSM.16.M88.4 R188, [R222+0xc000] ;  /* 0x00c00000debc783b */ /* 0x000ee20000000200 */
[C---:B-1----:R-:W-:Y:S08]  /*13050*/  HMMA.16816.F32 R4, R176.reuse, R196, R4 ;  /* 0x000000c4b004723c */ /* 0x042ff00000001804 */
[C---:B------:R-:W-:Y:S01]  /*13060*/  HMMA.16816.F32 R8, R176.reuse, R198, R8 ;  /* 0x000000c6b008723c */ /* 0x040fe20000001808 */
[----:B------:R-:W-:Y:S07]  /*13070*/  LDSM.16.M88.4 R196, [R209+0x4800] ;  /* 0x00480000d1c4783b */ /* 0x000fee0000000200 */
[C---:B--2---:R-:W-:Y:S08]  /*13080*/  HMMA.16816.F32 R12, R176.reuse, R160, R12 ;  /* 0x000000a0b00c723c */ /* 0x044ff0000000180c */
[C---:B------:R-:W-:Y:S01]  /*13090*/  HMMA.16816.F32 R16, R176.reuse, R162, R16 ;  /* 0x000000a2b010723c */ /* 0x040fe20000001810 */
[----:B------:R-:W1:Y:S07]  /*130a0*/  LDSM.16.M88.4 R160, [R2+0xf080] ;  /* 0x00f0800002a0783b */ /* 0x000e6e0000000200 */
[C---:B----4-:R-:W-:Y:S08]  /*130b0*/  HMMA.16816.F32 R20, R176.reuse, R164, R20 ;  /* 0x000000a4b014723c */ /* 0x050ff00000001814 */
[----:B------:R-:W-:Y:S01]  /*130c0*/  HMMA.16816.F32 R24, R176, R166, R24 ;  /* 0x000000a6b018723c */ /* 0x000fe20000001818 */
[----:B------:R-:W2:Y:S07]  /*130d0*/  LDSM.16.M88.4 R164, [R2+0xf880] ;  /* 0x00f8800002a4783b */ /* 0x000eae0000000200 */
[----:B------:R-:W4:Y:S01]  /*130e0*/  LDSM.16.M88.4 R176, [R156+0xc000] ;  /* 0x00c000009cb0783b */ /* 0x000f220000000200 */
[C---:B-----5:R-:W-:Y:S08]  /*130f0*/  HMMA.16816.F32 R4, R180.reuse, R184, R4 ;  /* 0x000000b8b404723c */ /* 0x060ff00000001804 */
[C---:B------:R-:W-:Y:S08]  /*13100*/  HMMA.16816.F32 R8, R180.reuse, R186, R8 ;  /* 0x000000bab408723c */ /* 0x040ff00000001808 */
[C---:B---3--:R-:W-:Y:S08]  /*13110*/  HMMA.16816.F32 R12, R180.reuse, R168, R12 ;  /* 0x000000a8b40c723c */ /* 0x048ff0000000180c */
[C---:B------:R-:W-:Y:S08]  /*13120*/  HMMA.16816.F32 R16, R180.reuse, R170, R16 ;  /* 0x000000aab410723c */ /* 0x040ff00000001810 */
[C---:B------:R-:W-:Y:S08]  /*13130*/  HMMA.16816.F32 R20, R180.reuse, R172, R20 ;  /* 0x000000acb414723c */ /* 0x040ff00000001814 */
[----:B------:R-:W-:Y:S08]  /*13140*/  HMMA.16816.F32 R24, R180, R174, R24 ;  /* 0x000000aeb418723c */ /* 0x000ff00000001818 */
[C---:B------:R-:W-:Y:S08]  /*13150*/  HMMA.16816.F32 R4, R188.reuse, R192, R4 ;  /* 0x000000c0bc04723c */ /* 0x040ff00000001804 */
[C---:B------:R-:W-:Y:S08]  /*13160*/  HMMA.16816.F32 R8, R188.reuse, R194, R8 ;  /* 0x000000c2bc08723c */ /* 0x040ff00000001808 */
[C---:B-1----:R-:W-:Y:S08]  /*13170*/  HMMA.16816.F32 R12, R188.reuse, R160, R12 ;  /* 0x000000a0bc0c723c */ /* 0x042ff0000000180c */
[C---:B------:R-:W-:Y:S01]  /*13180*/  HMMA.16816.F32 R16, R188.reuse, R162, R16 ;  /* 0x000000a2bc10723c */ /* 0x040fe20000001810 */
[----:B------:R-:W1:Y:S07]  /*13190*/  LDSM.16.M88.4 R160, [R209+0x5000] ;  /* 0x00500000d1a0783b */ /* 0x000e6e0000000200 */
[C---:B--2---:R-:W-:Y:S08]  /*131a0*/  HMMA.16816.F32 R20, R188.reuse, R164, R20 ;  /* 0x000000a4bc14723c */ /* 0x044ff00000001814 */
[----:B------:R-:W-:Y:S01]  /*131b0*/  HMMA.16816.F32 R24, R188, R166, R24 ;  /* 0x000000a6bc18723c */ /* 0x000fe20000001818 */
[----:B------:R-:W2:Y:S01]  /*131c0*/  LDSM.16.M88.4 R164, [R209+0x5800] ;  /* 0x00580000d1a4783b */ /* 0x000ea20000000200 */
[----:B------:R-:W-:Y:S06]  /*131d0*/  DEPBAR.LE SB0, 0x0 ;  /* 0x000080000000791a */ /* 0x000fec0000000000 */
[----:B------:R-:W-:Y:S01]  /*131e0*/  BAR.SYNC.DEFER_BLOCKING 0x0 ;  /* 0x0000000000007b1d */ /* 0x000fe20000010000 */
[C---:B----4-:R-:W-:Y:S08]  /*131f0*/  HMMA.16816.F32 R4, R176.reuse, R196, R4 ;  /* 0x000000c4b004723c */ /* 0x050ff00000001804 */
[C---:B------:R-:W-:Y:S08]  /*13200*/  HMMA.16816.F32 R8, R176.reuse, R198, R8 ;  /* 0x000000c6b008723c */ /* 0x040ff00000001808 */
[C---:B-1----:R-:W-:Y:S08]  /*13210*/  HMMA.16816.F32 R12, R176.reuse, R160, R12 ;  /* 0x000000a0b00c723c */ /* 0x042ff0000000180c */
[C---:B------:R-:W-:Y:S04]  /*13220*/  HMMA.16816.F32 R16, R176.reuse, R162, R16 ;  /* 0x000000a2b010723c */ /* 0x040fe80000001810 */
[----:B------:R-:W-:Y:S02]  /*13230*/  FMUL.FTZ R157, R4, c[0x0][0x320] ;  /* 0x0000c800049d7a20 */ /* 0x000fe40000410000 */
[----:B------:R-:W-:Y:S02]  /*13240*/  FMUL.FTZ R156, R6, c[0x0][0x320] ;  /* 0x0000c800069c7a20 */ /* 0x000fe40000410000 */
[----:B------:R1:W3:Y:S01]  /*13250*/  MUFU.TANH R169, R157 ;  /* 0x0000009d00a97308 */ /* 0x0002e20000002400 */
[C---:B--2---:R-:W-:Y:S03]  /*13260*/  HMMA.16816.F32 R20, R176.reuse, R164, R20 ;  /* 0x000000a4b014723c */ /* 0x044fe60000001814 */
[----:B------:R-:W-:Y:S02]  /*13270*/  FMUL.FTZ R181, R5, c[0x0][0x320] ;  /* 0x0000c80005b57a20 */ /* 0x000fe40000410000 */
[----:B------:R-:W-:Y:S02]  /*13280*/  FMUL.FTZ R252, R7, c[0x0][0x320] ;  /* 0x0000c80007fc7a20 */ /* 0x000fe40000410000 */
[----:B------:R-:W-:Y:S01]  /*13290*/  FMUL.FTZ R180, R8, c[0x0][0x320] ;  /* 0x0000c80008b47a20 */ /* 0x000fe20000410000 */
[----:B------:R-:W-:Y:S01]  /*132a0*/  HMMA.16816.F32 R24, R176, R166, R24 ;  /* 0x000000a6b018723c */ /* 0x000fe20000001818 */
[----:B------:R2:W4:Y:S03]  /*132b0*/  MUFU.TANH R6, R156 ;  /* 0x0000009c00067308 */ /* 0x0005260000002400 */
[----:B------:R-:W-:Y:S02]  /*132c0*/  FMUL.FTZ R184, R9, c[0x0][0x320] ;  /* 0x0000c80009b87a20 */ /* 0x000fe40000410000 */
[----:B------:R-:W-:Y:S02]  /*132d0*/  FMUL.FTZ R250, R12, c[0x0][0x320] ;  /* 0x0000c8000cfa7a20 */ /* 0x000fe40000410000 */
[----:B------:R-:W-:Y:S03]  /*132e0*/  FMUL.FTZ R198, R13, c[0x0][0x320] ;  /* 0x0000c8000dc67a20 */ /* 0x000fe60000410000 */
[----:B------:R-:W3:Y:S01]  /*132f0*/  MUFU.TANH R181, R181 ;  /* 0x000000b500b57308 */ /* 0x000ee20000002400 */
[----:B------:R-:W-:Y:S02]  /*13300*/  FMUL.FTZ R174, R14, c[0x0][0x320] ;  /* 0x0000c8000eae7a20 */ /* 0x000fe40000410000 */
[----:B------:R-:W-:Y:S02]  /*13310*/  FMUL.FTZ R172, R15, c[0x0][0x320] ;  /* 0x0000c8000fac7a20 */ /* 0x000fe40000410000 */
[----:B-1----:R-:W-:Y:S02]  /*13320*/  FMUL.FTZ R157, R10, c[0x0][0x320] ;  /* 0x0000c8000a9d7a20 */ /* 0x002fe40000410000 */
[----:B------:R-:W-:Y:S02]  /*13330*/  FMUL.FTZ R170, R16, c[0x0][0x320] ;  /* 0x0000c80010aa7a20 */ /* 0x000fe40000410000 */
[----:B------:R-:W-:Y:S01]  /*13340*/  FMUL.FTZ R196, R20, c[0x0][0x320] ;  /* 0x0000c80014c47a20 */ /* 0x000fe20000410000 */
[----:B------:R-:W1:Y:S01]  /*13350*/  MUFU.TANH R252, R252 ;  /* 0x000000fc00fc7308 */ /* 0x000e620000002400 */
[----:B------:R-:W-:Y:S02]  /*13360*/  FMUL.FTZ R17, R17, c[0x0][0x320] ;  /* 0x0000c80011117a20 */ /* 0x000fe40000410000 */
[----:B------:R-:W-:Y:S02]  /*13370*/  FMUL.FTZ R185, R24, c[0x0][0x320] ;  /* 0x0000c80018b97a20 */ /* 0x000fe40000410000 */
[----:B--2---:R-:W-:Y:S02]  /*13380*/  FMUL.FTZ R156, R11, c[0x0][0x320] ;  /* 0x0000c8000b9c7a20 */ /* 0x004fe40000410000 */
[----:B------:R-:W-:Y:S02]  /*13390*/  FMUL.FTZ R18, R18, c[0x0][0x320] ;  /* 0x0000c80012127a20 */ /* 0x000fe40000410000 */
[----:B------:R-:W-:Y:S01]  /*133a0*/  FMUL.FTZ R19, R19, c[0x0][0x320] ;  /* 0x0000c80013137a20 */ /* 0x000fe20000410000 */
[----:B------:R-:W2:Y:S01]  /*133b0*/  MUFU.TANH R180, R180 ;  /* 0x000000b400b47308 */ /* 0x000ea20000002400 */
[----:B------:R-:W-:Y:S02]  /*133c0*/  FMUL.FTZ R21, R21, c[0x0][0x320] ;  /* 0x0000c80015157a20 */ /* 0x000fe40000410000 */
[----:B------:R-:W-:Y:S02]  /*133d0*/  FMUL.FTZ R22, R22, c[0x0][0x320] ;  /* 0x0000c80016167a20 */ /* 0x000fe40000410000 */
[----:B------:R-:W-:Y:S02]  /*133e0*/  FMUL.FTZ R23, R23, c[0x0][0x320] ;  /* 0x0000c80017177a20 */ /* 0x000fe40000410000 */
[----:B------:R-:W-:Y:S02]  /*133f0*/  FMUL.FTZ R25, R25, c[0x0][0x320] ;  /* 0x0000c80019197a20 */ /* 0x000fe40000410000 */
[----:B------:R-:W-:Y:S01]  /*13400*/  FMUL.FTZ R26, R26, c[0x0][0x320] ;  /* 0x0000c8001a1a7a20 */ /* 0x000fe20000410000 */
[----:B------:R-:W1:Y:S01]  /*13410*/  MUFU.TANH R184, R184 ;  /* 0x000000b800b87308 */ /* 0x000e620000002400 */
[----:B------:R-:W-:Y:S09]  /*13420*/  FMUL.FTZ R27, R27, c[0x0][0x320] ;  /* 0x0000c8001b1b7a20 */ /* 0x000ff20000410000 */
[----:B------:R1:W1:Y:S10]  /*13430*/  MUFU.TANH R189, R157 ;  /* 0x0000009d00bd7308 */ /* 0x0002740000002400 */
[----:B------:R1:W1:Y:S10]  /*13440*/  MUFU.TANH R9, R156 ;  /* 0x0000009c00097308 */ /* 0x0002740000002400 */
[----:B------:R-:W1:Y:S10]  /*13450*/  MUFU.TANH R250, R250 ;  /* 0x000000fa00fa7308 */ /* 0x000e740000002400 */
        /* <DEDUP_REMOVED lines=15> */
[----:B------:R-:W-:-:S05]  /*13550*/  @!P0 BRA `(.L_x_945) ;  /* 0x0000040000008947 */ /* 0x000fca0003800000 */
[----:B--234-:R-:W-:Y:S01]  /*13560*/  IMAD R5, R246, 0x30, R225 ;  /* 0x00000030f6057824 */ /* 0x01cfe200078e02e1 */
[----:B------:R-:W-:Y:S01]  /*13570*/  ISETP.NE.AND P1, PT, R231, 0x1, PT ;  /* 0x00000001e700780c */ /* 0x000fe20003f25270 */
[----:B------:R-:W-:Y:S03]  /*13580*/  IMAD.MOV.U32 R233, RZ, RZ, RZ ;  /* 0x000000ffffe97224 */ /* 0x000fe600078e00ff */
[----:B------:R-:W-:Y:S05]  /*13590*/  IADD3 R234, R5, -0x30, R228 ;  /* 0xffffffd005ea7810 */ /* 0x000fea0007ffe0e4 */
[----:B------:R-:W-:Y:S04]  /*135a0*/  IMAD.MOV.U32 R5, RZ, RZ, R234 ;  /* 0x000000ffff057224 */ /* 0x000fe800078e00ea */
[----:B------:R-:W-:Y:S05]  /*135b0*/  @P1 IMAD.HI.U32 R2, R234, c[0x0][0x2bc], RZ ;  /* 0x0000af00ea021a27 */ /* 0x000fea00078e00ff */
[----:B------:R-:W-:Y:S02]  /*135c0*/  @P1 SHF.R.U32.HI R5, RZ, c[0x0][0x2c0], R2 ;  /* 0x0000b000ff051a19 */ /* 0x000fe40000011602 */
[----:B------:R-:W-:Y:S02]  /*135d0*/  ISETP.GE.AND P1, PT, R239, 0x1, PT ;  /* 0x00000001ef00780c */ /* 0x000fe40003f26270 */
[C---:B------:R-:W-:Y:S04]  /*135e0*/  @!P3 IADD3 R7, P0, R5.reuse, R236, RZ ;  /* 0x000000ec0507b210 */ /* 0x040fe80007f1e0ff */
[----:B------:R-:W-:Y:S01]  /*135f0*/  @!P3 LEA.HI.X.SX32 R2, R5, R232, 0x1, P0 ;  /* 0x000000e80502b211 */ /* 0x000fe200000f0eff */
[----:B------:R-:W-:Y:S01]  /*13600*/  IMAD.MOV R5, RZ, RZ, -R5 ;  /* 0x000000ffff057224 */ /* 0x000fe200078e0a05 */
[----:B------:R-:W-:Y:S03]  /*13610*/  @!P3 LEA R12, P0, R7, c[0x0][0x2a0], 0x2 ;  /* 0x0000a800070cba11 */ /* 0x000fe600078010ff */
[----:B------:R-:W-:Y:S01]  /*13620*/  IMAD R234, R5, c[0x0][0x2b8], R234 ;  /* 0x0000ae0005ea7a24 */ /* 0x000fe200078e02ea */
[----:B------:R-:W-:Y:S01]  /*13630*/  @!P3 LEA.HI.X R13, R7, c[0x0][0x2a4], R2, 0x2, P0 ;  /* 0x0000a900070dba11 */ /* 0x000fe200000f1402 */
[----:B------:R-:W-:Y:S02]  /*13640*/  IMAD R7, R249, c[0x0][0x1e8], RZ ;  /* 0x00007a00f9077a24 */ /* 0x000fe400078e02ff */
[C---:B------:R-:W-:Y:S01]  /*13650*/  IMAD.WIDE.U32 R10, R234.reuse, c[0x0][0x1e0], RZ ;  /* 0x00007800ea0a7a25 */ /* 0x040fe200078e00ff */
[----:B------:R-:W-:Y:S01]  /*13660*/  SHF.R.S32.HI R5, RZ, 0x1f, R234 ;  /* 0x0000001fff057819 */ /* 0x000fe200000114ea */
[----:B------:R2:W3:Y:S02]  /*13670*/  @!P3 LDG.E R233, [R12.64] ;  /* 0x000000040ce9b981 */ /* 0x0004e4000c1e1900 */
[----:B------:R-:W-:Y:S02]  /*13680*/  IMAD R7, R223, c[0x0][0x1ec], R7 ;  /* 0x00007b00df077a24 */ /* 0x000fe400078e0207 */
[----:B------:R-:W-:Y:S04]  /*13690*/  IMAD R5, R5, c[0x0][0x1e0], RZ ;  /* 0x0000780005057a24 */ /* 0x000fe800078e02ff */
[----:B------:R-:W-:Y:S04]  /*136a0*/  IMAD R5, R234, c[0x0][0x1e4], R5 ;  /* 0x00007900ea057a24 */ /* 0x000fe800078e0205 */
[----:B------:R-:W-:Y:S02]  /*136b0*/  IMAD.IADD R11, R11, 0x1, R5 ;  /* 0x000000010b0b7824 */ /* 0x000fe400078e0205 */
[----:B--2---:R-:W-:Y:S04]  /*136c0*/  IMAD.WIDE.U32 R12, R223, c[0x0][0x1e8], RZ ;  /* 0x00007a00df0c7a25 */ /* 0x004fe800078e00ff */
[----:B------:R-:W-:Y:S01]  /*136d0*/  IMAD.IADD R7, R13, 0x1, R7 ;  /* 0x000000010d077824 */ /* 0x000fe200078e0207 */
[----:B---3--:R-:W-:Y:S01]  /*136e0*/  SHF.R.S32.HI R8, RZ, 0x1f, R233 ;  /* 0x0000001fff087819 */ /* 0x008fe200000114e9 */
[C---:B------:R-:W-:Y:S04]  /*136f0*/  IMAD.WIDE.U32 R10, R233.reuse, c[0x0][0x1f0], R10 ;  /* 0x00007c00e90a7a25 */ /* 0x040fe800078e000a */
[----:B------:R-:W-:Y:S01]  /*13700*/  IMAD R8, R8, c[0x0][0x1f0], RZ ;  /* 0x00007c0008087a24 */ /* 0x000fe200078e02ff */
[----:B------:R-:W-:Y:S03]  /*13710*/  IADD3 R5, P0, R12, R10, RZ ;  /* 0x0000000a0c057210 */ /* 0x000fe60007f1e0ff */
[----:B------:R-:W-:Y:S05]  /*13720*/  IMAD R8, R233, c[0x0][0x1f4], R8 ;  /* 0x00007d00e9087a24 */ /* 0x000fea00078e0208 */
[----:B------:R-:W-:Y:S02]  /*13730*/  IADD3.X R8, R7, R11, R8, P0, !PT ;  /* 0x0000000b07087210 */ /* 0x000fe400007fe408 */
[C---:B------:R-:W-:Y:S04]  /*13740*/  LEA R4, P0, R5.reuse, c[0x0][0x1c8], 0x1 ;  /* 0x0000720005047a11 */ /* 0x040fe800078008ff */
[----:B------:R-:W-:Y:S02]  /*13750*/  LEA.HI.X R2, R5, c[0x0][0x1cc], R8, 0x1, P0 ;  /* 0x0000730005027a11 */ /* 0x000fe400000f0c08 */
[----:B------:R-:W2:Y:S04]  /*13760*/  SHFL.IDX PT, R8, R4, RZ, 0x181f ;  /* 0x00181fff04087589 */ /* 0x000ea800000e0000 */
[----:B------:R-:W3:Y:S04]  /*13770*/  SHFL.IDX PT, R5, R2, RZ, 0x181f ;  /* 0x00181fff02057589 */ /* 0x000ee800000e0000 */
[----:B------:R-:W4:Y:S01]  /*13780*/  SHFL.IDX PT, R4, R4, 0x1, 0x181f ;  /* 0x00381f0004047f89 */ /* 0x000f2200000e0000 */
[C---:B--2---:R-:W-:Y:S05]  /*13790*/  @P1 IADD3 R14, P0, R8.reuse, R241, RZ ;  /* 0x000000f1080e1210 */ /* 0x044fea0007f1e0ff */
[C---:B---3--:R-:W-:Y:S01]  /*137a0*/  @P1 IMAD.X R15, R5.reuse, 0x1, R240, P0 ;  /* 0x00000001050f1824 */ /* 0x048fe200000e06f0 */
[C---:B------:R-:W-:Y:S04]  /*137b0*/  @P1 IADD3 R12, P0, R8.reuse, R243, RZ ;  /* 0x000000f3080c1210 */ /* 0x040fe80007f1e0ff */
[----:B------:R2:W-:Y:S01]  /*137c0*/  @P1 LDGSTS.E.BYPASS.LTC128B.128 [R235+0xa080], [R14.64], !P6 ;  /* 0x0a0800000eeb1fae */ /* 0x0005e2000f101d44 */
[C---:B------:R-:W-:Y:S01]  /*137d0*/  @P1 IMAD.X R13, R5.reuse, 0x1, R242, P0 ;  /* 0x00000001050d1824 */ /* 0x040fe200000e06f2 */
[----:B------:R-:W-:Y:S05]  /*137e0*/  @P1 IADD3 R10, P0, R8, R245, RZ ;  /* 0x000000f5080a1210 */ /* 0x000fea0007f1e0ff */
[----:B------:R-:W-:Y:S01]  /*137f0*/  @P1 IMAD.X R11, R5, 0x1, R244, P0 ;  /* 0x00000001050b1824 */ /* 0x000fe200000e06f4 */
[C---:B------:R-:W-:Y:S04]  /*13800*/  @P1 LEA R16, P0, R238.reuse, R8, 0x1 ;  /* 0x00000008ee101211 */ /* 0x040fe800078008ff */
[C-C-:B-1----:R-:W-:Y:S02]  /*13810*/  @P1 LEA.HI.X R17, R238.reuse, R5, R251.reuse, 0x1, P0 ;  /* 0x00000005ee111211 */ /* 0x142fe400000f0cfb */
[----:B------:R-:W1:Y:S01]  /*13820*/  SHFL.IDX PT, R5, R2, 0x1, 0x181f ;  /* 0x00381f0002057f89 */ /* 0x000e6200000e0000 */
[----:B------:R-:W-:Y:S11]  /*13830*/  ISETP.GE.AND P0, PT, R239, 0x21, PT ;  /* 0x00000021ef00780c */ /* 0x000ff60003f06270 */
[----:B------:R-:W-:Y:S02]  /*13840*/  @!UPT UIADD3 URZ, URZ, URZ, URZ ;  /* 0x0000003f3f3ff290 */ /* 0x000fe4000fffe03f */
[C---:B----4-:R-:W-:Y:S04]  /*13850*/  @P0 LEA R18, P2, R238.reuse, R4, 0x1 ;  /* 0x00000004ee120211 */ /* 0x050fe800078408ff */
[----:B-1----:R-:W-:Y:S02]  /*13860*/  @P0 LEA.HI.X R19, R238, R5, R251, 0x1, P2 ;  /* 0x00000005ee130211 */ /* 0x002fe400010f0cfb */
[C---:B------:R-:W-:Y:S05]  /*13870*/  @P0 IADD3 R22, P2, R4.reuse, R241, RZ ;  /* 0x000000f104160210 */ /* 0x040fea0007f5e0ff */
[C---:B------:R-:W-:Y:S01]  /*13880*/  @P0 IMAD.X R23, R5.reuse, 0x1, R240, P2 ;  /* 0x0000000105170824 */ /* 0x040fe200010e06f0 */
[C---:B------:R-:W-:Y:S05]  /*13890*/  @P0 IADD3 R20, P2, R4.reuse, R243, RZ ;  /* 0x000000f304140210 */ /* 0x040fea0007f5e0ff */
[C---:B------:R-:W-:Y:S01]  /*138a0*/  @P0 IMAD.X R21, R5.reuse, 0x1, R242, P2 ;  /* 0x0000000105150824 */ /* 0x040fe200010e06f2 */
[----:B------:R-:W-:Y:S05]  /*138b0*/  @P0 IADD3 R24, P2, R4, R245, RZ ;  /* 0x000000f504180210 */ /* 0x000fea0007f5e0ff */
[----:B------:R-:W-:Y:S01]  /*138c0*/  @P0 IMAD.X R25, R5, 0x1, R244, P2 ;  /* 0x0000000105190824 */ /* 0x000fe200010e06f4 */
[----:B------:R-:W-:Y:S11]  /*138d0*/  ISETP.GE.AND P2, PT, R229, c[0x0][0x1d4], PT ;  /* 0x00007500e5007a0c */ /* 0x000ff60003f46270 */
[----:B------:R-:W-:Y:S02]  /*138e0*/  @!UPT UIADD3 URZ, URZ, URZ, URZ ;  /* 0x0000003f3f3ff290 */ /* 0x000fe4000fffe03f */
[----:B------:R2:W-:Y:S04]  /*138f0*/  @P1 LDGSTS.E.BYPASS.LTC128B.128 [R235+0xb880], [R12.64], !P2 ;  /* 0x0b8800000ceb1fae */ /* 0x0005e8000d101d44 */
[----:B------:R2:W-:Y:S04]  /*13900*/  @P1 LDGSTS.E.BYPASS.LTC128B.128 [R235+0xd080], [R10.64], !P5 ;  /* 0x0d0800000aeb1fae */ /* 0x0005e8000e901d44 */
[----:B------:R2:W-:Y:S04]  /*13910*/  @P1 LDGSTS.E.BYPASS.LTC128B.128 [R235+0xe880], [R16.64], !P4 ;  /* 0x0e88000010eb1fae */ /* 0x0005e8000e101d44 */
[----:B------:R2:W-:Y:S04]  /*13920*/  @P0 LDGSTS.E.BYPASS.LTC128B.128 [R235+0xb080], [R22.64], !P6 ;  /* 0x0b08000016eb0fae */ /* 0x0005e8000f101d44 */
[----:B------:R2:W-:Y:S04]  /*13930*/  @P0 LDGSTS.E.BYPASS.LTC128B.128 [R235+0xc880], [R20.64], !P2 ;  /* 0x0c88000014eb0fae */ /* 0x0005e8000d101d44 */
[----:B------:R2:W-:Y:S04]  /*13940*/  @P0 LDGSTS.E.BYPASS.LTC128B.128 [R235+0xe080], [R24.64], !P5 ;  /* 0x0e08000018eb0fae */ /* 0x0005e8000e901d44 */
[----:B------:R2:W-:Y:S02]  /*13950*/  @P0 LDGSTS.E.BYPASS.LTC128B.128 [R235+0xf880], [R18.64], !P4 ;  /* 0x0f88000012eb0fae */ /* 0x0005e4000e101d44 */
.L_x_945:
[----:B--234-:R-:W-:Y:S01]  /*13960*/  FMNMX.FTZ R2, R169, R0, !PT ;  /* 0x00000000a9027209 */ /* 0x01cfe20007810000 */
[----:B-1----:R-:W-:Y:S01]  /*13970*/  LDSM.16.MT88.4 R20, [R214+0x4080] ;  /* 0x00408000d614783b */ /* 0x002fe20000004200 */
        /* <DEDUP_REMOVED lines=27> */
[----:B------:R-:W-:Y:S01]  /*13b30*/  ISETP.GT.AND P0, PT, R246, RZ, PT ;  /* 0x000000fff600720c */ /* 0x000fe20003f04270 */
[----:B------:R-:W-:Y:S08]  /*13b40*/  SHFL.BFLY PT, R11, R10, 0x2, 0x1f ;  /* 0x0c401f000a0b7f89 */ /* 0x000ff000000e0000 */
[----:B------:R-:W1:Y:S02]  /*13b50*/  SHFL.BFLY PT, R7, R4, 0x2, 0x1f ;  /* 0x0c401f0004077f89 */ /* 0x000e6400000e0000 */
[----:B-1----:R-:W-:Y:S02]  /*13b60*/  FMNMX.FTZ R5, R4, R7, !PT ;  /* 0x0000000704057209 */ /* 0x002fe40007810000 */
[----:B------:R-:W-:Y:S04]  /*13b70*/  FMNMX.FTZ R8, R10, R11, !PT ;  /* 0x0000000b0a087209 */ /* 0x000fe80007810000 */
[----:B------:R-:W1:Y:S08]  /*13b80*/  SHFL.BFLY PT, R156, R5, 0x1, 0x1f ;  /* 0x0c201f00059c7f89 */ /* 0x000e7000000e0000 */
[----:B------:R-:W2:Y:S01]  /*13b90*/  SHFL.BFLY PT, R11, R8, 0x1, 0x1f ;  /* 0x0c201f00080b7f89 */ /* 0x000ea200000e0000 */
[----:B-1----:R-:W-:Y:S02]  /*13ba0*/  FMNMX.FTZ R156, R156, R5, !PT ;  /* 0x000000059c9c7209 */ /* 0x002fe40007810000 */
[----:B--2---:R-:W-:Y:S05]  /*13bb0*/  FMNMX.FTZ R0, R8, R11, !PT ;  /* 0x0000000b08007209 */ /* 0x004fea0007810000 */
[C---:B------:R-:W-:Y:S02]  /*13bc0*/  FMUL.FTZ R186, R0.reuse, c[0x0][0x2d0] ;  /* 0x0000b40000ba7a20 */ /* 0x040fe40000410000 */
[----:B------:R-:W-:Y:S02]  /*13bd0*/  FADD.FTZ R2, -R0, R3 ;  /* 0x0000000300027221 */ /* 0x000fe40000010100 */
[--C-:B------:R-:W-:Y:S02]  /*13be0*/  FFMA.FTZ R179, R184, c[0x0][0x2d0], -R186.reuse ;  /* 0x0000b400b8b37a23 */ /* 0x100fe400000108ba */
[----:B------:R-:W-:Y:S02]  /*13bf0*/  FMUL.FTZ R184, R156, c[0x0][0x2d0] ;  /* 0x0000b4009cb87a20 */ /* 0x000fe40000410000 */
[----:B------:R-:W-:Y:S02]  /*13c00*/  FMUL.FTZ R3, R2, c[0x0][0x2d0] ;  /* 0x0000b40002037a20 */ /* 0x000fe40000410000 */
[----:B------:R-:W-:Y:S01]  /*13c10*/  FADD.FTZ R2, -R156, R159 ;  /* 0x0000009f9c027221 */ /* 0x000fe20000010100 */
[----:B------:R-:W-:Y:S01]  /*13c20*/  MUFU.EX2 R179, R179 ;  /* 0x000000b300b37308 */ /* 0x000fe20000000800 */
[----:B------:R-:W-:Y:S02]  /*13c30*/  FFMA.FTZ R182, R169, c[0x0][0x2d0], -R186 ;  /* 0x0000b400a9b67a23 */ /* 0x000fe400000108ba */
[----:B------:R-:W-:Y:S02]  /*13c40*/  FFMA.FTZ R159, R9, c[0x0][0x2d0], -R184 ;  /* 0x0000b400099f7a23 */ /* 0x000fe400000108b8 */
[--C-:B------:R-:W-:Y:S02]  /*13c50*/  FFMA.FTZ R181, R181, c[0x0][0x2d0], -R186.reuse ;  /* 0x0000b400b5b57a23 */ /* 0x100fe400000108ba */
[----:B------:R-:W-:Y:S02]  /*13c60*/  FFMA.FTZ R180, R180, c[0x0][0x2d0], -R186 ;  /* 0x0000b400b4b47a23 */ /* 0x000fe400000108ba */
[--C-:B------:R-:W-:Y:S01]  /*13c70*/  FFMA.FTZ R178, R6, c[0x0][0x2d0], -R184.reuse ;  /* 0x0000b40006b27a23 */ /* 0x100fe200000108b8 */
[----:B------:R-:W1:Y:S01]  /*13c80*/  MUFU.EX2 R3, R3 ;  /* 0x0000000300037308 */ /* 0x000e620000000800 */
[--C-:B------:R-:W-:Y:S02]  /*13c90*/  FFMA.FTZ R177, R252, c[0x0][0x2d0], -R184.reuse ;  /* 0x0000b400fcb17a23 */ /* 0x100fe400000108b8 */
[--C-:B------:R-:W-:Y:S02]  /*13ca0*/  FFMA.FTZ R176, R189, c[0x0][0x2d0], -R184.reuse ;  /* 0x0000b400bdb07a23 */ /* 0x100fe400000108b8 */
[----:B------:R-:W-:Y:S02]  /*13cb0*/  FMUL.FTZ R4, R2, c[0x0][0x2d0] ;  /* 0x0000b40002047a20 */ /* 0x000fe40000410000 */
[--C-:B------:R-:W-:Y:S02]  /*13cc0*/  FFMA.FTZ R190, R174, c[0x0][0x2d0], -R184.reuse ;  /* 0x0000b400aebe7a23 */ /* 0x100fe400000108b8 */
[----:B------:R-:W-:Y:S01]  /*13cd0*/  FFMA.FTZ R191, R172, c[0x0][0x2d0], -R184 ;  /* 0x0000b400acbf7a23 */ /* 0x000fe200000108b8 */
[----:B------:R2:W3:Y:S01]  /*13ce0*/  MUFU.EX2 R2, R4 ;  /* 0x0000000400027308 */ /* 0x0004e20000000800 */
[--C-:B------:R-:W-:Y:S02]  /*13cf0*/  FFMA.FTZ R193, R170, c[0x0][0x2d0], -R186.reuse ;  /* 0x0000b400aac17a23 */ /* 0x100fe400000108ba */
[----:B------:R-:W-:Y:S02]  /*13d00*/  FFMA.FTZ R192, R175, c[0x0][0x2d0], -R186 ;  /* 0x0000b400afc07a23 */ /* 0x000fe400000108ba */
[--C-:B------:R-:W-:Y:S02]  /*13d10*/  FFMA.FTZ R194, R173, c[0x0][0x2d0], -R184.reuse ;  /* 0x0000b400adc27a23 */ /* 0x100fe400000108b8 */
[----:B------:R-:W-:Y:S01]  /*13d20*/  LDSM.16.MT88.4 R172, [R215+0x7880] ;  /* 0x00788000d7ac783b */ /* 0x000fe20000004200 */
[----:B------:R-:W-:Y:S02]  /*13d30*/  FFMA.FTZ R195, R171, c[0x0][0x2d0], -R184 ;  /* 0x0000b400abc37a23 */ /* 0x000fe400000108b8 */
[----:B------:R-:W-:Y:S01]  /*13d40*/  MUFU.EX2 R182, R182 ;  /* 0x000000b600b67308 */ /* 0x000fe20000000800 */
        /* <DEDUP_REMOVED lines=8> */
[C---:B------:R-:W-:Y:S02]  /*13dd0*/  FMUL.FTZ R17, R3.reuse, R141 ;  /* 0x0000008d03117220 */ /* 0x040fe40000410000 */
[C---:B--2---:R-:W-:Y:S02]  /*13de0*/  FMUL.FTZ R4, R3.reuse, R152 ;  /* 0x0000009803047220 */ /* 0x044fe40000410000 */
[C---:B---3--:R-:W-:Y:S02]  /*13df0*/  FMUL.FTZ R6, R2.reuse, R154 ;  /* 0x0000009a02067220 */ /* 0x048fe40000410000 */
[C---:B------:R-:W-:Y:S01]  /*13e00*/  FMUL.FTZ R7, R2.reuse, R155 ;  /* 0x0000009b02077220 */ /* 0x040fe20000410000 */
[----:B------:R-:W2:Y:S01]  /*13e10*/  MUFU.EX2 R180, R180 ;  /* 0x000000b400b47308 */ /* 0x000ea20000000800 */
[C---:B------:R-:W-:Y:S02]  /*13e20*/  FMUL.FTZ R10, R2.reuse, R150 ;  /* 0x00000096020a7220 */ /* 0x040fe40000410000 */
[C---:B------:R-:W-:Y:S02]  /*13e30*/  FMUL.FTZ R11, R2.reuse, R151 ;  /* 0x00000097020b7220 */ /* 0x040fe40000410000 */
[C---:B------:R-:W-:Y:S01]  /*13e40*/  FMUL.FTZ R18, R2.reuse, R142 ;  /* 0x0000008e02127220 */ /* 0x040fe20000410000 */
[----:B------:R-:W-:Y:S01]  /*13e50*/  LDSM.16.MT88.4 R148, [R213+0x4880] ;  /* 0x00488000d594783b */ /* 0x000fe20000004200 */
[C---:B------:R-:W-:Y:S02]  /*13e60*/  FMUL.FTZ R19, R2.reuse, R143 ;  /* 0x0000008f02137220 */ /* 0x040fe40000410000 */
[C---:B------:R-:W-:Y:S01]  /*13e70*/  FMUL.FTZ R24, R3.reuse, R132 ;  /* 0x0000008403187220 */ /* 0x040fe20000410000 */
[----:B------:R-:W-:Y:S01]  /*13e80*/  MUFU.EX2 R178, R178 ;  /* 0x000000b200b27308 */ /* 0x000fe20000000800 */
[----:B------:R-:W-:Y:S02]  /*13e90*/  FMUL.FTZ R25, R3, R133 ;  /* 0x0000008503197220 */ /* 0x000fe40000410000 */
[C---:B------:R-:W-:Y:S01]  /*13ea0*/  FMUL.FTZ R26, R2.reuse, R134 ;  /* 0x00000086021a7220 */ /* 0x040fe20000410000 */
[----:B-1----:R-:W-:Y:S01]  /*13eb0*/  F2FP.PACK_AB R152, R181, R182 ;  /* 0x000000b6b598723e */ /* 0x002fe200000000ff */
[----:B------:R-:W-:Y:S01]  /*13ec0*/  LDSM.16.MT88.4 R140, [R213+0x5880] ;  /* 0x00588000d58c783b */ /* 0x000fe20000004200 */
[C---:B------:R-:W-:Y:S02]  /*13ed0*/  FMUL.FTZ R27, R2.reuse, R135 ;  /* 0x00000087021b7220 */ /* 0x040fe40000410000 */
[C---:B------:R-:W-:Y:S02]  /*13ee0*/  FMUL.FTZ R28, R3.reuse, R28 ;  /* 0x0000001c031c7220 */ /* 0x040fe40000410000 */
[----:B------:R-:W1:Y:S01]  /*13ef0*/  MUFU.EX2 R177, R177 ;  /* 0x000000b100b17308 */ /* 0x000e620000000800 */
[----:B------:R-:W-:Y:S02]  /*13f00*/  FMUL.FTZ R29, R3, R29 ;  /* 0x0000001d031d7220 */ /* 0x000fe40000410000 */
[----:B------:R-:W-:Y:S01]  /*13f10*/  LDSM.16.MT88.4 R132, [R214+0x5880] ;  /* 0x00588000d684783b */ /* 0x000fe20000004200 */
        /* <DEDUP_REMOVED lines=45> */
[----:B------:R-:W4:Y:S01]  /*141f0*/  MUFU.EX2 R192, R192 ;  /* 0x000000c000c07308 */ /* 0x000f220000000800 */
        /* <DEDUP_REMOVED lines=9> */
[----:B------:R-:W5:Y:S01]  /*14290*/  LDSM.16.MT88.4 R136, [R215+0x5880] ;  /* 0x00588000d788783b */ /* 0x000f620000004200 */
[C---:B------:R-:W-:Y:S01]  /*142a0*/  FMUL.FTZ R60, R3.reuse, R60 ;  /* 0x0000003c033c7220 */ /* 0x040fe20000410000 */
[----:B------:R-:W1:Y:S01]  /*142b0*/  MUFU.EX2 R195, R195 ;  /* 0x000000c300c37308 */ /* 0x000e620000000800 */
        /* <DEDUP_REMOVED lines=9> */
[C---:B---3--:R-:W-:Y:S04]  /*14350*/  HMMA.16816.F32 R28, R152.reuse, R144, R28 ;  /* 0x00000090981c723c */ /* 0x048fe8000000181c */
[C---:B------:R-:W-:Y:S02]  /*14360*/  FMUL.FTZ R67, R2.reuse, R67 ;  /* 0x0000004302437220 */ /* 0x040fe40000410000 */
[C---:B------:R-:W-:Y:S02]  /*14370*/  FMUL.FTZ R68, R3.reuse, R68 ;  /* 0x0000004403447220 */ /* 0x040fe40000410000 */
[C---:B------:R-:W-:Y:S01]  /*14380*/  HMMA.16816.F32 R32, R152.reuse, R146, R32 ;  /* 0x000000929820723c */ /* 0x040fe20000001820 */
[----:B------:R-:W-:Y:S03]  /*14390*/  LDSM.16.MT88.4 R144, [R214+0x4880] ;  /* 0x00488000d690783b */ /* 0x000fe60000004200 */
[C---:B------:R-:W-:Y:S02]  /*143a0*/  FMUL.FTZ R69, R3.reuse, R69 ;  /* 0x0000004503457220 */ /* 0x040fe40000410000 */
[C---:B------:R-:W-:Y:S02]  /*143b0*/  FMUL.FTZ R70, R2.reuse, R70 ;  /* 0x0000004602467220 */ /* 0x040fe40000410000 */
[C---:B------:R-:W-:Y:S01]  /*143c0*/  FMUL.FTZ R71, R2.reuse, R71 ;  /* 0x0000004702477220 */ /* 0x040fe20000410000 */
[C---:B-----5:R-:W-:Y:S03]  /*143d0*/  HMMA.16816.F32 R36, R152.reuse, R136, R36 ;  /* 0x000000889824723c */ /* 0x060fe60000001824 */
[C---:B------:R-:W-:Y:S02]  /*143e0*/  FMUL.FTZ R72, R3.reuse, R72 ;  /* 0x0000004803487220 */ /* 0x040fe40000410000 */
[C---:B------:R-:W-:Y:S02]  /*143f0*/  FMUL.FTZ R73, R3.reuse, R73 ;  /* 0x0000004903497220 */ /* 0x040fe40000410000 */
[C---:B------:R-:W-:Y:S01]  /*14400*/  FMUL.FTZ R74, R2.reuse, R74 ;  /* 0x0000004a024a7220 */ /* 0x040fe20000410000 */
        /* <DEDUP_REMOVED lines=8> */
[----:B------:R-:W5:Y:S03]  /*14490*/  LDSM.16.MT88.4 R132, [R215+0x7080] ;  /* 0x00708000d784783b */ /* 0x000f660000004200 */
        /* <DEDUP_REMOVED lines=9> */
[C---:B------:R-:W-:Y:S01]  /*14530*/  FMUL.FTZ R85, R3.reuse, R85 ;  /* 0x0000005503557220 */ /* 0x040fe20000410000 */
[C---:B---3--:R-:W-:Y:S03]  /*14540*/  HMMA.16816.F32 R60, R152.reuse, R136, R60 ;  /* 0x00000088983c723c */ /* 0x048fe6000000183c */
[C---:B------:R-:W-:Y:S02]  /*14550*/  FMUL.FTZ R86, R2.reuse, R86 ;  /* 0x0000005602567220 */ /* 0x040fe40000410000 */
[C---:B------:R-:W-:Y:S02]  /*14560*/  FMUL.FTZ R87, R2.reuse, R87 ;  /* 0x0000005702577220 */ /* 0x040fe40000410000 */
[C---:B------:R-:W-:Y:S01]  /*14570*/  FMUL.FTZ R88, R3.reuse, R88 ;  /* 0x0000005803587220 */ /* 0x040fe20000410000 */
[C---:B------:R-:W-:Y:S01]  /*14580*/  HMMA.16816.F32 R64, R152.reuse, R138, R64 ;  /* 0x0000008a9840723c */ /* 0x040fe20000001840 */
[----:B------:R-:W3:Y:S03]  /*14590*/  LDSM.16.MT88.4 R136, [R213+0x7080] ;  /* 0x00708000d588783b */ /* 0x000ee60000004200 */
[C---:B------:R-:W-:Y:S02]  /*145a0*/  FMUL.FTZ R89, R3.reuse, R89 ;  /* 0x0000005903597220 */ /* 0x040fe40000410000 */
[C---:B------:R-:W-:Y:S02]  /*145b0*/  FMUL.FTZ R90, R2.reuse, R90 ;  /* 0x0000005a025a7220 */ /* 0x040fe40000410000 */
[C---:B-----5:R-:W-:Y:S04]  /*145c0*/  HMMA.16816.F32 R68, R152.reuse, R132, R68 ;  /* 0x000000849844723c */ /* 0x060fe80000001844 */
[C---:B------:R-:W-:Y:S02]  /*145d0*/  FMUL.FTZ R91, R2.reuse, R91 ;  /* 0x0000005b025b7220 */ /* 0x040fe40000410000 */
[C---:B------:R-:W-:Y:S02]  /*145e0*/  FMUL.FTZ R92, R3.reuse, R92 ;  /* 0x0000005c035c7220 */ /* 0x040fe40000410000 */
[C---:B------:R-:W-:Y:S01]  /*145f0*/  HMMA.16816.F32 R72, R152.reuse, R134, R72 ;  /* 0x000000869848723c */ /* 0x040fe20000001848 */
[----:B------:R-:W5:Y:S03]  /*14600*/  LDSM.16.MT88.4 R132, [R212+0x7080] ;  /* 0x00708000d484783b */ /* 0x000f660000004200 */
        /* <DEDUP_REMOVED lines=44> */
[C---:B-----5:R-:W-:Y:S03]  /*148d0*/  HMMA.16816.F32 R116, R152.reuse, R132, R116 ;  /* 0x000000849874723c */ /* 0x060fe60000001874 */
[C---:B------:R-:W-:Y:S02]  /*148e0*/  FMUL.FTZ R122, R2.reuse, R122 ;  /* 0x0000007a027a7220 */ /* 0x040fe40000410000 */
[C---:B------:R-:W-:Y:S02]  /*148f0*/  FMUL.FTZ R123, R2.reuse, R123 ;  /* 0x0000007b027b7220 */ /* 0x040fe40000410000 */
[----:B------:R-:W-:Y:S01]  /*14900*/  FMUL.FTZ R124, R3, R124 ;  /* 0x0000007c037c7220 */ /* 0x000fe20000410000 */
[----:B------:R-:W-:Y:S01]  /*14910*/  F2FP.PACK_AB R132, R189, R188 ;  /* 0x000000bcbd84723e */ /* 0x000fe200000000ff */
[----:B------:R-:W-:Y:S03]  /*14920*/  FMUL.FTZ R125, R3, R125 ;  /* 0x0000007d037d7220 */ /* 0x000fe60000410000 */
[C---:B------:R-:W-:Y:S03]  /*14930*/  HMMA.16816.F32 R120, R152.reuse, R134, R120 ;  /* 0x000000869878723c */ /* 0x040fe60000001878 */
[C---:B------:R-:W-:Y:S01]  /*14940*/  FMUL.FTZ R126, R2.reuse, R126 ;  /* 0x0000007e027e7220 */ /* 0x040fe20000410000 */
[----:B--2---:R-:W-:Y:S01]  /*14950*/  F2FP.PACK_AB R133, R191, R190 ;  /* 0x000000bebf85723e */ /* 0x004fe200000000ff */
[----:B------:R-:W-:Y:S02]  /*14960*/  FMUL.FTZ R127, R2, R127 ;  /* 0x0000007f027f7220 */ /* 0x000fe40000410000 */
[C---:B------:R-:W-:Y:S01]  /*14970*/  FMUL.FTZ R128, R3.reuse, R128 ;  /* 0x0000008003807220 */ /* 0x040fe20000410000 */
[----:B----4-:R-:W-:Y:S01]  /*14980*/  F2FP.PACK_AB R134, R192, R193 ;  /* 0x000000c1c086723e */ /* 0x010fe200000000ff */
[----:B------:R-:W-:Y:S03]  /*14990*/  FMUL.FTZ R129, R3, R129 ;  /* 0x0000008103817220 */ /* 0x000fe60000410000 */
[C---:B-1----:R-:W-:Y:S03]  /*149a0*/  HMMA.16816.F32 R124, R152.reuse, R140, R124 ;  /* 0x0000008c987c723c */ /* 0x042fe6000000187c */
[C---:B------:R-:W-:Y:S01]  /*149b0*/  FMUL.FTZ R130, R2.reuse, R130 ;  /* 0x0000008202827220 */ /* 0x040fe20000410000 */
[----:B------:R-:W-:Y:S01]  /*149c0*/  F2FP.PACK_AB R135, R195, R194 ;  /* 0x000000c2c387723e */ /* 0x000fe200000000ff */
[----:B------:R-:W-:Y:S02]  /*149d0*/  FMUL.FTZ R131, R2, R131 ;  /* 0x0000008302837220 */ /* 0x000fe40000410000 */
[--C-:B------:R-:W-:Y:S02]  /*149e0*/  FFMA.FTZ R196, R196, c[0x0][0x2d0], -R186.reuse ;  /* 0x0000b400c4c47a23 */ /* 0x100fe400000108ba */
[----:B------:R-:W-:Y:S03]  /*149f0*/  FFMA.FTZ R199, R199, c[0x0][0x2d0], -R186 ;  /* 0x0000b400c7c77a23 */ /* 0x000fe600000108ba */
[----:B------:R-:W-:Y:S01]  /*14a00*/  HMMA.16816.F32 R128, R152, R142, R128 ;  /* 0x0000008e9880723c */ /* 0x000fe20000001880 */
[----:B------:R-:W1:Y:S01]  /*14a10*/  LDSM.16.MT88.4 R140, [R215+0x6080] ;  /* 0x00608000d78c783b */ /* 0x000e620000004200 */
[----:B------:R-:W-:Y:S01]  /*14a20*/  MUFU.EX2 R196, R196 ;  /* 0x000000c400c47308 */ /* 0x000fe20000000800 */
[--C-:B------:R-:W-:Y:S02]  /*14a30*/  FFMA.FTZ R197, R197, c[0x0][0x2d0], -R184.reuse ;  /* 0x0000b400c5c57a23 */ /* 0x100fe400000108b8 */
[----:B------:R-:W-:Y:S02]  /*14a40*/  FFMA.FTZ R198, R187, c[0x0][0x2d0], -R184 ;  /* 0x0000b400bbc67a23 */ /* 0x000fe400000108b8 */
[--C-:B------:R-:W-:Y:S01]  /*14a50*/  FFMA.FTZ R185, R185, c[0x0][0x2d0], -R186.reuse ;  /* 0x0000b400b9b97a23 */ /* 0x100fe200000108ba */
[C---:B---3--:R-:W-:Y:S01]  /*14a60*/  HMMA.16816.F32 R4, R132.reuse, R136, R4 ;  /* 0x000000888404723c */ /* 0x048fe20000001804 */
[----:B------:R-:W2:Y:S03]  /*14a70*/  LDSM.16.MT88.4 R152, [R214+0x6080] ;  /* 0x00608000d698783b */ /* 0x000ea60000004200 */
[----:B------:R-:W3:Y:S01]  /*14a80*/  MUFU.EX2 R199, R199 ;  /* 0x000000c700c77308 */ /* 0x000ee20000000800 */
[----:B------:R-:W-:Y:S02]  /*14a90*/  FFMA.FTZ R186, R183, c[0x0][0x2d0], -R186 ;  /* 0x0000b400b7ba7a23 */ /* 0x000fe400000108ba */
[--C-:B------:R-:W-:Y:S01]  /*14aa0*/  FFMA.FTZ R158, R158, c[0x0][0x2d0], -R184.reuse ;  /* 0x0000b4009e9e7a23 */ /* 0x100fe200000108b8 */
[C---:B------:R-:W-:Y:S01]  /*14ab0*/  HMMA.16816.F32 R8, R132.reuse, R138, R8 ;  /* 0x0000008a8408723c */ /* 0x040fe20000001808 */
[----:B------:R-:W4:Y:S03]  /*14ac0*/  LDSM.16.MT88.4 R136, [R214+0x7880] ;  /* 0x00788000d688783b */ /* 0x000f260000004200 */
[----:B------:R-:W-:Y:S02]  /*14ad0*/  FFMA.FTZ R184, R157, c[0x0][0x2d0], -R184 ;  /* 0x0000b4009db87a23 */ /* 0x000fe400000108b8 */
[----:B------:R-:W-:Y:S01]  /*14ae0*/  MUFU.EX2 R197, R197 ;  /* 0x000000c500c57308 */ /* 0x000fe20000000800 */
[----:B------:R-:W-:Y:S01]  /*14af0*/  FFMA.FTZ R182, R3, R248, R182 ;  /* 0x000000f803b67223 */ /* 0x000fe200000100b6 */
[C---:B------:R-:W-:Y:S04]  /*14b00*/  HMMA.16816.F32 R12, R132.reuse, R144, R12 ;  /* 0x00000090840c723c */ /* 0x040fe8000000180c */
[----:B------:R-:W-:Y:S02]  /*14b10*/  FFMA.FTZ R178, R2, R247, R178 ;  /* 0x000000f702b27223 */ /* 0x000fe400000100b2 */
[----:B------:R-:W-:Y:S02]  /*14b20*/  FADD.FTZ R181, R181, R182 ;  /* 0x000000b6b5b57221 */ /* 0x000fe40000010000 */
[C---:B------:R-:W-:Y:S01]  /*14b30*/  HMMA.16816.F32 R16, R132.reuse, R146, R16 ;  /* 0x000000928410723c */ /* 0x040fe20000001810 */
[----:B------:R-:W5:Y:S01]  /*14b40*/  LDSM.16.MT88.4 R144, [R213+0x7880] ;  /* 0x00788000d590783b */ /* 0x000f620000004200 */
[----:B------:R-:W1:Y:S02]  /*14b50*/  MUFU.EX2 R198, R198 ;  /* 0x000000c600c67308 */ /* 0x000e640000000800 */
[----:B------:R-:W-:Y:S02]  /*14b60*/  FADD.FTZ R177, R177, R178 ;  /* 0x000000b2b1b17221 */ /* 0x000fe40000010000 */
[----:B------:R-:W-:Y:S02]  /*14b70*/  FADD.FTZ R180, R180, R181 ;  /* 0x000000b5b4b47221 */ /* 0x000fe40000010000 */
[C---:B------:R-:W-:Y:S04]  /*14b80*/  HMMA.16816.F32 R20, R132.reuse, R148, R20 ;  /* 0x000000948414723c */ /* 0x040fe80000001814 */
[----:B------:R-:W-:Y:S01]  /*14b90*/  MUFU.EX2 R185, R185 ;  /* 0x000000b900b97308 */ /* 0x000fe20000000800 */
[----:B------:R-:W-:Y:S02]  /*14ba0*/  FADD.FTZ R176, R176, R177 ;  /* 0x000000b1b0b07221 */ /* 0x000fe40000010000 */
[----:B------:R-:W-:Y:S01]  /*14bb0*/  FADD.FTZ R179, R179, R180 ;  /* 0x000000b4b3b37221 */ /* 0x000fe20000010000 */
[C---:B------:R-:W-:Y:S01]  /*14bc0*/  HMMA.16816.F32 R24, R132.reuse, R150, R24 ;  /* 0x000000968418723c */ /* 0x040fe20000001818 */
[----:B------:R-:W-:Y:S03]  /*14bd0*/  LDSM.16.MT88.4 R148, [R215+0x9080] ;  /* 0x00908000d794783b */ /* 0x000fe60000004200 */
[----:B------:R-:W-:Y:S02]  /*14be0*/  FADD.FTZ R159, R159, R176 ;  /* 0x000000b09f9f7221 */ /* 0x000fe40000010000 */
[----:B------:R-:W2:Y:S01]  /*14bf0*/  MUFU.EX2 R186, R186 ;  /* 0x000000ba00ba7308 */ /* 0x000ea20000000800 */
[----:B------:R-:W-:Y:S01]  /*14c00*/  FADD.FTZ R2, R188, R179 ;  /* 0x000000b3bc027221 */ /* 0x000fe20000010000 */
[C---:B------:R-:W-:Y:S04]  /*14c10*/  HMMA.16816.F32 R28, R132.reuse, R160, R28 ;  /* 0x000000a0841c723c */ /* 0x040fe8000000181c */
[----:B------:R-:W-:Y:S01]  /*14c20*/  FADD.FTZ R190, R190, R159 ;  /* 0x0000009fbebe7221 */ /* 0x000fe20000010000 */
[----:B------:R-:W-:Y:S01]  /*14c30*/  MOV R159, R156 ;  /* 0x0000009c009f7202 */ /* 0x000fe20000000f00 */
[----:B------:R-:W-:Y:S01]  /*14c40*/  FADD.FTZ R2, R189, R2 ;  /* 0x00000002bd027221 */ /* 0x000fe20000010000 */
[----:B---3--:R-:W-:Y:S01]  /*14c50*/  F2FP.PACK_AB R160, R199, R196 ;  /* 0x000000c4c7a0723e */ /* 0x008fe200000000ff */
[C---:B------:R-:W-:Y:S01]  /*14c60*/  HMMA.16816.F32 R32, R132.reuse, R162, R32 ;  /* 0x000000a28420723c */ /* 0x040fe20000001820 */
[----:B------:R-:W-:Y:S03]  /*14c70*/  MUFU.EX2 R158, R158 ;  /* 0x0000009e009e7308 */ /* 0x000fe60000000800 */
[----:B-1----:R-:W-:Y:S01]  /*14c80*/  F2FP.PACK_AB R161, R198, R197 ;  /* 0x000000c5c6a1723e */ /* 0x002fe200000000ff */
[----:B------:R-:W-:Y:S02]  /*14c90*/  FADD.FTZ R191, R191, R190 ;  /* 0x000000bebfbf7221 */ /* 0x000fe40000010000 */
[----:B------:R-:W-:Y:S01]  /*14ca0*/  FADD.FTZ R3, R193, R2 ;  /* 0x00000002c1037221 */ /* 0x000fe20000010000 */
[C---:B------:R-:W-:Y:S03]  /*14cb0*/  HMMA.16816.F32 R36, R132.reuse, R140, R36 ;  /* 0x0000008c8424723c */ /* 0x040fe60000001824 */
[----:B------:R-:W1:Y:S01]  /*14cc0*/  MUFU.EX2 R157, R184 ;  /* 0x000000b8009d7308 */ /* 0x000e620000000800 */
[----:B------:R-:W-:Y:S01]  /*14cd0*/  FADD.FTZ R194, R194, R191 ;  /* 0x000000bfc2c27221 */ /* 0x000fe20000010000 */
[----:B--2---:R-:W-:Y:S01]  /*14ce0*/  F2FP.PACK_AB R162, R186, R185 ;  /* 0x000000b9baa2723e */ /* 0x004fe200000000ff */
[----:B------:R-:W-:Y:S02]  /*14cf0*/  FADD.FTZ R3, R192, R3 ;  /* 0x00000003c0037221 */ /* 0x000fe40000010000 */
[C---:B------:R-:W-:Y:S01]  /*14d00*/  HMMA.16816.F32 R40, R132.reuse, R142, R40 ;  /* 0x0000008e8428723c */ /* 0x040fe20000001828 */
[----:B------:R-:W2:Y:S03]  /*14d10*/  LDSM.16.MT88.4 R140, [R212+0x7880] ;  /* 0x00788000d48c783b */ /* 0x000ea60000004200 */
[----:B------:R-:W-:Y:S02]  /*14d20*/  FADD.FTZ R194, R195, R194 ;  /* 0x000000c2c3c27221 */ /* 0x000fe40000010000 */
[----:B------:R-:W-:Y:S02]  /*14d30*/  FADD.FTZ R2, R196, R3 ;  /* 0x00000003c4027221 */ /* 0x000fe40000010000 */
[C---:B------:R-:W-:Y:S04]  /*14d40*/  HMMA.16816.F32 R44, R132.reuse, R152, R44 ;  /* 0x00000098842c723c */ /* 0x040fe8000000182c */
[----:B------:R-:W-:Y:S02]  /*14d50*/  FADD.FTZ R197, R197, R194 ;  /* 0x000000c2c5c57221 */ /* 0x000fe40000010000 */
[----:B------:R-:W-:Y:S02]  /*14d60*/  FADD.FTZ R2, R199, R2 ;  /* 0x00000002c7027221 */ /* 0x000fe40000010000 */
[C---:B------:R-:W-:Y:S04]  /*14d70*/  HMMA.16816.F32 R48, R132.reuse, R154, R48 ;  /* 0x0000009a8430723c */ /* 0x040fe80000001830 */
[----:B-1----:R-:W-:Y:S01]  /*14d80*/  F2FP.PACK_AB R163, R157, R158 ;  /* 0x0000009e9da3723e */ /* 0x002fe200000000ff */
[----:B------:R-:W-:Y:S02]  /*14d90*/  FADD.FTZ R197, R198, R197 ;  /* 0x000000c5c6c57221 */ /* 0x000fe40000010000 */
[----:B------:R-:W-:Y:S01]  /*14da0*/  FADD.FTZ R185, R185, R2 ;  /* 0x00000002b9b97221 */ /* 0x000fe20000010000 */
[C---:B------:R-:W-:Y:S04]  /*14db0*/  HMMA.16816.F32 R52, R132.reuse, R164, R52 ;  /* 0x000000a48434723c */ /* 0x040fe80000001834 */
[----:B------:R-:W-:Y:S01]  /*14dc0*/  IADD3 R2, R246, -0x1, RZ ;  /* 0xfffffffff6027810 */ /* 0x000fe20007ffe0ff */
[----:B------:R-:W-:Y:S02]  /*14dd0*/  FADD.FTZ R158, R158, R197 ;  /* 0x000000c59e9e7221 */ /* 0x000fe40000010000 */
[----:B------:R-:W-:Y:S01]  /*14de0*/  FADD.FTZ R248, R186, R185 ;  /* 0x000000b9baf87221 */ /* 0x000fe20000010000 */
[C---:B------:R-:W-:Y:S01]  /*14df0*/  HMMA.16816.F32 R56, R132.reuse, R166, R56 ;  /* 0x000000a68438723c */ /* 0x040fe20000001838 */
[----:B------:R-:W-:Y:S03]  /*14e00*/  LDSM.16.MT88.4 R164, [R213+0x5080] ;  /* 0x00508000d5a4783b */ /* 0x000fe60000004200 */
[----:B------:R-:W-:Y:S01]  /*14e10*/  FADD.FTZ R247, R157, R158 ;  /* 0x0000009e9df77221 */ /* 0x000fe20000010000 */
[----:B------:R-:W-:Y:S03]  /*14e20*/  MOV R246, R2 ;  /* 0x0000000200f67202 */ /* 0x000fe60000000f00 */
[C---:B------:R-:W-:Y:S08]  /*14e30*/  HMMA.16816.F32 R60, R132.reuse, R168, R60 ;  /* 0x000000a8843c723c */ /* 0x040ff0000000183c */
[C---:B------:R-:W-:Y:S01]  /*14e40*/  HMMA.16816.F32 R64, R132.reuse, R170, R64 ;  /* 0x000000aa8440723c */ /* 0x040fe20000001840 */
[----:B------:R-:W-:Y:S07]  /*14e50*/  LDSM.16.MT88.4 R168, [R212+0x5080] ;  /* 0x00508000d4a8783b */ /* 0x000fee0000004200 */
[C---:B------:R-:W-:Y:S08]  /*14e60*/  HMMA.16816.F32 R68, R132.reuse, R172, R68 ;  /* 0x000000ac8444723c */ /* 0x040ff00000001844 */
[C---:B------:R-:W-:Y:S01]  /*14e70*/  HMMA.16816.F32 R72, R132.reuse, R174, R72 ;  /* 0x000000ae8448723c */ /* 0x040fe20000001848 */
[----:B------:R-:W-:Y:S07]  /*14e80*/  LDSM.16.MT88.4 R172, [R212+0x8080] ;  /* 0x00808000d4ac783b */ /* 0x000fee0000004200 */
[C---:B----4-:R-:W-:Y:S08]  /*14e90*/  HMMA.16816.F32 R76, R132.reuse, R136, R76 ;  /* 0x00000088844c723c */ /* 0x050ff0000000184c */
[C---:B------:R-:W-:Y:S01]  /*14ea0*/  HMMA.16816.F32 R80, R132.reuse, R138, R80 ;  /* 0x0000008a8450723c */ /* 0x040fe20000001850 */
[----:B------:R-:W1:Y:S07]  /*14eb0*/  LDSM.16.MT88.4 R136, [R214+0x9080] ;  /* 0x00908000d688783b */ /* 0x000e6e0000004200 */
[C---:B-----5:R-:W-:Y:S08]  /*14ec0*/  HMMA.16816.F32 R84, R132.reuse, R144, R84 ;  /* 0x000000908454723c */ /* 0x060ff00000001854 */
        /* <DEDUP_REMOVED lines=12> */
[C---:B------:R-:W-:Y:S08]  /*14f90*/  HMMA.16816.F32 R120, R132.reuse, R146, R120 ;  /* 0x000000928478723c */ /* 0x040ff00000001878 */
[C---:B--2---:R-:W-:Y:S08]  /*14fa0*/  HMMA.16816.F32 R124, R132.reuse, R140, R124 ;  /* 0x0000008c847c723c */ /* 0x044ff0000000187c */
[----:B------:R-:W-:Y:S08]  /*14fb0*/  HMMA.16816.F32 R128, R132, R142, R128 ;  /* 0x0000008e8480723c */ /* 0x000ff00000001880 */
[C---:B----4-:R-:W-:Y:S01]  /*14fc0*/  HMMA.16816.F32 R152, R160.reuse, R148, R4 ;  /* 0x00000094a098723c */ /* 0x050fe20000001804 */
[----:B------:R-:W2:Y:S07]  /*14fd0*/  LDSM.16.MT88.4 R4, [R215+0x6880] ;  /* 0x00688000d704783b */ /* 0x000eae0000004200 */
[C---:B------:R-:W-:Y:S01]  /*14fe0*/  HMMA.16816.F32 R148, R160.reuse, R150, R8 ;  /* 0x00000096a094723c */ /* 0x040fe20000001808 */
[----:B------:R-:W3:Y:S07]  /*14ff0*/  LDSM.16.MT88.4 R8, [R214+0x6880] ;  /* 0x00688000d608783b */ /* 0x000eee0000004200 */
[C---:B-1----:R-:W-:Y:S01]  /*15000*/  HMMA.16816.F32 R144, R160.reuse, R136, R12 ;  /* 0x00000088a090723c */ /* 0x042fe2000000180c */
[----:B------:R-:W1:Y:S07]  /*15010*/  LDSM.16.MT88.4 R12, [R213+0x6880] ;  /* 0x00688000d50c783b */ /* 0x000e6e0000004200 */
[C---:B------:R-:W-:Y:S01]  /*15020*/  HMMA.16816.F32 R140, R160.reuse, R138, R16 ;  /* 0x0000008aa08c723c */ /* 0x040fe20000001810 */
[----:B------:R-:W4:Y:S07]  /*15030*/  LDSM.16.MT88.4 R16, [R212+0x6880] ;  /* 0x00688000d410783b */ /* 0x000f2e0000004200 */
[C---:B------:R-:W-:Y:S01]  /*15040*/  HMMA.16816.F32 R136, R160.reuse, R164, R20 ;  /* 0x000000a4a088723c */ /* 0x040fe20000001814 */
[----:B------:R-:W5:Y:S07]  /*15050*/  LDSM.16.MT88.4 R20, [R215+0x8080] ;  /* 0x00808000d714783b */ /* 0x000f6e0000004200 */
[C---:B------:R-:W-:Y:S01]  /*15060*/  HMMA.16816.F32 R132, R160.reuse, R166, R24 ;  /* 0x000000a6a084723c */ /* 0x040fe20000001818 */
[----:B------:R-:W1:Y:S07]  /*15070*/  LDSM.16.MT88.4 R24, [R214+0x8080] ;  /* 0x00808000d618783b */ /* 0x000e6e0000004200 */
[C---:B------:R-:W-:Y:S01]  /*15080*/  HMMA.16816.F32 R28, R160.reuse, R168, R28 ;  /* 0x000000a8a01c723c */ /* 0x040fe2000000181c */
[----:B------:R-:W1:Y:S07]  /*15090*/  LDSM.16.MT88.4 R164, [R213+0x8080] ;  /* 0x00808000d5a4783b */ /* 0x000e6e0000004200 */
        /* <DEDUP_REMOVED lines=12> */
[C---:B------:R-:W-:Y:S08]  /*15160*/  HMMA.16816.F32 R64, R160.reuse, R18, R64 ;  /* 0x00000012a040723c */ /* 0x040ff00000001840 */
[C---:B-----5:R-:W-:Y:S08]  /*15170*/  HMMA.16816.F32 R68, R160.reuse, R20, R68 ;  /* 0x00000014a044723c */ /* 0x060ff00000001844 */
        /* <DEDUP_REMOVED lines=13> */
[C---:B-1----:R-:W-:Y:S08]  /*15250*/  HMMA.16816.F32 R124, R160.reuse, R12, R124 ;  /* 0x0000000ca07c723c */ /* 0x042ff0000000187c */
[----:B------:R-:W-:Y:S01]  /*15260*/  HMMA.16816.F32 R128, R160, R14, R128 ;  /* 0x0000000ea080723c */ /* 0x000fe20000001880 */
[----:B------:R-:W-:-:S07]  /*15270*/  @P0 BRA `(.L_x_946) ;  /* 0xffffd14000000947 */ /* 0x000fce000383ffff */
.L_x_941:
        /* <DEDUP_REMOVED lines=10> */
[----:B-1----:R-:W-:Y:S02]  /*15320*/  FADD.FTZ R5, R6, R5 ;  /* 0x0000000506057221 */ /* 0x002fe40000010000 */
[----:B--2---:R-:W-:-:S03]  /*15330*/  FADD.FTZ R2, R2, R7 ;  /* 0x0000000702027221 */ /* 0x004fc60000010000 */
[----:B------:R-:W-:Y:S02]  /*15340*/  FSETP.NE.FTZ.AND P1, PT, R5, RZ, PT ;  /* 0x000000ff0500720b */ /* 0x000fe40003f35000 */
[----:B------:R-:W-:-:S11]  /*15350*/  FSETP.NE.FTZ.AND P0, PT, R2, RZ, PT ;  /* 0x000000ff0200720b */ /* 0x000fd60003f15000 */
[----:B------:R-:W1:Y:S01]  /*15360*/  @P1 MUFU.RCP R4, R5 ;  /* 0x0000000500041308 */ /* 0x000e620000001000 */
[----:B------:R-:W-:Y:S02]  /*15370*/  @P1 MOV R12, 0x3f317218 ;  /* 0x3f317218000c1802 */ /* 0x000fe40000000f00 */
[----:B------:R-:W-:-:S03]  /*15380*/  @P0 MOV R15, 0x3f317218 ;  /* 0x3f317218000f0802 */ /* 0x000fc60000000f00 */
[----:B------:R-:W-:Y:S02]  /*15390*/  @P1 FMUL.FTZ R12, R12, c[0x0][0x2d0] ;  /* 0x0000b4000c0c1a20 */ /* 0x000fe40000410000 */
[----:B------:R-:W2:Y:S08]  /*153a0*/  @P0 MUFU.LG2 R10, R2 ;  /* 0x00000002000a0308 */ /* 0x000eb00000000c00 */
[----:B------:R-:W3:Y:S01]  /*153b0*/  @P1 MUFU.LG2 R5, R5 ;  /* 0x0000000500051308 */ /* 0x000ee20000000c00 */
[----:B-1----:R-:W-:-:S02]  /*153c0*/  FMUL.FTZ R152, R4, R152 ;  /* 0x0000009804987220 */ /* 0x002fc40000410000 */
[C---:B------:R-:W-:Y:S02]  /*153d0*/  FMUL.FTZ R153, R4.reuse, R153 ;  /* 0x0000009904997220 */ /* 0x040fe40000410000 */
[C---:B------:R-:W-:Y:S02]  /*153e0*/  FMUL.FTZ R148, R4.reuse, R148 ;  /* 0x0000009404947220 */ /* 0x040fe40000410000 */
[----:B------:R-:W-:Y:S01]  /*153f0*/  FMUL.FTZ R149, R4, R149 ;  /* 0x0000009504957220 */ /* 0x000fe20000410000 */
[----:B------:R1:W4:Y:S01]  /*15400*/  @P0 MUFU.RCP R3, R2 ;  /* 0x0000000200030308 */ /* 0x0003220000001000 */
[----:B--2---:R-:W-:Y:S02]  /*15410*/  @P0 FMUL.FTZ R14, R10, 0.69314718246459960938 ;  /* 0x3f3172180a0e0820 */ /* 0x004fe40000410000 */
[----:B------:R-:W-:Y:S02]  /*15420*/  @P0 FMUL.FTZ R10, R15, c[0x0][0x2d0] ;  /* 0x0000b4000f0a0a20 */ /* 0x000fe40000410000 */
[----:B------:R-:W-:-:S02]  /*15430*/  FMUL.FTZ R144, R4, R144 ;  /* 0x0000009004907220 */ /* 0x000fc40000410000 */
[C---:B------:R-:W-:Y:S02]  /*15440*/  FMUL.FTZ R145, R4.reuse, R145 ;  /* 0x0000009104917220 */ /* 0x040fe40000410000 */
[----:B---3--:R-:W-:Y:S02]  /*15450*/  @P1 FMUL.FTZ R5, R5, 0.69314718246459960938 ;  /* 0x3f31721805051820 */ /* 0x008fe40000410000 */
[C---:B------:R-:W-:Y:S02]  /*15460*/  FMUL.FTZ R140, R4.reuse, R140 ;  /* 0x0000008c048c7220 */ /* 0x040fe40000410000 */
[C---:B------:R-:W-:Y:S02]  /*15470*/  FMUL.FTZ R141, R4.reuse, R141 ;  /* 0x0000008d048d7220 */ /* 0x040fe40000410000 */
[C---:B------:R-:W-:Y:S01]  /*15480*/  FMUL.FTZ R136, R4.reuse, R136 ;  /* 0x0000008804887220 */ /* 0x040fe20000410000 */
[----:B-1----:R-:W-:Y:S01]  /*15490*/  MOV R2, 0xff800000 ;  /* 0xff80000000027802 */ /* 0x002fe20000000f00 */
        /* <DEDUP_REMOVED lines=55> */
[C---:B----4-:R-:W-:Y:S02]  /*15810*/  FMUL.FTZ R154, R3.reuse, R154 ;  /* 0x0000009a039a7220 */ /* 0x050fe40000410000 */
        /* <DEDUP_REMOVED lines=65> */
.L_x_875:
[----:B------:R-:W-:Y:S01]  /*15c30*/  ULDC.64 UR4, c[0x0][0x118] ;  /* 0x0000460000047ab9 */ /* 0x000fe20000000a00 */
[----:B------:R-:W-:Y:S01]  /*15c40*/  SHF.R.S32.HI R0, RZ, 0x1f, R223 ;  /* 0x0000001fff007819 */ /* 0x000fe200000114df */
[----:B------:R-:W-:Y:S05]  /*15c50*/  @P2 BRA `(.L_x_947) ;  /* 0x00001a8000002947 */ /* 0x000fea0003800000 */
[----:B------:R-:W1:Y:S01]  /*15c60*/  S2R R5, SR_TID.X ;  /* 0x0000000000057919 */ /* 0x000e620000002100 */
[----:B------:R-:W-:-:S02]  /*15c70*/  F2FP.PACK_AB R6, R7, R6 ;  /* 0x000000060706723e */ /* 0x000fc400000000ff */
[----:B------:R-:W-:Y:S01]  /*15c80*/  F2FP.PACK_AB R4, R13, R4 ;  /* 0x000000040d04723e */ /* 0x000fe200000000ff */
[----:B------:R-:W-:Y:S01]  /*15c90*/  BAR.SYNC.DEFER_BLOCKING 0x1, 0x100 ;  /* 0x0044000000007b1d */ /* 0x000fe20000010000 */
        /* <DEDUP_REMOVED lines=10> */
[----:B-1----:R-:W-:-:S02]  /*15d40*/  SHF.R.S32.HI R10, RZ, 0x1f, R5 ;  /* 0x0000001fff0a7819 */ /* 0x002fc40000011405 */
[----:B------:R-:W-:Y:S02]  /*15d50*/  F2FP.PACK_AB R132, R133, R132 ;  /* 0x000000848584723e */ /* 0x000fe400000000ff */
[CC--:B------:R-:W-:Y:S02]  /*15d60*/  LEA.HI R12, R10.reuse, R5.reuse, RZ, 0x2 ;  /* 0x000000050a0c7211 */ /* 0x0c0fe400078f10ff */
[----:B------:R-:W-:Y:S02]  /*15d70*/  LEA.HI R7, R10, R5, RZ, 0x5 ;  /* 0x000000050a077211 */ /* 0x000fe400078f28ff */
[--C-:B------:R-:W-:Y:S02]  /*15d80*/  SHF.R.S32.HI R15, RZ, 0x2, R12.reuse ;  /* 0x00000002ff0f7819 */ /* 0x100fe4000001140c */
[----:B------:R-:W-:Y:S02]  /*15d90*/  SHF.R.S32.HI R14, RZ, 0x1f, R12 ;  /* 0x0000001fff0e7819 */ /* 0x000fe4000001140c */
[----:B------:R-:W-:-:S02]  /*15da0*/  LOP3.LUT R12, R12, 0xfffffffc, RZ, 0xc0, !PT ;  /* 0xfffffffc0c0c7812 */ /* 0x000fc400078ec0ff */
[----:B------:R-:W-:Y:S02]  /*15db0*/  LEA.HI R14, R14, R15, RZ, 0x3 ;  /* 0x0000000f0e0e7211 */ /* 0x000fe400078f18ff */
[----:B------:R-:W-:Y:S01]  /*15dc0*/  SHF.R.S32.HI R13, RZ, 0x5, R7 ;  /* 0x00000005ff0d7819 */ /* 0x000fe20000011407 */
[----:B------:R-:W-:Y:S01]  /*15dd0*/  IMAD.IADD R12, R5, 0x1, -R12 ;  /* 0x00000001050c7824 */ /* 0x000fe200078e0a0c */
[----:B------:R-:W-:Y:S02]  /*15de0*/  LOP3.LUT R14, R14, 0xfffffff8, RZ, 0xc0, !PT ;  /* 0xfffffff80e0e7812 */ /* 0x000fe400078ec0ff */
[----:B------:R-:W-:Y:S01]  /*15df0*/  F2FP.PACK_AB R134, R135, R134 ;  /* 0x000000868786723e */ /* 0x000fe200000000ff */
[----:B------:R-:W-:Y:S01]  /*15e00*/  IMAD R16, R13, 0x200, R12 ;  /* 0x000002000d107824 */ /* 0x000fe200078e020c */
[----:B------:R-:W-:Y:S01]  /*15e10*/  F2FP.PACK_AB R28, R29, R28 ;  /* 0x0000001c1d1c723e */ /* 0x000fe200000000ff */
[----:B------:R-:W-:Y:S01]  /*15e20*/  IMAD.IADD R14, R15, 0x1, -R14 ;  /* 0x000000010f0e7824 */ /* 0x000fe200078e0a0e */
[----:B------:R-:W-:-:S02]  /*15e30*/  F2FP.PACK_AB R30, R31, R30 ;  /* 0x0000001e1f1e723e */ /* 0x000fc400000000ff */
[----:B------:R-:W-:Y:S01]  /*15e40*/  F2FP.PACK_AB R32, R33, R32 ;  /* 0x000000202120723e */ /* 0x000fe200000000ff */
[C---:B------:R-:W-:Y:S01]  /*15e50*/  IMAD.SHL.U32 R15, R14.reuse, 0x40, RZ ;  /* 0x000000400e0f7824 */ /* 0x040fe200078e00ff */
[----:B------:R-:W-:Y:S02]  /*15e60*/  LOP3.LUT R17, R14, 0x1, RZ, 0xc0, !PT ;  /* 0x000000010e117812 */ /* 0x000fe400078ec0ff */
[----:B------:R-:W-:Y:S02]  /*15e70*/  F2FP.PACK_AB R34, R35, R34 ;  /* 0x000000222322723e */ /* 0x000fe400000000ff */
[----:B------:R-:W-:Y:S02]  /*15e80*/  LOP3.LUT R15, R15, 0x1c0, RZ, 0xc0, !PT ;  /* 0x000001c00f0f7812 */ /* 0x000fe400078ec0ff */
[----:B------:R-:W-:Y:S02]  /*15e90*/  ISETP.NE.U32.AND P0, PT, R17, 0x1, PT ;  /* 0x000000011100780c */ /* 0x000fe40003f05070 */
[----:B------:R-:W-:-:S02]  /*15ea0*/  LEA.HI R15, R15, R15, RZ, 0x1d ;  /* 0x0000000f0f0f7211 */ /* 0x000fc400078fe8ff */
[----:B------:R-:W-:Y:S01]  /*15eb0*/  R2P PR, R14, 0x6 ;  /* 0x000000060e007804 */ /* 0x000fe20000000000 */
[----:B------:R-:W-:Y:S01]  /*15ec0*/  IMAD.MOV.U32 R14, RZ, RZ, 0x20 ;  /* 0x00000020ff0e7424 */ /* 0x000fe200078e00ff */
[----:B------:R-:W-:Y:S01]  /*15ed0*/  F2FP.PACK_AB R36, R37, R36 ;  /* 0x000000242524723e */ /* 0x000fe200000000ff */
[----:B------:R-:W-:Y:S01]  /*15ee0*/  IMAD.U32 R15, R16, 0x2, R15 ;  /* 0x00000002100f7824 */ /* 0x000fe200078e000f */
[----:B------:R-:W-:Y:S02]  /*15ef0*/  F2FP.PACK_AB R38, R39, R38 ;  /* 0x000000262726723e */ /* 0x000fe400000000ff */
[----:B------:R-:W-:Y:S01]  /*15f00*/  SEL R14, R14, 0xffffffe0, !P1 ;  /* 0xffffffe00e0e7807 */ /* 0x000fe20004800000 */
[----:B------:R-:W-:Y:S01]  /*15f10*/  IMAD.SHL.U32 R15, R15, 0x2, RZ ;  /* 0x000000020f0f7824 */ /* 0x000fe200078e00ff */
[----:B------:R-:W-:Y:S02]  /*15f20*/  F2FP.PACK_AB R40, R41, R40 ;  /* 0x000000282928723e */ /* 0x000fe400000000ff */
[----:B------:R-:W-:Y:S01]  /*15f30*/  F2FP.PACK_AB R42, R43, R42 ;  /* 0x0000002a2b2a723e */ /* 0x000fe200000000ff */
[C---:B------:R-:W-:Y:S01]  /*15f40*/  IMAD.IADD R19, R15.reuse, 0x1, R14 ;  /* 0x000000010f137824 */ /* 0x040fe200078e020e */
[C---:B------:R-:W-:Y:S01]  /*15f50*/  IADD3 R16, R15.reuse, 0x80, RZ ;  /* 0x000000800f107810 */ /* 0x040fe20007ffe0ff */
[----:B------:R-:W-:Y:S01]  /*15f60*/  STS [R15+0x80], R152 ;  /* 0x000080980f007388 */ /* 0x000fe20000000800 */
[----:B------:R-:W-:-:S02]  /*15f70*/  IADD3 R17, R15, 0x70, RZ ;  /* 0x000000700f117810 */ /* 0x000fc40007ffe0ff */
[----:B------:R-:W-:Y:S01]  /*15f80*/  @P0 IADD3 R17, R16, 0x10, RZ ;  /* 0x0000001010110810 */ /* 0x000fe20007ffe0ff */
[----:B------:R-:W-:Y:S01]  /*15f90*/  IMAD.MOV.U32 R16, RZ, RZ, 0x40 ;  /* 0x00000040ff107424 */ /* 0x000fe200078e00ff */
[----:B------:R-:W-:Y:S01]  /*15fa0*/  STS [R15+0x480], R154 ;  /* 0x0004809a0f007388 */ /* 0x000fe20000000800 */
[----:B------:R-:W-:Y:S02]  /*15fb0*/  F2FP.PACK_AB R44, R45, R44 ;  /* 0x0000002c2d2c723e */ /* 0x000fe400000000ff */
[--C-:B------:R-:W-:Y:S01]  /*15fc0*/  IMAD.IADD R21, R14, 0x1, R17.reuse ;  /* 0x000000010e157824 */ /* 0x100fe200078e0211 */
[----:B------:R-:W-:Y:S01]  /*15fd0*/  SEL R16, R16, 0xffffffc0, !P2 ;  /* 0xffffffc010107807 */ /* 0x000fe20005000000 */
[----:B------:R-:W-:Y:S01]  /*15fe0*/  STS [R17], R148 ;  /* 0x0000009411007388 */ /* 0x000fe20000000800 */
[----:B------:R-:W-:Y:S02]  /*15ff0*/  F2FP.PACK_AB R46, R47, R46 ;  /* 0x0000002e2f2e723e */ /* 0x000fe400000000ff */
[----:B------:R-:W-:Y:S01]  /*16000*/  F2FP.PACK_AB R48, R49, R48 ;  /* 0x000000303130723e */ /* 0x000fe200000000ff */
[--C-:B------:R-:W-:Y:S01]  /*16010*/  IMAD.IADD R23, R15, 0x1, R16.reuse ;  /* 0x000000010f177824 */ /* 0x100fe200078e0210 */
[----:B------:R-:W-:Y:S01]  /*16020*/  STS [R17+0x400], R150 ;  /* 0x0004009611007388 */ /* 0x000fe20000000800 */
        /* <DEDUP_REMOVED lines=62> */
[----:B------:R-:W-:Y:S01]  /*16410*/  ISETP.NE.U32.AND P1, PT, RZ, c[0x0][0x508], PT ;  /* 0x00014200ff007a0c */ /* 0x000fe20003f25070 */
[----:B------:R-:W-:Y:S01]  /*16420*/  STS [R23+0x4080], R52 ;  /* 0x0040803417007388 */ /* 0x000fe20000000800 */
[----:B------:R-:W-:Y:S02]  /*16430*/  ISETP.NE.U32.AND P0, PT, RZ, c[0x0][0x500], PT ;  /* 0x00014000ff007a0c */ /* 0x000fe40003f05070 */
[----:B------:R-:W-:Y:S01]  /*16440*/  ISETP.NE.AND.EX P1, PT, RZ, c[0x0][0x50c], PT, P1 ;  /* 0x00014300ff007a0c */ /* 0x000fe20003f25310 */
[----:B------:R-:W-:Y:S01]  /*16450*/  STS [R23+0x4480], R54 ;  /* 0x0044803617007388 */ /* 0x000fe20000000800 */
[----:B------:R-:W-:-:S03]  /*16460*/  ISETP.NE.AND.EX P0, PT, RZ, c[0x0][0x504], PT, P0 ;  /* 0x00014100ff007a0c */ /* 0x000fc60003f05300 */
        /* <DEDUP_REMOVED lines=25> */
[----:B------:R2:W-:Y:S04]  /*16600*/  STS [R17+0xc400], R106 ;  /* 0x00c4006a11007388 */ /* 0x0005e80000000800 */
[----:B------:R-:W-:Y:S04]  /*16610*/  STS [R19+0xc080], R108 ;  /* 0x00c0806c13007388 */ /* 0x000fe80000000800 */
[----:B------:R3:W-:Y:S04]  /*16620*/  STS [R19+0xc480], R110 ;  /* 0x00c4806e13007388 */ /* 0x0007e80000000800 */
[----:B------:R4:W-:Y:S01]  /*16630*/  STS [R21+0xc000], R112 ;  /* 0x00c0007015007388 */ /* 0x0009e20000000800 */
[----:B-1----:R-:W-:-:S03]  /*16640*/  IMAD.MOV.U32 R9, RZ, RZ, 0x4 ;  /* 0x00000004ff097424 */ /* 0x002fc600078e00ff */
[----:B------:R4:W-:Y:S04]  /*16650*/  STS [R21+0xc400], R114 ;  /* 0x00c4007215007388 */ /* 0x0009e80000000800 */
[----:B------:R4:W-:Y:S04]  /*16660*/  STS [R23+0xc080], R116 ;  /* 0x00c0807417007388 */ /* 0x0009e80000000800 */
[----:B------:R4:W-:Y:S01]  /*16670*/  STS [R23+0xc480], R118 ;  /* 0x00c4807617007388 */ /* 0x0009e20000000800 */
[----:B--2---:R-:W-:-:S03]  /*16680*/  IMAD.WIDE R16, R226, R9, c[0x0][0x500] ;  /* 0x00014000e2107625 */ /* 0x004fc600078e0209 */
[----:B------:R4:W-:Y:S04]  /*16690*/  STS [R25+0xc000], R120 ;  /* 0x00c0007819007388 */ /* 0x0009e80000000800 */
[----:B------:R4:W-:Y:S04]  /*166a0*/  STS [R25+0xc400], R122 ;  /* 0x00c4007a19007388 */ /* 0x0009e80000000800 */
[----:B------:R4:W-:Y:S04]  /*166b0*/  STS [R27+0xc080], R124 ;  /* 0x00c0807c1b007388 */ /* 0x0009e80000000800 */
[----:B------:R4:W-:Y:S04]  /*166c0*/  STS [R27+0xc480], R126 ;  /* 0x00c4807e1b007388 */ /* 0x0009e80000000800 */
[----:B------:R4:W-:Y:S04]  /*166d0*/  STS [R29+0xc000], R128 ;  /* 0x00c000801d007388 */ /* 0x0009e80000000800 */
[----:B------:R4:W-:Y:S04]  /*166e0*/  STS [R29+0xc400], R3 ;  /* 0x00c400031d007388 */ /* 0x0009e80000000800 */
[----:B------:R-:W-:Y:S01]  /*166f0*/  BAR.SYNC.DEFER_BLOCKING 0x1, 0x100 ;  /* 0x0044000000007b1d */ /* 0x000fe20000010000 */
[----:B------:R-:W-:-:S02]  /*16700*/  IMAD.MOV.U32 R4, RZ, RZ, c[0x0][0x388] ;  /* 0x0000e200ff047624 */ /* 0x000fc400078e00ff */
[----:B---3--:R-:W-:-:S03]  /*16710*/  @P1 IMAD.WIDE R18, R226, R9, c[0x0][0x508] ;  /* 0x00014200e2121625 */ /* 0x008fc600078e0209 */
[----:B------:R-:W2:Y:S04]  /*16720*/  @P0 LDG.E R11, [R16.64] ;  /* 0x00000004100b0981 */ /* 0x000ea8000c1e1900 */
[----:B------:R4:W5:Y:S01]  /*16730*/  @P1 LDG.E R4, [R18.64] ;  /* 0x0000000412041981 */ /* 0x000962000c1e1900 */
[----:B------:R-:W-:Y:S02]  /*16740*/  CS2R R14, SRZ ;  /* 0x00000000000e7805 */ /* 0x000fe4000001ff00 */
[--C-:B--2---:R-:W-:Y:S01]  /*16750*/  @P0 SHF.R.S32.HI R15, RZ, 0x1f, R11.reuse ;  /* 0x0000001fff0f0819 */ /* 0x104fe2000001140b */
[----:B------:R-:W-:Y:S01]  /*16760*/  @P0 IMAD.MOV.U32 R14, RZ, RZ, R11 ;  /* 0x000000ffff0e0224 */ /* 0x000fe200078e000b */
[----:B------:R-:W-:Y:S05]  /*16770*/  @P1 BRA `(.L_x_948) ;  /* 0x0000004000001947 */ /* 0x000fea0003800000 */
[----:B----4-:R-:W-:Y:S05]  /*16780*/  @!P0 BRA `(.L_x_948) ;  /* 0x0000003000008947 */ /* 0x010fea0003800000 */
[----:B-----5:R-:W2:Y:S04]  /*16790*/  LDG.E R4, [R16.64] ;  /* 0x0000000410047981 */ /* 0x020ea8000c1e1900 */
[----:B------:R-:W2:Y:S02]  /*167a0*/  LDG.E R3, [R16.64+0x4] ;  /* 0x0000040410037981 */ /* 0x000ea4000c1e1900 */
[----:B--2---:R-:W-:-:S02]  /*167b0*/  IADD3 R4, -R4, R3, RZ ;  /* 0x0000000304047210 */ /* 0x004fc40007ffe1ff */
.L_x_948:
[----:B----4-:R-:W-:Y:S01]  /*167c0*/  LOP3.LUT R6, R7, 0xffffffe0, RZ, 0xc0, !PT ;  /* 0xffffffe007067812 */ /* 0x010fe200078ec0ff */
[----:B------:R-:W1:Y:S01]  /*167d0*/  S2R R72, SR_CTAID.X ;  /* 0x0000000000487919 */ /* 0x000e620000002500 */
[----:B------:R-:W-:Y:S01]  /*167e0*/  SHF.R.S32.HI R16, RZ, 0x1f, R13 ;  /* 0x0000001fff107819 */ /* 0x000fe2000001140d */
[----:B------:R-:W-:Y:S01]  /*167f0*/  IMAD.MOV.U32 R7, RZ, RZ, c[0x0][0x4e8] ;  /* 0x00013a00ff077624 */ /* 0x000fe200078e00ff */
[----:B------:R-:W-:Y:S01]  /*16800*/  LEA.HI R9, R12, R12, RZ, 0x1 ;  /* 0x0000000c0c097211 */ /* 0x000fe200078f08ff */
[----:B------:R-:W-:Y:S01]  /*16810*/  IMAD.IADD R6, R5, 0x1, -R6 ;  /* 0x0000000105067824 */ /* 0x000fe200078e0a06 */
[----:B------:R-:W-:Y:S01]  /*16820*/  LEA.HI R16, R16, R13, RZ, 0x3 ;  /* 0x0000000d10107211 */ /* 0x000fe200078f18ff */
[----:B------:R-:W-:Y:S01]  /*16830*/  IMAD.MOV.U32 R19, RZ, RZ, R15 ;  /* 0x000000ffff137224 */ /* 0x000fe200078e000f */
[----:B------:R-:W-:Y:S01]  /*16840*/  LOP3.LUT R9, R9, 0x1ffffffe, RZ, 0xc0, !PT ;  /* 0x1ffffffe09097812 */ /* 0x000fe200078ec0ff */
[----:B------:R-:W-:Y:S01]  /*16850*/  BSSY B0, `(.L_x_949) ;  /* 0x000008b000007945 */ /* 0x000fe20003800000 */
[----:B------:R-:W-:-:S02]  /*16860*/  SHF.R.S32.HI R3, RZ, 0x1f, R6 ;  /* 0x0000001fff037819 */ /* 0x000fc40000011406 */
[----:B------:R-:W-:Y:S01]  /*16870*/  LOP3.LUT R16, R16, 0xffffff8, RZ, 0xc0, !PT ;  /* 0x0ffffff810107812 */ /* 0x000fe200078ec0ff */
[----:B------:R-:W-:Y:S01]  /*16880*/  IMAD.IADD R12, R12, 0x1, -R9 ;  /* 0x000000010c0c7824 */ /* 0x000fe200078e0a09 */
[----:B------:R-:W-:Y:S02]  /*16890*/  LEA.HI R3, R3, R6, RZ, 0x2 ;  /* 0x0000000603037211 */ /* 0x000fe400078f10ff */
[----:B------:R-:W-:Y:S02]  /*168a0*/  IADD3 R13, R13, -R16, RZ ;  /* 0x800000100d0d7210 */ /* 0x000fe40007ffe0ff */
[----:B------:R-:W-:Y:S02]  /*168b0*/  SHF.R.S32.HI R16, RZ, 0x2, R3 ;  /* 0x00000002ff107819 */ /* 0x000fe40000011403 */
[----:B------:R-:W-:Y:S01]  /*168c0*/  ISETP.NE.AND P1, PT, R7, 0x1, PT ;  /* 0x000000010700780c */ /* 0x000fe20003f25270 */
[----:B------:R-:W-:Y:S01]  /*168d0*/  IMAD R7, R15, c[0x0][0x3a0], RZ ;  /* 0x0000e8000f077a24 */ /* 0x000fe200078e02ff */
[----:B------:R-:W-:Y:S01]  /*168e0*/  LOP3.LUT P2, RZ, R6, 0x3, RZ, 0xc0, !PT ;  /* 0x0000000306ff7812 */ /* 0x000fe2000784c0ff */
[----:B------:R-:W-:Y:S01]  /*168f0*/  IMAD R3, R13, 0x10, R16 ;  /* 0x000000100d037824 */ /* 0x000fe200078e0210 */
[----:B------:R-:W-:Y:S01]  /*16900*/  MOV R18, R14 ;  /* 0x0000000e00127202 */ /* 0x000fe20000000f00 */
[----:B------:R-:W-:Y:S01]  /*16910*/  IMAD R6, R0, c[0x0][0x490], RZ ;  /* 0x0001240000067a24 */ /* 0x000fe200078e02ff */
[-C--:B------:R-:W-:Y:S01]  /*16920*/  LEA.HI R17, R10, R5.reuse, RZ, 0x3 ;  /* 0x000000050a117211 */ /* 0x080fe200078f18ff */
[----:B------:R-:W-:Y:S01]  /*16930*/  IMAD R9, R12, 0x8, R3 ;  /* 0x000000080c097824 */ /* 0x000fe200078e0203 */
[----:B------:R-:W-:Y:S01]  /*16940*/  LEA.HI R10, R10, R5, RZ, 0x6 ;  /* 0x000000050a0a7211 */ /* 0x000fe200078f30ff */
[----:B------:R-:W-:-:S03]  /*16950*/  IMAD.WIDE.U32 R18, R223, c[0x0][0x490], R18 ;  /* 0x00012400df127a25 */ /* 0x000fc600078e0012 */
[----:B-1----:R-:W-:Y:S01]  /*16960*/  LEA R9, R72, R9, 0x7 ;  /* 0x0000000948097211 */ /* 0x002fe200078e38ff */
[----:B------:R-:W-:Y:S01]  /*16970*/  IMAD R11, R223, c[0x0][0x494], R6 ;  /* 0x00012500df0b7a24 */ /* 0x000fe200078e0206 */
[----:B------:R-:W-:Y:S01]  /*16980*/  LOP3.LUT R6, R17, 0xfffffff8, RZ, 0xc0, !PT ;  /* 0xfffffff811067812 */ /* 0x000fe200078ec0ff */
[C---:B------:R-:W-:Y:S01]  /*16990*/  IMAD R7, R14.reuse, c[0x0][0x3a4], R7 ;  /* 0x0000e9000e077a24 */ /* 0x040fe200078e0207 */
[----:B------:R-:W-:Y:S01]  /*169a0*/  SHF.R.S32.HI R17, RZ, 0x3, R17 ;  /* 0x00000003ff117819 */ /* 0x000fe20000011411 */
[----:B------:R-:W-:Y:S01]  /*169b0*/  IMAD.WIDE.U32 R12, R14, c[0x0][0x3a0], RZ ;  /* 0x0000e8000e0c7a25 */ /* 0x000fe200078e00ff */
[----:B------:R-:W-:-:S03]  /*169c0*/  SHF.L.U32 R10, R10, 0x3, RZ ;  /* 0x000000030a0a7819 */ /* 0x000fc600000006ff */
[----:B------:R-:W-:Y:S01]  /*169d0*/  IMAD.IADD R19, R19, 0x1, R11 ;  /* 0x0000000113137824 */ /* 0x000fe200078e020b */
[----:B------:R-:W-:Y:S01]  /*169e0*/  IADD3 R13, R13, R7, RZ ;  /* 0x000000070d0d7210 */ /* 0x000fe20007ffe0ff */
[----:B------:R-:W-:-:S04]  /*169f0*/  @P1 IMAD.HI.U32 R11, R9, c[0x0][0x4ec], RZ ;  /* 0x00013b00090b1a27 */ /* 0x000fc800078e00ff */
[----:B------:R-:W-:Y:S01]  /*16a00*/  IMAD.IADD R6, R5, 0x1, -R6 ;  /* 0x0000000105067824 */ /* 0x000fe200078e0a06 */
[----:B------:R-:W-:Y:S01]  /*16a10*/  SHF.R.S32.HI R5, RZ, 0x1f, R226 ;  /* 0x0000001fff057819 */ /* 0x000fe200000114e2 */
[----:B------:R-:W-:Y:S01]  /*16a20*/  IMAD.MOV.U32 R7, RZ, RZ, R9 ;  /* 0x000000ffff077224 */ /* 0x000fe200078e0009 */
[----:B------:R-:W-:Y:S01]  /*16a30*/  @P1 SHF.R.U32.HI R7, RZ, c[0x0][0x4f0], R11 ;  /* 0x00013c00ff071a19 */ /* 0x000fe2000001160b */
[----:B------:R-:W-:Y:S01]  /*16a40*/  IMAD R14, R0, c[0x0][0x3e8], RZ ;  /* 0x0000fa00000e7a24 */ /* 0x000fe200078e02ff */
[----:B------:R-:W-:Y:S01]  /*16a50*/  SEL R226, R226, RZ, !P0 ;  /* 0x000000ffe2e27207 */ /* 0x000fe20004000000 */
[----:B------:R-:W-:Y:S01]  /*16a60*/  IMAD.WIDE.U32 R12, R223, c[0x0][0x3e8], R12 ;  /* 0x0000fa00df0c7a25 */ /* 0x000fe200078e000c */
[----:B------:R-:W-:Y:S02]  /*16a70*/  SEL R5, R5, RZ, !P0 ;  /* 0x000000ff05057207 */ /* 0x000fe40004000000 */
[----:B------:R-:W-:Y:S01]  /*16a80*/  LEA R23, R6, R17, 0x5 ;  /* 0x0000001106177211 */ /* 0x000fe200078e28ff */
[----:B------:R-:W-:-:S02]  /*16a90*/  IMAD.MOV R0, RZ, RZ, -R7 ;  /* 0x000000ffff007224 */ /* 0x000fc400078e0a07 */
[----:B------:R-:W-:Y:S02]  /*16aa0*/  IMAD R15, R223, c[0x0][0x3ec], R14 ;  /* 0x0000fb00df0f7a24 */ /* 0x000fe400078e020e */
[----:B------:R-:W-:-:S03]  /*16ab0*/  IMAD.WIDE.U32 R18, R226, c[0x0][0x498], R18 ;  /* 0x00012600e2127a25 */ /* 0x000fc600078e0012 */
[----:B------:R-:W-:Y:S01]  /*16ac0*/  IADD3 R13, R13, R15, RZ ;  /* 0x0000000f0d0d7210 */ /* 0x000fe20007ffe0ff */
[----:B------:R-:W-:Y:S01]  /*16ad0*/  IMAD R11, R0, c[0x0][0x4e8], R9 ;  /* 0x00013a00000b7a24 */ /* 0x000fe200078e0209 */
[----:B------:R-:W-:Y:S01]  /*16ae0*/  IADD3 R20, P0, R7, R18, RZ ;  /* 0x0000001207147210 */ /* 0x000fe20007f1e0ff */
[----:B------:R-:W-:Y:S01]  /*16af0*/  IMAD R21, R5, c[0x0][0x498], RZ ;  /* 0x0001260005157a24 */ /* 0x000fe200078e02ff */
[----:B------:R-:W-:Y:S01]  /*16b00*/  SHF.R.S32.HI R15, RZ, 0x1f, R7 ;  /* 0x0000001fff0f7819 */ /* 0x000fe20000011407 */
[----:B------:R-:W-:Y:S01]  /*16b10*/  IMAD.SHL.U32 R0, R17, 0x40, RZ ;  /* 0x0000004011007824 */ /* 0x000fe200078e00ff */
[----:B------:R-:W-:Y:S01]  /*16b20*/  SHF.R.S32.HI R18, RZ, 0x1f, R11 ;  /* 0x0000001fff127819 */ /* 0x000fe2000001140b */
[----:B------:R-:W-:Y:S02]  /*16b30*/  IMAD R14, R226, c[0x0][0x49c], R21 ;  /* 0x00012700e20e7a24 */ /* 0x000fe400078e0215 */
[----:B------:R-:W-:Y:S02]  /*16b40*/  IMAD R9, R72, 0x80, R23 ;  /* 0x0000008048097824 */ /* 0x000fe400078e0217 */
[----:B------:R-:W-:Y:S01]  /*16b50*/  IMAD R18, R18, c[0x0][0x488], RZ ;  /* 0x0001220012127a24 */ /* 0x000fe200078e02ff */
[----:B------:R-:W-:Y:S01]  /*16b60*/  IADD3.X R21, R15, R19, R14, P0, !PT ;  /* 0x000000130f157210 */ /* 0x000fe200007fe40e */
[----:B------:R-:W-:Y:S01]  /*16b70*/  @P1 IMAD.HI.U32 R16, R9, c[0x0][0x4ec], RZ ;  /* 0x00013b0009101a27 */ /* 0x000fe200078e00ff */
[----:B------:R-:W-:-:S03]  /*16b80*/  LOP3.LUT R15, R0, 0x1c0, RZ, 0xc0, !PT ;  /* 0x000001c0000f7812 */ /* 0x000fc600078ec0ff */
[----:B------:R-:W-:Y:S02]  /*16b90*/  IMAD.SHL.U32 R0, R6, 0x8, RZ ;  /* 0x0000000806007824 */ /* 0x000fe400078e00ff */
[----:B------:R-:W-:-:S03]  /*16ba0*/  IMAD.WIDE.U32 R20, R11, c[0x0][0x488], R20 ;  /* 0x000122000b147a25 */ /* 0x000fc600078e0014 */
[----:B------:R-:W-:Y:S01]  /*16bb0*/  LOP3.LUT R6, R15, 0x38, R0, 0xf8, !PT ;  /* 0x000000380f067812 */ /* 0x000fe200078ef800 */
[----:B------:R-:W-:Y:S01]  /*16bc0*/  IMAD R18, R11, c[0x0][0x48c], R18 ;  /* 0x000123000b127a24 */ /* 0x000fe200078e0212 */
[----:B------:R-:W-:Y:S01]  /*16bd0*/  LEA R14, P0, R20, c[0x0][0x450], 0x2 ;  /* 0x00011400140e7a11 */ /* 0x000fe200078010ff */
[----:B------:R-:W-:Y:S01]  /*16be0*/  IMAD R11, R5, c[0x0][0x3f0], RZ ;  /* 0x0000fc00050b7a24 */ /* 0x000fe200078e02ff */
[----:B------:R-:W-:Y:S01]  /*16bf0*/  SHF.R.U32.HI R5, RZ, 0x3, R15 ;  /* 0x00000003ff057819 */ /* 0x000fe2000001160f */
[----:B------:R-:W-:Y:S01]  /*16c00*/  IMAD.MOV.U32 R7, RZ, RZ, R9 ;  /* 0x000000ffff077224 */ /* 0x000fe200078e0009 */
[----:B------:R-:W-:Y:S01]  /*16c10*/  IADD3 R15, R21, R18, RZ ;  /* 0x00000012150f7210 */ /* 0x000fe20007ffe0ff */
[----:B------:R-:W-:Y:S01]  /*16c20*/  SHFL.IDX PT, R32, R14, 0x1, 0x1c1f ;  /* 0x003c1f000e207f89 */ /* 0x000fe200000e0000 */
[----:B------:R-:W-:Y:S01]  /*16c30*/  @P1 SHF.R.U32.HI R7, RZ, c[0x0][0x4f0], R16 ;  /* 0x00013c00ff071a19 */ /* 0x000fe20000011610 */
[----:B------:R-:W-:Y:S01]  /*16c40*/  IMAD R11, R226, c[0x0][0x3f4], R11 ;  /* 0x0000fd00e20b7a24 */ /* 0x000fe200078e020b */
[----:B------:R-:W-:Y:S01]  /*16c50*/  LEA.HI.X R15, R20, c[0x0][0x454], R15, 0x2, P0 ;  /* 0x00011500140f7a11 */ /* 0x000fe200000f140f */
[----:B------:R-:W-:Y:S01]  /*16c60*/  SHFL.IDX PT, R18, R14, RZ, 0x1c1f ;  /* 0x001c1fff0e127589 */ /* 0x000fe200000e0000 */
[----:B------:R-:W-:Y:S01]  /*16c70*/  IMAD R20, R72, 0x80, R3 ;  /* 0x0000008048147824 */ /* 0x000fe200078e0203 */
[----:B------:R-:W-:Y:S01]  /*16c80*/  LOP3.LUT R5, R6, R5, RZ, 0x3c, !PT ;  /* 0x0000000506057212 */ /* 0x000fe200078e3cff */
[----:B------:R-:W-:Y:S01]  /*16c90*/  IMAD.WIDE.U32 R12, R226, c[0x0][0x3f0], R12 ;  /* 0x0000fc00e20c7a25 */ /* 0x000fe200078e000c */
[----:B------:R-:W1:Y:S01]  /*16ca0*/  SHFL.IDX PT, R19, R15, RZ, 0x1c1f ;  /* 0x001c1fff0f137589 */ /* 0x000e6200000e0000 */
[----:B------:R-:W-:-:S02]  /*16cb0*/  SHF.R.S32.HI R16, RZ, 0x1f, R7 ;  /* 0x0000001fff107819 */ /* 0x000fc40000011407 */
[----:B------:R-:W-:Y:S01]  /*16cc0*/  IMAD.MOV R6, RZ, RZ, -R7 ;  /* 0x000000ffff067224 */ /* 0x000fe200078e0a07 */
[----:B------:R-:W2:Y:S01]  /*16cd0*/  SHFL.IDX PT, R33, R15, 0x1, 0x1c1f ;  /* 0x003c1f000f217f89 */ /* 0x000ea200000e0000 */
[----:B-----5:R-:W-:Y:S01]  /*16ce0*/  IMAD R3, R4, c[0x0][0x4e8], RZ ;  /* 0x00013a0004037a24 */ /* 0x020fe200078e02ff */
[----:B------:R-:W-:Y:S01]  /*16cf0*/  IADD3 R4, R20, 0x8, RZ ;  /* 0x0000000814047810 */ /* 0x000fe20007ffe0ff */
[----:B------:R-:W-:Y:S01]  /*16d00*/  IMAD R6, R6, c[0x0][0x4e8], R9 ;  /* 0x00013a0006067a24 */ /* 0x000fe200078e0209 */
[----:B------:R-:W-:Y:S01]  /*16d10*/  IADD3 R13, R13, R11, RZ ;  /* 0x0000000b0d0d7210 */ /* 0x000fe20007ffe0ff */
[----:B------:R-:W-:Y:S01]  /*16d20*/  IMAD R16, R16, c[0x0][0x3e0], RZ ;  /* 0x0000f80010107a24 */ /* 0x000fe200078e02ff */
[-C--:B------:R-:W-:Y:S02]  /*16d30*/  ISETP.GE.OR P1, PT, R20, R3.reuse, P2 ;  /* 0x000000031400720c */ /* 0x080fe40001726670 */
[----:B------:R-:W-:Y:S01]  /*16d40*/  ISETP.GE.OR P0, PT, R4, R3, P2 ;  /* 0x000000030400720c */ /* 0x000fe20001706670 */
[----:B------:R-:W-:Y:S01]  /*16d50*/  IMAD R16, R7, c[0x0][0x3e4], R16 ;  /* 0x0000f90007107a24 */ /* 0x000fe200078e0210 */
[----:B------:R-:W-:Y:S01]  /*16d60*/  LOP3.LUT R5, R5, 0x7ffffe00, R10, 0xf8, !PT ;  /* 0x7ffffe0005057812 */ /* 0x000fe200078ef80a */
[----:B------:R-:W-:Y:S01]  /*16d70*/  IMAD.WIDE.U32 R12, R7, c[0x0][0x3e0], R12 ;  /* 0x0000f800070c7a25 */ /* 0x000fe200078e000c */
[----:B------:R-:W-:-:S02]  /*16d80*/  SHF.R.S32.HI R7, RZ, 0x1f, R6 ;  /* 0x0000001fff077819 */ /* 0x000fc40000011406 */
[----:B------:R-:W-:Y:S01]  /*16d90*/  SHF.L.U32 R76, R5, 0x1, RZ ;  /* 0x00000001054c7819 */ /* 0x000fe200000006ff */
[----:B------:R-:W-:Y:S01]  /*16da0*/  IMAD.IADD R13, R13, 0x1, R16 ;  /* 0x000000010d0d7824 */ /* 0x000fe200078e0210 */
[----:B------:R-:W-:Y:S01]  /*16db0*/  LEA R72, R72, R17, 0x7 ;  /* 0x0000001148487211 */ /* 0x000fe200078e38ff */
[----:B------:R-:W-:Y:S02]  /*16dc0*/  IMAD R7, R7, c[0x0][0x3d8], RZ ;  /* 0x0000f60007077a24 */ /* 0x000fe400078e02ff */
[C---:B------:R-:W-:Y:S01]  /*16dd0*/  IMAD.WIDE.U32 R74, R6.reuse, c[0x0][0x3d8], R12 ;  /* 0x0000f600064a7a25 */ /* 0x040fe200078e000c */
[----:B-1----:R1:W-:Y:S03]  /*16de0*/  @!P1 ST.E [R18.64], R2 ;  /* 0x0000000212009985 */ /* 0x0023e6000c101904 */
[----:B------:R-:W-:Y:S01]  /*16df0*/  IMAD R16, R6, c[0x0][0x3dc], R7 ;  /* 0x0000f70006107a24 */ /* 0x000fe200078e0207 */
[----:B--2---:R1:W-:Y:S03]  /*16e00*/  @!P0 ST.E [R32.64], R8 ;  /* 0x0000000820008985 */ /* 0x0043e6000c101904 */
[----:B------:R-:W-:Y:S01]  /*16e10*/  IMAD.IADD R16, R75, 0x1, R16 ;  /* 0x000000014b107824 */ /* 0x000fe200078e0210 */
[----:B------:R1:W2:Y:S01]  /*16e20*/  LDS.128 R60, [R76+0x1080] ;  /* 0x001080004c3c7984 */ /* 0x0002a20000000c00 */
[----:B------:R-:W-:-:S03]  /*16e30*/  LEA R75, P0, R74, c[0x0][0x380], 0x1 ;  /* 0x0000e0004a4b7a11 */ /* 0x000fc600078008ff */
[----:B------:R1:W3:Y:S01]  /*16e40*/  LDS.128 R56, [R76+0x2080] ;  /* 0x002080004c387984 */ /* 0x0002e20000000c00 */
[----:B------:R-:W-:Y:S02]  /*16e50*/  LEA.HI.X R74, R74, c[0x0][0x384], R16, 0x1, P0 ;  /* 0x0000e1004a4a7a11 */ /* 0x000fe400000f0c10 */
[----:B------:R-:W-:Y:S01]  /*16e60*/  ISETP.GE.AND P0, PT, R72, R3, PT ;  /* 0x000000034800720c */ /* 0x000fe20003f06270 */
        /* <DEDUP_REMOVED lines=22> */
[----:B------:R4:W5:Y:S01]  /*16fd0*/  LDS.128 R16, [R76+0xc080] ;  /* 0x00c080004c107984 */ /* 0x0009620000000c00 */
        /* <DEDUP_REMOVED lines=9> */
[----:B----4-:R-:W-:Y:S01]  /*17070*/  @!P3 IMAD.WIDE R76, R0, 0x2, R78 ;  /* 0x00000002004cb825 */ /* 0x010fe200078e024e */
[----:B------:R-:W-:-:S03]  /*17080*/  @!P0 LOP3.LUT R2, R2, 0xfffffff8, RZ, 0xc0, !PT ;  /* 0xfffffff802028812 */ /* 0x000fc600078ec0ff */
[--C-:B------:R-:W-:Y:S01]  /*17090*/  @!P2 IMAD.WIDE R70, R70, 0x2, R78.reuse ;  /* 0x000000024646a825 */ /* 0x100fe200078e024e */
[----:B--2---:R2:W-:Y:S03]  /*170a0*/  @!P3 ST.E.128 [R76.64], R64 ;  /* 0x000000404c00b985 */ /* 0x0045e6000c101d04 */
[--C-:B------:R-:W-:Y:S01]  /*170b0*/  @!P1 IMAD.WIDE R68, R68, 0x2, R78.reuse ;  /* 0x0000000244449825 */ /* 0x100fe200078e024e */
[----:B---3--:R2:W-:Y:S03]  /*170c0*/  @!P2 ST.E.128 [R70.64], R48 ;  /* 0x000000304600a985 */ /* 0x0085e6000c101d04 */
[----:B------:R-:W-:Y:S01]  /*170d0*/  @!P0 IMAD.WIDE R78, R2, 0x2, R78 ;  /* 0x00000002024e8825 */ /* 0x000fe200078e024e */
[----:B-1----:R2:W-:Y:S04]  /*170e0*/  @!P1 ST.E.128 [R68.64], R32 ;  /* 0x0000002044009985 */ /* 0x0025e8000c101d04 */
[----:B-----5:R2:W-:Y:S02]  /*170f0*/  @!P0 ST.E.128 [R78.64], R16 ;  /* 0x000000104e008985 */ /* 0x0205e4000c101d04 */
.L_x_950:
[----:B--234-:R-:W-:Y:S05]  /*17100*/  BSYNC B0 ;  /* 0x0000000000007941 */ /* 0x01cfea0003800000 */
.L_x_949:
        /* <DEDUP_REMOVED lines=30> */
.L_x_952:
[----:B------:R-:W-:Y:S05]  /*172f0*/  BSYNC B0 ;  /* 0x0000000000007941 */ /* 0x000fea0003800000 */
.L_x_951:
        /* <DEDUP_REMOVED lines=30> */
.L_x_954:
[----:B------:R-:W-:Y:S05]  /*174e0*/  BSYNC B0 ;  /* 0x0000000000007941 */ /* 0x000fea0003800000 */
.L_x_953:
        /* <DEDUP_REMOVED lines=31> */
.L_x_947:
[----:B------:R-:W-:Y:S01]  /*176e0*/  ISETP.NE.U32.AND P1, PT, RZ, c[0x0][0x508], PT ;  /* 0x00014200ff007a0c */ /* 0x000fe20003f25070 */
[----:B------:R-:W-:Y:S01]  /*176f0*/  IMAD.MOV.U32 R9, RZ, RZ, 0x4 ;  /* 0x00000004ff097424 */ /* 0x000fe200078e00ff */
[----:B------:R-:W-:Y:S02]  /*17700*/  ISETP.NE.U32.AND P0, PT, RZ, c[0x0][0x500], PT ;  /* 0x00014000ff007a0c */ /* 0x000fe40003f05070 */
[----:B------:R-:W-:Y:S01]  /*17710*/  ISETP.NE.AND.EX P1, PT, RZ, c[0x0][0x50c], PT, P1 ;  /* 0x00014300ff007a0c */ /* 0x000fe20003f25310 */
[----:B------:R-:W-:Y:S01]  /*17720*/  IMAD.WIDE R6, R226, R9, c[0x0][0x500] ;  /* 0x00014000e2067625 */ /* 0x000fe200078e0209 */
[----:B------:R-:W-:-:S03]  /*17730*/  ISETP.NE.AND.EX P0, PT, RZ, c[0x0][0x504], PT, P0 ;  /* 0x00014100ff007a0c */ /* 0x000fc60003f05300 */
[----:B------:R-:W-:-:S08]  /*17740*/  IMAD.MOV.U32 R3, RZ, RZ, c[0x0][0x388] ;  /* 0x0000e200ff037624 */ /* 0x000fd000078e00ff */
[----:B------:R-:W-:Y:S02]  /*17750*/  @P1 IMAD.WIDE R8, R226, R9, c[0x0][0x508] ;  /* 0x00014200e2081625 */ /* 0x000fe400078e0209 */
[----:B------:R-:W2:Y:S04]  /*17760*/  @P0 LDG.E R5, [R6.64] ;  /* 0x0000000406050981 */ /* 0x000ea8000c1e1900 */
[----:B------:R1:W5:Y:S01]  /*17770*/  @P1 LDG.E R3, [R8.64] ;  /* 0x0000000408031981 */ /* 0x000362000c1e1900 */
[----:B------:R-:W-:Y:S02]  /*17780*/  CS2R R10, SRZ ;  /* 0x00000000000a7805 */ /* 0x000fe4000001ff00 */
[--C-:B--2---:R-:W-:Y:S01]  /*17790*/  @P0 SHF.R.S32.HI R11, RZ, 0x1f, R5.reuse ;  /* 0x0000001fff0b0819 */ /* 0x104fe20000011405 */
[----:B------:R-:W-:Y:S01]  /*177a0*/  @P0 IMAD.MOV.U32 R10, RZ, RZ, R5 ;  /* 0x000000ffff0a0224 */ /* 0x000fe200078e0005 */
[----:B------:R-:W-:Y:S05]  /*177b0*/  @P1 BRA `(.L_x_955) ;  /* 0x0000004000001947 */ /* 0x000fea0003800000 */
[----:B-1----:R-:W-:Y:S05]  /*177c0*/  @!P0 BRA `(.L_x_955) ;  /* 0x0000003000008947 */ /* 0x002fea0003800000 */
[----:B-----5:R-:W2:Y:S04]  /*177d0*/  LDG.E R3, [R6.64] ;  /* 0x0000000406037981 */ /* 0x020ea8000c1e1900 */
[----:B------:R-:W2:Y:S02]  /*177e0*/  LDG.E R2, [R6.64+0x4] ;  /* 0x0000040406027981 */ /* 0x000ea4000c1e1900 */
[----:B--2---:R-:W-:-:S02]  /*177f0*/  IADD3 R3, -R3, R2, RZ ;  /* 0x0000000203037210 */ /* 0x004fc40007ffe1ff */
.L_x_955:
[----:B-1----:R-:W1:Y:S01]  /*17800*/  S2R R2, SR_TID.X ;  /* 0x0000000000027919 */ /* 0x002e620000002100 */
[----:B------:R-:W-:Y:S01]  /*17810*/  SHF.R.S32.HI R5, RZ, 0x1f, R226 ;  /* 0x0000001fff057819 */ /* 0x000fe200000114e2 */
[----:B------:R-:W-:Y:S01]  /*17820*/  BSSY B0, `(.L_x_956) ;  /* 0x0000027000007945 */ /* 0x000fe20003800000 */
[----:B------:R-:W-:-:S02]  /*17830*/  SEL R226, R226, RZ, !P0 ;  /* 0x000000ffe2e27207 */ /* 0x000fc40004000000 */
[----:B------:R-:W-:Y:S02]  /*17840*/  SEL R5, R5, RZ, !P0 ;  /* 0x000000ff05057207 */ /* 0x000fe40004000000 */
[----:B-1----:R-:W-:-:S13]  /*17850*/  ISETP.GE.AND P1, PT, R2, 0x80, PT ;  /* 0x000000800200780c */ /* 0x002fda0003f26270 */
[----:B------:R-:W-:Y:S05]  /*17860*/  @P1 BRA `(.L_x_957) ;  /* 0x0000022000001947 */ /* 0x000fea0003800000 */
[----:B------:R-:W1:Y:S01]  /*17870*/  S2R R9, SR_CTAID.X ;  /* 0x0000000000097919 */ /* 0x000e620000002500 */
[----:B-----5:R-:W-:Y:S01]  /*17880*/  IMAD R7, R3, c[0x0][0x4e8], RZ ;  /* 0x00013a0003077a24 */ /* 0x020fe200078e02ff */
[----:B-1----:R-:W-:-:S04]  /*17890*/  LEA R8, R9, R2, 0x7 ;  /* 0x0000000209087211 */ /* 0x002fc800078e38ff */
[----:B------:R-:W-:-:S13]  /*178a0*/  ISETP.GE.AND P0, PT, R8, R7, PT ;  /* 0x000000070800720c */ /* 0x000fda0003f06270 */
[----:B------:R-:W-:Y:S05]  /*178b0*/  @P0 BRA `(.L_x_957) ;  /* 0x000001d000000947 */ /* 0x000fea0003800000 */
[----:B------:R-:W-:Y:S01]  /*178c0*/  MOV R4, c[0x0][0x4e8] ;  /* 0x00013a0000047a02 */ /* 0x000fe20000000f00 */
[----:B------:R-:W-:Y:S01]  /*178d0*/  IMAD.MOV.U32 R12, RZ, RZ, R10 ;  /* 0x000000ffff0c7224 */ /* 0x000fe200078e000a */
[----:B------:R-:W-:Y:S02]  /*178e0*/  MOV R13, R11 ;  /* 0x0000000b000d7202 */ /* 0x000fe40000000f00 */
[----:B------:R-:W-:Y:S01]  /*178f0*/  ISETP.NE.AND P0, PT, R4, 0x1, PT ;  /* 0x000000010400780c */ /* 0x000fe20003f05270 */
[----:B------:R-:W-:Y:S01]  /*17900*/  IMAD R4, R0, c[0x0][0x490], RZ ;  /* 0x0001240000047a24 */ /* 0x000fe200078e02ff */
[----:B------:R-:W-:Y:S01]  /*17910*/  MOV R7, R8 ;  /* 0x0000000800077202 */ /* 0x000fe20000000f00 */
[----:B------:R-:W-:-:S04]  /*17920*/  IMAD.WIDE.U32 R12, R223, c[0x0][0x490], R12 ;  /* 0x00012400df0c7a25 */ /* 0x000fc800078e000c */
[----:B------:R-:W-:Y:S02]  /*17930*/  IMAD R4, R223, c[0x0][0x494], R4 ;  /* 0x00012500df047a24 */ /* 0x000fe400078e0204 */
[----:B------:R-:W-:Y:S02]  /*17940*/  IMAD.MOV.U32 R14, RZ, RZ, R12 ;  /* 0x000000ffff0e7224 */ /* 0x000fe400078e000c */
[----:B------:R-:W-:Y:S02]  /*17950*/  IMAD.IADD R15, R4, 0x1, R13 ;  /* 0x00000001040f7824 */ /* 0x000fe400078e020d */
[----:B------:R-:W-:-:S04]  /*17960*/  @P0 IMAD.HI.U32 R6, R8, c[0x0][0x4ec], RZ ;  /* 0x00013b0008060a27 */ /* 0x000fc800078e00ff */
[----:B------:R-:W-:Y:S01]  /*17970*/  IMAD R13, R5, c[0x0][0x498], RZ ;  /* 0x00012600050d7a24 */ /* 0x000fe200078e02ff */
[----:B------:R-:W-:Y:S01]  /*17980*/  @P0 SHF.R.U32.HI R7, RZ, c[0x0][0x4f0], R6 ;  /* 0x00013c00ff070a19 */ /* 0x000fe20000011606 */
[----:B------:R-:W-:-:S03]  /*17990*/  IMAD.WIDE.U32 R14, R226, c[0x0][0x498], R14 ;  /* 0x00012600e20e7a25 */ /* 0x000fc600078e000e */
[C---:B------:R-:W-:Y:S01]  /*179a0*/  IADD3 R9, -R7.reuse, RZ, RZ ;  /* 0x000000ff07097210 */ /* 0x040fe20007ffe1ff */
[----:B------:R-:W-:Y:S01]  /*179b0*/  IMAD R13, R226, c[0x0][0x49c], R13 ;  /* 0x00012700e20d7a24 */ /* 0x000fe200078e020d */
[----:B------:R-:W-:Y:S02]  /*179c0*/  SHF.R.S32.HI R4, RZ, 0x1f, R7 ;  /* 0x0000001fff047819 */ /* 0x000fe40000011407 */
[----:B------:R-:W-:Y:S01]  /*179d0*/  IADD3 R12, P0, R7, R14, RZ ;  /* 0x0000000e070c7210 */ /* 0x000fe20007f1e0ff */
[----:B------:R-:W-:-:S03]  /*179e0*/  IMAD R9, R9, c[0x0][0x4e8], R8 ;  /* 0x00013a0009097a24 */ /* 0x000fc600078e0208 */
[----:B------:R-:W-:Y:S02]  /*179f0*/  IADD3.X R13, R4, R15, R13, P0, !PT ;  /* 0x0000000f040d7210 */ /* 0x000fe400007fe40d */
[----:B------:R-:W-:Y:S02]  /*17a00*/  SHF.R.S32.HI R6, RZ, 0x1f, R9 ;  /* 0x0000001fff067819 */ /* 0x000fe40000011409 */
[----:B------:R-:W-:Y:S01]  /*17a10*/  MOV R4, 0xff800000 ;  /* 0xff80000000047802 */ /* 0x000fe20000000f00 */
[----:B------:R-:W-:-:S04]  /*17a20*/  IMAD.WIDE.U32 R12, R9, c[0x0][0x488], R12 ;  /* 0x00012200090c7a25 */ /* 0x000fc800078e000c */
[----:B------:R-:W-:-:S04]  /*17a30*/  IMAD R6, R6, c[0x0][0x488], RZ ;  /* 0x0001220006067a24 */ /* 0x000fc800078e02ff */
[----:B------:R-:W-:Y:S01]  /*17a40*/  IMAD R7, R9, c[0x0][0x48c], R6 ;  /* 0x0001230009077a24 */ /* 0x000fe200078e0206 */
[----:B------:R-:W-:-:S04]  /*17a50*/  LEA R6, P0, R12, c[0x0][0x450], 0x2 ;  /* 0x000114000c067a11 */ /* 0x000fc800078010ff */
[----:B------:R-:W-:-:S04]  /*17a60*/  IADD3 R7, R13, R7, RZ ;  /* 0x000000070d077210 */ /* 0x000fc80007ffe0ff */
[----:B------:R-:W-:-:S05]  /*17a70*/  LEA.HI.X R7, R12, c[0x0][0x454], R7, 0x2, P0 ;  /* 0x000115000c077a11 */ /* 0x000fca00000f1407 */
[----:B------:R1:W-:Y:S02]  /*17a80*/  STG.E [R6.64], R4 ;  /* 0x0000000406007986 */ /* 0x0003e4000c101904 */
.L_x_957:
[----:B------:R-:W-:Y:S05]  /*17a90*/  BSYNC B0 ;  /* 0x0000000000007941 */ /* 0x000fea0003800000 */
.L_x_956:
[----:B-1----:R-:W1:Y:S01]  /*17aa0*/  S2R R6, SR_CTAID.X ;  /* 0x0000000000067919 */ /* 0x002e620000002500 */
[----:B------:R-:W-:Y:S01]  /*17ab0*/  SHF.R.S32.HI R7, RZ, 0x1f, R2 ;  /* 0x0000001fff077819 */ /* 0x000fe20000011402 */
[----:B------:R-:W-:Y:S01]  /*17ac0*/  IMAD R9, R11, c[0x0][0x3a0], RZ ;  /* 0x0000e8000b097a24 */ /* 0x000fe200078e02ff */
[----:B------:R-:W-:Y:S01]  /*17ad0*/  BSSY B0, `(.L_x_958) ;  /* 0x0000045000007945 */ /* 0x000fe20003800000 */
[----:B------:R-:W-:Y:S01]  /*17ae0*/  IMAD R0, R0, c[0x0][0x3e8], RZ ;  /* 0x0000fa0000007a24 */ /* 0x000fe200078e02ff */
[-C--:B------:R-:W-:Y:S01]  /*17af0*/  LEA.HI R8, R7, R2.reuse, RZ, 0x3 ;  /* 0x0000000207087211 */ /* 0x080fe200078f18ff */
[C---:B------:R-:W-:Y:S01]  /*17b00*/  IMAD R4, R10.reuse, c[0x0][0x3a4], R9 ;  /* 0x0000e9000a047a24 */ /* 0x040fe200078e0209 */
[----:B------:R-:W-:Y:S01]  /*17b10*/  MOV R7, c[0x0][0x4e8] ;  /* 0x00013a0000077a02 */ /* 0x000fe20000000f00 */
[----:B------:R-:W-:Y:S01]  /*17b20*/  IMAD.WIDE.U32 R10, R10, c[0x0][0x3a0], RZ ;  /* 0x0000e8000a0a7a25 */ /* 0x000fe200078e00ff */
[----:B------:R-:W-:Y:S02]  /*17b30*/  LOP3.LUT R9, R8, 0xfffffff8, RZ, 0xc0, !PT ;  /* 0xfffffff808097812 */ /* 0x000fe400078ec0ff */
[----:B------:R-:W-:Y:S01]  /*17b40*/  ISETP.NE.AND P0, PT, R7, 0x1, PT ;  /* 0x000000010700780c */ /* 0x000fe20003f05270 */
[----:B------:R-:W-:Y:S01]  /*17b50*/  IMAD.IADD R13, R11, 0x1, R4 ;  /* 0x000000010b0d7824 */ /* 0x000fe200078e0204 */
[----:B------:R-:W-:Y:S01]  /*17b60*/  IADD3 R11, -R9, R2, RZ ;  /* 0x00000002090b7210 */ /* 0x000fe20007ffe1ff */
[----:B------:R-:W-:Y:S01]  /*17b70*/  IMAD.MOV.U32 R12, RZ, RZ, R10 ;  /* 0x000000ffff0c7224 */ /* 0x000fe200078e000a */
[----:B------:R-:W-:Y:S01]  /*17b80*/  SHF.R.S32.HI R8, RZ, 0x3, R8 ;  /* 0x00000003ff087819 */ /* 0x000fe20000011408 */
[----:B------:R-:W-:-:S02]  /*17b90*/  IMAD R0, R223, c[0x0][0x3ec], R0 ;  /* 0x0000fb00df007a24 */ /* 0x000fc400078e0200 */
[----:B------:R-:W-:Y:S01]  /*17ba0*/  IMAD.WIDE.U32 R12, R223, c[0x0][0x3e8], R12 ;  /* 0x0000fa00df0c7a25 */ /* 0x000fe200078e000c */
[CC--:B------:R-:W-:Y:S02]  /*17bb0*/  LEA R7, R11.reuse, R8.reuse, 0x5 ;  /* 0x000000080b077211 */ /* 0x0c0fe400078e28ff */
[----:B------:R-:W-:Y:S01]  /*17bc0*/  SHF.L.U32 R11, R11, 0x3, RZ ;  /* 0x000000030b0b7819 */ /* 0x000fe200000006ff */
[----:B------:R-:W-:Y:S01]  /*17bd0*/  IMAD R5, R5, c[0x0][0x3f0], RZ ;  /* 0x0000fc0005057a24 */ /* 0x000fe200078e02ff */
[----:B------:R-:W-:Y:S01]  /*17be0*/  IADD3 R13, R0, R13, RZ ;  /* 0x0000000d000d7210 */ /* 0x000fe20007ffe0ff */
[C---:B-1----:R-:W-:Y:S01]  /*17bf0*/  IMAD R7, R6.reuse, 0x80, R7 ;  /* 0x0000008006077824 */ /* 0x042fe200078e0207 */
[----:B------:R-:W-:Y:S01]  /*17c00*/  LEA R6, R6, R8, 0x7 ;  /* 0x0000000806067211 */ /* 0x000fe200078e38ff */
[----:B------:R-:W-:Y:S01]  /*17c10*/  IMAD R5, R226, c[0x0][0x3f4], R5 ;  /* 0x0000fd00e2057a24 */ /* 0x000fe200078e0205 */
[----:B------:R-:W-:Y:S01]  /*17c20*/  IADD3 R10, R11, 0x40, RZ ;  /* 0x000000400b0a7810 */ /* 0x000fe20007ffe0ff */
[----:B------:R-:W-:Y:S01]  /*17c30*/  @P0 IMAD.HI.U32 R0, R7, c[0x0][0x4ec], RZ ;  /* 0x00013b0007000a27 */ /* 0x000fe200078e00ff */
[----:B------:R-:W-:-:S02]  /*17c40*/  MOV R2, R7 ;  /* 0x0000000700027202 */ /* 0x000fc40000000f00 */
[C---:B------:R-:W-:Y:S01]  /*17c50*/  IADD3 R9, R11.reuse, 0x80, RZ ;  /* 0x000000800b097810 */ /* 0x040fe20007ffe0ff */
[----:B------:R-:W-:Y:S01]  /*17c60*/  IMAD.WIDE.U32 R12, R226, c[0x0][0x3f0], R12 ;  /* 0x0000fc00e20c7a25 */ /* 0x000fe200078e000c */
[----:B------:R-:W-:Y:S02]  /*17c70*/  @P0 SHF.R.U32.HI R2, RZ, c[0x0][0x4f0], R0 ;  /* 0x00013c00ff020a19 */ /* 0x000fe40000011600 */
[----:B------:R-:W-:Y:S02]  /*17c80*/  IADD3 R8, R11, 0xc0, RZ ;  /* 0x000000c00b087810 */ /* 0x000fe40007ffe0ff */
[--C-:B------:R-:W-:Y:S01]  /*17c90*/  SHF.R.S32.HI R4, RZ, 0x1f, R2.reuse ;  /* 0x0000001fff047819 */ /* 0x100fe20000011402 */
[----:B------:R-:W-:Y:S01]  /*17ca0*/  IMAD.MOV R0, RZ, RZ, -R2 ;  /* 0x000000ffff007224 */ /* 0x000fe200078e0a02 */
[----:B------:R-:W-:-:S03]  /*17cb0*/  IADD3 R13, R13, R5, RZ ;  /* 0x000000050d0d7210 */ /* 0x000fc60007ffe0ff */
[----:B------:R-:W-:Y:S02]  /*17cc0*/  IMAD R5, R4, c[0x0][0x3e0], RZ ;  /* 0x0000f80004057a24 */ /* 0x000fe400078e02ff */
[----:B------:R-:W-:Y:S02]  /*17cd0*/  IMAD R0, R0, c[0x0][0x4e8], R7 ;  /* 0x00013a0000007a24 */ /* 0x000fe400078e0207 */
[----:B------:R-:W-:-:S04]  /*17ce0*/  IMAD.WIDE.U32 R12, R2, c[0x0][0x3e0], R12 ;  /* 0x0000f800020c7a25 */ /* 0x000fc800078e000c */
[----:B------:R-:W-:Y:S01]  /*17cf0*/  IMAD R5, R2, c[0x0][0x3e4], R5 ;  /* 0x0000f90002057a24 */ /* 0x000fe200078e0205 */
[----:B------:R-:W-:Y:S01]  /*17d00*/  SHF.R.S32.HI R2, RZ, 0x1f, R0 ;  /* 0x0000001fff027819 */ /* 0x000fe20000011400 */
[----:B-----5:R-:W-:-:S03]  /*17d10*/  IMAD R7, R3, c[0x0][0x4e8], RZ ;  /* 0x00013a0003077a24 */ /* 0x020fc600078e02ff */
[----:B------:R-:W-:Y:S01]  /*17d20*/  IADD3 R13, R13, R5, RZ ;  /* 0x000000050d0d7210 */ /* 0x000fe20007ffe0ff */
[----:B------:R-:W-:-:S04]  /*17d30*/  IMAD R5, R2, c[0x0][0x3d8], RZ ;  /* 0x0000f60002057a24 */ /* 0x000fc800078e02ff */
[C---:B------:R-:W-:Y:S02]  /*17d40*/  IMAD R5, R0.reuse, c[0x0][0x3dc], R5 ;  /* 0x0000f70000057a24 */ /* 0x040fe400078e0205 */
[----:B------:R-:W-:-:S04]  /*17d50*/  IMAD.WIDE.U32 R12, R0, c[0x0][0x3d8], R12 ;  /* 0x0000f600000c7a25 */ /* 0x000fc800078e000c */
[----:B------:R-:W-:Y:S01]  /*17d60*/  IMAD.IADD R5, R13, 0x1, R5 ;  /* 0x000000010d057824 */ /* 0x000fe200078e0205 */
        /* <DEDUP_REMOVED lines=27> */
.L_x_959:
[----:B------:R-:W-:Y:S05]  /*17f20*/  BSYNC B0 ;  /* 0x0000000000007941 */ /* 0x000fea0003800000 */
.L_x_958:
[----:B--2---:R-:W-:Y:S01]  /*17f30*/  IADD3 R4, R6, 0x20, RZ ;  /* 0x0000002006047810 */ /* 0x004fe20007ffe0ff */
[----:B------:R2:W4:Y:S01]  /*17f40*/  SHFL.IDX PT, R13, R0, 0x1, 0x181f ;  /* 0x00381f00000d7f89 */ /* 0x00052200000e0000 */
        /* <DEDUP_REMOVED lines=8> */
[----:B---3--:R-:W-:Y:S02]  /*17fd0*/  @!P2 SHF.R.S32.HI R5, RZ, 0x1f, R10 ;  /* 0x0000001fff05a819 */ /* 0x008fe4000001140a */
        /* <DEDUP_REMOVED lines=16> */
.L_x_961:
[----:B------:R-:W-:Y:S05]  /*180e0*/  BSYNC B0 ;  /* 0x0000000000007941 */ /* 0x000fea0003800000 */
.L_x_960:
[----:B-1----:R-:W-:Y:S01]  /*180f0*/  IADD3 R4, R6, 0x40, RZ ;  /* 0x0000004006047810 */ /* 0x002fe20007ffe0ff */
[----:B----4-:R1:W4:Y:S01]  /*18100*/  SHFL.IDX PT, R13, R0, 0x2, 0x181f ;  /* 0x00581f00000d7f89 */ /* 0x01032200000e0000 */
[----:B------:R-:W-:Y:S02]  /*18110*/  BSSY B0, `(.L_x_962) ;  /* 0x0000019000007945 */ /* 0x000fe40003800000 */
[----:B------:R-:W-:Y:S01]  /*18120*/  ISETP.GE.AND P0, PT, R4, R7, PT ;  /* 0x000000070400720c */ /* 0x000fe20003f06270 */
[----:B------:R1:W2:-:S12]  /*18130*/  SHFL.IDX PT, R12, R2, 0x2, 0x181f ;  /* 0x00581f00020c7f89 */ /* 0x00029800000e0000 */
        /* <DEDUP_REMOVED lines=9> */
[----:B--2-4-:R-:W-:Y:S01]  /*181d0*/  @!P3 IMAD.WIDE R14, R11, 0x2, R12 ;  /* 0x000000020b0eb825 */ /* 0x014fe200078e020c */
        /* <DEDUP_REMOVED lines=12> */
.L_x_963:
[----:B------:R-:W-:Y:S05]  /*182a0*/  BSYNC B0 ;  /* 0x0000000000007941 */ /* 0x000fea0003800000 */
.L_x_962:
[----:B------:R-:W-:Y:S01]  /*182b0*/  IADD3 R6, R6, 0x60, RZ ;  /* 0x0000006006067810 */ /* 0x000fe20007ffe0ff */
[----:B------:R1:W4:Y:S03]  /*182c0*/  SHFL.IDX PT, R3, R0, 0x3, 0x181f ;  /* 0x00781f0000037f89 */ /* 0x00032600000e0000 */
[----:B------:R-:W-:Y:S01]  /*182d0*/  ISETP.GE.AND P0, PT, R6, R7, PT ;  /* 0x000000070600720c */ /* 0x000fe20003f06270 */
[----:B-12---:R-:W1:-:S12]  /*182e0*/  SHFL.IDX PT, R2, R2, 0x3, 0x181f ;  /* 0x00781f0002027f89 */ /* 0x006e5800000e0000 */
[----:B------:R-:W-:Y:S05]  /*182f0*/  @P0 EXIT ;  /* 0x000000000000094d */ /* 0x000fea0003800000 */
[----:B------:R-:W-:Y:S02]  /*18300*/  ISETP.GE.AND P1, PT, R10, c[0x0][0x3c8], PT ;  /* 0x0000f2000a007a0c */ /* 0x000fe40003f26270 */
[----:B------:R-:W-:Y:S02]  /*18310*/  ISETP.GE.AND P0, PT, R9, c[0x0][0x3c8], PT ;  /* 0x0000f20009007a0c */ /* 0x000fe40003f06270 */
[----:B------:R-:W-:-:S09]  /*18320*/  ISETP.GE.AND P2, PT, R11, c[0x0][0x3c8], PT ;  /* 0x0000f2000b007a0c */ /* 0x000fd20003f46270 */
[----:B---3--:R-:W-:Y:S02]  /*18330*/  @!P1 SHF.R.S32.HI R5, RZ, 0x1f, R10 ;  /* 0x0000001fff059819 */ /* 0x008fe4000001140a */
        /* <DEDUP_REMOVED lines=19> */
.L_x_936:
[----:B------:R-:W-:Y:S02]  /*18470*/  MOV R9, 0x1 ;  /* 0x0000000100097802 */ /* 0x000fe40000000f00 */
[----:B------:R-:W-:Y:S02]  /*18480*/  MOV R8, 0x184a0 ;  /* 0x000184a000087802 */ /* 0x000fe40000000f00 */
[----:B-1----:R-:W-:Y:S05]  /*18490*/  CALL.REL.NOINC `($__internal_4_$__cuda_sm70_shflsync_idx_p) ;  /* 0x000000f000007944 */ /* 0x002fea0003c00000 */
[----:B--2---:R-:W-:Y:S01]  /*184a0*/  IMAD.MOV.U32 R30, RZ, RZ, R9 ;  /* 0x000000ffff1e7224 */ /* 0x004fe200078e0009 */
[----:B-1----:R-:W-:Y:S01]  /*184b0*/  MOV R10, R28 ;  /* 0x0000001c000a7202 */ /* 0x002fe20000000f00 */
[----:B------:R-:W-:Y:S01]  /*184c0*/  IMAD.MOV.U32 R9, RZ, RZ, 0x1 ;  /* 0x00000001ff097424 */ /* 0x000fe200078e00ff */
[----:B------:R-:W-:Y:S02]  /*184d0*/  MOV R8, 0x184f0 ;  /* 0x000184f000087802 */ /* 0x000fe40000000f00 */
[----:B------:R-:W-:Y:S05]  /*184e0*/  CALL.REL.NOINC `($__internal_4_$__cuda_sm70_shflsync_idx_p) ;  /* 0x000000a000007944 */ /* 0x000fea0003c00000 */
[----:B-12---:R-:W-:Y:S05]  /*184f0*/  BRA `(.L_x_964) ;  /* 0xffff765000007947 */ /* 0x006fea000383ffff */
.L_x_944:
[----:B-1----:R-:W-:Y:S02]  /*18500*/  MOV R9, 0x1 ;  /* 0x0000000100097802 */ /* 0x002fe40000000f00 */
[----:B------:R-:W-:Y:S02]  /*18510*/  MOV R8, 0x18530 ;  /* 0x0001853000087802 */ /* 0x000fe40000000f00 */
[----:B---3--:R-:W-:Y:S05]  /*18520*/  CALL.REL.NOINC `($__internal_4_$__cuda_sm70_shflsync_idx_p) ;  /* 0x0000006000007944 */ /* 0x008fea0003c00000 */
[----:B-1----:R-:W-:Y:S01]  /*18530*/  MOV R10, R2 ;  /* 0x00000002000a7202 */ /* 0x002fe20000000f00 */
[----:B--2---:R-:W-:Y:S01]  /*18540*/  IMAD.MOV.U32 R5, RZ, RZ, R9 ;  /* 0x000000ffff057224 */ /* 0x004fe200078e0009 */
[----:B------:R-:W-:Y:S01]  /*18550*/  MOV R8, 0x18580 ;  /* 0x0001858000087802 */ /* 0x000fe20000000f00 */
[----:B------:R-:W-:Y:S02]  /*18560*/  IMAD.MOV.U32 R9, RZ, RZ, 0x1 ;  /* 0x00000001ff097424 */ /* 0x000fe400078e00ff */
[----:B------:R-:W-:Y:S05]  /*18570*/  CALL.REL.NOINC `($__internal_4_$__cuda_sm70_shflsync_idx_p) ;  /* 0x0000001000007944 */ /* 0x000fea0003c00000 */
[----:B-12---:R-:W-:-:S05]  /*18580*/  BRA `(.L_x_965) ;  /* 0xffffa1b000007947 */ /* 0x006fca000383ffff */
        .weak           $__internal_4_$__cuda_sm70_shflsync_idx_p
        .type           $__internal_4_$__cuda_sm70_shflsync_idx_p,@function
        .size           $__internal_4_$__cuda_sm70_shflsync_idx_p,(.L_x_1781 - $__internal_4_$__cuda_sm70_shflsync_idx_p)
$__internal_4_$__cuda_sm70_shflsync_idx_p:
[----:B------:R-:W-:Y:S01]  /*18590*/  MOV R16, R8 ;  /* 0x0000000800107202 */ /* 0x000fe20000000f00 */
[----:B------:R-:W-:Y:S04]  /*185a0*/  WARPSYNC R227 ;  /* 0x000000e300007348 */ /* 0x000fe80003800000 */
[----:B------:R-:W-:Y:S01]  /*185b0*/  MOV R17, 0x0 ;  /* 0x0000000000117802 */ /* 0x000fe20000000f00 */
[----:B------:R1:W2:Y:S03]  /*185c0*/  SHFL.IDX PT, R9, R10, R9, R230 ;  /* 0x000000090a097389 */ /* 0x0002a600000e00e6 */
[----:B------:R-:W-:Y:S05]  /*185d0*/  RET.REL.NODEC R16 `(_ZN7cutlass13device_kernelIN5flash19enable_sm80_to_sm89INS1_16FlashAttnFwdSm80INS1_25CollectiveMainloopFwdSm80ILi8ELi1ELb0EN4cute5tupleIJNS5_1CILi128EEENS7_ILi48EEENS7_ILi256EEEEEELi256ENS_6half_tEfNS_4arch4Sm80ELb0ELb0ELb1ELb1ELb1ELb1ELb1ELb0EEENS1_21CollectiveEpilogueFwdINS6_IJS8_SA_S9_EEENS6_IJNS7_ILi1EEESI_SI_EEESC_SE_Li256ELb1ELb1ELb0ELb0EEENS1_19SingleTileSchedulerILb1ELb0ELb1ELi128EEEEEEEEEvNT_6ParamsE) ;  /* 0xfffe7a2010007950 */ /* 0x000fea0003c3ffff */
.L_x_966:
        /* <DEDUP_REMOVED lines=10> */
.L_x_1781:


//--------------------- .text._ZN7cutlass13device_kernelIN5flash19enable_sm80_to_sm89INS1_16FlashAttnFwdSm80INS1_25CollectiveMainloopFwdSm80ILi8ELi1ELb0EN4cute5tupleIJNS5_1CILi128EEENS7_ILi64EEENS7_ILi256EEEEEELi256ENS_6half_tEfNS_4arch4Sm80ELb0ELb1ELb1ELb0ELb1ELb0ELb1ELb0EEENS1_21CollectiveEpilogueFwdINS6_IJS8_SA_S9_EEENS6_IJNS7_ILi1EEESI_SI_EEESC_SE_Li256ELb0ELb1ELb0ELb0EEENS1_19SingleTileSchedulerILb0ELb0ELb1ELi128EEEEEEEEEvNT_6ParamsE --------------------------
	.section	.text._ZN7cutlass13device_kernelIN5flash19enable_sm80_to_sm89INS1_16FlashAttnFwdSm80INS1_25CollectiveMainloopFwdSm80ILi8ELi1ELb0EN4cute5tupleIJNS5_1CILi128EEENS7_ILi64EEENS7_ILi256EEEEEELi256ENS_6half_tEfNS_4arch4Sm80ELb0ELb1ELb1ELb0ELb1ELb0ELb1ELb0EEENS1_21CollectiveEpilogueFwdINS6_IJS8_SA_S9_EEENS6_IJNS7_ILi1EEESI_SI_EEESC_SE_Li256ELb0ELb1ELb0ELb0EEENS1_19SingleTileSchedulerILb0ELb0ELb1ELi128EEEEEEEEEvNT_6ParamsE,"ax",@progbits
	.sectioninfo	@"SHI_REGISTERS=255"
	.align	128
.text._ZN7cutlass13device_kernelIN5flash19enable_sm80_to_sm89INS1_16FlashAttnFwdSm80INS1_25CollectiveMainloopFwdSm80ILi8ELi1ELb0EN4cute5tupleIJNS5_1CILi128EEENS7_ILi64EEENS7_ILi256EEEEEELi256ENS_6half_tEfNS_4arch4Sm80ELb0ELb1ELb1ELb0ELb1ELb0ELb1ELb0EEENS1_21CollectiveEpilogueFwdINS6_IJS8_SA_S9_EEENS6_IJNS7_ILi1EEESI_SI_EEESC_SE_Li256ELb0ELb1ELb0ELb0EEENS1_19SingleTileSchedulerILb0ELb0ELb1ELi128EEEEEEEEEvNT_6ParamsE:
        .type           _ZN7cutlass13device_kernelIN5flash19enable_sm80_to_sm89INS1_16FlashAttnFwdSm80INS1_25CollectiveMainloopFwdSm80ILi8ELi1ELb0EN4cute5tupleIJNS5_1CILi128EEENS7_ILi64EEENS7_ILi256EEEEEELi256ENS_6half_tEfNS_4arch4Sm80ELb0ELb1ELb1ELb0ELb1ELb0ELb1ELb0EEENS1_21CollectiveEpilogueFwdINS6_IJS8_SA_S9_EEENS6_IJNS7_ILi1EEESI_SI_EEESC_SE_Li256ELb0ELb1ELb0ELb0EEENS1_19SingleTileSchedulerILb0ELb0ELb1ELi128EEEEEEEEEvNT_6ParamsE,@function
        .size           _ZN7cutlass13device_kernelIN5flash19enable_sm80_to_sm89INS1_16FlashAttnFwdSm80INS1_25CollectiveMainloopFwdSm80ILi8ELi1ELb0EN4cute5tupleIJNS5_1CILi128EEENS7_ILi64EEENS7_ILi256EEEEEELi256ENS_6half_tEfNS_4arch4Sm80ELb0ELb1ELb1ELb0ELb1ELb0ELb1ELb0EEENS1_21CollectiveEpilogueFwdINS6_IJS8_SA_S9_EEENS6_IJNS7_ILi1EEESI_SI_EEESC_SE_Li256ELb0ELb1ELb0ELb0EEENS1_19SingleTileSchedulerILb0ELb0ELb1ELi128EEEEEEEEEvNT_6ParamsE,(.L_x_1783 - _ZN7cutlass13device_kernelIN5flash19enable_sm80_to_sm89INS1_16FlashAttnFwdSm80INS1_25CollectiveMainloopFwdSm80ILi8ELi1ELb0EN4cute5tupleIJNS5_1CILi128EEENS7_ILi64EEENS7_ILi256EEEEEELi256ENS_6half_tEfNS_4arch4Sm80ELb0ELb1ELb1ELb0ELb1ELb0ELb1ELb0EEENS1_21CollectiveEpilogueFwdINS6_IJS8_SA_S9_EEENS6_IJNS7_ILi1EEESI_SI_EEESC_SE_Li256ELb0ELb1ELb0ELb0EEENS1_19SingleTileSchedulerILb0ELb0ELb1ELi128EEEEEEEEEvNT_6ParamsE)
        .other          _ZN7cutlass13device_kernelIN5flash19enable_sm80_to_sm89INS1_16FlashAttnFwdSm80INS1_25CollectiveMainloopFwdSm80ILi8ELi1ELb0EN4cute5tupleIJNS5_1CILi128EEENS7_ILi64EEENS7_ILi256EEEEEELi256ENS_6half_tEfNS_4arch4Sm80ELb0ELb1ELb1ELb0ELb1ELb0ELb1ELb0EEENS1_21CollectiveEpilogueFwdINS6_IJS8_SA_S9_EEENS6_IJNS7_ILi1EEESI_SI_EEESC_SE_Li256ELb0ELb1ELb0ELb0EEENS1_19SingleTileSchedulerILb0ELb0ELb1ELi128EEEEEEEEEvNT_6ParamsE,@"STO_CUDA_ENTRY STV_DEFAULT"
_ZN7cutlass13device_kernelIN5flash19enable_sm80_to_sm89INS1_16FlashAttnFwdSm80INS1_25CollectiveMainloopFwdSm80ILi8ELi1ELb0EN4cute5tupleIJNS5_1CILi128EEENS7_ILi64EEENS7_ILi256EEEEEELi256ENS_6half_tEfNS_4arch4Sm80ELb0ELb1ELb1ELb0ELb1ELb0ELb1ELb0EEENS1_21CollectiveEpilogueFwdINS6_IJS8_SA_S9_EEENS6_IJNS7_ILi1EEESI_SI_EEESC_SE_Li256ELb0ELb1ELb0ELb0EEENS1_19SingleTileSchedulerILb0ELb0ELb1ELi128EEEEEEEEEvNT_6ParamsE:
        /* <DEDUP_REMOVED lines=20> */
[----:B------:R-:W-:Y:S01]  /*0140*/  UMOV UR13, 0x1 ;  /* 0x00000001000d7882 */ /* 0x000fe20000000000 */
[----:B------:R-:W3:Y:S01]  /*0150*/  S2UR UR9, SR_CTAID.Y ;  /* 0x00000000000979c3 */ /* 0x000ee20000002600 */
[----:B------:R-:W4:Y:S01]  /*0160*/  S2R R105, SR_TID.X ;  /* 0x0000000000697919 */ /* 0x000f220000002100 */
[----:B------:R-:W-:-:S02]  /*0170*/  ULDC UR8, c[0x0][0x1d0] ;  /* 0x0000740000087ab9 */ /* 0x000fc40000000800 */
[----:B------:R-:W-:Y:S02]  /*0180*/  ULDC UR14, c[0x0][0x168] ;  /* 0x00005a00000e7ab9 */ /* 0x000fe40000000800 */
[----:B-1----:R-:W-:-:S04]  /*0190*/  USHF.L.U32 UR25, UR25, 0x7, URZ ;  /* 0x0000000719197899 */ /* 0x002fc8000800063f */
[----:B------:R-:W-:Y:S02]  /*01a0*/  @UP2 UIADD3 UR10, UR25, 0x7f, URZ ;  /* 0x0000007f190a2890 */ /* 0x000fe4000fffe03f */
[----:B------:R-:W-:Y:S02]  /*01b0*/  UIADD3 UR7, UR25, 0x7f, URZ ;  /* 0x0000007f19077890 */ /* 0x000fe4000fffe03f */
[----:B------:R-:W-:Y:S02]  /*01c0*/  UIMAD.WIDE.U32 UR10, UR10, UR4, URZ ;  /* 0x000000040a0a72a5 */ /* 0x000fe4000f8e003f */
[----:B---3--:R-:W-:Y:S02]  /*01d0*/  USHF.R.S32.HI UR18, URZ, 0x1f, UR9 ;  /* 0x0000001f3f127899 */ /* 0x008fe40008011409 */
[----:B------:R-:W-:-:S03]  /*01e0*/  @UP2 USHF.R.U32.HI UR7, URZ, UR5, UR11 ;  /* 0x000000053f072299 */ /* 0x000fc6000801160b */
[----:B------:R-:W-:Y:S02]  /*01f0*/  ULDC.64 UR4, c[0x0][0x328] ;  /* 0x0000ca0000047ab9 */ /* 0x000fe40000000a00 */
[----:B------:R-:W-:Y:S02]  /*0200*/  UISETP.LE.AND UP1, UPT, UR13, UR5, UPT ;  /* 0x000000050d00728c */ /* 0x000fe4000bf23270 */
[----:B------:R-:W-:Y:S02]  /*0210*/  UMOV UR10, URZ ;  /* 0x0000003f000a7c82 */ /* 0x000fe40008000000 */
[----:B------:R-:W-:Y:S02]  /*0220*/  ULDC UR11, c[0x0][0x2ac] ;  /* 0x0000ab00000b7ab9 */ /* 0x000fe40000000800 */
[----:B------:R-:W-:-:S04]  /*0230*/  UIMAD UR8, UR11, UR8, URZ ;  /* 0x000000080b0872a4 */ /* 0x000fc8000f8e023f */
[----:B------:R-:W-:-:S04]  /*0240*/  UIADD3 UR14, UR8, -UR14, UR13 ;  /* 0x8000000e080e7290 */ /* 0x000fc8000fffe00d */
[----:B------:R-:W-:-:S04]  /*0250*/  UIADD3 UR5, UR14, UR7, URZ ;  /* 0x000000070e057290 */ /* 0x000fc8000fffe03f */
        /* <DEDUP_REMOVED lines=16> */
.L_x_968:
[----:B------:R-:W-:Y:S02]  /*0360*/  ULDC UR4, c[0x0][0x32c] ;  /* 0x0000cb0000047ab9 */ /* 0x000fe40000000800 */
[----:B------:R-:W-:-:S03]  /*0370*/  UISETP.NE.AND UP0, UPT, UR13, UR4, UPT ;  /* 0x000000040d00728c */ /* 0x000fc6000bf05270 */
[----:B------:R-:W-:Y:S02]  /*0380*/  ULDC.64 UR4, c[0x0][0x330] ;  /* 0x0000cc0000047ab9 */ /* 0x000fe40000000a00 */
[----:B------:R-:W-:-:S07]  /*0390*/  UIMAD.WIDE.U32 UR20, UR14, UR4, URZ ;  /* 0x000000040e1472a5 */ /* 0x000fce000f8e003f */
[----:B------:R-:W-:Y:S02]  /*03a0*/  @UP0 UMOV UR13, UR21 ;  /* 0x00000015000d0c82 */ /* 0x000fe40008000000 */
[----:B------:R-:W-:Y:S02]  /*03b0*/  @UP0 USHF.R.U32.HI UR14, URZ, UR5, UR13 ;  /* 0x000000053f0e0299 */ /* 0x000fe4000801160d */
.L_x_969:
[----:B------:R-:W-:Y:S02]  /*03c0*/  ULDC UR4, c[0x0][0x32c] ;  /* 0x0000cb0000047ab9 */ /* 0x000fe40000000800 */
[----:B------:R-:W-:-:S04]  /*03d0*/  UIMAD UR4, UR14, UR4, UR4 ;  /* 0x000000040e0472a4 */ /* 0x000fc8000f8e0204 */
[----:B------:R-:W-:-:S04]  /*03e0*/  UISETP.LT.AND UP0, UPT, UR7, UR4, UPT ;  /* 0x000000040700728c */ /* 0x000fc8000bf01270 */
[----:B------:R-:W-:Y:S02]  /*03f0*/  USEL UR7, UR7, UR4, UP0 ;  /* 0x0000000407077287 */ /* 0x000fe40008000000 */
.L_x_967:
[----:B----4-:R-:W-:Y:S01]  /*0400*/  UIADD3 UR13, UR8, 0x3f, URZ ;  /* 0x0000003f080d7890 */ /* 0x010fe2000fffe03f */
[----:B------:R-:W-:Y:S01]  /*0410*/  PLOP3.LUT P0, PT, PT, PT, UP1, 0x40, 0x0 ;  /* 0x000000000000781c */ /* 0x000fe20003f0e818 */
[----:B------:R-:W-:Y:S02]  /*0420*/  UIADD3 UR14, UR7, 0x3f, URZ ;  /* 0x0000003f070e7890 */ /* 0x000fe4000fffe03f */
[----:B------:R-:W-:Y:S02]  /*0430*/  ULDC.64 UR4, c[0x0][0x2c8] ;  /* 0x0000b20000047ab9 */ /* 0x000fe40000000a00 */
[----:B------:R-:W-:Y:S02]  /*0440*/  UIMAD.WIDE.U32 UR20, UR25, UR4, URZ ;  /* 0x00000004191472a5 */ /* 0x000fe4000f8e003f */
[----:B------:R-:W-:Y:S02]  /*0450*/  USHF.R.S32.HI UR15, URZ, 0x1f, UR13 ;  /* 0x0000001f3f0f7899 */ /* 0x000fe4000801140d */
[----:B------:R-:W-:-:S02]  /*0460*/  USHF.R.S32.HI UR7, URZ, 0x1f, UR14 ;  /* 0x0000001f3f077899 */ /* 0x000fc4000801140e */
[----:B------:R-:W-:Y:S02]  /*0470*/  UMOV UR4, UR25 ;  /* 0x0000001900047c82 */ /* 0x000fe40008000000 */
[----:B------:R-:W-:Y:S02]  /*0480*/  @UP2 USHF.R.U32.HI UR4, URZ, UR5, UR21 ;  /* 0x000000053f042299 */ /* 0x000fe40008011615 */
[----:B------:R-:W-:Y:S02]  /*0490*/  ULEA.HI UR5, UR15, UR13, URZ, 0x6 ;  /* 0x0000000d0f057291 */ /* 0x000fe4000f8f303f */
[----:B------:R-:W-:Y:S02]  /*04a0*/  ULEA.HI UR21, UR7, UR14, URZ, 0x6 ;  /* 0x0000000e07157291 */ /* 0x000fe4000f8f303f */
[----:B------:R-:W-:Y:S02]  /*04b0*/  ULDC UR24, c[0x0][0x168] ;  /* 0x00005a0000187ab9 */ /* 0x000fe40000000800 */
[----:B------:R-:W-:-:S02]  /*04c0*/  USHF.R.S32.HI UR5, URZ, 0x6, UR5 ;  /* 0x000000063f057899 */ /* 0x000fc40008011405 */
[----:B------:R-:W-:Y:S02]  /*04d0*/  USHF.R.S32.HI UR21, URZ, 0x6, UR21 ;  /* 0x000000063f157899 */ /* 0x000fe40008011415 */
[----:B------:R-:W-:Y:S02]  /*04e0*/  UIADD3 UR24, UR8, -UR24, URZ ;  /* 0x8000001808187290 */ /* 0x000fe4000fffe03f */
[----:B------:R-:W-:Y:S02]  /*04f0*/  UISETP.LT.AND UP0, UPT, UR5, UR21, UPT ;  /* 0x000000150500728c */ /* 0x000fe4000bf01270 */
[----:B------:R-:W-:Y:S02]  /*0500*/  UIADD3 UR4, UR24, UR4, URZ ;  /* 0x0000000418047290 */ /* 0x000fe4000fffe03f */
[----:B------:R-:W-:Y:S02]  /*0510*/  ULDC UR7, c[0x0][0x324] ;  /* 0x0000c90000077ab9 */ /* 0x000fe40000000800 */
        /* <DEDUP_REMOVED lines=15> */
.L_x_971:
[----:B------:R-:W-:Y:S02]  /*0610*/  ULDC UR4, c[0x0][0x32c] ;  /* 0x0000cb0000047ab9 */ /* 0x000fe40000000800 */
[----:B------:R-:W-:-:S03]  /*0620*/  UISETP.NE.AND UP0, UPT, UR4, 0x1, UPT ;  /* 0x000000010400788c */ /* 0x000fc6000bf05270 */
[----:B------:R-:W-:Y:S02]  /*0630*/  ULDC.64 UR4, c[0x0][0x330] ;  /* 0x0000cc0000047ab9 */ /* 0x000fe40000000a00 */
[----:B------:R-:W-:-:S06]  /*0640*/  UIMAD.WIDE.U32 UR14, UR13, UR4, URZ ;  /* 0x000000040d0e72a5 */ /* 0x000fcc000f8e003f */
[----:B------:R-:W-:Y:S02]  /*0650*/  @UP0 USHF.R.U32.HI UR13, URZ, UR5, UR15 ;  /* 0x000000053f0d0299 */ /* 0x000fe4000801160f */
.L_x_972:
[----:B------:R-:W-:Y:S02]  /*0660*/  ULDC UR4, c[0x0][0x32c] ;  /* 0x0000cb0000047ab9 */ /* 0x000fe40000000800 */
[----:B------:R-:W-:-:S04]  /*0670*/  UIMAD UR4, UR13, UR4, URZ ;  /* 0x000000040d0472a4 */ /* 0x000fc8000f8e023f */
[----:B------:R-:W-:-:S04]  /*0680*/  UISETP.LT.AND UP0, UPT, UR7, UR4, UPT ;  /* 0x000000040700728c */ /* 0x000fc8000bf01270 */
[----:B------:R-:W-:-:S04]  /*0690*/  USEL UR7, UR7, UR4, !UP0 ;  /* 0x0000000407077287 */ /* 0x000fc8000c000000 */
.L_x_970:
[----:B------:R-:W-:Y:S01]  /*06a0*/  USHF.R.S32.HI UR4, URZ, 0x1f, UR7 ;  /* 0x0000001f3f047899 */ /* 0x000fe20008011407 */
[----:B------:R-:W-:Y:S01]  /*06b0*/  PLOP3.LUT P2, PT, PT, PT, PT, 0x80, 0x0 ;  /* 0x000000000000781c */ /* 0x000fe20003f4f070 */
[----:B------:R-:W-:Y:S01]  /*06c0*/  CS2R R130, SRZ ;  /* 0x0000000000827805 */ /* 0x000fe2000001ff00 */
[----:B------:R-:W-:Y:S01]  /*06d0*/  IMAD.MOV.U32 R23, RZ, RZ, RZ ;  /* 0x000000ffff177224 */ /* 0x000fe200078e00ff */
[----:B------:R-:W-:Y:S01]  /*06e0*/  ULEA.HI UR7, UR4, UR7, URZ, 0x6 ;  /* 0x0000000704077291 */ /* 0x000fe2000f8f303f */
[----:B------:R-:W-:Y:S01]  /*06f0*/  IMAD.MOV.U32 R128, RZ, RZ, RZ ;  /* 0x000000ffff807224 */ /* 0x000fe200078e00ff */
[----:B------:R-:W-:Y:S01]  /*0700*/  CS2R R126, SRZ ;  /* 0x00000000007e7805 */ /* 0x000fe2000001ff00 */
[----:B------:R-:W-:Y:S01]  /*0710*/  CS2R R24, SRZ ;  /* 0x0000000000187805 */ /* 0x000fe2000001ff00 */
[----:B------:R-:W-:Y:S01]  /*0720*/  USHF.R.S32.HI UR7, URZ, 0x6, UR7 ;  /* 0x000000063f077899 */ /* 0x000fe20008011407 */
[----:B------:R-:W-:Y:S01]  /*0730*/  MOV R124, RZ ;  /* 0x000000ff007c7202 */ /* 0x000fe20000000f00 */
[----:B------:R-:W-:Y:S01]  /*0740*/  CS2R R122, SRZ ;  /* 0x00000000007a7805 */ /* 0x000fe2000001ff00 */
[----:B------:R-:W-:Y:S01]  /*0750*/  IMAD.MOV.U32 R120, RZ, RZ, RZ ;  /* 0x000000ffff787224 */ /* 0x000fe200078e00ff */
[----:B------:R-:W-:Y:S01]  /*0760*/  UISETP.LT.AND UP0, UPT, URZ, UR7, UPT ;  /* 0x000000073f00728c */ /* 0x000fe2000bf01270 */
[----:B------:R-:W-:Y:S01]  /*0770*/  CS2R R118, SRZ ;  /* 0x0000000000767805 */ /* 0x000fe2000001ff00 */
[----:B------:R-:W-:Y:S01]  /*0780*/  CS2R R26, SRZ ;  /* 0x00000000001a7805 */ /* 0x000fe2000001ff00 */
[----:B------:R-:W-:Y:S01]  /*0790*/  MOV R116, RZ ;  /* 0x000000ff00747202 */ /* 0x000fe20000000f00 */
[----:B------:R-:W-:Y:S01]  /*07a0*/  USEL UR7, URZ, UR7, !UP0 ;  /* 0x000000073f077287 */ /* 0x000fe2000c000000 */
[----:B------:R-:W-:Y:S01]  /*07b0*/  CS2R R114, SRZ ;  /* 0x0000000000727805 */ /* 0x000fe2000001ff00 */
[----:B------:R-:W-:Y:S01]  /*07c0*/  IMAD.MOV.U32 R112, RZ, RZ, RZ ;  /* 0x000000ffff707224 */ /* 0x000fe200078e00ff */
[----:B------:R-:W-:Y:S01]  /*07d0*/  CS2R R110, SRZ ;  /* 0x00000000006e7805 */ /* 0x000fe2000001ff00 */
[----:B------:R-:W-:Y:S01]  /*07e0*/  UISETP.GT.AND UP0, UPT, UR21, UR7, UPT ;  /* 0x000000071500728c */ /* 0x000fe2000bf04270 */
[----:B------:R-:W-:Y:S01]  /*07f0*/  CS2R R28, SRZ ;  /* 0x00000000001c7805 */ /* 0x000fe2000001ff00 */
[----:B------:R-:W-:Y:S01]  /*0800*/  MOV R108, RZ ;  /* 0x000000ff006c7202 */ /* 0x000fe20000000f00 */
[----:B------:R-:W-:Y:S01]  /*0810*/  CS2R R106, SRZ ;  /* 0x00000000006a7805 */ /* 0x000fe2000001ff00 */
[----:B------:R-:W-:Y:S01]  /*0820*/  IMAD.MOV.U32 R104, RZ, RZ, RZ ;  /* 0x000000ffff687224 */ /* 0x000fe200078e00ff */
[----:B------:R-:W-:Y:S01]  /*0830*/  CS2R R102, SRZ ;  /* 0x0000000000667805 */ /* 0x000fe2000001ff00 */
[----:B------:R-:W-:Y:S01]  /*0840*/  PLOP3.LUT P0, PT, PT, PT, UP0, 0x80, 0x0 ;  /* 0x000000000000781c */ /* 0x000fe20003f0f008 */
        /* <DEDUP_REMOVED lines=63> */
[----:B-1----:R-:W-:Y:S02]  /*0c40*/  IMAD.U32 R2, RZ, RZ, UR4 ;  /* 0x00000004ff027e24 */ /* 0x002fe4000f8e00ff */
[----:B------:R-:W-:Y:S01]  /*0c50*/  IMAD.U32 R3, RZ, RZ, UR5 ;  /* 0x00000005ff037e24 */ /* 0x000fe2000f8e00ff */
[----:B------:R-:W-:Y:S01]  /*0c60*/  SHF.R.S32.HI R101, RZ, 0x1f, R105 ;  /* 0x0000001fff657819 */ /* 0x000fe20000011469 */
[----:B------:R-:W-:Y:S02]  /*0c70*/  ULDC.64 UR4, c[0x0][0x1b8] ;  /* 0x00006e0000047ab9 */ /* 0x000fe40000000a00 */
[----:B------:R-:W-:Y:S01]  /*0c80*/  UIMAD UR13, UR18, UR4, URZ ;  /* 0x00000004120d72a4 */ /* 0x000fe2000f8e023f */
[----:B------:R1:W3:Y:S01]  /*0c90*/  @P0 LDG.E R9, [R2.64] ;  /* 0x0000001002090981 */ /* 0x0002e2000c1e1900 */
[----:B------:R-:W-:Y:S01]  /*0ca0*/  PLOP3.LUT P2, PT, PT, PT, UP2, 0x80, 0x0 ;  /* 0x000000000000781c */ /* 0x000fe20003f4f028 */
[----:B------:R-:W-:Y:S01]  /*0cb0*/  UIMAD.WIDE.U32 UR22, UR9, UR4, URZ ;  /* 0x00000004091672a5 */ /* 0x000fe2000f8e003f */
[----:B------:R-:W-:Y:S01]  /*0cc0*/  PLOP3.LUT P1, PT, PT, PT, UP2, 0x80, 0x0 ;  /* 0x000000000000781c */ /* 0x000fe20003f2f028 */
[----:B------:R-:W-:Y:S01]  /*0cd0*/  UIMAD UR13, UR9, UR5, UR13 ;  /* 0x00000005090d72a4 */ /* 0x000fe2000f8e020d */
[----:B------:R-:W-:Y:S01]  /*0ce0*/  IMAD.MOV.U32 R240, RZ, RZ, RZ ;  /* 0x000000fffff07224 */ /* 0x000fe200078e00ff */
[----:B------:R-:W-:-:S02]  /*0cf0*/  USHF.R.S32.HI UR14, URZ, 0x1f, UR6 ;  /* 0x0000001f3f0e7899 */ /* 0x000fc40008011406 */
[----:B------:R-:W-:Y:S02]  /*0d00*/  ULDC.64 UR4, c[0x0][0x1c0] ;  /* 0x0000700000047ab9 */ /* 0x000fe40000000a00 */
[----:B------:R-:W-:Y:S02]  /*0d10*/  UIADD3 UR23, UR23, UR13, URZ ;  /* 0x0000000d17177290 */ /* 0x000fe4000fffe03f */
[----:B------:R-:W-:Y:S02]  /*0d20*/  UIMAD UR14, UR14, UR4, URZ ;  /* 0x000000040e0e72a4 */ /* 0x000fe4000f8e023f */
[----:B------:R-:W-:Y:S02]  /*0d30*/  UIMAD.WIDE.U32 UR22, UR6, UR4, UR22 ;  /* 0x00000004061672a5 */ /* 0x000fe4000f8e0016 */
[----:B------:R-:W-:Y:S02]  /*0d40*/  UIMAD UR5, UR6, UR5, UR14 ;  /* 0x00000005060572a4 */ /* 0x000fe4000f8e020e */
[----:B------:R-:W-:-:S02]  /*0d50*/  ULDC UR4, c[0x0][0x168] ;  /* 0x00005a0000047ab9 */ /* 0x000fc40000000800 */
[----:B------:R-:W-:Y:S02]  /*0d60*/  UIADD3 UR5, UR23, UR5, URZ ;  /* 0x0000000517057290 */ /* 0x000fe4000fffe03f */
[----:B------:R-:W-:Y:S02]  /*0d70*/  UIMAD UR12, UR12, UR4, URZ ;  /* 0x000000040c0c72a4 */ /* 0x000fe4000f8e023f */
[----:B------:R-:W-:Y:S01]  /*0d80*/  UIADD3 UR26, UR21, -0x1, URZ ;  /* 0xffffffff151a7890 */ /* 0x000fe2000fffe03f */
[----:B-1----:R-:W-:Y:S01]  /*0d90*/  LEA.HI R2, R101, R105, RZ, 0x3 ;  /* 0x0000006965027211 */ /* 0x002fe200078f18ff */
[----:B------:R-:W-:Y:S02]  /*0da0*/  IMAD.U32 R3, RZ, RZ, UR23 ;  /* 0x00000017ff037e24 */ /* 0x000fe4000f8e00ff */
[----:B------:R-:W-:Y:S01]  /*0db0*/  IMAD.U32 R3, RZ, RZ, UR5 ;  /* 0x00000005ff037e24 */ /* 0x000fe2000f8e00ff */
[----:B------:R-:W-:Y:S01]  /*0dc0*/  LOP3.LUT R0, R2, 0xfffffff8, RZ, 0xc0, !PT ;  /* 0xfffffff802007812 */ /* 0x000fe200078ec0ff */
[----:B------:R-:W-:Y:S01]  /*0dd0*/  USHF.L.U32 UR20, UR26, 0x6, URZ ;  /* 0x000000061a147899 */ /* 0x000fe2000800063f */
[----:B------:R-:W-:Y:S01]  /*0de0*/  SHF.R.S32.HI R18, RZ, 0x3, R2 ;  /* 0x00000003ff127819 */ /* 0x000fe20000011402 */
[----:B------:R-:W-:Y:S01]  /*0df0*/  IMAD.U32 R2, RZ, RZ, UR22 ;  /* 0x00000016ff027e24 */ /* 0x000fe2000f8e00ff */
[----:B------:R-:W-:Y:S01]  /*0e00*/  ULDC.64 UR4, c[0x0][0x2b0] ;  /* 0x0000ac0000047ab9 */ /* 0x000fe20000000a00 */
[----:B------:R-:W-:Y:S01]  /*0e10*/  IMAD.IADD R26, R105, 0x1, -R0 ;  /* 0x00000001691a7824 */ /* 0x000fe200078e0a00 */
[----:B------:R-:W-:-:S03]  /*0e20*/  IADD3 R16, R18, UR25, RZ ;  /* 0x0000001912107c10 */ /* 0x000fc6000fffe0ff */
[----:B------:R-:W-:Y:S01]  /*0e30*/  IMAD R251, R26, 0x20, R18 ;  /* 0x000000201afb7824 */ /* 0x000fe200078e0212 */
[----:B------:R-:W-:Y:S01]  /*0e40*/  ISETP.GE.AND P3, PT, R16, UR12, PT ;  /* 0x0000000c10007c0c */ /* 0x000fe2000bf66270 */
[----:B------:R-:W-:Y:S01]  /*0e50*/  IMAD.SHL.U32 R252, R26, 0x8, RZ ;  /* 0x000000081afc7824 */ /* 0x000fe200078e00ff */
[----:B------:R-:W-:Y:S02]  /*0e60*/  IADD3 R17, R16, 0x40, RZ ;  /* 0x0000004010117810 */ /* 0x000fe40007ffe0ff */
[----:B------:R-:W-:Y:S02]  /*0e70*/  IADD3 R5, R251, UR25, RZ ;  /* 0x00000019fb057c10 */ /* 0x000fe4000fffe0ff */
[C---:B------:R-:W-:Y:S02]  /*0e80*/  IADD3 R42, R252.reuse, 0x40, RZ ;  /* 0x00000040fc2a7810 */ /* 0x040fe40007ffe0ff */
[C---:B------:R-:W-:Y:S01]  /*0e90*/  IADD3 R27, R252.reuse, 0x80, RZ ;  /* 0x00000080fc1b7810 */ /* 0x040fe20007ffe0ff */
[----:B------:R-:W-:Y:S01]  /*0ea0*/  @P2 IMAD.HI.U32 R0, R5, c[0x0][0x2c8], RZ ;  /* 0x0000b20005002a27 */ /* 0x000fe200078e00ff */
[----:B------:R-:W-:-:S02]  /*0eb0*/  IADD3 R43, R252, 0xc0, RZ ;  /* 0x000000c0fc2b7810 */ /* 0x000fc40007ffe0ff */
[----:B------:R-:W-:Y:S01]  /*0ec0*/  ISETP.GE.AND P5, PT, R42, c[0x0][0x198], PT ;  /* 0x000066002a007a0c */ /* 0x000fe20003fa6270 */
[----:B------:R-:W-:Y:S01]  /*0ed0*/  IMAD.MOV.U32 R4, RZ, RZ, R5 ;  /* 0x000000ffff047224 */ /* 0x000fe200078e0005 */
[----:B------:R-:W-:Y:S02]  /*0ee0*/  @P1 SHF.R.U32.HI R4, RZ, c[0x0][0x2cc], R0 ;  /* 0x0000b300ff041a19 */ /* 0x000fe40000011600 */
[----:B------:R-:W-:Y:S02]  /*0ef0*/  ISETP.GE.AND P4, PT, R27, c[0x0][0x198], PT ;  /* 0x000066001b007a0c */ /* 0x000fe40003f86270 */
[--C-:B------:R-:W-:Y:S01]  /*0f00*/  SHF.R.S32.HI R6, RZ, 0x1f, R4.reuse ;  /* 0x0000001fff067819 */ /* 0x100fe20000011404 */
[----:B------:R-:W-:Y:S01]  /*0f10*/  IMAD.MOV R0, RZ, RZ, -R4 ;  /* 0x000000ffff007224 */ /* 0x000fe200078e0a04 */
[----:B------:R-:W-:Y:S01]  /*0f20*/  ISETP.GE.AND P2, PT, R43, c[0x0][0x198], PT ;  /* 0x000066002b007a0c */ /* 0x000fe20003f46270 */
[----:B------:R-:W-:Y:S01]  /*0f30*/  IMAD.WIDE.U32 R2, R4, c[0x0][0x1b0], R2 ;  /* 0x00006c0004027a25 */ /* 0x000fe200078e0002 */
[----:B------:R-:W-:-:S03]  /*0f40*/  ISETP.GE.AND P6, PT, R17, UR12, PT ;  /* 0x0000000c11007c0c */ /* 0x000fc6000bfc6270 */
[----:B------:R-:W-:Y:S02]  /*0f50*/  IMAD R6, R6, c[0x0][0x1b0], RZ ;  /* 0x00006c0006067a24 */ /* 0x000fe400078e02ff */
[----:B------:R-:W-:Y:S02]  /*0f60*/  IMAD R5, R0, c[0x0][0x2c4], R5 ;  /* 0x0000b10000057a24 */ /* 0x000fe400078e0205 */
[----:B------:R-:W-:Y:S02]  /*0f70*/  IMAD.SHL.U32 R0, R18, 0x40, RZ ;  /* 0x0000004012007824 */ /* 0x000fe400078e00ff */
[----:B------:R-:W-:Y:S01]  /*0f80*/  IMAD R4, R4, c[0x0][0x1b4], R6 ;  /* 0x00006d0004047a24 */ /* 0x000fe200078e0206 */
[----:B------:R-:W-:Y:S02]  /*0f90*/  SHF.R.S32.HI R6, RZ, 0x1f, R5 ;  /* 0x0000001fff067819 */ /* 0x000fe40000011405 */
[----:B------:R-:W-:Y:S01]  /*0fa0*/  LOP3.LUT R0, R0, 0x1c0, RZ, 0xc0, !PT ;  /* 0x000001c000007812 */ /* 0x000fe200078ec0ff */
[----:B------:R-:W-:-:S02]  /*0fb0*/  IMAD.IADD R3, R3, 0x1, R4 ;  /* 0x0000000103037824 */ /* 0x000fc400078e0204 */
[----:B------:R-:W-:Y:S01]  /*0fc0*/  IMAD R4, R6, c[0x0][0x1a8], RZ ;  /* 0x00006a0006047a24 */ /* 0x000fe200078e02ff */
[----:B------:R-:W-:Y:S01]  /*0fd0*/  SHF.R.U32.HI R7, RZ, 0x3, R0 ;  /* 0x00000003ff077819 */ /* 0x000fe20000011600 */
[----:B------:R-:W-:Y:S01]  /*0fe0*/  IMAD.WIDE.U32 R2, R5, c[0x0][0x1a8], R2 ;  /* 0x00006a0005027a25 */ /* 0x000fe200078e0002 */
[----:B------:R-:W-:-:S03]  /*0ff0*/  LOP3.LUT R6, R0, 0x38, R252, 0xf8, !PT ;  /* 0x0000003800067812 */ /* 0x000fc600078ef8fc */
[----:B------:R-:W-:Y:S01]  /*1000*/  IMAD R0, R5, c[0x0][0x1ac], R4 ;  /* 0x00006b0005007a24 */ /* 0x000fe200078e0204 */
[----:B------:R-:W-:Y:S02]  /*1010*/  LOP3.LUT R5, R6, R7, RZ, 0x3c, !PT ;  /* 0x0000000706057212 */ /* 0x000fe400078e3cff */
[----:B------:R-:W-:Y:S01]  /*1020*/  LEA.HI R6, R101, R105, RZ, 0x6 ;  /* 0x0000006965067211 */ /* 0x000fe200078f30ff */
[----:B------:R-:W-:Y:S01]  /*1030*/  IMAD.IADD R0, R3, 0x1, R0 ;  /* 0x0000000103007824 */ /* 0x000fe200078e0200 */
[----:B------:R-:W-:Y:S02]  /*1040*/  LEA R15, P1, R2, c[0x0][0x160], 0x1 ;  /* 0x00005800020f7a11 */ /* 0x000fe400078208ff */
[----:B------:R-:W-:Y:S01]  /*1050*/  IADD3 R4, R16, 0x20, RZ ;  /* 0x0000002010047810 */ /* 0x000fe20007ffe0ff */
[----:B------:R-:W-:Y:S01]  /*1060*/  IMAD.SHL.U32 R3, R6, 0x8, RZ ;  /* 0x0000000806037824 */ /* 0x000fe200078e00ff */
[----:B------:R-:W-:Y:S02]  /*1070*/  LEA.HI.X R14, R2, c[0x0][0x164], R0, 0x1, P1 ;  /* 0x00005900020e7a11 */ /* 0x000fe400008f0c00 */
[----:B------:R-:W-:Y:S01]  /*1080*/  ISETP.GE.AND P1, PT, R4, UR12, PT ;  /* 0x0000000c04007c0c */ /* 0x000fe2000bf26270 */
[----:B------:R-:W-:Y:S01]  /*1090*/  SHFL.IDX PT, R2, R15, 0x1, 0x181f ;  /* 0x00381f000f027f89 */ /* 0x000fe200000e0000 */
[----:B------:R-:W-:-:S02]  /*10a0*/  LOP3.LUT R8, R5, 0xfffffe00, R3, 0xf8, !PT ;  /* 0xfffffe0005087812 */ /* 0x000fc400078ef803 */
[----:B------:R-:W-:Y:S01]  /*10b0*/  SHF.R.S32.HI R7, RZ, 0x1f, R42 ;  /* 0x0000001fff077819 */ /* 0x000fe2000001142a */
[----:B------:R-:W-:Y:S01]  /*10c0*/  SHFL.IDX PT, R4, R15, RZ, 0x181f ;  /* 0x00181fff0f047589 */ /* 0x000fe200000e0000 */
[----:B------:R-:W-:Y:S01]  /*10d0*/  SHF.R.S32.HI R6, RZ, 0x1f, R27 ;  /* 0x0000001fff067819 */ /* 0x000fe2000001141b */
[----:B------:R-:W-:Y:S01]  /*10e0*/  IMAD.SHL.U32 R239, R8, 0x2, RZ ;  /* 0x0000000208ef7824 */ /* 0x000fe200078e00ff */
[----:B------:R-:W-:Y:S01]  /*10f0*/  SHF.R.S32.HI R0, RZ, 0x1f, R43 ;  /* 0x0000001fff007819 */ /* 0x000fe2000001142b */
[----:B------:R-:W1:Y:S01]  /*1100*/  SHFL.IDX PT, R5, R14, RZ, 0x181f ;  /* 0x00181fff0e057589 */ /* 0x000e6200000e0000 */
[----:B------:R-:W-:Y:S02]  /*1110*/  LEA.HI R7, R7, R42, RZ, 0x3 ;  /* 0x0000002a07077211 */ /* 0x000fe400078f18ff */
[----:B------:R-:W-:Y:S01]  /*1120*/  LEA.HI R6, R6, R27, RZ, 0x3 ;  /* 0x0000001b06067211 */ /* 0x000fe200078f18ff */
[----:B------:R-:W4:Y:S01]  /*1130*/  SHFL.IDX PT, R3, R14, 0x1, 0x181f ;  /* 0x00381f000e037f89 */ /* 0x000f2200000e0000 */
[----:B------:R-:W-:-:S02]  /*1140*/  LEA.HI R0, R0, R43, RZ, 0x3 ;  /* 0x0000002b00007211 */ /* 0x000fc400078f18ff */
[----:B------:R-:W-:Y:S02]  /*1150*/  LOP3.LUT R107, R7, 0xfffffff8, RZ, 0xc0, !PT ;  /* 0xfffffff8076b7812 */ /* 0x000fe400078ec0ff */
[----:B------:R-:W-:Y:S01]  /*1160*/  LOP3.LUT R104, R6, 0xfffffff8, RZ, 0xc0, !PT ;  /* 0xfffffff806687812 */ /* 0x000fe200078ec0ff */
[----:B------:R-:W-:Y:S01]  /*1170*/  SHFL.IDX PT, R7, R14, 0x2, 0x181f ;  /* 0x00581f000e077f89 */ /* 0x000fe200000e0000 */
[----:B------:R-:W-:Y:S01]  /*1180*/  LOP3.LUT R250, R0, 0xfffffff8, RZ, 0xc0, !PT ;  /* 0xfffffff800fa7812 */ /* 0x000fe200078ec0ff */
[----:B------:R-:W-:Y:S02]  /*1190*/  IMAD.MOV.U32 R0, RZ, RZ, c[0x0][0x2b8] ;  /* 0x0000ae00ff007624 */ /* 0x000fe400078e00ff */
[----:B------:R-:W5:Y:S01]  /*11a0*/  SHFL.IDX PT, R6, R15, 0x2, 0x181f ;  /* 0x00581f000f067f89 */ /* 0x000f6200000e0000 */
[----:B-1----:R-:W-:-:S04]  /*11b0*/  @!P3 IMAD.WIDE R12, R252, 0x2, R4 ;  /* 0x00000002fc0cb825 */ /* 0x002fc800078e0204 */
[----:B------:R-:W-:Y:S01]  /*11c0*/  @!P3 IMAD.WIDE R10, R107, 0x2, R4 ;  /* 0x000000026b0ab825 */ /* 0x000fe200078e0204 */
[----:B---3--:R1:W3:Y:S01]  /*11d0*/  @P0 R2UR UR14, R9 ;  /* 0x00000000090e03c2 */ /* 0x0082e200000e0000 */
[----:B------:R-:W-:Y:S01]  /*11e0*/  ISETP.GE.AND P0, PT, R252, c[0x0][0x198], PT ;  /* 0x00006600fc007a0c */ /* 0x000fe20003f06270 */
[----:B---3--:R-:W-:Y:S02]  /*11f0*/  @!UP0 UMOV UR14, UR6 ;  /* 0x00000006000e8c82 */ /* 0x008fe40008000000 */
[----:B------:R-:W-:-:S04]  /*1200*/  USHF.R.S32.HI UR6, URZ, 0x1f, UR14 ;  /* 0x0000001f3f067899 */ /* 0x000fc8000801140e */
[----:B------:R-:W-:-:S04]  /*1210*/  UIMAD UR6, UR6, UR4, URZ ;  /* 0x00000004060672a4 */ /* 0x000fc8000f8e023f */
[----:B------:R-:W-:Y:S02]  /*1220*/  UIMAD UR6, UR14, UR5, UR6 ;  /* 0x000000050e0672a4 */ /* 0x000fe4000f8e0206 */
[----:B------:R3:W-:Y:S04]  /*1230*/  @!P3 LDGSTS.E.BYPASS.LTC128B.128 [R239+0x10100], [R12.64], !P0 ;  /* 0x101000000cefbfae */ /* 0x0007e8000c101d50 */
[----:B------:R4:W-:Y:S01]  /*1240*/  @!P3 LDGSTS.E.BYPASS.LTC128B.128 [R239+0x14100], [R10.64], !P5 ;  /* 0x141000000aefbfae */ /* 0x0009e2000e901d50 */
[----:B-1----:R-:W-:-:S04]  /*1250*/  @!P3 IMAD.WIDE R8, R104, 0x2, R4 ;  /* 0x000000026808b825 */ /* 0x002fc800078e0204 */
[----:B------:R-:W-:Y:S01]  /*1260*/  @!P3 IMAD.WIDE R4, R250, 0x2, R4 ;  /* 0x00000002fa04b825 */ /* 0x000fe200078e0204 */
[----:B------:R1:W-:Y:S04]  /*1270*/  @!P3 LDGSTS.E.BYPASS.LTC128B.128 [R239+0x18100], [R8.64], !P4 ;  /* 0x1810000008efbfae */ /* 0x0003e8000e101d50 */
[----:B------:R2:W-:Y:S01]  /*1280*/  @!P3 LDGSTS.E.BYPASS.LTC128B.128 [R239+0x1c100], [R4.64], !P2 ;  /* 0x1c10000004efbfae */ /* 0x0005e2000d101d50 */
[----:B------:R-:W-:Y:S02]  /*1290*/  ISETP.NE.AND P3, PT, R0, 0x1, PT ;  /* 0x000000010000780c */ /* 0x000fe40003f65270 */
[----:B------:R-:W-:Y:S01]  /*12a0*/  IADD3 R0, R16, 0x60, RZ ;  /* 0x0000006010007810 */ /* 0x000fe20007ffe0ff */
[----:B----4-:R-:W-:-:S05]  /*12b0*/  @!P1 IMAD.WIDE R10, R252, 0x2, R2 ;  /* 0x00000002fc0a9825 */ /* 0x010fca00078e0202 */
[----:B------:R5:W-:Y:S01]  /*12c0*/  @!P1 LDGSTS.E.BYPASS.LTC128B.128 [R239+0x11100], [R10.64], !P0 ;  /* 0x111000000aef9fae */ /* 0x000be2000c101d50 */
[----:B-1----:R-:W-:-:S04]  /*12d0*/  @!P1 IMAD.WIDE R8, R107, 0x2, R2 ;  /* 0x000000026b089825 */ /* 0x002fc800078e0202 */
[--C-:B--2---:R-:W-:Y:S01]  /*12e0*/  @!P1 IMAD.WIDE R4, R104, 0x2, R2.reuse ;  /* 0x0000000268049825 */ /* 0x104fe200078e0202 */
[----:B------:R1:W-:Y:S03]  /*12f0*/  @!P1 LDGSTS.E.BYPASS.LTC128B.128 [R239+0x15100], [R8.64], !P5 ;  /* 0x1510000008ef9fae */ /* 0x0003e6000e901d50 */
[----:B------:R-:W-:Y:S01]  /*1300*/  @!P1 IMAD.WIDE R2, R250, 0x2, R2 ;  /* 0x00000002fa029825 */ /* 0x000fe200078e0202 */
[----:B------:R2:W-:Y:S04]  /*1310*/  @!P1 LDGSTS.E.BYPASS.LTC128B.128 [R239+0x19100], [R4.64], !P4 ;  /* 0x1910000004ef9fae */ /* 0x0005e8000e101d50 */
[----:B------:R4:W-:Y:S01]  /*1320*/  @!P1 LDGSTS.E.BYPASS.LTC128B.128 [R239+0x1d100], [R2.64], !P2 ;  /* 0x1d10000002ef9fae */ /* 0x0009e2000d101d50 */
[----:B------:R-:W-:Y:S01]  /*1330*/  ISETP.GE.AND P1, PT, R0, UR12, PT ;  /* 0x0000000c00007c0c */ /* 0x000fe2000bf26270 */
[----:B------:R-:W-:Y:S01]  /*1340*/  UIMAD.WIDE.U32 UR12, UR14, UR4, URZ ;  /* 0x000000040e0c72a5 */ /* 0x000fe2000f8e003f */
[----:B------:R-:W-:-:S02]  /*1350*/  IADD3 R0, R251, UR20, RZ ;  /* 0x00000014fb007c10 */ /* 0x000fc4000fffe0ff */
[----:B------:R-:W-:Y:S02]  /*1360*/  ULDC.64 UR4, c[0x0][0x210] ;  /* 0x0000840000047ab9 */ /* 0x000fe40000000a00 */
[----:B------:R-:W-:Y:S01]  /*1370*/  UIADD3 UR6, UR13, UR6, URZ ;  /* 0x000000060d067290 */ /* 0x000fe2000fffe03f */
[----:B-----5:R-:W-:-:S04]  /*1380*/  @!P6 IMAD.WIDE R10, R107, 0x2, R6 ;  /* 0x000000026b0ae825 */ /* 0x020fc800078e0206 */
[----:B-1----:R-:W-:-:S04]  /*1390*/  @!P6 IMAD.WIDE R8, R104, 0x2, R6 ;  /* 0x000000026808e825 */ /* 0x002fc800078e0206 */
[--C-:B--2---:R-:W-:Y:S01]  /*13a0*/  @!P6 IMAD.WIDE R4, R252, 0x2, R6.reuse ;  /* 0x00000002fc04e825 */ /* 0x104fe200078e0206 */
[----:B----4-:R-:W-:Y:S03]  /*13b0*/  SHFL.IDX PT, R2, R15, 0x3, 0x181f ;  /* 0x00781f000f027f89 */ /* 0x010fe600000e0000 */
[----:B------:R-:W-:Y:S01]  /*13c0*/  @!P6 IMAD.WIDE R6, R250, 0x2, R6 ;  /* 0x00000002fa06e825 */ /* 0x000fe200078e0206 */
[----:B------:R-:W1:Y:S04]  /*13d0*/  SHFL.IDX PT, R3, R14, 0x3, 0x181f ;  /* 0x00781f000e037f89 */ /* 0x000e6800000e0000 */
[----:B------:R1:W-:Y:S04]  /*13e0*/  @!P6 LDGSTS.E.BYPASS.LTC128B.128 [R239+0x12100], [R4.64], !P0 ;  /* 0x1210000004efefae */ /* 0x0003e8000c101d50 */
[----:B------:R2:W-:Y:S04]  /*13f0*/  @!P6 LDGSTS.E.BYPASS.LTC128B.128 [R239+0x16100], [R10.64], !P5 ;  /* 0x161000000aefefae */ /* 0x0005e8000e901d50 */
[----:B------:R4:W-:Y:S04]  /*1400*/  @!P6 LDGSTS.E.BYPASS.LTC128B.128 [R239+0x1a100], [R8.64], !P4 ;  /* 0x1a10000008efefae */ /* 0x0009e8000e101d50 */
[----:B------:R5:W-:Y:S01]  /*1410*/  @!P6 LDGSTS.E.BYPASS.LTC128B.128 [R239+0x1e100], [R6.64], !P2 ;  /* 0x1e10000006efefae */ /* 0x000be2000d101d50 */
[----:B------:R-:W-:-:S04]  /*1420*/  ISETP.GE.AND P6, PT, R0, UR8, PT ;  /* 0x0000000800007c0c */ /* 0x000fc8000bfc6270 */
[----:B------:R-:W-:Y:S01]  /*1430*/  ISETP.GT.OR P6, PT, R251, 0x3f, P6 ;  /* 0x0000003ffb00780c */ /* 0x000fe200037c4670 */
[----:B-1----:R-:W-:-:S04]  /*1440*/  @!P1 IMAD.WIDE R4, R252, 0x2, R2 ;  /* 0x00000002fc049825 */ /* 0x002fc800078e0202 */
[--C-:B--2---:R-:W-:Y:S01]  /*1450*/  @!P1 IMAD.WIDE R10, R107, 0x2, R2.reuse ;  /* 0x000000026b0a9825 */ /* 0x104fe200078e0202 */
[----:B------:R1:W-:Y:S03]  /*1460*/  @!P1 LDGSTS.E.BYPASS.LTC128B.128 [R239+0x13100], [R4.64], !P0 ;  /* 0x1310000004ef9fae */ /* 0x0003e6000c101d50 */
[--C-:B----4-:R-:W-:Y:S01]  /*1470*/  @!P1 IMAD.WIDE R8, R104, 0x2, R2.reuse ;  /* 0x0000000268089825 */ /* 0x110fe200078e0202 */
[----:B------:R2:W-:Y:S03]  /*1480*/  @!P1 LDGSTS.E.BYPASS.LTC128B.128 [R239+0x17100], [R10.64], !P5 ;  /* 0x171000000aef9fae */ /* 0x0005e6000e901d50 */
[----:B------:R-:W-:Y:S01]  /*1490*/  @!P1 IMAD.WIDE R2, R250, 0x2, R2 ;  /* 0x00000002fa029825 */ /* 0x000fe200078e0202 */
[----:B-----5:R-:W-:Y:S01]  /*14a0*/  IADD3 R7, R0, UR10, RZ ;  /* 0x0000000a00077c10 */ /* 0x020fe2000fffe0ff */
[----:B------:R4:W-:Y:S04]  /*14b0*/  @!P1 LDGSTS.E.BYPASS.LTC128B.128 [R239+0x1b100], [R8.64], !P4 ;  /* 0x1b10000008ef9fae */ /* 0x0009e8000e101d50 */
[----:B------:R5:W-:Y:S01]  /*14c0*/  @!P1 LDGSTS.E.BYPASS.LTC128B.128 [R239+0x1f100], [R2.64], !P2 ;  /* 0x1f10000002ef9fae */ /* 0x000be2000d101d50 */
[----:B------:R-:W-:-:S03]  /*14d0*/  @P3 IMAD.HI.U32 R0, R7, c[0x0][0x2bc], RZ ;  /* 0x0000af0007003a27 */ /* 0x000fc600078e00ff */
[----:B------:R-:W0:Y:S01]  /*14e0*/  LDGDEPBAR ;  /* 0x00000000000079af */ /* 0x000e220000000000 */
[----:B------:R-:W-:Y:S01]  /*14f0*/  IMAD.MOV.U32 R6, RZ, RZ, R7 ;  /* 0x000000ffff067224 */ /* 0x000fe200078e0007 */
[----:B------:R-:W-:-:S04]  /*1500*/  @P3 SHF.R.U32.HI R6, RZ, c[0x0][0x2c0], R0 ;  /* 0x0000b000ff063a19 */ /* 0x000fc80000011600 */
[----:B------:R-:W-:-:S04]  /*1510*/  @!P6 IADD3 R0, P0, R6, UR12, RZ ;  /* 0x0000000c0600ec10 */ /* 0x000fc8000ff1e0ff */
[----:B-1----:R-:W-:Y:S02]  /*1520*/  @!P6 LEA.HI.X.SX32 R5, R6, UR6, 0x1, P0 ;  /* 0x000000060605ec11 */ /* 0x002fe400080f0eff */
[----:B------:R-:W-:-:S04]  /*1530*/  @!P6 LEA R4, P0, R0, c[0x0][0x2a0], 0x2 ;  /* 0x0000a8000004ea11 */ /* 0x000fc800078010ff */
[----:B------:R-:W-:Y:S01]  /*1540*/  @!P6 LEA.HI.X R5, R0, c[0x0][0x2a4], R5, 0x2, P0 ;  /* 0x0000a9000005ea11 */ /* 0x000fe200000f1405 */
[----:B------:R-:W-:Y:S06]  /*1550*/  BAR.SYNC.DEFER_BLOCKING 0x0 ;  /* 0x0000000000007b1d */ /* 0x000fec0000010000 */
[----:B------:R1:W2:Y:S01]  /*1560*/  @!P6 LDG.E R240, [R4.64] ;  /* 0x0000001004f0e981 */ /* 0x0002a2000c1e1900 */
[----:B------:R-:W-:Y:S01]  /*1570*/  IMAD.MOV R0, RZ, RZ, -R6 ;  /* 0x000000ffff007224 */ /* 0x000fe200078e0a06 */
[----:B------:R-:W-:Y:S01]  /*1580*/  UIMAD UR19, UR18, UR4, URZ ;  /* 0x00000004121372a4 */ /* 0x000fe2000f8e023f */
[----:B------:R-:W-:Y:S01]  /*1590*/  IMAD.U32 R96, RZ, RZ, UR20 ;  /* 0x00000014ff607e24 */ /* 0x000fe2000f8e00ff */
[----:B------:R-:W-:Y:S01]  /*15a0*/  UIMAD.WIDE.U32 UR14, UR9, UR4, URZ ;  /* 0x00000004090e72a5 */ /* 0x000fe2000f8e003f */
[----:B------:R-:W-:Y:S01]  /*15b0*/  IMAD R242, R0, c[0x0][0x2b8], R7 ;  /* 0x0000ae0000f27a24 */ /* 0x000fe200078e0207 */
[----:B------:R-:W-:Y:S01]  /*15c0*/  UIMAD UR19, UR9, UR5, UR19 ;  /* 0x00000005091372a4 */ /* 0x000fe2000f8e0213 */
[----:B------:R-:W-:Y:S01]  /*15d0*/  ISETP.GE.AND P6, PT, R42, c[0x0][0x1d4], PT ;  /* 0x000075002a007a0c */ /* 0x000fe20003fc6270 */
[----:B------:R-:W-:Y:S01]  /*15e0*/  UISETP.GT.AND UP0, UPT, UR26, UR7, UPT ;  /* 0x000000071a00728c */ /* 0x000fe2000bf04270 */
[----:B------:R-:W-:Y:S01]  /*15f0*/  IADD3 R14, -R18, UR8, -R96 ;  /* 0x00000008120e7c10 */ /* 0x000fe2000fffe960 */
[----:B------:R-:W-:Y:S01]  /*1600*/  UIADD3 UR19, UR15, UR19, URZ ;  /* 0x000000130f137290 */ /* 0x000fe2000fffe03f */
[----:B------:R-:W-:Y:S01]  /*1610*/  SHF.R.S32.HI R0, RZ, 0x1f, R242 ;  /* 0x0000001fff007819 */ /* 0x000fe200000114f2 */
[----:B------:R-:W-:Y:S01]  /*1620*/  ULDC.64 UR4, c[0x0][0x1e8] ;  /* 0x00007a0000047ab9 */ /* 0x000fe20000000a00 */
[----:B------:R-:W-:Y:S01]  /*1630*/  ISETP.GE.AND P5, PT, R27, c[0x0][0x1d4], PT ;  /* 0x000075001b007a0c */ /* 0x000fe20003fa6270 */
[----:B------:R-:W-:Y:S01]  /*1640*/  UIMAD UR18, UR18, UR4, URZ ;  /* 0x00000004121272a4 */ /* 0x000fe2000f8e023f */
[----:B------:R-:W-:Y:S01]  /*1650*/  ISETP.GE.AND P4, PT, R252, c[0x0][0x1d4], PT ;  /* 0x00007500fc007a0c */ /* 0x000fe20003f86270 */
[C---:B-----5:R-:W-:Y:S01]  /*1660*/  IMAD R2, R0.reuse, c[0x0][0x1e0], RZ ;  /* 0x0000780000027a24 */ /* 0x060fe200078e02ff */
[----:B------:R-:W-:Y:S01]  /*1670*/  UIMAD.WIDE.U32 UR22, UR9, UR4, URZ ;  /* 0x00000004091672a5 */ /* 0x000fe2000f8e003f */
[----:B------:R-:W-:Y:S01]  /*1680*/  IMAD R6, R0, c[0x0][0x208], RZ ;  /* 0x0000820000067a24 */ /* 0x000fe200078e02ff */
[----:B------:R-:W-:Y:S01]  /*1690*/  UIMAD UR18, UR9, UR5, UR18 ;  /* 0x00000005091272a4 */ /* 0x000fe2000f8e0212 */
[C---:B------:R-:W-:Y:S01]  /*16a0*/  IMAD R0, R242.reuse, c[0x0][0x1e4], R2 ;  /* 0x00007900f2007a24 */ /* 0x040fe200078e0202 */
[----:B------:R-:W-:Y:S01]  /*16b0*/  ISETP.GE.AND P4, PT, R43, c[0x0][0x1d4], PT ;  /* 0x000075002b007a0c */ /* 0x000fe20003f86270 */
[----:B------:R-:W-:Y:S01]  /*16c0*/  IMAD.WIDE.U32 R2, R242, c[0x0][0x208], RZ ;  /* 0x00008200f2027a25 */ /* 0x000fe200078e00ff */
[----:B------:R-:W-:Y:S01]  /*16d0*/  UIADD3 UR18, UR23, UR18, URZ ;  /* 0x0000001217127290 */ /* 0x000fe2000fffe03f */
[----:B---3--:R-:W-:-:S02]  /*16e0*/  LEA.HI R12, R101, R105, RZ, 0x4 ;  /* 0x00000069650c7211 */ /* 0x008fc400078f20ff */
[C---:B-1----:R-:W-:Y:S01]  /*16f0*/  IMAD.WIDE.U32 R4, R242.reuse, c[0x0][0x1e0], RZ ;  /* 0x00007800f2047a25 */ /* 0x042fe200078e00ff */
[----:B------:R-:W-:Y:S02]  /*1700*/  LEA.HI R100, R101, R105, RZ, 0x5 ;  /* 0x0000006965647211 */ /* 0x000fe400078f28ff */
[----:B------:R-:W-:Y:S01]  /*1710*/  SHF.R.S32.HI R108, RZ, 0x1f, R107 ;  /* 0x0000001fff6c7819 */ /* 0x000fe2000001146b */
[----:B------:R-:W-:Y:S01]  /*1720*/  IMAD R6, R242, c[0x0][0x20c], R6 ;  /* 0x00008300f2067a24 */ /* 0x000fe200078e0206 */
[----:B------:R-:W-:Y:S01]  /*1730*/  SHF.R.S32.HI R99, RZ, 0x5, R100 ;  /* 0x00000005ff637819 */ /* 0x000fe20000011464 */
[----:B------:R-:W-:Y:S01]  /*1740*/  IMAD.IADD R5, R5, 0x1, R0 ;  /* 0x0000000105057824 */ /* 0x000fe200078e0200 */
[----:B------:R-:W-:Y:S01]  /*1750*/  SHF.R.S32.HI R106, RZ, 0x1f, R104 ;  /* 0x0000001fff6a7819 */ /* 0x000fe20000011468 */
[----:B------:R-:W-:Y:S01]  /*1760*/  IMAD.IADD R3, R3, 0x1, R6 ;  /* 0x0000000103037824 */ /* 0x000fe200078e0206 */
[----:B------:R-:W-:Y:S01]  /*1770*/  STL [R1+0x14], R108 ;  /* 0x0000146c01007387 */ /* 0x000fe20000100800 */
[----:B------:R-:W-:-:S02]  /*1780*/  SHF.R.S32.HI R109, RZ, 0x1f, R252 ;  /* 0x0000001fff6d7819 */ /* 0x000fc400000114fc */
[----:B------:R-:W-:Y:S01]  /*1790*/  SEL R102, RZ, 0x10, P4 ;  /* 0x00000010ff667807 */ /* 0x000fe20002000000 */
[----:B------:R-:W-:Y:S01]  /*17a0*/  STL [R1+0x18], R106 ;  /* 0x0000186a01007387 */ /* 0x000fe20000100800 */
[----:B------:R-:W-:Y:S02]  /*17b0*/  SHF.R.S32.HI R103, RZ, 0x1f, R250 ;  /* 0x0000001fff677819 */ /* 0x000fe400000114fa */
[----:B------:R-:W-:Y:S02]  /*17c0*/  IADD3 R241, R239, 0x100, RZ ;  /* 0x00000100eff17810 */ /* 0x000fe40007ffe0ff */
[----:B--2---:R-:W-:Y:S01]  /*17d0*/  SHF.R.S32.HI R0, RZ, 0x1f, R240 ;  /* 0x0000001fff007819 */ /* 0x004fe200000114f0 */
[----:B------:R-:W-:-:S04]  /*17e0*/  IMAD.WIDE.U32 R2, R240, c[0x0][0x218], R2 ;  /* 0x00008600f0027a25 */ /* 0x000fc800078e0002 */
[----:B----4-:R-:W-:Y:S01]  /*17f0*/  IMAD R8, R0, c[0x0][0x218], RZ ;  /* 0x0000860000087a24 */ /* 0x010fe200078e02ff */
[----:B------:R-:W-:Y:S01]  /*1800*/  IADD3 R7, P0, R2, UR14, RZ ;  /* 0x0000000e02077c10 */ /* 0x000fe2000ff1e0ff */
[----:B------:R-:W-:Y:S02]  /*1810*/  IMAD R0, R0, c[0x0][0x1f0], RZ ;  /* 0x00007c0000007a24 */ /* 0x000fe400078e02ff */
[C---:B------:R-:W-:Y:S02]  /*1820*/  IMAD R8, R240.reuse, c[0x0][0x21c], R8 ;  /* 0x00008700f0087a24 */ /* 0x040fe400078e0208 */
[C---:B------:R-:W-:Y:S02]  /*1830*/  IMAD R9, R240.reuse, c[0x0][0x1f4], R0 ;  /* 0x00007d00f0097a24 */ /* 0x040fe400078e0200 */
[----:B------:R-:W-:Y:S01]  /*1840*/  IMAD.WIDE.U32 R4, R240, c[0x0][0x1f0], R4 ;  /* 0x00007c00f0047a25 */ /* 0x000fe200078e0004 */
[----:B------:R-:W-:Y:S02]  /*1850*/  IADD3.X R0, R3, UR19, R8, P0, !PT ;  /* 0x0000001303007c10 */ /* 0x000fe400087fe408 */
[----:B------:R-:W-:-:S02]  /*1860*/  LEA R2, P0, R7, c[0x0][0x1f8], 0x1 ;  /* 0x00007e0007027a11 */ /* 0x000fc400078008ff */
[----:B------:R-:W-:Y:S02]  /*1870*/  IADD3 R6, P1, R4, UR22, RZ ;  /* 0x0000001604067c10 */ /* 0x000fe4000ff3e0ff */
[----:B------:R-:W-:Y:S01]  /*1880*/  LEA.HI.X R0, R7, c[0x0][0x1fc], R0, 0x1, P0 ;  /* 0x00007f0007007a11 */ /* 0x000fe200000f0c00 */
[----:B------:R-:W1:Y:S01]  /*1890*/  SHFL.IDX PT, R16, R2, RZ, 0x181f ;  /* 0x00181fff02107589 */ /* 0x000e6200000e0000 */
[----:B------:R-:W-:Y:S02]  /*18a0*/  IADD3.X R4, R5, UR18, R9, P1, !PT ;  /* 0x0000001205047c10 */ /* 0x000fe40008ffe409 */
[C---:B------:R-:W-:Y:S01]  /*18b0*/  LEA R11, P1, R6.reuse, c[0x0][0x1c8], 0x1 ;  /* 0x00007200060b7a11 */ /* 0x040fe200078208ff */
[----:B------:R-:W2:Y:S03]  /*18c0*/  SHFL.IDX PT, R17, R0, RZ, 0x181f ;  /* 0x00181fff00117589 */ /* 0x000ea600000e0000 */
[----:B------:R-:W-:Y:S01]  /*18d0*/  LEA.HI.X R10, R6, c[0x0][0x1cc], R4, 0x1, P1 ;  /* 0x00007300060a7a11 */ /* 0x000fe200008f0c04 */
[----:B------:R-:W3:Y:S01]  /*18e0*/  SHFL.IDX PT, R19, R2, 0x1, 0x181f ;  /* 0x00381f0002137f89 */ /* 0x000ee200000e0000 */
[----:B------:R-:W-:Y:S01]  /*18f0*/  IMAD.WIDE R6, R252, 0x2, RZ ;  /* 0x00000002fc067825 */ /* 0x000fe200078e02ff */
[----:B------:R-:W-:-:S02]  /*1900*/  ISETP.GE.AND P1, PT, R14, 0x1, PT ;  /* 0x000000010e00780c */ /* 0x000fc40003f26270 */
[----:B------:R-:W4:Y:S01]  /*1910*/  SHFL.IDX PT, R20, R0, 0x1, 0x181f ;  /* 0x00381f0000147f89 */ /* 0x000f2200000e0000 */
[----:B------:R-:W-:-:S03]  /*1920*/  IMAD.WIDE R4, R107, 0x2, RZ ;  /* 0x000000026b047825 */ /* 0x000fc600078e02ff */
[----:B------:R-:W-:Y:S04]  /*1930*/  SHFL.IDX PT, R2, R11, RZ, 0x181f ;  /* 0x00181fff0b027589 */ /* 0x000fe800000e0000 */
[----:B------:R-:W5:Y:S01]  /*1940*/  SHFL.IDX PT, R3, R10, RZ, 0x181f ;  /* 0x00181fff0a037589 */ /* 0x000f6200000e0000 */
[----:B-1----:R-:W-:-:S05]  /*1950*/  IADD3 R40, P2, R16, R6, RZ ;  /* 0x0000000610287210 */ /* 0x002fca0007f5e0ff */
[----:B--2---:R-:W-:Y:S01]  /*1960*/  IMAD.X R41, R17, 0x1, R7, P2 ;  /* 0x0000000111297824 */ /* 0x004fe200010e0607 */
[----:B------:R-:W-:Y:S02]  /*1970*/  IADD3 R38, P2, R16, R4, RZ ;  /* 0x0000000410267210 */ /* 0x000fe40007f5e0ff */
[----:B---3--:R-:W-:-:S03]  /*1980*/  IADD3 R36, P0, R6, R19, RZ ;  /* 0x0000001306247210 */ /* 0x008fc60007f1e0ff */
[----:B------:R-:W-:Y:S01]  /*1990*/  IMAD.X R39, R17, 0x1, R5, P2 ;  /* 0x0000000111277824 */ /* 0x000fe200010e0605 */
[----:B------:R-:W-:Y:S01]  /*19a0*/  ISETP.GE.AND P2, PT, R252, c[0x0][0x1d4], PT ;  /* 0x00007500fc007a0c */ /* 0x000fe20003f46270 */
[----:B----4-:R-:W-:Y:S01]  /*19b0*/  IMAD.X R37, R7, 0x1, R20, P0 ;  /* 0x0000000107257824 */ /* 0x010fe200000e0614 */
[----:B------:R-:W-:Y:S02]  /*19c0*/  IADD3 R30, P0, R4, R19, RZ ;  /* 0x00000013041e7210 */ /* 0x000fe40007f1e0ff */
[----:B------:R-:W-:-:S03]  /*19d0*/  LOP3.LUT R0, R12, 0xfffffff0, RZ, 0xc0, !PT ;  /* 0xfffffff00c007812 */ /* 0x000fc600078ec0ff */
[----:B------:R-:W-:Y:S02]  /*19e0*/  IMAD.X R31, R5, 0x1, R20, P0 ;  /* 0x00000001051f7824 */ /* 0x000fe400000e0614 */
[----:B-----5:R-:W-:-:S04]  /*19f0*/  @P1 IMAD.WIDE R6, R252, 0x2, R2 ;  /* 0x00000002fc061825 */ /* 0x020fc800078e0202 */
[--C-:B------:R-:W-:Y:S01]  /*1a00*/  @P1 IMAD.WIDE R8, R107, 0x2, R2.reuse ;  /* 0x000000026b081825 */ /* 0x100fe200078e0202 */
[----:B------:R1:W-:Y:S03]  /*1a10*/  @P1 LDGSTS.E.BYPASS.LTC128B.128 [R239+0x8100], [R6.64], !P2 ;  /* 0x0810000006ef1fae */ /* 0x0003e6000d101d50 */
[----:B------:R-:W-:Y:S01]  /*1a20*/  @P1 IMAD.WIDE R4, R250, 0x2, R2 ;  /* 0x00000002fa041825 */ /* 0x000fe200078e0202 */
[----:B------:R2:W-:Y:S03]  /*1a30*/  @P1 LDGSTS.E.BYPASS.LTC128B.128 [R239+0xa100], [R8.64], !P6 ;  /* 0x0a10000008ef1fae */ /* 0x0005e6000f101d50 */
[----:B------:R-:W-:-:S05]  /*1a40*/  IMAD.IADD R0, R105, 0x1, -R0 ;  /* 0x0000000169007824 */ /* 0x000fca00078e0a00 */
[----:B------:R-:W-:-:S04]  /*1a50*/  SHF.R.S32.HI R15, RZ, 0x1f, R0 ;  /* 0x0000001fff0f7819 */ /* 0x000fc80000011400 */
[----:B------:R-:W-:Y:S01]  /*1a60*/  LEA.HI R15, R15, R0, RZ, 0x3 ;  /* 0x000000000f0f7211 */ /* 0x000fe200078f18ff */
[----:B-1----:R-:W-:Y:S02]  /*1a70*/  @P1 IMAD.WIDE R6, R104, 0x2, R2 ;  /* 0x0000000268061825 */ /* 0x002fe400078e0202 */
[----:B------:R-:W-:Y:S02]  /*1a80*/  SHFL.IDX PT, R2, R11, 0x1, 0x181f ;  /* 0x00381f000b027f89 */ /* 0x000fe400000e0000 */
[----:B--2---:R-:W-:Y:S02]  /*1a90*/  IMAD.SHL.U32 R8, R18, 0x8, RZ ;  /* 0x0000000812087824 */ /* 0x004fe400078e00ff */
[----:B------:R1:W2:Y:S04]  /*1aa0*/  SHFL.IDX PT, R3, R10, 0x1, 0x181f ;  /* 0x00381f000a037f89 */ /* 0x0002a800000e0000 */
[----:B------:R3:W-:Y:S04]  /*1ab0*/  @P1 LDGSTS.E.BYPASS.LTC128B.128 [R239+0xc100], [R6.64], !P5 ;  /* 0x0c10000006ef1fae */ /* 0x0007e8000e901d50 */
[----:B------:R4:W-:Y:S01]  /*1ac0*/  @P1 LDGSTS.E.BYPASS.LTC128B.128 [R239+0xe100], [R4.64], !P4 ;  /* 0x0e10000004ef1fae */ /* 0x0009e2000e101d50 */
[----:B------:R-:W-:-:S02]  /*1ad0*/  ISETP.GT.AND P1, PT, R14, 0x20, PT ;  /* 0x000000200e00780c */ /* 0x000fc40003f24270 */
[----:B---3--:R-:W-:Y:S01]  /*1ae0*/  SHF.R.S32.HI R7, RZ, 0x4, R12 ;  /* 0x00000004ff077819 */ /* 0x008fe2000001140c */
[----:B------:R-:W-:-:S03]  /*1af0*/  IMAD.SHL.U32 R6, R26, 0x40, RZ ;  /* 0x000000401a067824 */ /* 0x000fc600078e00ff */
[----:B------:R-:W-:Y:S01]  /*1b00*/  LEA.HI R9, R12, R7, RZ, 0x1 ;  /* 0x000000070c097211 */ /* 0x000fe200078f08ff */
[----:B----4-:R-:W-:Y:S01]  /*1b10*/  IMAD.WIDE R4, R104, 0x2, RZ ;  /* 0x0000000268047825 */ /* 0x010fe200078e02ff */
[----:B------:R-:W-:Y:S02]  /*1b20*/  LOP3.LUT R6, R6, 0x1c0, RZ, 0xc0, !PT ;  /* 0x000001c006067812 */ /* 0x000fe400078ec0ff */
[----:B-1----:R-:W-:Y:S02]  /*1b30*/  LOP3.LUT R10, R9, 0xfffffffe, RZ, 0xc0, !PT ;  /* 0xfffffffe090a7812 */ /* 0x002fe400078ec0ff */
[----:B------:R-:W-:Y:S02]  /*1b40*/  LOP3.LUT R9, R6, 0x8, R8, 0xf8, !PT ;  /* 0x0000000806097812 */ /* 0x000fe400078ef808 */
[----:B------:R-:W-:Y:S01]  /*1b50*/  LOP3.LUT R8, R15, 0xfffffff8, RZ, 0xc0, !PT ;  /* 0xfffffff80f087812 */ /* 0x000fe200078ec0ff */
[----:B------:R-:W-:Y:S01]  /*1b60*/  IMAD.IADD R12, R7, 0x1, -R10 ;  /* 0x00000001070c7824 */ /* 0x000fe200078e0a0a */
[----:B------:R-:W-:Y:S01]  /*1b70*/  SHF.R.U32.HI R6, RZ, 0x3, R6 ;  /* 0x00000003ff067819 */ /* 0x000fe20000011606 */
[----:B--2---:R-:W-:Y:S01]  /*1b80*/  @P1 IMAD.WIDE R10, R252, 0x2, R2 ;  /* 0x00000002fc0a1825 */ /* 0x004fe200078e0202 */
[----:B------:R-:W-:-:S02]  /*1b90*/  IADD3 R28, P0, R16, R4, RZ ;  /* 0x00000004101c7210 */ /* 0x000fc40007f1e0ff */
[----:B------:R-:W-:Y:S01]  /*1ba0*/  LOP3.LUT R13, R9, R6, RZ, 0x3c, !PT ;  /* 0x00000006090d7212 */ /* 0x000fe200078e3cff */
[----:B------:R-:W-:Y:S01]  /*1bb0*/  IMAD.IADD R18, R0, 0x1, -R8 ;  /* 0x0000000100127824 */ /* 0x000fe200078e0a08 */
[----:B------:R1:W-:Y:S01]  /*1bc0*/  @P1 LDGSTS.E.BYPASS.LTC128B.128 [R239+0x9100], [R10.64], !P2 ;  /* 0x091000000aef1fae */ /* 0x0003e2000d101d50 */
[----:B------:R-:W-:-:S04]  /*1bd0*/  @P1 IMAD.WIDE R8, R107, 0x2, R2 ;  /* 0x000000026b081825 */ /* 0x000fc800078e0202 */
[--C-:B------:R-:W-:Y:S01]  /*1be0*/  @P1 IMAD.WIDE R6, R104, 0x2, R2.reuse ;  /* 0x0000000268061825 */ /* 0x100fe200078e0202 */
[----:B------:R1:W-:Y:S03]  /*1bf0*/  @P1 LDGSTS.E.BYPASS.LTC128B.128 [R239+0xb100], [R8.64], !P6 ;  /* 0x0b10000008ef1fae */ /* 0x0003e6000f101d50 */
[----:B------:R-:W-:Y:S01]  /*1c00*/  @P1 IMAD.WIDE R2, R250, 0x2, R2 ;  /* 0x00000002fa021825 */ /* 0x000fe200078e0202 */
[----:B------:R2:W-:Y:S03]  /*1c10*/  @P1 LDGSTS.E.BYPASS.LTC128B.128 [R239+0xd100], [R6.64], !P5 ;  /* 0x0d10000006ef1fae */ /* 0x0005e6000e901d50 */
[----:B------:R-:W-:Y:S01]  /*1c20*/  IMAD R0, R12, 0x200, R13 ;  /* 0x000002000c007824 */ /* 0x000fe200078e020d */
[----:B------:R3:W-:Y:S01]  /*1c30*/  @P1 LDGSTS.E.BYPASS.LTC128B.128 [R239+0xf100], [R2.64], !P4 ;  /* 0x0f10000002ef1fae */ /* 0x0007e2000e101d50 */
[----:B------:R-:W-:Y:S01]  /*1c40*/  IMAD.X R29, R17, 0x1, R5, P0 ;  /* 0x00000001111d7824 */ /* 0x000fe200000e0605 */
[----:B------:R-:W-:Y:S01]  /*1c50*/  IADD3 R24, P0, R4, R19, RZ ;  /* 0x0000001304187210 */ /* 0x000fe20007f1e0ff */
[----:B------:R-:W-:Y:S01]  /*1c60*/  IMAD.SHL.U32 R212, R0, 0x2, RZ ;  /* 0x0000000200d47824 */ /* 0x000fe200078e00ff */
[----:B------:R-:W0:Y:S01]  /*1c70*/  LDGDEPBAR ;  /* 0x00000000000079af */ /* 0x000e220000000000 */
[----:B------:R-:W-:Y:S01]  /*1c80*/  LOP3.LUT P1, RZ, R26, 0x2, RZ, 0xc0, !PT ;  /* 0x000000021aff7812 */ /* 0x000fe2000782c0ff */
[----:B------:R-:W-:-:S02]  /*1c90*/  IMAD.SHL.U32 R4, R12, 0x8, RZ ;  /* 0x000000080c047824 */ /* 0x000fc400078e00ff */
[----:B------:R-:W-:Y:S01]  /*1ca0*/  IMAD.X R25, R5, 0x1, R20, P0 ;  /* 0x0000000105197824 */ /* 0x000fe200000e0614 */
[----:B------:R-:W-:Y:S01]  /*1cb0*/  IADD3 R223, R212, 0x8120, RZ ;  /* 0x00008120d4df7810 */ /* 0x000fe20007ffe0ff */
[----:B------:R-:W-:-:S05]  /*1cc0*/  IMAD.SHL.U32 R5, R15, 0x40, RZ ;  /* 0x000000400f057824 */ /* 0x000fca00078e00ff */
[----:B------:R-:W-:Y:S01]  /*1cd0*/  LOP3.LUT R98, R5, 0xfffffe00, RZ, 0xc0, !PT ;  /* 0xfffffe0005627812 */ /* 0x000fe200078ec0ff */
[----:B---3--:R-:W-:Y:S01]  /*1ce0*/  IMAD.SHL.U32 R2, R18, 0x40, RZ ;  /* 0x0000004012027824 */ /* 0x008fe200078e00ff */
[----:B------:R-:W-:-:S04]  /*1cf0*/  DEPBAR.LE SB0, 0x1 ;  /* 0x000080400000791a */ /* 0x000fc80000000000 */
[----:B------:R-:W-:Y:S01]  /*1d00*/  LOP3.LUT R0, R2, 0x1c0, RZ, 0xc0, !PT ;  /* 0x000001c002007812 */ /* 0x000fe200078ec0ff */
[----:B------:R-:W-:Y:S01]  /*1d10*/  IMAD.WIDE R2, R250, 0x2, RZ ;  /* 0x00000002fa027825 */ /* 0x000fe200078e02ff */
[----:B------:R-:W-:-:S04]  /*1d20*/  DEPBAR.LE SB0, 0x0 ;  /* 0x000080000000791a */ /* 0x000fc80000000000 */
[----:B------:R-:W-:Y:S01]  /*1d30*/  BAR.SYNC.DEFER_BLOCKING 0x0 ;  /* 0x0000000000007b1d */ /* 0x000fe20000010000 */
[----:B--2---:R-:W-:Y:S02]  /*1d40*/  IADD3 R6, P0, R16, R2, RZ ;  /* 0x0000000210067210 */ /* 0x004fe40007f1e0ff */
[----:B------:R-:W-:Y:S02]  /*1d50*/  LOP3.LUT R5, R0, 0x8, R4, 0xf8, !PT ;  /* 0x0000000800057812 */ /* 0x000fe400078ef804 */
[----:B------:R-:W-:Y:S01]  /*1d60*/  IADD3 R4, R212, 0x8100, RZ ;  /* 0x00008100d4047810 */ /* 0x000fe20007ffe0ff */
[----:B------:R-:W-:Y:S01]  /*1d70*/  IMAD.X R7, R17, 0x1, R3, P0 ;  /* 0x0000000111077824 */ /* 0x000fe200000e0603 */
[----:B------:R-:W-:Y:S02]  /*1d80*/  SHF.R.U32.HI R0, RZ, 0x3, R0 ;  /* 0x00000003ff007819 */ /* 0x000fe40000011600 */
[----:B------:R-:W-:Y:S01]  /*1d90*/  IADD3 R12, P0, R2, R19, RZ ;  /* 0x00000013020c7210 */ /* 0x000fe20007f1e0ff */
[----:B------:R-:W-:Y:S01]  /*1da0*/  IMAD.MOV.U32 R2, RZ, RZ, 0x40 ;  /* 0x00000040ff027424 */ /* 0x000fe200078e00ff */
[----:B------:R-:W-:Y:S01]  /*1db0*/  @P1 IADD3 R223, R4, -0x20, RZ ;  /* 0xffffffe004df1810 */ /* 0x000fe20007ffe0ff */
[----:B------:R-:W-:Y:S01]  /*1dc0*/  IMAD.MOV.U32 R4, RZ, RZ, 0x10 ;  /* 0x00000010ff047424 */ /* 0x000fe200078e00ff */
[----:B------:R-:W-:Y:S01]  /*1dd0*/  LOP3.LUT R97, R5, R0, RZ, 0x3c, !PT ;  /* 0x0000000005617212 */ /* 0x000fe200078e3cff */
[----:B------:R-:W-:Y:S01]  /*1de0*/  IMAD R0, R99, 0x400, R98 ;  /* 0x0000040063007824 */ /* 0x000fe200078e0262 */
[----:B------:R-:W-:Y:S01]  /*1df0*/  R2P PR, R18, 0x6 ;  /* 0x0000000612007804 */ /* 0x000fe20000000000 */
[----:B------:R-:W-:Y:S01]  /*1e00*/  IMAD.X R13, R3, 0x1, R20, P0 ;  /* 0x00000001030d7824 */ /* 0x000fe200000e0614 */
[----:B------:R-:W-:Y:S01]  /*1e10*/  ISETP.GE.AND P0, PT, R252, c[0x0][0x1d4], PT ;  /* 0x00007500fc007a0c */ /* 0x000fe20003f06270 */
[----:B------:R-:W-:Y:S01]  /*1e20*/  IMAD.IADD R0, R97, 0x1, R0 ;  /* 0x0000000161007824 */ /* 0x000fe200078e0200 */
[----:B------:R-:W-:-:S02]  /*1e30*/  IADD3 R238, R223, 0x800, RZ ;  /* 0x00000800dfee7810 */ /* 0x000fc40007ffe0ff */
[----:B------:R-:W-:Y:S01]  /*1e40*/  ISETP.LT.OR P0, PT, R14, 0x1, P0 ;  /* 0x000000010e00780c */ /* 0x000fe20000701670 */
[----:B------:R-:W-:Y:S01]  /*1e50*/  IMAD.SHL.U32 R219, R0, 0x2, RZ ;  /* 0x0000000200db7824 */ /* 0x000fe200078e00ff */
[----:B------:R-:W-:Y:S01]  /*1e60*/  SEL R4, R4, 0xfffffff0, !P1 ;  /* 0xfffffff004047807 */ /* 0x000fe20004800000 */
[----:B------:R-:W-:Y:S01]  /*1e70*/  LDSM.16.M88.4 R20, [R212+0x8100] ;  /* 0x00810000d414783b */ /* 0x000fe20000000200 */
[----:B------:R-:W-:Y:S01]  /*1e80*/  ISETP.GE.AND P1, PT, R42, c[0x0][0x1d4], PT ;  /* 0x000075002a007a0c */ /* 0x000fe20003f26270 */
[----:B------:R-:W-:Y:S01]  /*1e90*/  IMAD.MOV.U32 R0, RZ, RZ, 0x20 ;  /* 0x00000020ff007424 */ /* 0x000fe200078e00ff */
[C---:B------:R-:W-:Y:S01]  /*1ea0*/  IADD3 R237, R223.reuse, 0x1000, RZ ;  /* 0x00001000dfed7810 */ /* 0x040fe20007ffe0ff */
[----:B------:R-:W-:Y:S01]  /*1eb0*/  IMAD R220, R4, 0x2, R219 ;  /* 0x0000000204dc7824 */ /* 0x000fe200078e02db */
[----:B-1----:R-:W-:Y:S01]  /*1ec0*/  LDSM.16.M88.4 R8, [R219+0x10100] ;  /* 0x01010000db08783b */ /* 0x002fe20000000200 */
[C---:B------:R-:W-:Y:S02]  /*1ed0*/  IADD3 R236, R223.reuse, 0x1800, RZ ;  /* 0x00001800dfec7810 */ /* 0x040fe40007ffe0ff */
[----:B------:R-:W-:Y:S01]  /*1ee0*/  SEL R0, R0, 0xffffffe0, !P2 ;  /* 0xffffffe000007807 */ /* 0x000fe20005000000 */
[----:B------:R-:W-:Y:S01]  /*1ef0*/  LDSM.16.M88.4 R16, [R220+0x10100] ;  /* 0x01010000dc10783b */ /* 0x000fe20000000200 */
[----:B------:R-:W-:-:S02]  /*1f00*/  IADD3 R235, R223, 0x2000, RZ ;  /* 0x00002000dfeb7810 */ /* 0x000fc40007ffe0ff */
[C---:B------:R-:W-:Y:S01]  /*1f10*/  IADD3 R234, R223.reuse, 0x2800, RZ ;  /* 0x00002800dfea7810 */ /* 0x040fe20007ffe0ff */
[----:B------:R-:W-:Y:S01]  /*1f20*/  LDSM.16.M88.4 R32, [R212+0x8900] ;  /* 0x00890000d420783b */ /* 0x000fe20000000200 */
[C---:B------:R-:W-:Y:S01]  /*1f30*/  IMAD R222, R0.reuse, 0x2, R219 ;  /* 0x0000000200de7824 */ /* 0x040fe200078e02db */
[C---:B------:R-:W-:Y:S01]  /*1f40*/  IADD3 R233, R223.reuse, 0x3000, RZ ;  /* 0x00003000dfe97810 */ /* 0x040fe20007ffe0ff */
[----:B------:R-:W-:Y:S01]  /*1f50*/  IMAD R221, R0, 0x2, R220 ;  /* 0x0000000200dd7824 */ /* 0x000fe200078e02dc */
[----:B------:R-:W1:Y:S01]  /*1f60*/  LDSM.16.M88.4 R44, [R212+0x9100] ;  /* 0x00910000d42c783b */ /* 0x000e620000000200 */
[C---:B------:R-:W-:Y:S02]  /*1f70*/  IADD3 R232, R223.reuse, 0x3800, RZ ;  /* 0x00003800dfe87810 */ /* 0x040fe40007ffe0ff */
[C---:B------:R-:W-:Y:S01]  /*1f80*/  IADD3 R231, R223.reuse, 0x4000, RZ ;  /* 0x00004000dfe77810 */ /* 0x040fe20007ffe0ff */
[----:B------:R-:W2:Y:S01]  /*1f90*/  LDSM.16.M88.4 R48, [R212+0x9900] ;  /* 0x00990000d430783b */ /* 0x000ea20000000200 */
[----:B------:R-:W-:-:S02]  /*1fa0*/  IADD3 R230, R223, 0x4800, RZ ;  /* 0x00004800dfe67810 */ /* 0x000fc40007ffe0ff */
[C---:B------:R-:W-:Y:S01]  /*1fb0*/  IADD3 R229, R223.reuse, 0x5000, RZ ;  /* 0x00005000dfe57810 */ /* 0x040fe20007ffe0ff */
[----:B------:R-:W-:Y:S01]  /*1fc0*/  LDSM.16.M88.4 R60, [R223] ;  /* 0x00000000df3c783b */ /* 0x000fe20000000200 */
[C---:B------:R-:W-:Y:S02]  /*1fd0*/  IADD3 R228, R223.reuse, 0x5800, RZ ;  /* 0x00005800dfe47810 */ /* 0x040fe40007ffe0ff */
[C---:B------:R-:W-:Y:S01]  /*1fe0*/  IADD3 R227, R223.reuse, 0x6000, RZ ;  /* 0x00006000dfe37810 */ /* 0x040fe20007ffe0ff */
[----:B------:R-:W-:Y:S01]  /*1ff0*/  LDSM.16.M88.4 R72, [R223+0x800] ;  /* 0x00080000df48783b */ /* 0x000fe20000000200 */
[C---:B------:R-:W-:Y:S02]  /*2000*/  IADD3 R226, R223.reuse, 0x6800, RZ ;  /* 0x00006800dfe27810 */ /* 0x040fe40007ffe0ff */
[C---:B------:R-:W-:Y:S01]  /*2010*/  IADD3 R225, R223.reuse, 0x7000, RZ ;  /* 0x00007000dfe17810 */ /* 0x040fe20007ffe0ff */
[----:B------:R-:W-:Y:S01]  /*2020*/  LDSM.16.M88.4 R76, [R223+0x1000] ;  /* 0x00100000df4c783b */ /* 0x000fe20000000200 */
[----:B------:R-:W-:-:S03]  /*2030*/  IADD3 R224, R223, 0x7800, RZ ;  /* 0x00007800dfe07810 */ /* 0x000fc60007ffe0ff */
[----:B------:R-:W3:Y:S04]  /*2040*/  LDSM.16.M88.4 R80, [R223+0x1800] ;  /* 0x00180000df50783b */ /* 0x000ee80000000200 */
[----:B------:R-:W-:Y:S01]  /*2050*/  @!PT LDS RZ, [RZ] ;  /* 0x00000000fffff984 */ /* 0x000fe20000000800 */
[----:B------:R-:W-:Y:S01]  /*2060*/  @!PT LDS RZ, [RZ] ;  /* 0x00000000fffff984 */ /* 0x000fe20000000800 */
[----:B------:R-:W-:Y:S01]  /*2070*/  @!PT LDS RZ, [RZ] ;  /* 0x00000000fffff984 */ /* 0x000fe20000000800 */
[----:B------:R4:W-:Y:S01]  /*2080*/  LDGSTS.E.BYPASS.LTC128B.128 [R239+0x100], [R40.64], !P0 ;  /* 0x0010000028ef7fae */ /* 0x0009e2000c101d50 */
[----:B------:R-:W-:Y:S02]  /*2090*/  ISETP.LT.OR P0, PT, R14, 0x1, P1 ;  /* 0x000000010e00780c */ /* 0x000fe40000f01670 */
[----:B------:R-:W-:-:S11]  /*20a0*/  ISETP.GE.AND P1, PT, R27, c[0x0][0x1d4], PT ;  /* 0x000075001b007a0c */ /* 0x000fd60003f26270 */
[----:B------:R5:W-:Y:S01]  /*20b0*/  LDGSTS.E.BYPASS.LTC128B.128 [R239+0x2100], [R38.64], !P0 ;  /* 0x0210000026ef7fae */ /* 0x000be2000c101d50 */
[----:B------:R-:W-:Y:S01]  /*20c0*/  ISETP.LT.OR P0, PT, R14, 0x1, P1 ;  /* 0x000000010e00780c */ /* 0x000fe20000f01670 */
[----:B-1----:R-:W-:Y:S01]  /*20d0*/  HMMA.16816.F32 R56, R8, R44, RZ ;  /* 0x0000002c0838723c */ /* 0x002fe200000018ff */
[----:B------:R-:W-:-:S07]  /*20e0*/  ISETP.GE.AND P1, PT, R43, c[0x0][0x1d4], PT ;  /* 0x000075002b007a0c */ /* 0x000fce0003f26270 */
[----:B--2---:R-:W-:Y:S04]  /*20f0*/  HMMA.16816.F32 R52, R8, R48, RZ ;  /* 0x000000300834723c */ /* 0x004fe800000018ff */
[----:B------:R1:W-:Y:S01]  /*2100*/  LDGSTS.E.BYPASS.LTC128B.128 [R239+0x4100], [R28.64], !P0 ;  /* 0x041000001cef7fae */ /* 0x0003e2000c101d50 */
[C---:B------:R-:W-:Y:S02]  /*2110*/  ISETP.LT.OR P0, PT, R14.reuse, 0x1, P1 ;  /* 0x000000010e00780c */ /* 0x040fe40000f01670 */
[----:B------:R-:W-:-:S11]  /*2120*/  ISETP.LT.OR P1, PT, R14, 0x21, P1 ;  /* 0x000000210e00780c */ /* 0x000fd60000f21670 */
[----:B------:R2:W-:Y:S01]  /*2130*/  LDGSTS.E.BYPASS.LTC128B.128 [R239+0x6100], [R6.64], !P0 ;  /* 0x0610000006ef7fae */ /* 0x0005e2000c101d50 */
[----:B------:R-:W-:-:S04]  /*2140*/  ISETP.GE.AND P0, PT, R252, c[0x0][0x1d4], PT ;  /* 0x00007500fc007a0c */ /* 0x000fc80003f06270 */
[----:B------:R-:W-:Y:S01]  /*2150*/  ISETP.LT.OR P0, PT, R14, 0x21, P0 ;  /* 0x000000210e00780c */ /* 0x000fe20000701670 */
[----:B---3--:R-:W-:Y:S11]  /*2160*/  HMMA.16816.F32 R52, R16, R80, R52 ;  /* 0x000000501034723c */ /* 0x008ff60000001834 */
[----:B------:R-:W-:Y:S01]  /*2170*/  @!UPT UIADD3 URZ, URZ, URZ, URZ ;  /* 0x0000003f3f3ff290 */ /* 0x000fe2000fffe03f */
[----:B------:R5:W-:Y:S01]  /*2180*/  LDGSTS.E.BYPASS.LTC128B.128 [R239+0x1100], [R36.64], !P0 ;  /* 0x0110000024ef7fae */ /* 0x000be2000c101d50 */
[----:B------:R-:W-:-:S04]  /*2190*/  ISETP.GE.AND P0, PT, R42, c[0x0][0x1d4], PT ;  /* 0x000075002a007a0c */ /* 0x000fc80003f06270 */
[----:B------:R-:W-:Y:S11]  /*21a0*/  ISETP.LT.OR P0, PT, R14, 0x21, P0 ;  /* 0x000000210e00780c */ /* 0x000ff60000701670 */
[----:B------:R-:W-:Y:S02]  /*21b0*/  @!UPT UIADD3 URZ, URZ, URZ, URZ ;  /* 0x0000003f3f3ff290 */ /* 0x000fe4000fffe03f */
[----:B------:R1:W-:Y:S01]  /*21c0*/  LDGSTS.E.BYPASS.LTC128B.128 [R239+0x3100], [R30.64], !P0 ;  /* 0x031000001eef7fae */ /* 0x0003e2000c101d50 */
[----:B------:R-:W-:-:S04]  /*21d0*/  ISETP.GE.AND P0, PT, R27, c[0x0][0x1d4], PT ;  /* 0x000075001b007a0c */ /* 0x000fc80003f06270 */
[----:B------:R-:W-:Y:S01]  /*21e0*/  ISETP.LT.OR P0, PT, R14, 0x21, P0 ;  /* 0x000000210e00780c */ /* 0x000fe20000701670 */
[C---:B-----5:R-:W-:Y:S08]  /*21f0*/  HMMA.16816.F32 R36, R8.reuse, R32, RZ ;  /* 0x000000200824723c */ /* 0x060ff000000018ff */
[----:B------:R-:W-:Y:S04]  /*2200*/  HMMA.16816.F32 R32, R8, R34, RZ ;  /* 0x000000220820723c */ /* 0x000fe800000018ff */
[----:B------:R3:W-:Y:S01]  /*2210*/  LDGSTS.E.BYPASS.LTC128B.128 [R239+0x5100], [R24.64], !P0 ;  /* 0x0510000018ef7fae */ /* 0x0007e2000c101d50 */
[----:B------:R-:W-:-:S03]  /*2220*/  LOP3.LUT P0, RZ, R26, 0x4, RZ, 0xc0, !PT ;  /* 0x000000041aff7812 */ /* 0x000fc6000780c0ff */
[----:B------:R5:W-:Y:S01]  /*2230*/  LDGSTS.E.BYPASS.LTC128B.128 [R239+0x7100], [R12.64], !P1 ;  /* 0x071000000cef7fae */ /* 0x000be2000c901d50 */
[----:B------:R-:W-:Y:S02]  /*2240*/  SEL R2, R2, 0xffffffc0, !P0 ;  /* 0xffffffc002027807 */ /* 0x000fe40004000000 */
[----:B------:R-:W-:Y:S01]  /*2250*/  PLOP3.LUT P0, PT, PT, PT, UP0, 0x40, 0x0 ;  /* 0x000000000000781c */ /* 0x000fe20003f0e808 */
[----:B------:R-:W0:Y:S01]  /*2260*/  LDGDEPBAR ;  /* 0x00000000000079af */ /* 0x000e220000000000 */
[----:B-1----:R-:W-:Y:S01]  /*2270*/  HMMA.16816.F32 R28, R8, R20, RZ ;  /* 0x00000014081c723c */ /* 0x002fe200000018ff */
[----:B------:R-:W-:Y:S01]  /*2280*/  IMAD.IADD R218, R212, 0x1, R2 ;  /* 0x00000001d4da7824 */ /* 0x000fe200078e0202 */
[----:B------:R-:W-:Y:S01]  /*2290*/  ISETP.GT.AND P1, PT, R251, 0x3f, PT ;  /* 0x0000003ffb00780c */ /* 0x000fe20003f24270 */
[----:B------:R-:W-:-:S03]  /*22a0*/  IMAD.IADD R217, R2, 0x1, R223 ;  /* 0x0000000102d97824 */ /* 0x000fc600078e02df */
[----:B------:R-:W-:Y:S02]  /*22b0*/  LDSM.16.M88.4 R68, [R218+0x8100] ;  /* 0x00810000da44783b */ /* 0x000fe40000000200 */
[----:B------:R-:W-:Y:S02]  /*22c0*/  HMMA.16816.F32 R20, R8, R22, RZ ;  /* 0x000000160814723c */ /* 0x000fe400000018ff */
[----:B------:R-:W-:Y:S04]  /*22d0*/  LDSM.16.M88.4 R64, [R218+0x9100] ;  /* 0x00910000da40783b */ /* 0x000fe80000000200 */
[----:B------:R-:W-:Y:S02]  /*22e0*/  LDSM.16.M88.4 R84, [R218+0x9900] ;  /* 0x00990000da54783b */ /* 0x000fe40000000200 */
[----:B------:R-:W-:Y:S02]  /*22f0*/  HMMA.16816.F32 R36, R16, R72, R36 ;  /* 0x000000481024723c */ /* 0x000fe40000001824 */
[----:B------:R-:W-:Y:S04]  /*2300*/  LDSM.16.M88.4 R88, [R217] ;  /* 0x00000000d958783b */ /* 0x000fe80000000200 */
[----:B-----5:R-:W1:Y:S02]  /*2310*/  LDSM.16.M88.4 R12, [R222+0x10100] ;  /* 0x01010000de0c783b */ /* 0x020e640000000200 */
[C---:B---3--:R-:W-:Y:S02]  /*2320*/  HMMA.16816.F32 R24, R8.reuse, R46, RZ ;  /* 0x0000002e0818723c */ /* 0x048fe400000018ff */
[----:B------:R-:W-:Y:S06]  /*2330*/  LDSM.16.M88.4 R92, [R217+0x2800] ;  /* 0x00280000d95c783b */ /* 0x000fec0000000200 */
[----:B------:R-:W-:Y:S01]  /*2340*/  HMMA.16816.F32 R44, R8, R50, RZ ;  /* 0x00000032082c723c */ /* 0x000fe200000018ff */
[----:B------:R-:W3:Y:S07]  /*2350*/  LDSM.16.M88.4 R48, [R218+0x8900] ;  /* 0x00890000da30783b */ /* 0x000eee0000000200 */
[C---:B------:R-:W-:Y:S08]  /*2360*/  HMMA.16816.F32 R8, R16.reuse, R60, R28 ;  /* 0x0000003c1008723c */ /* 0x040ff0000000181c */
[C---:B------:R-:W-:Y:S01]  /*2370*/  HMMA.16816.F32 R32, R16.reuse, R74, R32 ;  /* 0x0000004a1020723c */ /* 0x040fe20000001820 */
[----:B------:R-:W-:Y:S07]  /*2380*/  LDSM.16.M88.4 R72, [R212+0xb100] ;  /* 0x00b10000d448783b */ /* 0x000fee0000000200 */
[C---:B----4-:R-:W-:Y:S01]  /*2390*/  HMMA.16816.F32 R40, R16.reuse, R62, R20 ;  /* 0x0000003e1028723c */ /* 0x050fe20000001814 */
[----:B------:R-:W4:Y:S07]  /*23a0*/  LDSM.16.M88.4 R20, [R221+0x10100] ;  /* 0x01010000dd14783b */ /* 0x000f2e0000000200 */
[C---:B------:R-:W-:Y:S08]  /*23b0*/  HMMA.16816.F32 R28, R16.reuse, R76, R56 ;  /* 0x0000004c101c723c */ /* 0x040ff00000001838 */
[C---:B------:R-:W-:Y:S01]  /*23c0*/  HMMA.16816.F32 R24, R16.reuse, R78, R24 ;  /* 0x0000004e1018723c */ /* 0x040fe20000001818 */
[----:B------:R-:W5:Y:S07]  /*23d0*/  LDSM.16.M88.4 R76, [R217+0x800] ;  /* 0x00080000d94c783b */ /* 0x000f6e0000000200 */
[----:B------:R-:W-:Y:S01]  /*23e0*/  HMMA.16816.F32 R16, R16, R82, R44 ;  /* 0x000000521010723c */ /* 0x000fe2000000182c */
[----:B------:R-:W2:Y:S07]  /*23f0*/  LDSM.16.M88.4 R80, [R217+0x1000] ;  /* 0x00100000d950783b */ /* 0x000eae0000000200 */
[C---:B-1----:R-:W-:Y:S08]  /*2400*/  HMMA.16816.F32 R8, R12.reuse, R68, R8 ;  /* 0x000000440c08723c */ /* 0x042ff00000001808 */
[C---:B---3--:R-:W-:Y:S08]  /*2410*/  HMMA.16816.F32 R60, R12.reuse, R48, R36 ;  /* 0x000000300c3c723c */ /* 0x048ff00000001824 */
[C---:B------:R-:W-:Y:S01]  /*2420*/  HMMA.16816.F32 R56, R12.reuse, R50, R32 ;  /* 0x000000320c38723c */ /* 0x040fe20000001820 */
[----:B------:R-:W-:Y:S07]  /*2430*/  LDSM.16.M88.4 R32, [R212+0xa100] ;  /* 0x00a10000d420783b */ /* 0x000fee0000000200 */
[C---:B------:R-:W-:Y:S08]  /*2440*/  HMMA.16816.F32 R48, R12.reuse, R64, R28 ;  /* 0x000000400c30723c */ /* 0x040ff0000000181c */
[C---:B------:R-:W-:Y:S01]  /*2450*/  HMMA.16816.F32 R44, R12.reuse, R70, R40 ;  /* 0x000000460c2c723c */ /* 0x040fe20000001828 */
[----:B------:R-:W-:Y:S07]  /*2460*/  LDSM.16.M88.4 R68, [R212+0xa900] ;  /* 0x00a90000d444783b */ /* 0x000fee0000000200 */
[C---:B------:R-:W-:Y:S01]  /*2470*/  HMMA.16816.F32 R28, R12.reuse, R86, R16 ;  /* 0x000000560c1c723c */ /* 0x040fe20000001810 */
[----:B------:R-:W1:Y:S07]  /*2480*/  LDSM.16.M88.4 R16, [R217+0x1800] ;  /* 0x00180000d910783b */ /* 0x000e6e0000000200 */
[C---:B------:R-:W-:Y:S08]  /*2490*/  HMMA.16816.F32 R40, R12.reuse, R66, R24 ;  /* 0x000000420c28723c */ /* 0x040ff00000001818 */
[----:B------:R-:W-:Y:S01]  /*24a0*/  HMMA.16816.F32 R64, R12, R84, R52 ;  /* 0x000000540c40723c */ /* 0x000fe20000001834 */
[----:B------:R-:W-:Y:S04]  /*24b0*/  LDSM.16.M88.4 R12, [R220+0x14100] ;  /* 0x01410000dc0c783b */ /* 0x000fe80000000200 */
[----:B------:R-:W-:Y:S03]  /*24c0*/  LDSM.16.M88.4 R84, [R223+0x2000] ;  /* 0x00200000df54783b */ /* 0x000fe60000000200 */
[C---:B----4-:R-:W-:Y:S01]  /*24d0*/  HMMA.16816.F32 R24, R20.reuse, R88, R8 ;  /* 0x000000581418723c */ /* 0x050fe20000001808 */
[----:B------:R-:W3:Y:S07]  /*24e0*/  LDSM.16.M88.4 R8, [R219+0x14100] ;  /* 0x01410000db08783b */ /* 0x000eee0000000200 */
[C---:B------:R-:W-:Y:S01]  /*24f0*/  HMMA.16816.F32 R36, R20.reuse, R90, R44 ;  /* 0x0000005a1424723c */ /* 0x040fe2000000182c */
[----:B------:R-:W-:Y:S07]  /*2500*/  LDSM.16.M88.4 R88, [R217+0x2000] ;  /* 0x00200000d958783b */ /* 0x000fee0000000200 */
[C---:B-----5:R-:W-:Y:S08]  /*2510*/  HMMA.16816.F32 R44, R20.reuse, R76, R60 ;  /* 0x0000004c142c723c */ /* 0x060ff0000000183c */
[C---:B------:R-:W-:Y:S01]  /*2520*/  HMMA.16816.F32 R56, R20.reuse, R78, R56 ;  /* 0x0000004e1438723c */ /* 0x040fe20000001838 */
[----:B------:R-:W4:Y:S07]  /*2530*/  LDSM.16.M88.4 R76, [R212+0xb900] ;  /* 0x00b90000d44c783b */ /* 0x000f2e0000000200 */
[C---:B--2---:R-:W-:Y:S08]  /*2540*/  HMMA.16816.F32 R52, R20.reuse, R80, R48 ;  /* 0x000000501434723c */ /* 0x044ff00000001830 */
[C---:B------:R-:W-:Y:S01]  /*2550*/  HMMA.16816.F32 R48, R20.reuse, R82, R40 ;  /* 0x000000521430723c */ /* 0x040fe20000001828 */
[----:B------:R-:W2:Y:S07]  /*2560*/  LDSM.16.M88.4 R80, [R223+0x2800] ;  /* 0x00280000df50783b */ /* 0x000eae0000000200 */
[C---:B-1----:R-:W-:Y:S08]  /*2570*/  HMMA.16816.F32 R60, R20.reuse, R16, R64 ;  /* 0x00000010143c723c */ /* 0x042ff00000001840 */
[----:B------:R-:W-:Y:S08]  /*2580*/  HMMA.16816.F32 R20, R20, R18, R28 ;  /* 0x000000121414723c */ /* 0x000ff0000000181c */
[C---:B---3--:R-:W-:Y:S08]  /*2590*/  HMMA.16816.F32 R16, R8.reuse, R32, R24 ;  /* 0x000000200810723c */ /* 0x048ff00000001818 */
[C---:B------:R-:W-:Y:S01]  /*25a0*/  HMMA.16816.F32 R64, R8.reuse, R72, R52 ;  /* 0x000000480840723c */ /* 0x040fe20000001834 */
[----:B------:R-:W1:Y:S07]  /*25b0*/  LDSM.16.M88.4 R52, [R223+0x3000] ;  /* 0x00300000df34783b */ /* 0x000e6e0000000200 */
[C---:B------:R-:W-:Y:S08]  /*25c0*/  HMMA.16816.F32 R24, R8.reuse, R34, R36 ;  /* 0x000000220818723c */ /* 0x040ff00000001824 */
[C---:B------:R-:W-:Y:S08]  /*25d0*/  HMMA.16816.F32 R40, R8.reuse, R70, R56 ;  /* 0x000000460828723c */ /* 0x040ff00000001838 */
[C---:B------:R-:W-:Y:S01]  /*25e0*/  HMMA.16816.F32 R28, R8.reuse, R68, R44 ;  /* 0x00000044081c723c */ /* 0x040fe2000000182c */
[----:B------:R-:W-:Y:S04]  /*25f0*/  LDSM.16.M88.4 R68, [R218+0xa100] ;  /* 0x00a10000da44783b */ /* 0x000fe80000000200 */
[----:B------:R-:W-:Y:S03]  /*2600*/  LDSM.16.M88.4 R44, [R223+0x3800] ;  /* 0x00380000df2c783b */ /* 0x000fe60000000200 */
[C---:B------:R-:W-:Y:S01]  /*2610*/  HMMA.16816.F32 R48, R8.reuse, R74, R48 ;  /* 0x0000004a0830723c */ /* 0x040fe20000001830 */
[----:B------:R-:W-:Y:S07]  /*2620*/  LDSM.16.M88.4 R72, [R218+0xa900] ;  /* 0x00a90000da48783b */ /* 0x000fee0000000200 */
[C---:B----4-:R-:W-:Y:S08]  /*2630*/  HMMA.16816.F32 R56, R8.reuse, R76, R60 ;  /* 0x0000004c0838723c */ /* 0x050ff0000000183c */
[----:B------:R-:W-:Y:S01]  /*2640*/  HMMA.16816.F32 R36, R8, R78, R20 ;  /* 0x0000004e0824723c */ /* 0x000fe20000001814 */
[----:B------:R-:W3:Y:S04]  /*2650*/  LDSM.16.M88.4 R8, [R222+0x14100] ;  /* 0x01410000de08783b */ /* 0x000ee80000000200 */
[----:B------:R-:W4:Y:S03]  /*2660*/  LDSM.16.M88.4 R76, [R218+0xb100] ;  /* 0x00b10000da4c783b */ /* 0x000f260000000200 */
[C---:B------:R-:W-:Y:S01]  /*2670*/  HMMA.16816.F32 R32, R12.reuse, R84, R16 ;  /* 0x000000540c20723c */ /* 0x040fe20000001810 */
[----:B------:R-:W-:Y:S07]  /*2680*/  LDSM.16.M88.4 R16, [R221+0x14100] ;  /* 0x01410000dd10783b */ /* 0x000fee0000000200 */
[C---:B--2---:R-:W-:Y:S08]  /*2690*/  HMMA.16816.F32 R20, R12.reuse, R80, R28 ;  /* 0x000000500c14723c */ /* 0x044ff0000000181c */
[C---:B------:R-:W-:Y:S01]  /*26a0*/  HMMA.16816.F32 R24, R12.reuse, R86, R24 ;  /* 0x000000560c18723c */ /* 0x040fe20000001818 */
[----:B------:R-:W2:Y:S07]  /*26b0*/  LDSM.16.M88.4 R84, [R218+0xb900] ;  /* 0x00b90000da54783b */ /* 0x000eae0000000200 */
[C---:B------:R-:W-:Y:S01]  /*26c0*/  HMMA.16816.F32 R28, R12.reuse, R82, R40 ;  /* 0x000000520c1c723c */ /* 0x040fe20000001828 */
[----:B------:R-:W-:Y:S07]  /*26d0*/  LDSM.16.M88.4 R80, [R217+0x3800] ;  /* 0x00380000d950783b */ /* 0x000fee0000000200 */
[C---:B-1----:R-:W-:Y:S08]  /*26e0*/  HMMA.16816.F32 R60, R12.reuse, R52, R64 ;  /* 0x000000340c3c723c */ /* 0x042ff00000001840 */
[----:B------:R-:W-:Y:S01]  /*26f0*/  HMMA.16816.F32 R48, R12, R54, R48 ;  /* 0x000000360c30723c */ /* 0x000fe20000001830 */
[----:B------:R-:W-:Y:S07]  /*2700*/  LDSM.16.M88.4 R52, [R212+0xc900] ;  /* 0x00c90000d434783b */ /* 0x000fee0000000200 */
[----:B---3--:R-:W-:Y:S01]  /*2710*/  HMMA.16816.F32 R40, R8, R68, R32 ;  /* 0x000000440828723c */ /* 0x008fe20000001820 */
[----:B------:R-:W1:Y:S07]  /*2720*/  LDSM.16.M88.4 R32, [R217+0x3000] ;  /* 0x00300000d920783b */ /* 0x000e6e0000000200 */
[C---:B------:R-:W-:Y:S08]  /*2730*/  HMMA.16816.F32 R56, R12.reuse, R44, R56 ;  /* 0x0000002c0c38723c */ /* 0x040ff00000001838 */
[----:B------:R-:W-:Y:S08]  /*2740*/  HMMA.16816.F32 R44, R12, R46, R36 ;  /* 0x0000002e0c2c723c */ /* 0x000ff00000001824 */
[C---:B------:R-:W-:Y:S08]  /*2750*/  HMMA.16816.F32 R36, R8.reuse, R70, R24 ;  /* 0x000000460824723c */ /* 0x040ff00000001818 */
[C---:B------:R-:W-:Y:S08]  /*2760*/  HMMA.16816.F32 R12, R8.reuse, R72, R20 ;  /* 0x00000048080c723c */ /* 0x040ff00000001814 */
[C---:B------:R-:W-:Y:S08]  /*2770*/  HMMA.16816.F32 R28, R8.reuse, R74, R28 ;  /* 0x0000004a081c723c */ /* 0x040ff0000000181c */
[C---:B----4-:R-:W-:Y:S08]  /*2780*/  HMMA.16816.F32 R24, R8.reuse, R76, R60 ;  /* 0x0000004c0818723c */ /* 0x050ff0000000183c */
[C---:B------:R-:W-:Y:S01]  /*2790*/  HMMA.16816.F32 R20, R8.reuse, R78, R48 ;  /* 0x0000004e0814723c */ /* 0x040fe20000001830 */
[----:B------:R-:W-:Y:S07]  /*27a0*/  LDSM.16.M88.4 R76, [R223+0x4000] ;  /* 0x00400000df4c783b */ /* 0x000fee0000000200 */
[C---:B--2---:R-:W-:Y:S08]  /*27b0*/  HMMA.16816.F32 R56, R8.reuse, R84, R56 ;  /* 0x000000540838723c */ /* 0x044ff00000001838 */
[----:B------:R-:W-:Y:S01]  /*27c0*/  HMMA.16816.F32 R72, R8, R86, R44 ;  /* 0x000000560848723c */ /* 0x000fe2000000182c */
[----:B------:R-:W-:Y:S04]  /*27d0*/  LDSM.16.M88.4 R8, [R219+0x18100] ;  /* 0x01810000db08783b */ /* 0x000fe80000000200 */
[----:B------:R-:W-:Y:S03]  /*27e0*/  LDSM.16.M88.4 R84, [R217+0x5800] ;  /* 0x00580000d954783b */ /* 0x000fe60000000200 */
[C---:B------:R-:W-:Y:S01]  /*27f0*/  HMMA.16816.F32 R68, R16.reuse, R88, R40 ;  /* 0x000000581044723c */ /* 0x040fe20000001828 */
[----:B------:R-:W2:Y:S07]  /*2800*/  LDSM.16.M88.4 R40, [R212+0xc100] ;  /* 0x00c10000d428783b */ /* 0x000eae0000000200 */
[C---:B------:R-:W-:Y:S01]  /*2810*/  HMMA.16816.F32 R64, R16.reuse, R90, R36 ;  /* 0x0000005a1040723c */ /* 0x040fe20000001824 */
[----:B------:R-:W3:Y:S04]  /*2820*/  LDSM.16.M88.4 R36, [R212+0xd100] ;  /* 0x00d10000d424783b */ /* 0x000ee80000000200 */
[----:B------:R-:W-:Y:S03]  /*2830*/  LDSM.16.M88.4 R88, [R218+0xf900] ;  /* 0x00f90000da58783b */ /* 0x000fe60000000200 */
[C---:B------:R-:W-:Y:S08]  /*2840*/  HMMA.16816.F32 R48, R16.reuse, R94, R28 ;  /* 0x0000005e1030723c */ /* 0x040ff0000000181c */
[C---:B-1----:R-:W-:Y:S08]  /*2850*/  HMMA.16816.F32 R44, R16.reuse, R32, R24 ;  /* 0x00000020102c723c */ /* 0x042ff00000001818 */
[C---:B------:R-:W-:Y:S01]  /*2860*/  HMMA.16816.F32 R28, R16.reuse, R34, R20 ;  /* 0x00000022101c723c */ /* 0x040fe20000001814 */
[----:B------:R-:W1:Y:S07]  /*2870*/  LDSM.16.M88.4 R32, [R212+0xd900] ;  /* 0x00d90000d420783b */ /* 0x000e6e0000000200 */
[C---:B------:R-:W-:Y:S01]  /*2880*/  HMMA.16816.F32 R60, R16.reuse, R92, R12 ;  /* 0x0000005c103c723c */ /* 0x040fe2000000180c */
[----:B------:R-:W4:Y:S07]  /*2890*/  LDSM.16.M88.4 R12, [R220+0x18100] ;  /* 0x01810000dc0c783b */ /* 0x000f2e0000000200 */
[C---:B------:R-:W-:Y:S08]  /*28a0*/  HMMA.16816.F32 R24, R16.reuse, R80, R56 ;  /* 0x000000501018723c */ /* 0x040ff00000001838 */
[----:B------:R-:W-:Y:S01]  /*28b0*/  HMMA.16816.F32 R20, R16, R82, R72 ;  /* 0x000000521014723c */ /* 0x000fe20000001848 */
[----:B------:R-:W5:Y:S04]  /*28c0*/  LDSM.16.M88.4 R80, [R223+0x4800] ;  /* 0x00480000df50783b */ /* 0x000f680000000200 */
[----:B------:R-:W-:Y:S03]  /*28d0*/  LDSM.16.M88.4 R72, [R223+0x5800] ;  /* 0x00580000df48783b */ /* 0x000fe60000000200 */
[C---:B--2---:R-:W-:Y:S01]  /*28e0*/  HMMA.16816.F32 R16, R8.reuse, R40, R68 ;  /* 0x000000280810723c */ /* 0x044fe20000001844 */
[----:B------:R-:W2:Y:S07]  /*28f0*/  LDSM.16.M88.4 R68, [R223+0x5000] ;  /* 0x00500000df44783b */ /* 0x000eae0000000200 */
[C---:B------:R-:W-:Y:S01]  /*2900*/  HMMA.16816.F32 R40, R8.reuse, R42, R64 ;  /* 0x0000002a0828723c */ /* 0x040fe20000001840 */
[----:B------:R-:W-:Y:S07]  /*2910*/  LDSM.16.M88.4 R64, [R218+0xd100] ;  /* 0x00d10000da40783b */ /* 0x000fee0000000200 */
[C---:B------:R-:W-:Y:S08]  /*2920*/  HMMA.16816.F32 R60, R8.reuse, R52, R60 ;  /* 0x00000034083c723c */ /* 0x040ff0000000183c */
[C---:B------:R-:W-:Y:S08]  /*2930*/  HMMA.16816.F32 R56, R8.reuse, R54, R48 ;  /* 0x000000360838723c */ /* 0x040ff00000001830 */
[C---:B---3--:R-:W-:Y:S08]  /*2940*/  HMMA.16816.F32 R52, R8.reuse, R36, R44 ;  /* 0x000000240834723c */ /* 0x048ff0000000182c */
[C---:B------:R-:W-:Y:S01]  /*2950*/  HMMA.16816.F32 R48, R8.reuse, R38, R28 ;  /* 0x000000260830723c */ /* 0x040fe2000000181c */
[----:B------:R-:W-:Y:S07]  /*2960*/  LDSM.16.M88.4 R36, [R218+0xc900] ;  /* 0x00c90000da24783b */ /* 0x000fee0000000200 */
[C---:B-1----:R-:W-:Y:S01]  /*2970*/  HMMA.16816.F32 R44, R8.reuse, R32, R24 ;  /* 0x00000020082c723c */ /* 0x042fe20000001818 */
[----:B------:R-:W-:Y:S07]  /*2980*/  LDSM.16.M88.4 R24, [R218+0xc100] ;  /* 0x00c10000da18783b */ /* 0x000fee0000000200 */
[----:B------:R-:W-:Y:S01]  /*2990*/  HMMA.16816.F32 R28, R8, R34, R20 ;  /* 0x00000022081c723c */ /* 0x000fe20000001814 */
[----:B------:R-:W1:Y:S07]  /*29a0*/  LDSM.16.M88.4 R8, [R222+0x18100] ;  /* 0x01810000de08783b */ /* 0x000e6e0000000200 */
[C---:B----4-:R-:W-:Y:S08]  /*29b0*/  HMMA.16816.F32 R20, R12.reuse, R76, R16 ;  /* 0x0000004c0c14723c */ /* 0x050ff00000001810 */
[C---:B------:R-:W-:Y:S01]  /*29c0*/  HMMA.16816.F32 R16, R12.reuse, R78, R40 ;  /* 0x0000004e0c10723c */ /* 0x040fe20000001828 */
[----:B------:R-:W3:Y:S07]  /*29d0*/  LDSM.16.M88.4 R76, [R218+0xd900] ;  /* 0x00d90000da4c783b */ /* 0x000eee0000000200 */
[C---:B-----5:R-:W-:Y:S08]  /*29e0*/  HMMA.16816.F32 R32, R12.reuse, R80, R60 ;  /* 0x000000500c20723c */ /* 0x060ff0000000183c */
[C---:B------:R-:W-:Y:S01]  /*29f0*/  HMMA.16816.F32 R56, R12.reuse, R82, R56 ;  /* 0x000000520c38723c */ /* 0x040fe20000001838 */
[----:B------:R-:W-:Y:S07]  /*2a00*/  LDSM.16.M88.4 R80, [R223+0x6000] ;  /* 0x00600000df50783b */ /* 0x000fee0000000200 */
[C---:B--2---:R-:W-:Y:S08]  /*2a10*/  HMMA.16816.F32 R52, R12.reuse, R68, R52 ;  /* 0x000000440c34723c */ /* 0x044ff00000001834 */
[C---:B------:R-:W-:Y:S08]  /*2a20*/  HMMA.16816.F32 R60, R12.reuse, R70, R48 ;  /* 0x000000460c3c723c */ /* 0x040ff00000001830 */
[C---:B------:R-:W-:Y:S01]  /*2a30*/  HMMA.16816.F32 R68, R12.reuse, R72, R44 ;  /* 0x000000480c44723c */ /* 0x040fe2000000182c */
[----:B------:R-:W-:Y:S07]  /*2a40*/  LDSM.16.M88.4 R44, [R217+0x4000] ;  /* 0x00400000d92c783b */ /* 0x000fee0000000200 */
[----:B------:R-:W-:Y:S01]  /*2a50*/  HMMA.16816.F32 R48, R12, R74, R28 ;  /* 0x0000004a0c30723c */ /* 0x000fe2000000181c */
[----:B------:R-:W2:Y:S07]  /*2a60*/  LDSM.16.M88.4 R12, [R221+0x18100] ;  /* 0x01810000dd0c783b */ /* 0x000eae0000000200 */
[C---:B-1----:R-:W-:Y:S08]  /*2a70*/  HMMA.16816.F32 R40, R8.reuse, R24, R20 ;  /* 0x000000180828723c */ /* 0x042ff00000001814 */
[C---:B------:R-:W-:Y:S08]  /*2a80*/  HMMA.16816.F32 R16, R8.reuse, R26, R16 ;  /* 0x0000001a0810723c */ /* 0x040ff00000001810 */
[C---:B------:R-:W-:Y:S01]  /*2a90*/  HMMA.16816.F32 R28, R8.reuse, R36, R32 ;  /* 0x00000024081c723c */ /* 0x040fe20000001820 */
[----:B------:R-:W1:Y:S07]  /*2aa0*/  LDSM.16.M88.4 R32, [R217+0x4800] ;  /* 0x00480000d920783b */ /* 0x000e6e0000000200 */
[C---:B------:R-:W-:Y:S01]  /*2ab0*/  HMMA.16816.F32 R24, R8.reuse, R38, R56 ;  /* 0x000000260818723c */ /* 0x040fe20000001838 */
[----:B------:R-:W4:Y:S07]  /*2ac0*/  LDSM.16.M88.4 R36, [R217+0x5000] ;  /* 0x00500000d924783b */ /* 0x000f2e0000000200 */
[C---:B------:R-:W-:Y:S01]  /*2ad0*/  HMMA.16816.F32 R20, R8.reuse, R64, R52 ;  /* 0x000000400814723c */ /* 0x040fe20000001834 */
[----:B------:R-:W-:Y:S07]  /*2ae0*/  LDSM.16.M88.4 R52, [R212+0xe900] ;  /* 0x00e90000d434783b */ /* 0x000fee0000000200 */
[C---:B------:R-:W-:Y:S01]  /*2af0*/  HMMA.16816.F32 R56, R8.reuse, R66, R60 ;  /* 0x000000420838723c */ /* 0x040fe2000000183c */
[----:B------:R-:W-:Y:S07]  /*2b00*/  LDSM.16.M88.4 R60, [R212+0xe100] ;  /* 0x00e10000d43c783b */ /* 0x000fee0000000200 */
[C---:B---3--:R-:W-:Y:S08]  /*2b10*/  HMMA.16816.F32 R68, R8.reuse, R76, R68 ;  /* 0x0000004c0844723c */ /* 0x048ff00000001844 */
[----:B------:R-:W-:Y:S01]  /*2b20*/  HMMA.16816.F32 R76, R8, R78, R48 ;  /* 0x0000004e084c723c */ /* 0x000fe20000001830 */
[----:B------:R-:W3:Y:S07]  /*2b30*/  LDSM.16.M88.4 R8, [R219+0x1c100] ;  /* 0x01c10000db08783b */ /* 0x000eee0000000200 */
[C---:B--2---:R-:W-:Y:S01]  /*2b40*/  HMMA.16816.F32 R72, R12.reuse, R44, R40 ;  /* 0x0000002c0c48723c */ /* 0x044fe20000001828 */
[----:B------:R-:W2:Y:S07]  /*2b50*/  LDSM.16.M88.4 R40, [R212+0xf100] ;  /* 0x00f10000d428783b */ /* 0x000eae0000000200 */
[C---:B------:R-:W-:Y:S01]  /*2b60*/  HMMA.16816.F32 R64, R12.reuse, R46, R16 ;  /* 0x0000002e0c40723c */ /* 0x040fe20000001810 */
[----:B------:R-:W-:Y:S07]  /*2b70*/  LDSM.16.M88.4 R16, [R220+0x1c100] ;  /* 0x01c10000dc10783b */ /* 0x000fee0000000200 */
[C---:B-1----:R-:W-:Y:S08]  /*2b80*/  HMMA.16816.F32 R48, R12.reuse, R32, R28 ;  /* 0x000000200c30723c */ /* 0x042ff0000000181c */
[C---:B------:R-:W-:Y:S08]  /*2b90*/  HMMA.16816.F32 R44, R12.reuse, R34, R24 ;  /* 0x000000220c2c723c */ /* 0x040ff00000001818 */
[C---:B----4-:R-:W-:Y:S08]  /*2ba0*/  HMMA.16816.F32 R32, R12.reuse, R36, R20 ;  /* 0x000000240c20723c */ /* 0x050ff00000001814 */
[C---:B------:R-:W-:Y:S01]  /*2bb0*/  HMMA.16816.F32 R28, R12.reuse, R38, R56 ;  /* 0x000000260c1c723c */ /* 0x040fe20000001838 */
[----:B------:R-:W1:Y:S07]  /*2bc0*/  LDSM.16.M88.4 R36, [R212+0xf900] ;  /* 0x00f90000d424783b */ /* 0x000e6e0000000200 */
[C---:B------:R-:W-:Y:S08]  /*2bd0*/  HMMA.16816.F32 R24, R12.reuse, R84, R68 ;  /* 0x000000540c18723c */ /* 0x040ff00000001844 */
[----:B------:R-:W-:Y:S01]  /*2be0*/  HMMA.16816.F32 R20, R12, R86, R76 ;  /* 0x000000560c14723c */ /* 0x000fe2000000184c */
[----:B------:R-:W-:Y:S04]  /*2bf0*/  LDSM.16.M88.4 R76, [R223+0x7800] ;  /* 0x00780000df4c783b */ /* 0x000fe80000000200 */
[----:B------:R-:W-:Y:S03]  /*2c00*/  LDSM.16.M88.4 R84, [R217+0x6000] ;  /* 0x00600000d954783b */ /* 0x000fe60000000200 */
[C---:B---3--:R-:W-:Y:S01]  /*2c10*/  HMMA.16816.F32 R12, R8.reuse, R60, R72 ;  /* 0x0000003c080c723c */ /* 0x048fe20000001848 */
[----:B------:R-:W-:Y:S07]  /*2c20*/  LDSM.16.M88.4 R72, [R223+0x7000] ;  /* 0x00700000df48783b */ /* 0x000fee0000000200 */
[C---:B------:R-:W-:Y:S08]  /*2c30*/  HMMA.16816.F32 R68, R8.reuse, R52, R48 ;  /* 0x000000340844723c */ /* 0x040ff00000001830 */
[C---:B------:R-:W-:Y:S01]  /*2c40*/  HMMA.16816.F32 R56, R8.reuse, R62, R64 ;  /* 0x0000003e0838723c */ /* 0x040fe20000001840 */
[----:B------:R-:W3:Y:S07]  /*2c50*/  LDSM.16.M88.4 R64, [R223+0x6800] ;  /* 0x00680000df40783b */ /* 0x000eee0000000200 */
[C---:B------:R-:W-:Y:S08]  /*2c60*/  HMMA.16816.F32 R52, R8.reuse, R54, R44 ;  /* 0x000000360834723c */ /* 0x040ff0000000182c */
[C---:B--2---:R-:W-:Y:S01]  /*2c70*/  HMMA.16816.F32 R48, R8.reuse, R40, R32 ;  /* 0x000000280830723c */ /* 0x044fe20000001820 */
[----:B------:R-:W-:Y:S07]  /*2c80*/  LDSM.16.M88.4 R32, [R218+0xe100] ;  /* 0x00e10000da20783b */ /* 0x000fee0000000200 */
[C---:B------:R-:W-:Y:S01]  /*2c90*/  HMMA.16816.F32 R44, R8.reuse, R42, R28 ;  /* 0x0000002a082c723c */ /* 0x040fe2000000181c */
[----:B------:R-:W-:Y:S07]  /*2ca0*/  LDSM.16.M88.4 R28, [R218+0xe900] ;  /* 0x00e90000da1c783b */ /* 0x000fee0000000200 */
[----:B-1----:R-:W-:Y:S08]  /*2cb0*/  HMMA.16816.F32 R40, R8, R36, R24 ;  /* 0x000000240828723c */ /* 0x002ff00000001818 */
[----:B------:R-:W-:Y:S01]  /*2cc0*/  HMMA.16816.F32 R24, R16, R80, R12 ;  /* 0x000000501018723c */ /* 0x000fe2000000180c */
[----:B------:R-:W1:Y:S07]  /*2cd0*/  LDSM.16.M88.4 R12, [R222+0x1c100] ;  /* 0x01c10000de0c783b */ /* 0x000e6e0000000200 */
[----:B------:R-:W-:Y:S01]  /*2ce0*/  HMMA.16816.F32 R36, R8, R38, R20 ;  /* 0x000000260824723c */ /* 0x000fe20000001814 */
[----:B------:R-:W2:Y:S07]  /*2cf0*/  LDSM.16.M88.4 R8, [R221+0x1c100] ;  /* 0x01c10000dd08783b */ /* 0x000eae0000000200 */
[C---:B------:R-:W-:Y:S01]  /*2d00*/  HMMA.16816.F32 R20, R16.reuse, R82, R56 ;  /* 0x000000521014723c */ /* 0x040fe20000001838 */
[----:B------:R-:W4:Y:S07]  /*2d10*/  LDSM.16.M88.4 R80, [R218+0xf100] ;  /* 0x00f10000da50783b */ /* 0x000f2e0000000200 */
[C---:B---3--:R-:W-:Y:S08]  /*2d20*/  HMMA.16816.F32 R68, R16.reuse, R64, R68 ;  /* 0x000000401044723c */ /* 0x048ff00000001844 */
[C---:B------:R-:W-:Y:S08]  /*2d30*/  HMMA.16816.F32 R64, R16.reuse, R66, R52 ;  /* 0x000000421040723c */ /* 0x040ff00000001834 */
[----:B------:R-:W-:Y:S08]  /*2d40*/  HMMA.16816.F32 R52, R16, R76, R40 ;  /* 0x0000004c1034723c */ /* 0x000ff00000001828 */
[----:B-1----:R-:W-:Y:S08]  /*2d50*/  HMMA.16816.F32 R40, R12, R32, R24 ;  /* 0x000000200c28723c */ /* 0x002ff00000001818 */
[C---:B------:R-:W-:Y:S08]  /*2d60*/  HMMA.16816.F32 R60, R16.reuse, R72, R48 ;  /* 0x00000048103c723c */ /* 0x040ff00000001830 */
[C---:B------:R-:W-:Y:S01]  /*2d70*/  HMMA.16816.F32 R48, R16.reuse, R78, R36 ;  /* 0x0000004e1030723c */ /* 0x040fe20000001824 */
[----:B------:R-:W1:Y:S07]  /*2d80*/  LDSM.16.M88.4 R76, [R217+0x6800] ;  /* 0x00680000d94c783b */ /* 0x000e6e0000000200 */
[----:B------:R-:W-:Y:S01]  /*2d90*/  HMMA.16816.F32 R56, R16, R74, R44 ;  /* 0x0000004a1038723c */ /* 0x000fe2000000182c */
[----:B------:R-:W3:Y:S04]  /*2da0*/  LDSM.16.M88.4 R72, [R217+0x7000] ;  /* 0x00700000d948783b */ /* 0x000ee80000000200 */
[----:B------:R-:W5:Y:S01]  /*2db0*/  LDSM.16.M88.4 R44, [R217+0x7800] ;  /* 0x00780000d92c783b */ /* 0x000f620000000200 */
[----:B------:R-:W-:-:S04]  /*2dc0*/  DEPBAR.LE SB0, 0x0 ;  /* 0x000080000000791a */ /* 0x000fc80000000000 */
[----:B--2---:R-:W-:Y:S08]  /*2dd0*/  HMMA.16816.F32 R40, R8, R84, R40 ;  /* 0x000000540828723c */ /* 0x004ff00000001828 */
[C---:B------:R-:W-:Y:S08]  /*2de0*/  HMMA.16816.F32 R36, R12.reuse, R34, R20 ;  /* 0x000000220c24723c */ /* 0x040ff00000001814 */
[C---:B------:R-:W-:Y:S08]  /*2df0*/  HMMA.16816.F32 R32, R12.reuse, R28, R68 ;  /* 0x0000001c0c20723c */ /* 0x040ff00000001844 */
[----:B------:R-:W-:Y:S01]  /*2e00*/  HMMA.16816.F32 R28, R12, R30, R64 ;  /* 0x0000001e0c1c723c */ /* 0x000fe20000001840 */
[----:B------:R-:W-:-:S07]  /*2e10*/  FMUL.FTZ R2, R40, c[0x0][0x320] ;  /* 0x0000c80028027a20 */ /* 0x000fce0000410000 */
[C---:B----4-:R-:W-:Y:S08]  /*2e20*/  HMMA.16816.F32 R24, R12.reuse, R80, R60 ;  /* 0x000000500c18723c */ /* 0x050ff0000000183c */
[C---:B------:R-:W-:Y:S08]  /*2e30*/  HMMA.16816.F32 R20, R12.reuse, R82, R56 ;  /* 0x000000520c14723c */ /* 0x040ff00000001838 */
[C---:B------:R-:W-:Y:S08]  /*2e40*/  HMMA.16816.F32 R16, R12.reuse, R88, R52 ;  /* 0x000000580c10723c */ /* 0x040ff00000001834 */
[----:B------:R-:W-:Y:S08]  /*2e50*/  HMMA.16816.F32 R12, R12, R90, R48 ;  /* 0x0000005a0c0c723c */ /* 0x000ff00000001830 */
[C---:B-1----:R-:W-:Y:S08]  /*2e60*/  HMMA.16816.F32 R52, R8.reuse, R76, R32 ;  /* 0x0000004c0834723c */ /* 0x042ff00000001820 */
[C---:B------:R-:W-:Y:S01]  /*2e70*/  HMMA.16816.F32 R76, R8.reuse, R78, R28 ;  /* 0x0000004e084c723c */ /* 0x040fe2000000181c */
[----:B------:R1:W2:Y:S07]  /*2e80*/  MUFU.TANH R28, R2 ;  /* 0x00000002001c7308 */ /* 0x0002ae0000002400 */
[C---:B---3--:R-:W-:Y:S08]  /*2e90*/  HMMA.16816.F32 R48, R8.reuse, R72, R24 ;  /* 0x000000480830723c */ /* 0x048ff00000001818 */
[----:B------:R-:W-:Y:S01]  /*2ea0*/  HMMA.16816.F32 R84, R8, R86, R36 ;  /* 0x000000560854723c */ /* 0x000fe20000001824 */
[----:B-1----:R-:W-:-:S04]  /*2eb0*/  FMUL.FTZ R2, R41, c[0x0][0x320] ;  /* 0x0000c80029027a20 */ /* 0x002fc80000410000 */
[----:B------:R1:W3:Y:S03]  /*2ec0*/  MUFU.TANH R27, R2 ;  /* 0x00000002001b7308 */ /* 0x0002e60000002400 */
[C---:B-----5:R-:W-:Y:S08]  /*2ed0*/  HMMA.16816.F32 R36, R8.reuse, R44, R16 ;  /* 0x0000002c0824723c */ /* 0x060ff00000001810 */
[----:B------:R-:W-:Y:S01]  /*2ee0*/  HMMA.16816.F32 R32, R8, R74, R20 ;  /* 0x0000004a0820723c */ /* 0x000fe20000001814 */
[----:B-1----:R-:W-:-:S07]  /*2ef0*/  FMUL.FTZ R2, R42, c[0x0][0x320] ;  /* 0x0000c8002a027a20 */ /* 0x002fce0000410000 */
[----:B------:R-:W-:Y:S01]  /*2f00*/  HMMA.16816.F32 R44, R8, R46, R12 ;  /* 0x0000002e082c723c */ /* 0x000fe2000000180c */
[----:B------:R1:W4:Y:S01]  /*2f10*/  MUFU.TANH R31, R2 ;  /* 0x00000002001f7308 */ /* 0x0003220000002400 */
[----:B------:R-:W-:Y:S06]  /*2f20*/  BAR.SYNC.DEFER_BLOCKING 0x0 ;  /* 0x0000000000007b1d */ /* 0x000fec0000010000 */
[----:B------:R-:W-:Y:S05]  /*2f30*/  @P0 BRA `(.L_x_974) ;  /* 0x000004f000000947 */ /* 0x000fea0003800000 */
[----:B--23--:R-:W-:Y:S01]  /*2f40*/  IADD3 R3, R251, UR10, R96 ;  /* 0x0000000afb037c10 */ /* 0x00cfe2000fffe060 */
[----:B------:R-:W-:-:S03]  /*2f50*/  IMAD.MOV.U32 R240, RZ, RZ, RZ ;  /* 0x000000fffff07224 */ /* 0x000fc600078e00ff */
[----:B------:R-:W-:-:S05]  /*2f60*/  IADD3 R3, R3, -0x40, RZ ;  /* 0xffffffc003037810 */ /* 0x000fca0007ffe0ff */
[----:B------:R-:W-:-:S04]  /*2f70*/  @P3 IMAD.HI.U32 R5, R3, c[0x0][0x2bc], RZ ;  /* 0x0000af0003053a27 */ /* 0x000fc800078e00ff */
[----:B-1----:R-:W-:Y:S01]  /*2f80*/  IMAD.MOV.U32 R2, RZ, RZ, R3 ;  /* 0x000000ffff027224 */ /* 0x002fe200078e0003 */
[----:B------:R-:W-:-:S04]  /*2f90*/  @P3 SHF.R.U32.HI R2, RZ, c[0x0][0x2c0], R5 ;  /* 0x0000b000ff023a19 */ /* 0x000fc80000011605 */
[----:B------:R-:W-:-:S04]  /*2fa0*/  @!P1 IADD3 R5, P0, R2, UR12, RZ ;  /* 0x0000000c02059c10 */ /* 0x000fc8000ff1e0ff */
[----:B------:R-:W-:Y:S02]  /*2fb0*/  @!P1 LEA.HI.X.SX32 R7, R2, UR6, 0x1, P0 ;  /* 0x0000000602079c11 */ /* 0x000fe400080f0eff */
[----:B------:R-:W-:-:S04]  /*2fc0*/  @!P1 LEA R6, P0, R5, c[0x0][0x2a0], 0x2 ;  /* 0x0000a80005069a11 */ /* 0x000fc800078010ff */
[----:B------:R-:W-:-:S05]  /*2fd0*/  @!P1 LEA.HI.X R7, R5, c[0x0][0x2a4], R7, 0x2, P0 ;  /* 0x0000a90005079a11 */ /* 0x000fca00000f1407 */
[----:B------:R1:W2:Y:S01]  /*2fe0*/  @!P1 LDG.E R240, [R6.64] ;  /* 0x0000001006f09981 */ /* 0x0002a2000c1e1900 */
[----:B------:R-:W-:Y:S01]  /*2ff0*/  IMAD.MOV R2, RZ, RZ, -R2 ;  /* 0x000000ffff027224 */ /* 0x000fe200078e0a02 */
[C---:B------:R-:W-:Y:S01]  /*3000*/  ISETP.GE.AND P2, PT, R252.reuse, c[0x0][0x1d4], PT ;  /* 0x00007500fc007a0c */ /* 0x040fe20003f46270 */
[----:B------:R-:W-:Y:S01]  /*3010*/  IMAD.SHL.U32 R11, R252, 0x2, RZ ;  /* 0x00000002fc0b7824 */ /* 0x000fe200078e00ff */
[----:B------:R-:W-:Y:S01]  /*3020*/  SEL R26, RZ, 0x10, P6 ;  /* 0x00000010ff1a7807 */ /* 0x000fe20003000000 */
[----:B------:R-:W-:Y:S01]  /*3030*/  IMAD R242, R2, c[0x0][0x2b8], R3 ;  /* 0x0000ae0002f27a24 */ /* 0x000fe200078e0203 */
[----:B------:R-:W-:Y:S01]  /*3040*/  SEL R24, RZ, 0x10, P2 ;  /* 0x00000010ff187807 */ /* 0x000fe20001000000 */
[----:B------:R-:W-:Y:S01]  /*3050*/  IMAD.SHL.U32 R20, R104, 0x2, RZ ;  /* 0x0000000268147824 */ /* 0x000fe200078e00ff */
[----:B------:R-:W-:Y:S01]  /*3060*/  IADD3 R10, -R26, 0x10, RZ ;  /* 0x000000101a0a7810 */ /* 0x000fe20007ffe1ff */
[----:B------:R-:W-:Y:S01]  /*3070*/  IMAD.SHL.U32 R22, R250, 0x2, RZ ;  /* 0x00000002fa167824 */ /* 0x000fe200078e00ff */
[----:B------:R-:W-:-:S02]  /*3080*/  SHF.R.S32.HI R2, RZ, 0x1f, R242 ;  /* 0x0000001fff027819 */ /* 0x000fc400000114f2 */
[----:B------:R-:W-:Y:S02]  /*3090*/  LOP3.LUT R10, R10, 0xf, RZ, 0xc0, !PT ;  /* 0x0000000f0a0a7812 */ /* 0x000fe400078ec0ff */
[----:B------:R-:W-:Y:S01]  /*30a0*/  SEL R25, RZ, 0x10, P5 ;  /* 0x00000010ff197807 */ /* 0x000fe20002800000 */
[----:B------:R-:W-:Y:S01]  /*30b0*/  IMAD R5, R2, c[0x0][0x1e0], RZ ;  /* 0x0000780002057a24 */ /* 0x000fe200078e02ff */
[----:B------:R-:W-:Y:S01]  /*30c0*/  SHF.L.U64.HI R9, R107, 0x1, R108 ;  /* 0x000000016b097819 */ /* 0x000fe2000001026c */
[----:B------:R-:W-:Y:S01]  /*30d0*/  IMAD.WIDE.U32 R2, R242, c[0x0][0x1e0], RZ ;  /* 0x00007800f2027a25 */ /* 0x000fe200078e00ff */
[----:B------:R-:W-:Y:S02]  /*30e0*/  SHF.L.U64.HI R21, R104, 0x1, R106 ;  /* 0x0000000168157819 */ /* 0x000fe4000001026a */
[----:B------:R-:W-:Y:S01]  /*30f0*/  SHF.L.U64.HI R23, R250, 0x1, R103 ;  /* 0x00000001fa177819 */ /* 0x000fe20000010267 */
[----:B------:R-:W-:-:S04]  /*3100*/  IMAD R5, R242, c[0x0][0x1e4], R5 ;  /* 0x00007900f2057a24 */ /* 0x000fc800078e0205 */
[----:B------:R-:W-:Y:S01]  /*3110*/  IMAD.IADD R3, R3, 0x1, R5 ;  /* 0x0000000103037824 */ /* 0x000fe200078e0205 */
[----:B-1----:R-:W-:-:S04]  /*3120*/  IADD3 R7, -R24, 0x10, RZ ;  /* 0x0000001018077810 */ /* 0x002fc80007ffe1ff */
[----:B------:R-:W-:Y:S02]  /*3130*/  LOP3.LUT R8, R7, 0xf, RZ, 0xc0, !PT ;  /* 0x0000000f07087812 */ /* 0x000fe400078ec0ff */
[----:B------:R-:W-:Y:S02]  /*3140*/  SHF.L.U64.HI R7, R252, 0x1, R109 ;  /* 0x00000001fc077819 */ /* 0x000fe4000001026d */
[----:B--2---:R-:W-:Y:S01]  /*3150*/  SHF.R.S32.HI R5, RZ, 0x1f, R240 ;  /* 0x0000001fff057819 */ /* 0x004fe200000114f0 */
[----:B------:R-:W-:-:S04]  /*3160*/  IMAD.WIDE.U32 R2, R240, c[0x0][0x1f0], R2 ;  /* 0x00007c00f0027a25 */ /* 0x000fc800078e0002 */
[----:B------:R-:W-:Y:S01]  /*3170*/  IMAD R5, R5, c[0x0][0x1f0], RZ ;  /* 0x00007c0005057a24 */ /* 0x000fe200078e02ff */
[----:B------:R-:W-:-:S03]  /*3180*/  IADD3 R2, P0, R2, UR22, RZ ;  /* 0x0000001602027c10 */ /* 0x000fc6000ff1e0ff */
[----:B------:R-:W-:-:S05]  /*3190*/  IMAD R5, R240, c[0x0][0x1f4], R5 ;  /* 0x00007d00f0057a24 */ /* 0x000fca00078e0205 */
[----:B------:R-:W-:Y:S02]  /*31a0*/  IADD3.X R3, R3, UR18, R5, P0, !PT ;  /* 0x0000001203037c10 */ /* 0x000fe400087fe405 */
[----:B------:R-:W-:-:S04]  /*31b0*/  LEA R6, P0, R2, c[0x0][0x1c8], 0x1 ;  /* 0x0000720002067a11 */ /* 0x000fc800078008ff */
[----:B------:R-:W-:Y:S02]  /*31c0*/  LEA.HI.X R5, R2, c[0x0][0x1cc], R3, 0x1, P0 ;  /* 0x0000730002057a11 */ /* 0x000fe400000f0c03 */
[----:B------:R-:W1:Y:S04]  /*31d0*/  SHFL.IDX PT, R2, R6, 0x1, 0x181f ;  /* 0x00381f0006027f89 */ /* 0x000e6800000e0000 */
[----:B------:R-:W2:Y:S01]  /*31e0*/  SHFL.IDX PT, R3, R5, 0x1, 0x181f ;  /* 0x00381f0005037f89 */ /* 0x000ea200000e0000 */
[----:B-1----:R-:W-:Y:S01]  /*31f0*/  IADD3 R18, P2, P0, R8, R2, R11 ;  /* 0x0000000208127210 */ /* 0x002fe2000785e00b */
[----:B------:R-:W-:-:S03]  /*3200*/  IMAD.SHL.U32 R8, R107, 0x2, RZ ;  /* 0x000000026b087824 */ /* 0x000fc600078e00ff */
[-C--:B--2---:R-:W-:Y:S02]  /*3210*/  IADD3.X R19, RZ, R3.reuse, R7, P2, P0 ;  /* 0x00000003ff137210 */ /* 0x084fe400017e0407 */
        /* <DEDUP_REMOVED lines=12> */
[----:B------:R-:W-:Y:S02]  /*32e0*/  ISETP.GE.AND P2, PT, R252, c[0x0][0x1d4], PT ;  /* 0x00007500fc007a0c */ /* 0x000fe40003f46270 */
[----:B-1----:R-:W-:-:S05]  /*32f0*/  IADD3 R10, P0, R2, R11, RZ ;  /* 0x0000000b020a7210 */ /* 0x002fca0007f1e0ff */
[----:B--2---:R-:W-:Y:S01]  /*3300*/  IMAD.X R11, R3, 0x1, R7, P0 ;  /* 0x00000001030b7824 */ /* 0x004fe200000e0607 */
[----:B------:R-:W-:-:S05]  /*3310*/  IADD3 R8, P0, R2, R8, RZ ;  /* 0x0000000802087210 */ /* 0x000fca0007f1e0ff */
        /* <DEDUP_REMOVED lines=17> */
.L_x_974:
[----:B-123--:R-:W-:Y:S01]  /*3430*/  FMUL.FTZ R2, R84, c[0x0][0x320] ;  /* 0x0000c80054027a20 */ /* 0x00efe20000410000 */
[----:B------:R-:W-:Y:S01]  /*3440*/  LOP3.LUT R3, R100, 0xffffffe0, RZ, 0xc0, !PT ;  /* 0xffffffe064037812 */ /* 0x000fe200078ec0ff */
[----:B------:R-:W-:Y:S01]  /*3450*/  UIADD3 UR4, UR8, 0x1, -UR20 ;  /* 0x0000000108047890 */ /* 0x000fe2000fffe814 */
[----:B------:R-:W-:Y:S01]  /*3460*/  LEA.HI R5, R101, R105, RZ, 0x2 ;  /* 0x0000006965057211 */ /* 0x000fe200078f10ff */
[----:B------:R1:W2:Y:S01]  /*3470*/  MUFU.TANH R25, R2 ;  /* 0x0000000200197308 */ /* 0x0002a20000002400 */
[----:B------:R-:W-:Y:S01]  /*3480*/  SHF.R.S32.HI R6, RZ, 0x1f, R99 ;  /* 0x0000001fff067819 */ /* 0x000fe20000011463 */
[----:B------:R-:W-:Y:S01]  /*3490*/  ULDC UR5, c[0x0][0x324] ;  /* 0x0000c90000057ab9 */ /* 0x000fe20000000800 */
[----:B------:R-:W-:Y:S01]  /*34a0*/  LOP3.LUT R5, R5, 0xfffffffc, RZ, 0xc0, !PT ;  /* 0xfffffffc05057812 */ /* 0x000fe200078ec0ff */
[----:B------:R-:W0:Y:S01]  /*34b0*/  LDGDEPBAR ;  /* 0x00000000000079af */ /* 0x000e220000000000 */
[----:B------:R-:W-:Y:S02]  /*34c0*/  LEA.HI R6, R6, R99, RZ, 0x3 ;  /* 0x0000006306067211 */ /* 0x000fe400078f18ff */
[----:B------:R-:W-:-:S02]  /*34d0*/  PLOP3.LUT P0, PT, PT, PT, UP2, 0x80, 0x0 ;  /* 0x000000000000781c */ /* 0x000fc40003f0f028 */
[----:B------:R-:W-:-:S04]  /*34e0*/  LOP3.LUT R6, R6, 0xffffff8, RZ, 0xc0, !PT ;  /* 0x0ffffff806067812 */ /* 0x000fc800078ec0ff */
[----:B------:R-:W-:Y:S01]  /*34f0*/  IADD3 R9, -R6, R99, RZ ;  /* 0x0000006306097210 */ /* 0x000fe20007ffe1ff */
[----:B-1----:R-:W-:-:S04]  /*3500*/  FMUL.FTZ R2, R85, c[0x0][0x320] ;  /* 0x0000c80055027a20 */ /* 0x002fc80000410000 */
[----:B------:R1:W3:Y:S02]  /*3510*/  MUFU.TANH R24, R2 ;  /* 0x0000000200187308 */ /* 0x0002e40000002400 */
[----:B-1----:R-:W-:-:S06]  /*3520*/  FMUL.FTZ R2, R52, c[0x0][0x320] ;  /* 0x0000c80034027a20 */ /* 0x002fcc0000410000 */
[----:B------:R1:W4:Y:S02]  /*3530*/  MUFU.TANH R23, R2 ;  /* 0x0000000200177308 */ /* 0x0003240000002400 */
[----:B-1----:R-:W-:-:S06]  /*3540*/  FMUL.FTZ R2, R53, c[0x0][0x320] ;  /* 0x0000c80035027a20 */ /* 0x002fcc0000410000 */
[----:B------:R1:W1:Y:S02]  /*3550*/  MUFU.TANH R22, R2 ;  /* 0x0000000200167308 */ /* 0x0002640000002400 */
[----:B-1----:R-:W-:-:S06]  /*3560*/  FMUL.FTZ R2, R76, c[0x0][0x320] ;  /* 0x0000c8004c027a20 */ /* 0x002fcc0000410000 */
[----:B------:R1:W1:Y:S02]  /*3570*/  MUFU.TANH R21, R2 ;  /* 0x0000000200157308 */ /* 0x0002640000002400 */
[----:B-1----:R-:W-:Y:S02]  /*3580*/  IMAD.IADD R2, R105, 0x1, -R3 ;  /* 0x0000000169027824 */ /* 0x002fe400078e0a03 */
[----:B------:R-:W-:-:S03]  /*3590*/  FMUL.FTZ R3, R77, c[0x0][0x320] ;  /* 0x0000c8004d037a20 */ /* 0x000fc60000410000 */
[----:B------:R-:W-:Y:S01]  /*35a0*/  SHF.R.S32.HI R7, RZ, 0x1f, R2 ;  /* 0x0000001fff077819 */ /* 0x000fe20000011402 */
[----:B------:R1:W1:Y:S02]  /*35b0*/  MUFU.TANH R20, R3 ;  /* 0x0000000300147308 */ /* 0x0002640000002400 */
[----:B-1----:R-:W-:Y:S01]  /*35c0*/  IMAD.IADD R3, R105, 0x1, -R5 ;  /* 0x0000000169037824 */ /* 0x002fe200078e0a05 */
[----:B------:R-:W-:Y:S01]  /*35d0*/  LEA.HI R5, R7, R2, RZ, 0x2 ;  /* 0x0000000207057211 */ /* 0x000fe200078f10ff */
[----:B------:R-:W-:-:S03]  /*35e0*/  FMUL.FTZ R7, R48, c[0x0][0x320] ;  /* 0x0000c80030077a20 */ /* 0x000fc60000410000 */
[----:B------:R-:W-:Y:S01]  /*35f0*/  LEA.HI R8, R3, R3, RZ, 0x1 ;  /* 0x0000000303087211 */ /* 0x000fe200078f08ff */
[----:B------:R1:W1:Y:S01]  /*3600*/  MUFU.TANH R19, R7 ;  /* 0x0000000700137308 */ /* 0x0002620000002400 */
[----:B------:R-:W-:Y:S02]  /*3610*/  LEA.HI.SX32 R6, R5, UR25, 0x1e ;  /* 0x0000001905067c11 */ /* 0x000fe4000f8ff2ff */
[----:B------:R-:W-:-:S05]  /*3620*/  LOP3.LUT R8, R8, 0x1ffffffe, RZ, 0xc0, !PT ;  /* 0x1ffffffe08087812 */ /* 0x000fca00078ec0ff */
[----:B------:R-:W-:Y:S02]  /*3630*/  IMAD.IADD R3, R3, 0x1, -R8 ;  /* 0x0000000103037824 */ /* 0x000fe400078e0a08 */
[----:B-1----:R-:W-:Y:S02]  /*3640*/  IMAD R7, R9, 0x10, R6 ;  /* 0x0000001009077824 */ /* 0x002fe400078e0206 */
[----:B------:R-:W-:-:S03]  /*3650*/  FMUL.FTZ R6, R49, c[0x0][0x320] ;  /* 0x0000c80031067a20 */ /* 0x000fc60000410000 */
[----:B------:R-:W-:Y:S01]  /*3660*/  LEA R10, R3, R7, 0x3 ;  /* 0x00000007030a7211 */ /* 0x000fe200078e18ff */
[----:B------:R-:W-:Y:S01]  /*3670*/  FMUL.FTZ R3, R32, c[0x0][0x320] ;  /* 0x0000c80020037a20 */ /* 0x000fe20000410000 */
[----:B------:R1:W1:Y:S03]  /*3680*/  MUFU.TANH R18, R6 ;  /* 0x0000000600127308 */ /* 0x0002660000002400 */
[----:B------:R-:W-:Y:S01]  /*3690*/  IMAD.MOV.U32 R7, RZ, RZ, R10 ;  /* 0x000000ffff077224 */ /* 0x000fe200078e000a */
[----:B------:R5:W-:Y:S04]  /*36a0*/  STL [R1+0xc], R10 ;  /* 0x00000c0a01007387 */ /* 0x000be80000100800 */
[----:B------:R2:W2:Y:S01]  /*36b0*/  MUFU.TANH R17, R3 ;  /* 0x0000000300117308 */ /* 0x0004a20000002400 */
[----:B-1----:R-:W-:Y:S01]  /*36c0*/  @P0 IMAD.HI.U32 R6, R10, c[0x0][0x2c8], RZ ;  /* 0x0000b2000a060a27 */ /* 0x002fe200078e00ff */
[----:B------:R-:W-:-:S03]  /*36d0*/  PLOP3.LUT P0, PT, PT, PT, UP2, 0x80, 0x0 ;  /* 0x000000000000781c */ /* 0x000fc60003f0f028 */
[----:B--2---:R-:W-:-:S04]  /*36e0*/  FMUL.FTZ R3, R33, c[0x0][0x320] ;  /* 0x0000c80021037a20 */ /* 0x004fc80000410000 */
[----:B------:R1:W2:Y:S06]  /*36f0*/  MUFU.TANH R16, R3 ;  /* 0x0000000300107308 */ /* 0x0002ac0000002400 */
[----:B------:R-:W-:Y:S02]  /*3700*/  @P0 SHF.R.U32.HI R7, RZ, c[0x0][0x2cc], R6 ;  /* 0x0000b300ff070a19 */ /* 0x000fe40000011606 */
[----:B------:R-:W-:-:S03]  /*3710*/  PLOP3.LUT P0, PT, PT, PT, UP1, 0x40, 0x0 ;  /* 0x000000000000781c */ /* 0x000fc60003f0e818 */
[----:B------:R-:W2:Y:S01]  /*3720*/  SHFL.IDX PT, R6, R7, RZ, 0x1c1f ;  /* 0x001c1fff07067589 */ /* 0x000ea200000e0000 */
[----:B-1----:R-:W-:-:S04]  /*3730*/  FMUL.FTZ R3, R36, c[0x0][0x320] ;  /* 0x0000c80024037a20 */ /* 0x002fc80000410000 */
[----:B------:R1:W1:Y:S02]  /*3740*/  MUFU.TANH R15, R3 ;  /* 0x00000003000f7308 */ /* 0x0002640000002400 */
[----:B-1----:R-:W-:-:S06]  /*3750*/  FMUL.FTZ R3, R37, c[0x0][0x320] ;  /* 0x0000c80025037a20 */ /* 0x002fcc0000410000 */
[----:B------:R1:W1:Y:S02]  /*3760*/  MUFU.TANH R14, R3 ;  /* 0x00000003000e7308 */ /* 0x0002640000002400 */
[----:B-1----:R-:W-:Y:S01]  /*3770*/  LOP3.LUT R3, R5, 0x7ffffffc, RZ, 0xc0, !PT ;  /* 0x7ffffffc05037812 */ /* 0x002fe200078ec0ff */
[----:B------:R-:W-:-:S04]  /*3780*/  FMUL.FTZ R5, R44, c[0x0][0x320] ;  /* 0x0000c8002c057a20 */ /* 0x000fc80000410000 */
[----:B------:R-:W-:Y:S01]  /*3790*/  IMAD.IADD R3, R2, 0x1, -R3 ;  /* 0x0000000102037824 */ /* 0x000fe200078e0a03 */
[----:B------:R-:W-:Y:S01]  /*37a0*/  MOV R2, UR4 ;  /* 0x0000000400027c02 */ /* 0x000fe20008000f00 */
[----:B------:R-:W-:Y:S01]  /*37b0*/  ULDC UR4, c[0x0][0x1d0] ;  /* 0x0000740000047ab9 */ /* 0x000fe20000000800 */
[----:B------:R2:W1:Y:S01]  /*37c0*/  MUFU.TANH R13, R5 ;  /* 0x00000005000d7308 */ /* 0x0004620000002400 */
[----:B------:R-:W-:Y:S01]  /*37d0*/  IMAD.SHL.U32 R32, R3, 0x2, RZ ;  /* 0x0000000203207824 */ /* 0x000fe200078e00ff */
[----:B------:R-:W-:Y:S01]  /*37e0*/  UIMAD UR4, UR11, UR4, -UR20 ;  /* 0x000000040b0472a4 */ /* 0x000fe2000f8e0a14 */
[----:B------:R-:W-:Y:S01]  /*37f0*/  FMUL.FTZ R3, R45, c[0x0][0x320] ;  /* 0x0000c8002d037a20 */ /* 0x000fe20000410000 */
[----:B------:R-:W-:Y:S02]  /*3800*/  ULOP3.LUT UR20, URZ, UR5, URZ, 0x33, !UPT ;  /* 0x000000053f147292 */ /* 0x000fe4000f8e333f */
[----:B------:R1:W-:Y:S01]  /*3810*/  STL [R1+0x8], R32 ;  /* 0x0000082001007387 */ /* 0x0003e20000100800 */
[----:B------:R-:W-:Y:S01]  /*3820*/  IADD3 R2, R2, -c[0x0][0x168], -R32 ;  /* 0x80005a0002027a10 */ /* 0x000fe20007ffe820 */
[----:B------:R3:W1:Y:S01]  /*3830*/  MUFU.TANH R12, R3 ;  /* 0x00000003000c7308 */ /* 0x0006620000002400 */
[----:B-----5:R-:W-:-:S02]  /*3840*/  IADD3 R10, -R32, UR4, RZ ;  /* 0x00000004200a7c10 */ /* 0x020fc4000fffe1ff */
[C---:B------:R-:W-:Y:S02]  /*3850*/  IADD3 R9, R2.reuse, c[0x0][0x328], RZ ;  /* 0x0000ca0002097a10 */ /* 0x040fe40007ffe0ff */
[----:B------:R-:W-:Y:S01]  /*3860*/  IADD3 R11, R2, UR20, RZ ;  /* 0x00000014020b7c10 */ /* 0x000fe2000fffe0ff */
[----:B------:R-:W-:Y:S01]  /*3870*/  IMAD.IADD R2, R98, 0x1, R97 ;  /* 0x0000000162027824 */ /* 0x000fe200078e0261 */
[----:B--2---:R-:W-:-:S04]  /*3880*/  IADD3 R5, R9, R6, RZ ;  /* 0x0000000609057210 */ /* 0x004fc80007ffe0ff */
[----:B------:R-:W-:Y:S02]  /*3890*/  IMNMX R5, R5, R10, PT ;  /* 0x0000000a05057217 */ /* 0x000fe40003800200 */
[----:B---3--:R-:W-:Y:S01]  /*38a0*/  IADD3 R3, R11, R6, RZ ;  /* 0x000000060b037210 */ /* 0x008fe20007ffe0ff */
[----:B------:R-:W-:Y:S05]  /*38b0*/  @P0 BRA `(.L_x_975) ;  /* 0x0000016000000947 */ /* 0x000fea0003800000 */
[----:B----4-:R-:W-:Y:S01]  /*38c0*/  IMAD.U32 R8, RZ, RZ, UR8 ;  /* 0x00000008ff087e24 */ /* 0x010fe2000f8e00ff */
        /* <DEDUP_REMOVED lines=11> */
.L_x_977:
[----:B------:R-:W-:-:S04]  /*3980*/  MOV R8, c[0x0][0x32c] ;  /* 0x0000cb0000087a02 */ /* 0x000fc80000000f00 */
[----:B------:R-:W-:-:S13]  /*3990*/  ISETP.NE.AND P0, PT, R8, 0x1, PT ;  /* 0x000000010800780c */ /* 0x000fda0003f05270 */
[----:B------:R-:W-:-:S05]  /*39a0*/  @P0 IMAD.HI.U32 R8, R6, c[0x0][0x330], RZ ;  /* 0x0000cc0006080a27 */ /* 0x000fca00078e00ff */
[----:B------:R-:W-:Y:S02]  /*39b0*/  @P0 SHF.R.U32.HI R6, RZ, c[0x0][0x334], R8 ;  /* 0x0000cd00ff060a19 */ /* 0x000fe40000011608 */
.L_x_978:
[----:B------:R-:W-:Y:S05]  /*39c0*/  BSYNC B0 ;  /* 0x0000000000007941 */ /* 0x000fea0003800000 */
.L_x_976:
[----:B------:R-:W-:-:S04]  /*39d0*/  IMAD R6, R6, c[0x0][0x32c], -R96 ;  /* 0x0000cb0006067a24 */ /* 0x000fc800078e0a60 */
[----:B------:R-:W-:-:S05]  /*39e0*/  IMAD.IADD R6, R6, 0x1, -R32 ;  /* 0x0000000106067824 */ /* 0x000fca00078e0a20 */
[----:B------:R-:W-:Y:S02]  /*39f0*/  IADD3 R8, R6, c[0x0][0x32c], RZ ;  /* 0x0000cb0006087a10 */ /* 0x000fe40007ffe0ff */
[----:B------:R-:W-:Y:S02]  /*3a00*/  IMNMX R3, R3, R6, !PT ;  /* 0x0000000603037217 */ /* 0x000fe40007800200 */
[----:B------:R-:W-:Y:S02]  /*3a10*/  IMNMX R5, R5, R8, PT ;  /* 0x0000000805057217 */ /* 0x000fe40003800200 */
.L_x_975:
[----:B----4-:R-:W-:Y:S01]  /*3a20*/  ISETP.LT.AND P2, PT, RZ, UR21, PT ;  /* 0x00000015ff007c0c */ /* 0x010fe2000bf41270 */
[----:B------:R-:W2:Y:S03]  /*3a30*/  SHFL.IDX PT, R6, R7, 0x1, 0x1c1f ;  /* 0x003c1f0007067f89 */ /* 0x000ea600000e0000 */
[----:B------:R-:W-:-:S04]  /*3a40*/  ISETP.GT.AND P0, PT, R3, RZ, P2 ;  /* 0x000000ff0300720c */ /* 0x000fc80001704270 */
        /* <DEDUP_REMOVED lines=43> */
[----:B-1----:R-:W-:Y:S02]  /*3d00*/  FSEL R189, R13, -INF , !P0 ;  /* 0xff8000000dbd7808 */ /* 0x002fe40004000000 */
[----:B------:R-:W-:Y:S01]  /*3d10*/  ISETP.GT.AND P0, PT, R3, 0x39, P2 ;  /* 0x000000390300780c */ /* 0x000fe20001704270 */
[----:B------:R-:W-:-:S03]  /*3d20*/  FMUL.FTZ R3, R51, c[0x0][0x320] ;  /* 0x0000c80033037a20 */ /* 0x000fc60000410000 */
[----:B------:R-:W-:Y:S01]  /*3d30*/  ISETP.LT.OR P0, PT, R5, 0x3a, P0 ;  /* 0x0000003a0500780c */ /* 0x000fe20000701670 */
[----:B------:R1:W3:Y:S03]  /*3d40*/  MUFU.TANH R25, R3 ;  /* 0x0000000300197308 */ /* 0x0002e60000002400 */
[----:B------:R-:W-:Y:S02]  /*3d50*/  FSEL R5, R12, -INF , !P0 ;  /* 0xff8000000c057808 */ /* 0x000fe40004000000 */
[----:B------:R-:W-:-:S03]  /*3d60*/  PLOP3.LUT P0, PT, PT, PT, UP1, 0x40, 0x0 ;  /* 0x000000000000781c */ /* 0x000fc60003f0e818 */
[----:B------:R2:W-:Y:S01]  /*3d70*/  STL [R1+0x10], R5 ;  /* 0x0000100501007387 */ /* 0x0005e20000100800 */
[----:B-1----:R-:W-:-:S04]  /*3d80*/  FMUL.FTZ R3, R86, c[0x0][0x320] ;  /* 0x0000c80056037a20 */ /* 0x002fc80000410000 */
[----:B------:R1:W4:Y:S01]  /*3d90*/  MUFU.TANH R23, R3 ;  /* 0x0000000300177308 */ /* 0x0003220000002400 */
[----:B--2---:R-:W-:Y:S02]  /*3da0*/  IMAD.IADD R5, R9, 0x1, R6 ;  /* 0x0000000109057824 */ /* 0x004fe400078e0206 */
[----:B-1----:R-:W-:-:S03]  /*3db0*/  FMUL.FTZ R3, R87, c[0x0][0x320] ;  /* 0x0000c80057037a20 */ /* 0x002fc60000410000 */
[----:B------:R-:W-:Y:S02]  /*3dc0*/  IMNMX R5, R5, R10, PT ;  /* 0x0000000a05057217 */ /* 0x000fe40003800200 */
[----:B------:R1:W2:Y:S02]  /*3dd0*/  MUFU.TANH R22, R3 ;  /* 0x0000000300167308 */ /* 0x0002a40000002400 */
[----:B-1----:R-:W-:-:S06]  /*3de0*/  FMUL.FTZ R3, R34, c[0x0][0x320] ;  /* 0x0000c80022037a20 */ /* 0x002fcc0000410000 */
[----:B------:R1:W1:Y:S02]  /*3df0*/  MUFU.TANH R21, R3 ;  /* 0x0000000300157308 */ /* 0x0002640000002400 */
        /* <DEDUP_REMOVED lines=22> */
[----:B-1----:R-:W-:Y:S01]  /*3f60*/  IMAD.IADD R3, R11, 0x1, R6 ;  /* 0x000000010b037824 */ /* 0x002fe200078e0206 */
[----:B------:R-:W-:Y:S05]  /*3f70*/  @P0 BRA `(.L_x_979) ;  /* 0x0000016000000947 */ /* 0x000fea0003800000 */
[----:B--234-:R-:W-:Y:S01]  /*3f80*/  IMAD.U32 R7, RZ, RZ, UR8 ;  /* 0x00000008ff077e24 */ /* 0x01cfe2000f8e00ff */
        /* <DEDUP_REMOVED lines=11> */
.L_x_981:
[----:B------:R-:W-:-:S04]  /*4040*/  MOV R7, c[0x0][0x32c] ;  /* 0x0000cb0000077a02 */ /* 0x000fc80000000f00 */
[----:B------:R-:W-:-:S13]  /*4050*/  ISETP.NE.AND P0, PT, R7, 0x1, PT ;  /* 0x000000010700780c */ /* 0x000fda0003f05270 */
[----:B------:R-:W-:-:S05]  /*4060*/  @P0 IMAD.HI.U32 R7, R6, c[0x0][0x330], RZ ;  /* 0x0000cc0006070a27 */ /* 0x000fca00078e00ff */
[----:B------:R-:W-:Y:S02]  /*4070*/  @P0 SHF.R.U32.HI R6, RZ, c[0x0][0x334], R7 ;  /* 0x0000cd00ff060a19 */ /* 0x000fe40000011607 */
.L_x_982:
[----:B------:R-:W-:Y:S05]  /*4080*/  BSYNC B0 ;  /* 0x0000000000007941 */ /* 0x000fea0003800000 */
.L_x_980:
[----:B------:R-:W-:-:S04]  /*4090*/  IMAD R6, R6, c[0x0][0x32c], -R96 ;  /* 0x0000cb0006067a24 */ /* 0x000fc800078e0a60 */
[----:B------:R-:W-:-:S05]  /*40a0*/  IMAD.IADD R6, R6, 0x1, -R32 ;  /* 0x0000000106067824 */ /* 0x000fca00078e0a20 */
[----:B------:R-:W-:Y:S02]  /*40b0*/  IADD3 R7, R6, c[0x0][0x32c], RZ ;  /* 0x0000cb0006077a10 */ /* 0x000fe40007ffe0ff */
[----:B------:R-:W-:Y:S02]  /*40c0*/  IMNMX R3, R3, R6, !PT ;  /* 0x0000000603037217 */ /* 0x000fe40007800200 */
[----:B------:R-:W-:Y:S02]  /*40d0*/  IMNMX R5, R5, R7, PT ;  /* 0x0000000705057217 */ /* 0x000fe40003800200 */
.L_x_979:
[----:B--234-:R-:W-:Y:S01]  /*40e0*/  STL [R1+0x28], R219 ;  /* 0x000028db01007387 */ /* 0x01cfe20000100800 */
[----:B------:R-:W-:Y:S02]  /*40f0*/  ISETP.GT.AND P0, PT, R3, 0x1, P2 ;  /* 0x000000010300780c */ /* 0x000fe40001704270 */
[----:B------:R-:W-:Y:S01]  /*4100*/  FMNMX.FTZ R132, R26, R27, !PT ;  /* 0x0000001b1a847209 */ /* 0x000fe20007810000 */
[----:B------:R1:W-:Y:S01]  /*4110*/  STL [R1+0x24], R218 ;  /* 0x000024da01007387 */ /* 0x0003e20000100800 */
[----:B------:R-:W-:Y:S01]  /*4120*/  IMAD.SHL.U32 R213, R2, 0x2, RZ ;  /* 0x0000000202d57824 */ /* 0x000fe200078e00ff */
[----:B------:R-:W-:-:S02]  /*4130*/  ULDC.64 UR4, c[0x0][0x2c8] ;  /* 0x0000b20000047ab9 */ /* 0x000fc40000000a00 */
[----:B-1----:R-:W2:Y:S01]  /*4140*/  LDL.LU R218, [R1+0x10] ;  /* 0x0000100001da7983 */ /* 0x002ea20000300800 */
[----:B------:R-:W-:Y:S01]  /*4150*/  ISETP.LT.OR P0, PT, R5, 0x2, P0 ;  /* 0x000000020500780c */ /* 0x000fe20000701670 */
[----:B------:R-:W-:Y:S01]  /*4160*/  IMAD R214, R4, 0x2, R213 ;  /* 0x0000000204d67824 */ /* 0x000fe200078e02d5 */
[----:B------:R-:W-:Y:S01]  /*4170*/  FMNMX.FTZ R132, R28, R132, !PT ;  /* 0x000000841c847209 */ /* 0x000fe20007810000 */
[----:B------:R-:W-:Y:S01]  /*4180*/  STL [R1+0x20], R217 ;  /* 0x000020d901007387 */ /* 0x000fe20000100800 */
[----:B------:R-:W-:Y:S01]  /*4190*/  FSEL R12, R12, -INF , !P0 ;  /* 0xff8000000c0c7808 */ /* 0x000fe20004000000 */
[----:B------:R-:W-:Y:S01]  /*41a0*/  IMAD R215, R0, 0x2, R214 ;  /* 0x0000000200d77824 */ /* 0x000fe200078e02d6 */
[----:B------:R-:W-:Y:S01]  /*41b0*/  ISETP.GT.AND P0, PT, R3, 0x8, P2 ;  /* 0x000000080300780c */ /* 0x000fe20001704270 */
[----:B------:R-:W-:Y:S01]  /*41c0*/  STL [R1+0x1c], R212 ;  /* 0x00001cd401007387 */ /* 0x000fe20000100800 */
[----:B------:R-:W-:Y:S02]  /*41d0*/  FMNMX.FTZ R132, R29, R132, !PT ;  /* 0x000000841d847209 */ /* 0x000fe40007810000 */
[----:B------:R-:W-:Y:S01]  /*41e0*/  ISETP.LT.OR P0, PT, R5, 0x9, P0 ;  /* 0x000000090500780c */ /* 0x000fe20000701670 */
[----:B------:R-:W-:Y:S01]  /*41f0*/  LDSM.16.MT88.4 R40, [R213+0x100] ;  /* 0x00010000d528783b */ /* 0x000fe20000004200 */
[----:B------:R-:W-:-:S02]  /*4200*/  FMNMX.FTZ R132, R72, R132, !PT ;  /* 0x0000008448847209 */ /* 0x000fc40007810000 */
[----:B------:R-:W-:Y:S01]  /*4210*/  FSEL R11, R23, -INF , !P0 ;  /* 0xff800000170b7808 */ /* 0x000fe20004000000 */
[----:B------:R-:W-:Y:S01]  /*4220*/  LDSM.16.MT88.4 R36, [R215+0x2100] ;  /* 0x00210000d724783b */ /* 0x000fe20000004200 */
[----:B------:R-:W-:Y:S02]  /*4230*/  ISETP.GT.AND P0, PT, R3, 0x9, P2 ;  /* 0x000000090300780c */ /* 0x000fe40001704270 */
[----:B------:R-:W-:Y:S01]  /*4240*/  FMNMX.FTZ R132, R74, R132, !PT ;  /* 0x000000844a847209 */ /* 0x000fe20007810000 */
[----:B------:R-:W-:Y:S01]  /*4250*/  LDSM.16.MT88.4 R52, [R213+0x4100] ;  /* 0x00410000d534783b */ /* 0x000fe20000004200 */
[----:B------:R-:W-:Y:S02]  /*4260*/  ISETP.LT.OR P0, PT, R5, 0xa, P0 ;  /* 0x0000000a0500780c */ /* 0x000fe40000701670 */
[----:B------:R-:W-:Y:S01]  /*4270*/  FMNMX.FTZ R132, R73, R132, !PT ;  /* 0x0000008449847209 */ /* 0x000fe20007810000 */
[----:B------:R-:W-:Y:S01]  /*4280*/  LDSM.16.MT88.4 R48, [R214+0x4100] ;  /* 0x00410000d630783b */ /* 0x000fe20000004200 */
[----:B------:R-:W-:-:S02]  /*4290*/  FSEL R24, R22, -INF , !P0 ;  /* 0xff80000016187808 */ /* 0x000fc40004000000 */
[----:B------:R-:W-:Y:S02]  /*42a0*/  ISETP.GT.AND P0, PT, R3, 0x10, P2 ;  /* 0x000000100300780c */ /* 0x000fe40001704270 */
[----:B------:R-:W-:Y:S02]  /*42b0*/  FMNMX.FTZ R132, R75, R132, !PT ;  /* 0x000000844b847209 */ /* 0x000fe40007810000 */
[----:B------:R-:W-:Y:S02]  /*42c0*/  ISETP.LT.OR P0, PT, R5, 0x11, P0 ;  /* 0x000000110500780c */ /* 0x000fe40000701670 */
[----:B------:R-:W-:Y:S02]  /*42d0*/  FMNMX.FTZ R132, R165, R132, !PT ;  /* 0x00000084a5847209 */ /* 0x000fe40007810000 */
[----:B------:R-:W-:Y:S02]  /*42e0*/  FSEL R57, R15, -INF , !P0 ;  /* 0xff8000000f397808 */ /* 0x000fe40004000000 */
[----:B------:R-:W-:-:S02]  /*42f0*/  ISETP.GT.AND P0, PT, R3, 0x11, P2 ;  /* 0x000000110300780c */ /* 0x000fc40001704270 */
[----:B------:R-:W-:Y:S02]  /*4300*/  FMNMX.FTZ R132, R166, R132, !PT ;  /* 0x00000084a6847209 */ /* 0x000fe40007810000 */
[----:B------:R-:W-:Y:S02]  /*4310*/  ISETP.LT.OR P0, PT, R5, 0x12, P0 ;  /* 0x000000120500780c */ /* 0x000fe40000701670 */
[----:B------:R-:W-:Y:S02]  /*4320*/  FMNMX.FTZ R132, R167, R132, !PT ;  /* 0x00000084a7847209 */ /* 0x000fe40007810000 */
[----:B------:R-:W-:Y:S02]  /*4330*/  FSEL R56, R14, -INF , !P0 ;  /* 0xff8000000e387808 */ /* 0x000fe40004000000 */
[----:B------:R-:W-:Y:S02]  /*4340*/  ISETP.GT.AND P0, PT, R3, 0x18, P2 ;  /* 0x000000180300780c */ /* 0x000fe40001704270 */
[----:B------:R-:W-:-:S02]  /*4350*/  FMNMX.FTZ R132, R188, R132, !PT ;  /* 0x00000084bc847209 */ /* 0x000fc40007810000 */
[----:B------:R-:W-:Y:S02]  /*4360*/  ISETP.LT.OR P0, PT, R5, 0x19, P0 ;  /* 0x000000190500780c */ /* 0x000fe40000701670 */
[----:B------:R-:W-:Y:S02]  /*4370*/  FMNMX.FTZ R132, R243, R132, !PT ;  /* 0x00000084f3847209 */ /* 0x000fe40007810000 */
[----:B------:R-:W-:Y:S02]  /*4380*/  FSEL R58, R19, -INF , !P0 ;  /* 0xff800000133a7808 */ /* 0x000fe40004000000 */
[----:B------:R-:W-:Y:S02]  /*4390*/  ISETP.GT.AND P0, PT, R3, 0x19, P2 ;  /* 0x000000190300780c */ /* 0x000fe40001704270 */
[----:B------:R-:W-:Y:S02]  /*43a0*/  FMNMX.FTZ R132, R190, R132, !PT ;  /* 0x00000084be847209 */ /* 0x000fe40007810000 */
[----:B------:R-:W-:-:S02]  /*43b0*/  ISETP.LT.OR P0, PT, R5, 0x1a, P0 ;  /* 0x0000001a0500780c */ /* 0x000fc40000701670 */
[----:B------:R-:W-:Y:S02]  /*43c0*/  FMNMX.FTZ R132, R189, R132, !PT ;  /* 0x00000084bd847209 */ /* 0x000fe40007810000 */
[----:B------:R-:W-:Y:S02]  /*43d0*/  FSEL R59, R18, -INF , !P0 ;  /* 0xff800000123b7808 */ /* 0x000fe40004000000 */
[----:B------:R-:W-:Y:S02]  /*43e0*/  ISETP.GT.AND P0, PT, R3, 0x20, P2 ;  /* 0x000000200300780c */ /* 0x000fe40001704270 */
[----:B------:R-:W-:Y:S02]  /*43f0*/  LEA R216, R0, R213, 0x1 ;  /* 0x000000d500d87211 */ /* 0x000fe400078e08ff */
[----:B------:R-:W-:-:S03]  /*4400*/  ISETP.LT.OR P0, PT, R5, 0x21, P0 ;  /* 0x000000210500780c */ /* 0x000fc60000701670 */
[----:B------:R-:W-:Y:S01]  /*4410*/  LDSM.16.MT88.4 R44, [R216+0x4100] ;  /* 0x00410000d82c783b */ /* 0x000fe20000004200 */
        /* <DEDUP_REMOVED lines=10> */
[----:B------:R-:W-:Y:S01]  /*44c0*/  ISETP.GT.AND P0, PT, R3, 0x30, P2 ;  /* 0x000000300300780c */ /* 0x000fe20001704270 */
[----:B------:R-:W-:Y:S03]  /*44d0*/  LDSM.16.MT88.4 R20, [R214+0x100] ;  /* 0x00010000d614783b */ /* 0x000fe60000004200 */
        /* <DEDUP_REMOVED lines=9> */
[----:B------:R-:W-:-:S04]  /*4570*/  ISETP.GT.AND P0, PT, R3, RZ, P2 ;  /* 0x000000ff0300720c */ /* 0x000fc80001704270 */
[----:B------:R-:W-:-:S04]  /*4580*/  ISETP.LT.OR P0, PT, R5, 0x1, P0 ;  /* 0x000000010500780c */ /* 0x000fc80000701670 */
[----:B------:R-:W-:Y:S02]  /*4590*/  FSEL R10, R31, -INF , !P0 ;  /* 0xff8000001f0a7808 */ /* 0x000fe40004000000 */
[----:B------:R-:W-:Y:S02]  /*45a0*/  ISETP.GT.AND P0, PT, R3, 0x39, P2 ;  /* 0x000000390300780c */ /* 0x000fe40001704270 */
[----:B------:R-:W-:Y:S02]  /*45b0*/  FMNMX.FTZ R6, R10, R12, !PT ;  /* 0x0000000c0a067209 */ /* 0x000fe40007810000 */
[----:B------:R-:W-:Y:S02]  /*45c0*/  ISETP.LT.OR P0, PT, R5, 0x3a, P0 ;  /* 0x0000003a0500780c */ /* 0x000fe40000701670 */
[----:B------:R-:W-:Y:S02]  /*45d0*/  FMNMX.FTZ R6, R11, R6, !PT ;  /* 0x000000060b067209 */ /* 0x000fe40007810000 */
[----:B------:R-:W-:-:S02]  /*45e0*/  FSEL R249, R30, -INF , !P0 ;  /* 0xff8000001ef97808 */ /* 0x000fc40004000000 */
[----:B------:R-:W-:-:S04]  /*45f0*/  FMNMX.FTZ R6, R24, R6, !PT ;  /* 0x0000000618067209 */ /* 0x000fc80007810000 */
        /* <DEDUP_REMOVED lines=11> */
[----:B------:R-:W-:-:S05]  /*46b0*/  FMNMX.FTZ R3, R249, R3, !PT ;  /* 0x00000003f9037209 */ /* 0x000fca0007810000 */
[----:B------:R-:W1:Y:S02]  /*46c0*/  SHFL.BFLY PT, R5, R3, 0x2, 0x1f ;  /* 0x0c401f0003057f89 */ /* 0x000e6400000e0000 */
[----:B-1----:R-:W-:Y:S02]  /*46d0*/  FMNMX.FTZ R3, R3, R5, !PT ;  /* 0x0000000503037209 */ /* 0x002fe40007810000 */
[----:B--2---:R-:W-:-:S05]  /*46e0*/  FMNMX.FTZ R132, R218, R132, !PT ;  /* 0x00000084da847209 */ /* 0x004fca0007810000 */
[----:B------:R-:W1:Y:S02]  /*46f0*/  SHFL.BFLY PT, R7, R132, 0x2, 0x1f ;  /* 0x0c401f0084077f89 */ /* 0x000e6400000e0000 */
[----:B-1----:R-:W-:-:S05]  /*4700*/  FMNMX.FTZ R132, R132, R7, !PT ;  /* 0x0000000784847209 */ /* 0x002fca0007810000 */
[----:B------:R-:W1:Y:S02]  /*4710*/  SHFL.BFLY PT, R6, R132, 0x1, 0x1f ;  /* 0x0c201f0084067f89 */ /* 0x000e6400000e0000 */
[----:B-1----:R-:W-:Y:S02]  /*4720*/  FMNMX.FTZ R132, R132, R6, !PT ;  /* 0x0000000684847209 */ /* 0x002fe40007810000 */
[----:B------:R-:W1:Y:S02]  /*4730*/  SHFL.BFLY PT, R6, R3, 0x1, 0x1f ;  /* 0x0c201f0003067f89 */ /* 0x000e6400000e0000 */
[C---:B------:R-:W-:Y:S01]  /*4740*/  FSETP.NEU.FTZ.AND P0, PT, R132.reuse, -INF , PT ;  /* 0xff8000008400780b */ /* 0x040fe20003f1d000 */
[----:B------:R-:W-:-:S05]  /*4750*/  FMUL.FTZ R9, R132, c[0x0][0x2d0] ;  /* 0x0000b40084097a20 */ /* 0x000fca0000410000 */
[----:B------:R-:W-:-:S05]  /*4760*/  FSEL R9, R9, RZ, P0 ;  /* 0x000000ff09097208 */ /* 0x000fca0000000000 */
[----:B------:R-:W-:-:S04]  /*4770*/  FFMA.FTZ R5, R26, c[0x0][0x2d0], -R9 ;  /* 0x0000b4001a057a23 */ /* 0x000fc80000010809 */
[----:B------:R2:W-:Y:S01]  /*4780*/  MUFU.EX2 R32, R5 ;  /* 0x0000000500207308 */ /* 0x0005e20000000800 */
[----:B-1----:R-:W-:-:S04]  /*4790*/  FMNMX.FTZ R3, R3, R6, !PT ;  /* 0x0000000603037209 */ /* 0x002fc80007810000 */
[C---:B------:R-:W-:Y:S01]  /*47a0*/  FSETP.NEU.FTZ.AND P0, PT, R3.reuse, -INF , PT ;  /* 0xff8000000300780b */ /* 0x040fe20003f1d000 */
[----:B------:R-:W-:Y:S02]  /*47b0*/  FMUL.FTZ R8, R3, c[0x0][0x2d0] ;  /* 0x0000b40003087a20 */ /* 0x000fe40000410000 */
[----:B--2---:R-:W-:-:S03]  /*47c0*/  FFMA.FTZ R5, R27, c[0x0][0x2d0], -R9 ;  /* 0x0000b4001b057a23 */ /* 0x004fc60000010809 */
[----:B------:R-:W-:Y:S01]  /*47d0*/  FSEL R8, R8, RZ, P0 ;  /* 0x000000ff08087208 */ /* 0x000fe20000000000 */
[----:B------:R1:W-:Y:S04]  /*47e0*/  MUFU.EX2 R171, R5 ;  /* 0x0000000500ab7308 */ /* 0x0003e80000000800 */
[--C-:B------:R-:W-:Y:S02]  /*47f0*/  FFMA.FTZ R2, R12, c[0x0][0x2d0], -R8.reuse ;  /* 0x0000b4000c027a23 */ /* 0x100fe40000010808 */
[----:B------:R-:W2:Y:S01]  /*4800*/  LDSM.16.MT88.4 R12, [R215+0x100] ;  /* 0x00010000d70c783b */ /* 0x000ea20000004200 */
[----:B------:R-:W-:-:S03]  /*4810*/  FFMA.FTZ R0, R24, c[0x0][0x2d0], -R8 ;  /* 0x0000b40018007a23 */ /* 0x000fc60000010808 */
[----:B------:R-:W3:Y:S01]  /*4820*/  LDSM.16.MT88.4 R24, [R216+0x2100] ;  /* 0x00210000d818783b */ /* 0x000ee20000004200 */
[----:B------:R4:W-:Y:S01]  /*4830*/  MUFU.EX2 R179, R0 ;  /* 0x0000000000b37308 */ /* 0x0009e20000000800 */
[----:B-1----:R-:W-:-:S07]  /*4840*/  FFMA.FTZ R5, R28, c[0x0][0x2d0], -R9 ;  /* 0x0000b4001c057a23 */ /* 0x002fce0000010809 */
[----:B------:R1:W-:Y:S01]  /*4850*/  MUFU.EX2 R212, R5 ;  /* 0x0000000500d47308 */ /* 0x0003e20000000800 */
[----:B----4-:R-:W-:-:S07]  /*4860*/  FFMA.FTZ R0, R72, c[0x0][0x2d0], -R9 ;  /* 0x0000b40048007a23 */ /* 0x010fce0000010809 */
[----:B------:R4:W-:Y:S01]  /*4870*/  MUFU.EX2 R217, R0 ;  /* 0x0000000000d97308 */ /* 0x0009e20000000800 */
[--C-:B-1----:R-:W-:Y:S02]  /*4880*/  FFMA.FTZ R5, R29, c[0x0][0x2d0], -R9.reuse ;  /* 0x0000b4001d057a23 */ /* 0x102fe40000010809 */
[----:B------:R-:W-:Y:S05]  /*4890*/  LDSM.16.MT88.4 R28, [R214+0x2100] ;  /* 0x00210000d61c783b */ /* 0x000fea0000004200 */
[----:B------:R1:W1:Y:S01]  /*48a0*/  MUFU.EX2 R219, R5 ;  /* 0x0000000500db7308 */ /* 0x0002620000000800 */
[----:B----4-:R-:W-:-:S07]  /*48b0*/  FFMA.FTZ R0, R74, c[0x0][0x2d0], -R9 ;  /* 0x0000b4004a007a23 */ /* 0x010fce0000010809 */
[----:B------:R4:W-:Y:S01]  /*48c0*/  MUFU.EX2 R168, R0 ;  /* 0x0000000000a87308 */ /* 0x0009e20000000800 */
[----:B-1----:R-:W-:Y:S01]  /*48d0*/  FFMA.FTZ R5, R10, c[0x0][0x2d0], -R8 ;  /* 0x0000b4000a057a23 */ /* 0x002fe20000010808 */
[----:B------:R-:W-:-:S06]  /*48e0*/  F2FP.PACK_AB R6, R219, R212 ;  /* 0x000000d4db06723e */ /* 0x000fcc00000000ff */
[----:B------:R1:W-:Y:S01]  /*48f0*/  MUFU.EX2 R10, R2 ;  /* 0x00000002000a7308 */ /* 0x0003e20000000800 */
[----:B----4-:R-:W-:-:S07]  /*4900*/  FFMA.FTZ R0, R73, c[0x0][0x2d0], -R9 ;  /* 0x0000b40049007a23 */ /* 0x010fce0000010809 */
[----:B------:R-:W4:Y:S01]  /*4910*/  MUFU.EX2 R191, R5 ;  /* 0x0000000500bf7308 */ /* 0x000f220000000800 */
[----:B-1----:R-:W-:-:S07]  /*4920*/  FFMA.FTZ R2, R11, c[0x0][0x2d0], -R8 ;  /* 0x0000b4000b027a23 */ /* 0x002fce0000010808 */
[----:B------:R1:W-:Y:S01]  /*4930*/  MUFU.EX2 R170, R0 ;  /* 0x0000000000aa7308 */ /* 0x0003e20000000800 */
[----:B----4-:R-:W-:-:S07]  /*4940*/  F2FP.PACK_AB R5, R10, R191 ;  /* 0x000000bf0a05723e */ /* 0x010fce00000000ff */
[----:B------:R4:W2:Y:S01]  /*4950*/  MUFU.EX2 R183, R2 ;  /* 0x0000000200b77308 */ /* 0x0008a20000000800 */
[----:B-1----:R-:W-:-:S07]  /*4960*/  FFMA.FTZ R0, R75, c[0x0][0x2d0], -R9 ;  /* 0x0000b4004b007a23 */ /* 0x002fce0000010809 */
[----:B------:R1:W1:Y:S01]  /*4970*/  MUFU.EX2 R181, R0 ;  /* 0x0000000000b57308 */ /* 0x0002620000000800 */
[----:B----4-:R-:W-:Y:S01]  /*4980*/  IMAD.MOV.U32 R2, RZ, RZ, R32 ;  /* 0x000000ffff027224 */ /* 0x010fe200078e0020 */
[----:B--2---:R-:W-:Y:S01]  /*4990*/  F2FP.PACK_AB R7, R179, R183 ;  /* 0x000000b7b307723e */ /* 0x004fe200000000ff */
[----:B------:R-:W-:Y:S03]  /*49a0*/  LDSM.16.MT88.4 R32, [R213+0x2100] ;  /* 0x00210000d520783b */ /* 0x000fe60000004200 */
[----:B------:R-:W-:-:S07]  /*49b0*/  F2FP.PACK_AB R4, R171, R2 ;  /* 0x00000002ab04723e */ /* 0x000fce00000000ff */
[----:B------:R-:W-:Y:S01]  /*49c0*/  HMMA.16816.F32 R100, R4, R12, RZ ;  /* 0x0000000c0464723c */ /* 0x000fe200000018ff */
[----:B-1----:R-:W-:-:S04]  /*49d0*/  FFMA.FTZ R0, R57, c[0x0][0x2d0], -R8 ;  /* 0x0000b40039007a23 */ /* 0x002fc80000010808 */
[----:B------:R1:W-:Y:S03]  /*49e0*/  MUFU.EX2 R11, R0 ;  /* 0x00000000000b7308 */ /* 0x0003e60000000800 */
[C---:B------:R-:W-:Y:S01]  /*49f0*/  HMMA.16816.F32 R80, R4.reuse, R14, RZ ;  /* 0x0000000e0450723c */ /* 0x040fe200000018ff */
[----:B------:R-:W2:Y:S07]  /*4a00*/  LDSM.16.MT88.4 R12, [R215+0x4100] ;  /* 0x00410000d70c783b */ /* 0x000eae0000004200 */
[----:B------:R-:W-:Y:S01]  /*4a10*/  HMMA.16816.F32 R108, R4, R20, RZ ;  /* 0x00000014046c723c */ /* 0x000fe200000018ff */
[----:B-1----:R-:W-:-:S07]  /*4a20*/  FFMA.FTZ R0, R56, c[0x0][0x2d0], -R8 ;  /* 0x0000b40038007a23 */ /* 0x002fce0000010808 */
[C---:B------:R-:W-:Y:S01]  /*4a30*/  HMMA.16816.F32 R84, R4.reuse, R22, RZ ;  /* 0x000000160454723c */ /* 0x040fe200000018ff */
[----:B------:R-:W-:Y:S01]  /*4a40*/  LDSM.16.MT88.4 R20, [R216+0x6100] ;  /* 0x00610000d814783b */ /* 0x000fe20000004200 */
[----:B------:R1:W4:Y:S06]  /*4a50*/  MUFU.EX2 R180, R0 ;  /* 0x0000000000b47308 */ /* 0x00032c0000000800 */
[C---:B------:R-:W-:Y:S08]  /*4a60*/  HMMA.16816.F32 R104, R4.reuse, R16, RZ ;  /* 0x000000100468723c */ /* 0x040ff000000018ff */
[----:B------:R-:W-:Y:S01]  /*4a70*/  HMMA.16816.F32 R120, R4, R18, RZ ;  /* 0x000000120478723c */ /* 0x000fe200000018ff */
[----:B------:R-:W4:Y:S01]  /*4a80*/  LDSM.16.MT88.4 R16, [R213+0x6100] ;  /* 0x00610000d510783b */ /* 0x000f220000004200 */
[----:B-1----:R-:W-:-:S04]  /*4a90*/  FFMA.FTZ R0, R58, c[0x0][0x2d0], -R8 ;  /* 0x0000b4003a007a23 */ /* 0x002fc80000010808 */
[----:B------:R1:W-:Y:S02]  /*4aa0*/  MUFU.EX2 R182, R0 ;  /* 0x0000000000b67308 */ /* 0x0003e40000000800 */
[C---:B---3--:R-:W-:Y:S08]  /*4ab0*/  HMMA.16816.F32 R96, R4.reuse, R24, RZ ;  /* 0x000000180460723c */ /* 0x048ff000000018ff */
[----:B------:R-:W-:Y:S01]  /*4ac0*/  HMMA.16816.F32 R64, R4, R26, RZ ;  /* 0x0000001a0440723c */ /* 0x000fe200000018ff */
[----:B------:R-:W3:Y:S01]  /*4ad0*/  LDSM.16.MT88.4 R24, [R214+0x6100] ;  /* 0x00610000d618783b */ /* 0x000ee20000004200 */
[----:B-1----:R-:W-:-:S06]  /*4ae0*/  FFMA.FTZ R0, R59, c[0x0][0x2d0], -R8 ;  /* 0x0000b4003b007a23 */ /* 0x002fcc0000010808 */
[C---:B--2---:R-:W-:Y:S01]  /*4af0*/  HMMA.16816.F32 R140, R4.reuse, R12, RZ ;  /* 0x0000000c048c723c */ /* 0x044fe200000018ff */
[----:B------:R-:W1:Y:S07]  /*4b00*/  MUFU.EX2 R176, R0 ;  /* 0x0000000000b07308 */ /* 0x000e6e0000000800 */
[C---:B------:R-:W-:Y:S01]  /*4b10*/  HMMA.16816.F32 R136, R4.reuse, R14, RZ ;  /* 0x0000000e0488723c */ /* 0x040fe200000018ff */
[----:B------:R-:W2:Y:S07]  /*4b20*/  LDSM.16.MT88.4 R12, [R215+0x6100] ;  /* 0x00610000d70c783b */ /* 0x000eae0000004200 */
[C---:B------:R-:W-:Y:S08]  /*4b30*/  HMMA.16816.F32 R60, R4.reuse, R32, RZ ;  /* 0x00000020043c723c */ /* 0x040ff000000018ff */
[C---:B------:R-:W-:Y:S01]  /*4b40*/  HMMA.16816.F32 R76, R4.reuse, R34, RZ ;  /* 0x00000022044c723c */ /* 0x040fe200000018ff */
        /* <DEDUP_REMOVED lines=9> */
[C---:B------:R-:W-:Y:S01]  /*4be0*/  HMMA.16816.F32 R68, R4.reuse, R30, RZ ;  /* 0x0000001e0444723c */ /* 0x040fe200000018ff */
[----:B------:R-:W1:Y:S07]  /*4bf0*/  LDSM.16.MT88.4 R28, [R214+0x900] ;  /* 0x00090000d61c783b */ /* 0x000e6e0000004200 */
[C---:B------:R-:W-:Y:S08]  /*4c00*/  HMMA.16816.F32 R52, R4.reuse, R54, RZ ;  /* 0x000000360434723c */ /* 0x040ff000000018ff */
[C---:B------:R-:W-:Y:S08]  /*4c10*/  HMMA.16816.F32 R48, R4.reuse, R50, RZ ;  /* 0x000000320430723c */ /* 0x040ff000000018ff */
[C---:B------:R-:W-:Y:S08]  /*4c20*/  HMMA.16816.F32 R44, R4.reuse, R46, RZ ;  /* 0x0000002e042c723c */ /* 0x040ff000000018ff */
[C---:B----4-:R-:W-:Y:S08]  /*4c30*/  HMMA.16816.F32 R144, R4.reuse, R16, RZ ;  /* 0x000000100490723c */ /* 0x050ff000000018ff */
[C---:B------:R-:W-:Y:S01]  /*4c40*/  HMMA.16816.F32 R148, R4.reuse, R18, RZ ;  /* 0x000000120494723c */ /* 0x040fe200000018ff */
[----:B------:R-:W4:Y:S07]  /*4c50*/  LDSM.16.MT88.4 R16, [R215+0x900] ;  /* 0x00090000d710783b */ /* 0x000f2e0000004200 */
[C---:B---3--:R-:W-:Y:S08]  /*4c60*/  HMMA.16816.F32 R152, R4.reuse, R24, RZ ;  /* 0x000000180498723c */ /* 0x048ff000000018ff */
[C---:B------:R-:W-:Y:S08]  /*4c70*/  HMMA.16816.F32 R156, R4.reuse, R26, RZ ;  /* 0x0000001a049c723c */ /* 0x040ff000000018ff */
[C---:B------:R-:W-:Y:S08]  /*4c80*/  HMMA.16816.F32 R160, R4.reuse, R20, RZ ;  /* 0x0000001404a0723c */ /* 0x040ff000000018ff */
[C---:B------:R-:W-:Y:S01]  /*4c90*/  HMMA.16816.F32 R56, R4.reuse, R22, RZ ;  /* 0x000000160438723c */ /* 0x040fe200000018ff */
[----:B------:R-:W3:Y:S07]  /*4ca0*/  LDSM.16.MT88.4 R20, [R216+0x900] ;  /* 0x00090000d814783b */ /* 0x000eee0000004200 */
[C---:B--2---:R-:W-:Y:S08]  /*4cb0*/  HMMA.16816.F32 R184, R4.reuse, R12, RZ ;  /* 0x0000000c04b8723c */ /* 0x044ff000000018ff */
[----:B------:R-:W-:Y:S01]  /*4cc0*/  HMMA.16816.F32 R192, R4, R14, RZ ;  /* 0x0000000e04c0723c */ /* 0x000fe200000018ff */
[----:B------:R-:W2:Y:S06]  /*4cd0*/  LDSM.16.MT88.4 R12, [R213+0x2900] ;  /* 0x00290000d50c783b */ /* 0x000eac0000004200 */
[----:B------:R-:W-:-:S02]  /*4ce0*/  F2FP.PACK_AB R4, R168, R217 ;  /* 0x000000d9a804723e */ /* 0x000fc400000000ff */
[----:B------:R-:W-:Y:S02]  /*4cf0*/  F2FP.PACK_AB R6, R181, R170 ;  /* 0x000000aab506723e */ /* 0x000fe400000000ff */
[----:B------:R-:W-:Y:S02]  /*4d00*/  F2FP.PACK_AB R5, R180, R11 ;  /* 0x0000000bb405723e */ /* 0x000fe400000000ff */
[----:B-1----:R-:W-:-:S07]  /*4d10*/  F2FP.PACK_AB R7, R176, R182 ;  /* 0x000000b6b007723e */ /* 0x002fce00000000ff */
[C---:B------:R-:W-:Y:S04]  /*4d20*/  HMMA.16816.F32 R24, R4.reuse, R32, R112 ;  /* 0x000000200418723c */ /* 0x040fe80000001870 */
[----:B------:R-:W-:Y:S01]  /*4d30*/  MOV R177, R192 ;  /* 0x000000c000b17202 */ /* 0x000fe20000000f00 */
[----:B------:R-:W-:Y:S01]  /*4d40*/  IMAD.MOV.U32 R174, RZ, RZ, R193 ;  /* 0x000000ffffae7224 */ /* 0x000fe200078e00c1 */
[----:B------:R-:W-:Y:S01]  /*4d50*/  MOV R172, R195 ;  /* 0x000000c300ac7202 */ /* 0x000fe20000000f00 */
[----:B------:R-:W-:Y:S01]  /*4d60*/  IMAD.MOV.U32 R173, RZ, RZ, R194 ;  /* 0x000000ffffad7224 */ /* 0x000fe200078e00c2 */
[C---:B------:R-:W-:Y:S08]  /*4d70*/  HMMA.16816.F32 R32, R4.reuse, R34, R124 ;  /* 0x000000220420723c */ /* 0x040ff0000000187c */
[C---:B------:R-:W-:Y:S08]  /*4d80*/  HMMA.16816.F32 R200, R4.reuse, R28, R108 ;  /* 0x0000001c04c8723c */ /* 0x040ff0000000186c */
[----:B------:R-:W-:Y:S01]  /*4d90*/  IMAD.MOV.U32 R113, RZ, RZ, R27 ;  /* 0x000000ffff717224 */ /* 0x000fe200078e001b */
[----:B------:R-:W-:Y:S01]  /*4da0*/  MOV R248, R24 ;  /* 0x0000001800f87202 */ /* 0x000fe20000000f00 */
[----:B------:R-:W-:Y:S01]  /*4db0*/  IMAD.MOV.U32 R112, RZ, RZ, R26 ;  /* 0x000000ffff707224 */ /* 0x000fe200078e001a */
[C---:B------:R-:W-:Y:S01]  /*4dc0*/  HMMA.16816.F32 R192, R4.reuse, R30, R84 ;  /* 0x0000001e04c0723c */ /* 0x040fe20000001854 */
[----:B------:R-:W-:Y:S01]  /*4dd0*/  IMAD.MOV.U32 R75, RZ, RZ, R25 ;  /* 0x000000ffff4b7224 */ /* 0x000fe200078e0019 */
[----:B------:R-:W-:Y:S03]  /*4de0*/  LDSM.16.MT88.4 R28, [R216+0x2900] ;  /* 0x00290000d81c783b */ /* 0x000fe60000004200 */
[----:B------:R-:W-:Y:S01]  /*4df0*/  IMAD.MOV.U32 R74, RZ, RZ, R33 ;  /* 0x000000ffff4a7224 */ /* 0x000fe200078e0021 */
[----:B------:R-:W1:Y:S01]  /*4e00*/  LDSM.16.MT88.4 R24, [R214+0x2900] ;  /* 0x00290000d618783b */ /* 0x000e620000004200 */
[----:B------:R-:W-:Y:S01]  /*4e10*/  MOV R73, R34 ;  /* 0x0000002200497202 */ /* 0x000fe20000000f00 */
[C---:B----4-:R-:W-:Y:S01]  /*4e20*/  HMMA.16816.F32 R108, R4.reuse, R18, R80 ;  /* 0x00000012046c723c */ /* 0x050fe20000001850 */
[----:B------:R-:W-:Y:S01]  /*4e30*/  IMAD.MOV.U32 R72, RZ, RZ, R35 ;  /* 0x000000ffff487224 */ /* 0x000fe200078e0023 */
[----:B------:R-:W-:Y:S01]  /*4e40*/  MOV R87, R183 ;  /* 0x000000b700577202 */ /* 0x000fe20000000f00 */
[----:B------:R-:W-:Y:S01]  /*4e50*/  IMAD.MOV.U32 R0, RZ, RZ, R32 ;  /* 0x000000ffff007224 */ /* 0x000fe200078e0020 */
[----:B------:R-:W-:Y:S01]  /*4e60*/  MOV R84, R180 ;  /* 0x000000b400547202 */ /* 0x000fe20000000f00 */
[----:B------:R-:W4:Y:S01]  /*4e70*/  LDSM.16.MT88.4 R32, [R215+0x2900] ;  /* 0x00290000d720783b */ /* 0x000f220000004200 */
[----:B------:R-:W-:Y:S01]  /*4e80*/  IMAD.MOV.U32 R86, RZ, RZ, R182 ;  /* 0x000000ffff567224 */ /* 0x000fe200078e00b6 */
[----:B------:R-:W-:Y:S01]  /*4e90*/  MOV R81, R176 ;  /* 0x000000b000517202 */ /* 0x000fe20000000f00 */
[----:B---3--:R-:W-:Y:S01]  /*4ea0*/  HMMA.16816.F32 R104, R4, R20, R104 ;  /* 0x000000140468723c */ /* 0x008fe20000001868 */
[----:B------:R-:W-:-:S02]  /*4eb0*/  IMAD.MOV.U32 R83, RZ, RZ, R113 ;  /* 0x000000ffff537224 */ /* 0x000fc400078e0071 */
[----:B------:R-:W-:Y:S02]  /*4ec0*/  IMAD.MOV.U32 R82, RZ, RZ, R112 ;  /* 0x000000ffff527224 */ /* 0x000fe400078e0070 */
[----:B------:R-:W-:Y:S02]  /*4ed0*/  IMAD.MOV.U32 R85, RZ, RZ, R181 ;  /* 0x000000ffff557224 */ /* 0x000fe400078e00b5 */
[----:B------:R-:W-:Y:S01]  /*4ee0*/  IMAD.MOV.U32 R80, RZ, RZ, R177 ;  /* 0x000000ffff507224 */ /* 0x000fe200078e00b1 */
[C---:B------:R-:W-:Y:S01]  /*4ef0*/  HMMA.16816.F32 R244, R4.reuse, R22, R120 ;  /* 0x0000001604f4723c */ /* 0x040fe20000001878 */
[----:B------:R-:W3:Y:S07]  /*4f00*/  LDSM.16.MT88.4 R20, [R213+0x4900] ;  /* 0x00490000d514783b */ /* 0x000eee0000004200 */
[C---:B------:R-:W-:Y:S01]  /*4f10*/  HMMA.16816.F32 R196, R4.reuse, R16, R100 ;  /* 0x0000001004c4723c */ /* 0x040fe20000001864 */
[----:B------:R-:W3:Y:S06]  /*4f20*/  LDSM.16.MT88.4 R16, [R214+0x4900] ;  /* 0x00490000d610783b */ /* 0x000eec0000004200 */
[----:B------:R-:W-:Y:S01]  /*4f30*/  IMAD.MOV.U32 R100, RZ, RZ, R175 ;  /* 0x000000ffff647224 */ /* 0x000fe200078e00af */
[----:B--2---:R-:W-:Y:S01]  /*4f40*/  HMMA.16816.F32 R112, R4, R12, R60 ;  /* 0x0000000c0470723c */ /* 0x004fe2000000183c */
[----:B------:R-:W-:Y:S01]  /*4f50*/  MOV R102, R179 ;  /* 0x000000b300667202 */ /* 0x000fe20000000f00 */
[----:B------:R-:W-:Y:S01]  /*4f60*/  IMAD.MOV.U32 R101, RZ, RZ, R178 ;  /* 0x000000ffff657224 */ /* 0x000fe200078e00b2 */
[----:B------:R-:W-:-:S04]  /*4f70*/  MOV R103, R168 ;  /* 0x000000a800677202 */ /* 0x000fc80000000f00 */
[----:B------:R-:W-:Y:S01]  /*4f80*/  IMAD.MOV.U32 R61, RZ, RZ, R174 ;  /* 0x000000ffff3d7224 */ /* 0x000fe200078e00ae */
[----:B------:R-:W-:Y:S01]  /*4f90*/  HMMA.16816.F32 R124, R4, R14, R76 ;  /* 0x0000000e047c723c */ /* 0x000fe2000000184c */
[----:B------:R-:W2:Y:S01]  /*4fa0*/  LDSM.16.MT88.4 R12, [R216+0x4900] ;  /* 0x00490000d80c783b */ /* 0x000ea20000004200 */
[----:B------:R-:W-:Y:S01]  /*4fb0*/  MOV R62, R173 ;  /* 0x000000ad003e7202 */ /* 0x000fe20000000f00 */
[----:B------:R-:W-:-:S05]  /*4fc0*/  IMAD.MOV.U32 R63, RZ, RZ, R172 ;  /* 0x000000ffff3f7224 */ /* 0x000fca00078e00ac */
[C---:B-1----:R-:W-:Y:S08]  /*4fd0*/  HMMA.16816.F32 R120, R4.reuse, R24, R40 ;  /* 0x000000180478723c */ /* 0x042ff00000001828 */
[C---:B------:R-:W-:Y:S01]  /*4fe0*/  HMMA.16816.F32 R208, R4.reuse, R26, R68 ;  /* 0x0000001a04d0723c */ /* 0x040fe20000001844 */
[----:B------:R-:W1:Y:S07]  /*4ff0*/  LDSM.16.MT88.4 R24, [R215+0x4900] ;  /* 0x00490000d718783b */ /* 0x000e6e0000004200 */
[C---:B------:R-:W-:Y:S08]  /*5000*/  HMMA.16816.F32 R96, R4.reuse, R28, R96 ;  /* 0x0000001c0460723c */ /* 0x040ff00000001860 */
[C---:B----4-:R-:W-:Y:S08]  /*5010*/  HMMA.16816.F32 R180, R4.reuse, R32, R92 ;  /* 0x0000002004b4723c */ /* 0x050ff0000000185c */
[C---:B---3--:R-:W-:Y:S08]  /*5020*/  HMMA.16816.F32 R172, R4.reuse, R20, R88 ;  /* 0x0000001404ac723c */ /* 0x048ff00000001858 */
[----:B------:R-:W-:Y:S01]  /*5030*/  HMMA.16816.F32 R92, R4, R18, R48 ;  /* 0x00000012045c723c */ /* 0x000fe20000001830 */
[----:B------:R-:W-:Y:S01]  /*5040*/  IMAD.MOV.U32 R43, RZ, RZ, R96 ;  /* 0x000000ffff2b7224 */ /* 0x000fe200078e0060 */
[----:B------:R-:W-:Y:S01]  /*5050*/  MOV R42, R97 ;  /* 0x00000061002a7202 */ /* 0x000fe20000000f00 */
[----:B------:R-:W-:-:S02]  /*5060*/  IMAD.MOV.U32 R41, RZ, RZ, R98 ;  /* 0x000000ffff297224 */ /* 0x000fc400078e0062 */
[----:B------:R-:W-:Y:S02]  /*5070*/  IMAD.MOV.U32 R40, RZ, RZ, R99 ;  /* 0x000000ffff287224 */ /* 0x000fe400078e0063 */
[----:B------:R-:W-:Y:S01]  /*5080*/  MOV R19, R75 ;  /* 0x0000004b00137202 */ /* 0x000fe20000000f00 */
[----:B--2---:R-:W-:Y:S01]  /*5090*/  HMMA.16816.F32 R88, R4, R12, R128 ;  /* 0x0000000c0458723c */ /* 0x004fe20000001880 */
[----:B------:R-:W-:-:S06]  /*50a0*/  IMAD.MOV.U32 R18, RZ, RZ, R248 ;  /* 0x000000ffff127224 */ /* 0x000fcc00078e00f8 */
[----:B------:R-:W-:Y:S01]  /*50b0*/  IMAD.MOV.U32 R128, RZ, RZ, R74 ;  /* 0x000000ffff807224 */ /* 0x000fe200078e004a */
[----:B------:R-:W-:Y:S01]  /*50c0*/  MOV R130, R72 ;  /* 0x0000004800827202 */ /* 0x000fe20000000f00 */
[----:B------:R-:W-:Y:S01]  /*50d0*/  IMAD.MOV.U32 R129, RZ, RZ, R73 ;  /* 0x000000ffff817224 */ /* 0x000fe200078e0049 */
[C---:B------:R-:W-:Y:S01]  /*50e0*/  HMMA.16816.F32 R204, R4.reuse, R30, R64 ;  /* 0x0000001e04cc723c */ /* 0x040fe20000001840 */
[----:B------:R-:W2:Y:S07]  /*50f0*/  LDSM.16.MT88.4 R28, [R213+0x6900] ;  /* 0x00690000d51c783b */ /* 0x000eae0000004200 */
[C---:B------:R-:W-:Y:S01]  /*5100*/  HMMA.16816.F32 R72, R4.reuse, R14, R44 ;  /* 0x0000000e0448723c */ /* 0x040fe2000000182c */
[----:B------:R-:W3:Y:S06]  /*5110*/  LDSM.16.MT88.4 R12, [R216+0x6900] ;  /* 0x00690000d80c783b */ /* 0x000eec0000004200 */
[----:B------:R-:W-:Y:S01]  /*5120*/  IMAD.MOV.U32 R47, RZ, RZ, R0 ;  /* 0x000000ffff2f7224 */ /* 0x000fe200078e0000 */
[C---:B------:R-:W-:Y:S01]  /*5130*/  HMMA.16816.F32 R176, R4.reuse, R34, R116 ;  /* 0x0000002204b0723c */ /* 0x040fe20000001874 */
[----:B------:R-:W-:Y:S01]  /*5140*/  FFMA.FTZ R0, R165, c[0x0][0x2d0], -R9 ;  /* 0x0000b400a5007a23 */ /* 0x000fe20000010809 */
[----:B------:R-:W-:Y:S03]  /*5150*/  LDSM.16.MT88.4 R32, [R215+0x6900] ;  /* 0x00690000d720783b */ /* 0x000fe60000004200 */
[----:B------:R4:W-:Y:S02]  /*5160*/  MUFU.EX2 R45, R0 ;  /* 0x00000000002d7308 */ /* 0x0009e40000000800 */
[----:B------:R-:W-:Y:S01]  /*5170*/  MOV R118, R171 ;  /* 0x000000ab00767202 */ /* 0x000fe20000000f00 */
[----:B------:R-:W-:Y:S01]  /*5180*/  IMAD.MOV.U32 R117, RZ, RZ, R170 ;  /* 0x000000ffff757224 */ /* 0x000fe200078e00aa */
[----:B------:R-:W-:Y:S01]  /*5190*/  HMMA.16816.F32 R96, R4, R16, R36 ;  /* 0x000000100460723c */ /* 0x000fe20000001824 */
[----:B------:R-:W-:-:S02]  /*51a0*/  IMAD.MOV.U32 R116, RZ, RZ, R169 ;  /* 0x000000ffff747224 */ /* 0x000fc400078e00a9 */
[----:B------:R-:W-:Y:S01]  /*51b0*/  IMAD.MOV.U32 R119, RZ, RZ, R81 ;  /* 0x000000ffff777224 */ /* 0x000fe200078e0051 */
[----:B------:R-:W-:-:S03]  /*51c0*/  MOV R165, R117 ;  /* 0x0000007500a57202 */ /* 0x000fc60000000f00 */
[----:B------:R-:W-:Y:S01]  /*51d0*/  IMAD.MOV.U32 R36, RZ, RZ, R80 ;  /* 0x000000ffff247224 */ /* 0x000fe200078e0050 */
[C---:B------:R-:W-:Y:S01]  /*51e0*/  HMMA.16816.F32 R168, R4.reuse, R22, R52 ;  /* 0x0000001604a8723c */ /* 0x040fe20000001834 */
[----:B------:R-:W3:Y:S01]  /*51f0*/  LDSM.16.MT88.4 R20, [R214+0x6900] ;  /* 0x00690000d614783b */ /* 0x000ee20000004200 */
[----:B------:R-:W-:Y:S01]  /*5200*/  MOV R16, R82 ;  /* 0x0000005200107202 */ /* 0x000fe20000000f00 */
[----:B------:R-:W-:Y:S01]  /*5210*/  IMAD.MOV.U32 R17, RZ, RZ, R83 ;  /* 0x000000ffff117224 */ /* 0x000fe200078e0053 */
[----:B------:R-:W-:Y:S01]  /*5220*/  MOV R39, R63 ;  /* 0x0000003f00277202 */ /* 0x000fe20000000f00 */
[----:B----4-:R-:W-:Y:S02]  /*5230*/  FFMA.FTZ R0, R166, c[0x0][0x2d0], -R9 ;  /* 0x0000b400a6007a23 */ /* 0x010fe40000010809 */
[----:B------:R-:W-:Y:S01]  /*5240*/  IMAD.MOV.U32 R38, RZ, RZ, R62 ;  /* 0x000000ffff267224 */ /* 0x000fe200078e003e */
[----:B-1----:R-:W-:Y:S01]  /*5250*/  HMMA.16816.F32 R52, R4, R24, R140 ;  /* 0x000000180434723c */ /* 0x002fe2000000188c */
[----:B------:R1:W4:Y:S01]  /*5260*/  MUFU.EX2 R46, R0 ;  /* 0x00000000002e7308 */ /* 0x0003220000000800 */
[----:B------:R-:W-:-:S05]  /*5270*/  IMAD.MOV.U32 R37, RZ, RZ, R61 ;  /* 0x000000ffff257224 */ /* 0x000fca00078e003d */
[----:B------:R-:W-:Y:S01]  /*5280*/  MOV R140, R18 ;  /* 0x00000012008c7202 */ /* 0x000fe20000000f00 */
[C---:B------:R-:W-:Y:S01]  /*5290*/  HMMA.16816.F32 R80, R4.reuse, R26, R136 ;  /* 0x0000001a0450723c */ /* 0x040fe20000001888 */
[----:B------:R-:W3:Y:S01]  /*52a0*/  LDSM.16.MT88.4 R24, [R213+0x1100] ;  /* 0x00110000d518783b */ /* 0x000ee20000004200 */
[----:B------:R-:W-:Y:S01]  /*52b0*/  IMAD.MOV.U32 R141, RZ, RZ, R19 ;  /* 0x000000ffff8d7224 */ /* 0x000fe200078e0013 */
[----:B------:R-:W-:Y:S01]  /*52c0*/  MOV R143, R17 ;  /* 0x00000011008f7202 */ /* 0x000fe20000000f00 */
[----:B------:R-:W-:Y:S02]  /*52d0*/  IMAD.MOV.U32 R142, RZ, RZ, R16 ;  /* 0x000000ffff8e7224 */ /* 0x000fe400078e0010 */
[----:B------:R-:W-:Y:S01]  /*52e0*/  LDSM.16.MT88.4 R16, [R215+0x1100] ;  /* 0x00110000d710783b */ /* 0x000fe20000004200 */
[----:B------:R-:W-:Y:S01]  /*52f0*/  IMAD.MOV.U32 R136, RZ, RZ, R118 ;  /* 0x000000ffff887224 */ /* 0x000fe200078e0076 */
[----:B--2---:R-:W-:Y:S01]  /*5300*/  HMMA.16816.F32 R76, R4, R30, R148 ;  /* 0x0000001e044c723c */ /* 0x004fe20000001894 */
[----:B-1----:R-:W-:Y:S01]  /*5310*/  FFMA.FTZ R0, R167, c[0x0][0x2d0], -R9 ;  /* 0x0000b400a7007a23 */ /* 0x002fe20000010809 */
[----:B------:R-:W-:Y:S01]  /*5320*/  MOV R138, R42 ;  /* 0x0000002a008a7202 */ /* 0x000fe20000000f00 */
[----:B------:R-:W-:-:S02]  /*5330*/  IMAD.MOV.U32 R137, RZ, RZ, R43 ;  /* 0x000000ffff897224 */ /* 0x000fc400078e002b */
[----:B------:R1:W2:Y:S01]  /*5340*/  MUFU.EX2 R44, R0 ;  /* 0x00000000002c7308 */ /* 0x0002a20000000800 */
[----:B------:R-:W-:Y:S01]  /*5350*/  IMAD.MOV.U32 R118, RZ, RZ, R243 ;  /* 0x000000ffff767224 */ /* 0x000fe200078e00f3 */
[----:B------:R-:W-:Y:S01]  /*5360*/  MOV R149, R128 ;  /* 0x0000008000957202 */ /* 0x000fe20000000f00 */
[C---:B---3--:R-:W-:Y:S01]  /*5370*/  HMMA.16816.F32 R60, R4.reuse, R12, R160 ;  /* 0x0000000c043c723c */ /* 0x048fe200000018a0 */
[----:B------:R-:W-:Y:S02]  /*5380*/  IMAD.MOV.U32 R148, RZ, RZ, R47 ;  /* 0x000000ffff947224 */ /* 0x000fe400078e002f */
[----:B------:R-:W-:Y:S02]  /*5390*/  IMAD.MOV.U32 R47, RZ, RZ, R39 ;  /* 0x000000ffff2f7224 */ /* 0x000fe400078e0027 */
[----:B------:R-:W-:Y:S01]  /*53a0*/  IMAD.MOV.U32 R150, RZ, RZ, R129 ;  /* 0x000000ffff967224 */ /* 0x000fe200078e0081 */
[----:B------:R-:W-:Y:S01]  /*53b0*/  MOV R129, R84 ;  /* 0x0000005400817202 */ /* 0x000fe20000000f00 */
[----:B----4-:R-:W-:Y:S01]  /*53c0*/  IMAD.MOV.U32 R162, RZ, RZ, R46 ;  /* 0x000000ffffa27224 */ /* 0x010fe200078e002e */
[----:B------:R-:W-:Y:S01]  /*53d0*/  MOV R163, R45 ;  /* 0x0000002d00a37202 */ /* 0x000fe20000000f00 */
[----:B------:R-:W-:Y:S01]  /*53e0*/  HMMA.16816.F32 R64, R4, R20, R152 ;  /* 0x000000140440723c */ /* 0x000fe20000001898 */
[----:B------:R-:W-:Y:S01]  /*53f0*/  IMAD.MOV.U32 R45, RZ, RZ, R37 ;  /* 0x000000ffff2d7224 */ /* 0x000fe200078e0025 */
[----:B------:R-:W-:Y:S01]  /*5400*/  MOV R46, R38 ;  /* 0x00000026002e7202 */ /* 0x000fe20000000f00 */
[----:B------:R-:W-:Y:S01]  /*5410*/  IMAD.MOV.U32 R151, RZ, RZ, R130 ;  /* 0x000000ffff977224 */ /* 0x000fe200078e0082 */
[----:B------:R-:W-:Y:S01]  /*5420*/  MOV R37, R87 ;  /* 0x0000005700257202 */ /* 0x000fe20000000f00 */
[----:B-1----:R-:W-:-:S02]  /*5430*/  FFMA.FTZ R0, R188, c[0x0][0x2d0], -R9 ;  /* 0x0000b400bc007a23 */ /* 0x002fc40000010809 */
[----:B--2---:R-:W-:Y:S01]  /*5440*/  IMAD.MOV.U32 R161, RZ, RZ, R44 ;  /* 0x000000ffffa17224 */ /* 0x004fe200078e002c */
[C---:B------:R-:W-:Y:S01]  /*5450*/  HMMA.16816.F32 R48, R4.reuse, R22, R156 ;  /* 0x000000160430723c */ /* 0x040fe2000000189c */
[----:B------:R1:W2:Y:S01]  /*5460*/  MUFU.EX2 R131, R0 ;  /* 0x0000000000837308 */ /* 0x0002a20000000800 */
[----:B------:R-:W-:Y:S01]  /*5470*/  IMAD.MOV.U32 R44, RZ, RZ, R36 ;  /* 0x000000ffff2c7224 */ /* 0x000fe200078e0024 */
[----:B------:R-:W3:Y:S01]  /*5480*/  LDSM.16.MT88.4 R20, [R214+0x1100] ;  /* 0x00110000d614783b */ /* 0x000ee20000004200 */
[----:B------:R-:W-:Y:S02]  /*5490*/  IMAD.MOV.U32 R130, RZ, RZ, R85 ;  /* 0x000000ffff827224 */ /* 0x000fe400078e0055 */
[----:B------:R-:W-:Y:S02]  /*54a0*/  IMAD.MOV.U32 R36, RZ, RZ, R86 ;  /* 0x000000ffff247224 */ /* 0x000fe400078e0056 */
[----:B------:R-:W-:Y:S01]  /*54b0*/  HMMA.16816.F32 R68, R4, R28, R144 ;  /* 0x0000001c0444723c */ /* 0x000fe20000001890 */
[----:B------:R-:W-:-:S02]  /*54c0*/  IMAD.MOV.U32 R139, RZ, RZ, R41 ;  /* 0x000000ffff8b7224 */ /* 0x000fc400078e0029 */
[----:B------:R-:W-:Y:S02]  /*54d0*/  IMAD.MOV.U32 R128, RZ, RZ, R40 ;  /* 0x000000ffff807224 */ /* 0x000fe400078e0028 */
[----:B------:R-:W-:Y:S01]  /*54e0*/  IMAD.MOV.U32 R38, RZ, RZ, R219 ;  /* 0x000000ffff267224 */ /* 0x000fe200078e00db */
[----:B------:R-:W-:Y:S01]  /*54f0*/  LDSM.16.MT88.4 R40, [R216+0x1100] ;  /* 0x00110000d828783b */ /* 0x000fe20000004200 */
[----:B-1----:R-:W-:Y:S01]  /*5500*/  FFMA.FTZ R0, R133, c[0x0][0x2d0], -R8 ;  /* 0x0000b40085007a23 */ /* 0x002fe20000010808 */
[C---:B------:R-:W-:Y:S02]  /*5510*/  HMMA.16816.F32 R84, R4.reuse, R14, R56 ;  /* 0x0000000e0454723c */ /* 0x040fe40000001838 */
[----:B------:R-:W1:Y:S01]  /*5520*/  LDSM.16.MT88.4 R12, [R213+0x3100] ;  /* 0x00310000d50c783b */ /* 0x000e620000004200 */
[----:B------:R-:W-:Y:S01]  /*5530*/  IMAD.MOV.U32 R39, RZ, RZ, R218 ;  /* 0x000000ffff277224 */ /* 0x000fe200078e00da */
[----:B------:R4:W-:Y:S04]  /*5540*/  MUFU.EX2 R248, R0 ;  /* 0x0000000000f87308 */ /* 0x0009e80000000800 */
[----:B------:R-:W-:Y:S01]  /*5550*/  HMMA.16816.F32 R44, R4, R34, R44 ;  /* 0x00000022042c723c */ /* 0x000fe2000000182c */
[----:B------:R-:W-:Y:S01]  /*5560*/  MOV R146, R136 ;  /* 0x0000008800927202 */ /* 0x000fe20000000f00 */
[----:B------:R-:W-:-:S02]  /*5570*/  IMAD.MOV.U32 R145, RZ, RZ, R129 ;  /* 0x000000ffff917224 */ /* 0x000fc400078e0081 */
[----:B------:R-:W-:Y:S02]  /*5580*/  IMAD.MOV.U32 R154, RZ, RZ, R36 ;  /* 0x000000ffff9a7224 */ /* 0x000fe400078e0024 */
[----:B------:R-:W-:Y:S02]  /*5590*/  IMAD.MOV.U32 R117, RZ, RZ, R212 ;  /* 0x000000ffff757224 */ /* 0x000fe400078e00d4 */
[----:B------:R-:W-:Y:S01]  /*55a0*/  IMAD.MOV.U32 R188, RZ, RZ, R101 ;  /* 0x000000ffffbc7224 */ /* 0x000fe200078e0065 */
[----:B------:R-:W-:Y:S01]  /*55b0*/  MOV R144, R130 ;  /* 0x0000008200907202 */ /* 0x000fe20000000f00 */
[----:B------:R-:W-:Y:S01]  /*55c0*/  IMAD.MOV.U32 R147, RZ, RZ, R116 ;  /* 0x000000ffff937224 */ /* 0x000fe200078e0074 */
[----:B------:R1:W5:Y:S01]  /*55d0*/  LDL.LU R219, [R1+0x28] ;  /* 0x0000280001db7983 */ /* 0x0003620000300800 */
[----:B----4-:R-:W-:Y:S01]  /*55e0*/  FFMA.FTZ R0, R134, c[0x0][0x2d0], -R8 ;  /* 0x0000b40086007a23 */ /* 0x010fe20000010808 */
[----:B------:R-:W-:Y:S01]  /*55f0*/  HMMA.16816.F32 R56, R4, R32, R184 ;  /* 0x000000200438723c */ /* 0x000fe200000018b8 */
[----:B------:R-:W-:Y:S01]  /*5600*/  IMAD.MOV.U32 R136, RZ, RZ, R137 ;  /* 0x000000ffff887224 */ /* 0x000fe200078e0089 */
[----:B------:R-:W4:Y:S01]  /*5610*/  LDSM.16.MT88.4 R32, [R214+0x3100] ;  /* 0x00310000d620783b */ /* 0x000f220000004200 */
[----:B------:R2:W1:Y:S01]  /*5620*/  MUFU.EX2 R243, R0 ;  /* 0x0000000000f37308 */ /* 0x0004620000000800 */
[----:B------:R-:W-:-:S02]  /*5630*/  IMAD.MOV.U32 R129, RZ, RZ, R37 ;  /* 0x000000ffff817224 */ /* 0x000fc400078e0025 */
[----:B------:R-:W-:Y:S01]  /*5640*/  IMAD.MOV.U32 R152, RZ, RZ, R39 ;  /* 0x000000ffff987224 */ /* 0x000fe200078e0027 */
[----:B------:R-:W-:Y:S01]  /*5650*/  MOV R116, R217 ;  /* 0x000000d900747202 */ /* 0x000fe20000000f00 */
[----:B------:R-:W-:Y:S01]  /*5660*/  IMAD.MOV.U32 R155, RZ, RZ, R147 ;  /* 0x000000ffff9b7224 */ /* 0x000fe200078e0093 */
[----:B------:R-:W-:Y:S01]  /*5670*/  MOV R153, R117 ;  /* 0x0000007500997202 */ /* 0x000fe20000000f00 */
[----:B------:R-:W-:Y:S01]  /*5680*/  IMAD.MOV.U32 R160, RZ, RZ, R119 ;  /* 0x000000ffffa07224 */ /* 0x000fe200078e0077 */
[----:B------:R3:W5:Y:S01]  /*5690*/  LDL.LU R218, [R1+0x24] ;  /* 0x0000240001da7983 */ /* 0x0007620000300800 */
[----:B--2---:R-:W-:Y:S01]  /*56a0*/  FFMA.FTZ R0, R164, c[0x0][0x2d0], -R8 ;  /* 0x0000b400a4007a23 */ /* 0x004fe20000010808 */
[----:B------:R-:W-:Y:S02]  /*56b0*/  F2FP.PACK_AB R4, R162, R163 ;  /* 0x000000a3a204723e */ /* 0x000fe400000000ff */
[----:B------:R-:W-:Y:S01]  /*56c0*/  F2FP.PACK_AB R6, R131, R161 ;  /* 0x000000a18306723e */ /* 0x000fe200000000ff */
[----:B------:R2:W-:Y:S01]  /*56d0*/  MUFU.EX2 R134, R0 ;  /* 0x0000000000867308 */ /* 0x0005e20000000800 */
[----:B-1----:R-:W-:Y:S01]  /*56e0*/  F2FP.PACK_AB R5, R243, R248 ;  /* 0x000000f8f305723e */ /* 0x002fe200000000ff */
[----:B------:R-:W-:Y:S01]  /*56f0*/  IMAD.MOV.U32 R137, RZ, RZ, R138 ;  /* 0x000000ffff897224 */ /* 0x000fe200078e008a */
[----:B------:R1:W5:Y:S01]  /*5700*/  LDL.LU R217, [R1+0x20] ;  /* 0x0000200001d97983 */ /* 0x0003620000300800 */
[----:B--2---:R-:W-:Y:S01]  /*5710*/  FFMA.FTZ R0, R135, c[0x0][0x2d0], -R8 ;  /* 0x0000b40087007a23 */ /* 0x004fe20000010808 */
[----:B------:R-:W-:Y:S01]  /*5720*/  MOV R138, R139 ;  /* 0x0000008b008a7202 */ /* 0x000fe20000000f00 */
[----:B------:R-:W-:Y:S01]  /*5730*/  IMAD.MOV.U32 R147, RZ, RZ, R165 ;  /* 0x000000ffff937224 */ /* 0x000fe200078e00a5 */
[----:B------:R1:W5:Y:S01]  /*5740*/  LDL.LU R212, [R1+0x1c] ;  /* 0x00001c0001d47983 */ /* 0x0003620000300800 */
[----:B------:R-:W2:Y:S01]  /*5750*/  MUFU.EX2 R133, R0 ;  /* 0x0000000000857308 */ /* 0x000ea20000000800 */
[----:B------:R-:W-:Y:S01]  /*5760*/  IMAD.MOV.U32 R139, RZ, RZ, R128 ;  /* 0x000000ffff8b7224 */ /* 0x000fe200078e0080 */
[----:B------:R-:W-:Y:S01]  /*5770*/  MOV R128, R38 ;  /* 0x0000002600807202 */ /* 0x000fe20000000f00 */
[----:B------:R-:W-:Y:S01]  /*5780*/  IMAD.MOV.U32 R130, RZ, RZ, R116 ;  /* 0x000000ffff827224 */ /* 0x000fe200078e0074 */
[----:B------:R-:W1:Y:S01]  /*5790*/  LDSM.16.MT88.4 R36, [R215+0x3100] ;  /* 0x00310000d724783b */ /* 0x000e620000004200 */
[----:B------:R-:W-:Y:S01]  /*57a0*/  MOV R135, R100 ;  /* 0x0000006400877202 */ /* 0x000fe20000000f00 */
[----:B------:R-:W-:Y:S01]  /*57b0*/  UIMAD.WIDE.U32 UR26, UR25, UR4, URZ ;  /* 0x00000004191a72a5 */ /* 0x000fe2000f8e003f */
[----:B------:R-:W-:Y:S01]  /*57c0*/  PLOP3.LUT P0, PT, PT, PT, UP1, 0x40, 0x0 ;  /* 0x000000000000781c */ /* 0x000fe20003f0e818 */
[----:B------:R-:W-:-:S02]  /*57d0*/  UIADD3 UR21, UR21, -0x2, URZ ;  /* 0xfffffffe15157890 */ /* 0x000fc4000fffe03f */
[----:B------:R-:W-:-:S04]  /*57e0*/  @UP2 USHF.R.U32.HI UR25, URZ, UR5, UR27 ;  /* 0x000000053f192299 */ /* 0x000fc8000801161b */
[----:B------:R-:W-:Y:S01]  /*57f0*/  UIADD3 UR4, UR24, UR25, URZ ;  /* 0x0000001918047290 */ /* 0x000fe2000fffe03f */
[----:B--2---:R-:W-:Y:S01]  /*5800*/  F2FP.PACK_AB R7, R133, R134 ;  /* 0x000000868507723e */ /* 0x004fe200000000ff */
[----:B------:R-:W-:Y:S01]  /*5810*/  IMAD.MOV.U32 R0, RZ, RZ, R118 ;  /* 0x000000ffff007224 */ /* 0x000fe200078e0076 */
[----:B------:R-:W-:Y:S02]  /*5820*/  ULDC UR25, c[0x0][0x328] ;  /* 0x0000ca0000197ab9 */ /* 0x000fe40000000800 */
[----:B------:R-:W-:Y:S01]  /*5830*/  UIADD3 UR25, UR4, UR25, URZ ;  /* 0x0000001904197290 */ /* 0x000fe2000fffe03f */
[----:B------:R-:W-:Y:S02]  /*5840*/  FFMA.FTZ R0, R0, c[0x0][0x2d0], -R9 ;  /* 0x0000b40000007a23 */ /* 0x000fe40000010809 */
[C---:B------:R-:W-:Y:S08]  /*5850*/  HMMA.16816.F32 R28, R4.reuse, R26, R148 ;  /* 0x0000001a041c723c */ /* 0x040ff00000001894 */
[C---:B------:R-:W-:Y:S01]  /*5860*/  HMMA.16816.F32 R140, R4.reuse, R24, R140 ;  /* 0x00000018048c723c */ /* 0x040fe2000000188c */
[----:B------:R-:W-:Y:S07]  /*5870*/  LDSM.16.MT88.4 R24, [R213+0x5100] ;  /* 0x00510000d518783b */ /* 0x000fee0000004200 */
[C---:B---3--:R-:W-:Y:S07]  /*5880*/  HMMA.16816.F32 R148, R4.reuse, R20, R200 ;  /* 0x000000140494723c */ /* 0x048fee00000018c8 */
[----:B------:R-:W-:Y:S01]  /*5890*/  IMAD.MOV.U32 R202, RZ, RZ, R102 ;  /* 0x000000ffffca7224 */ /* 0x000fe200078e0066 */
[----:B------:R-:W-:Y:S01]  /*58a0*/  MOV R187, R28 ;  /* 0x0000001c00bb7202 */ /* 0x000fe20000000f00 */
[----:B------:R-:W-:Y:S01]  /*58b0*/  IMAD.MOV.U32 R186, RZ, RZ, R29 ;  /* 0x000000ffffba7224 */ /* 0x000fe200078e001d */
[----:B------:R-:W-:Y:S01]  /*58c0*/  MOV R184, R31 ;  /* 0x0000001f00b87202 */ /* 0x000fe20000000f00 */
[----:B------:R-:W-:Y:S01]  /*58d0*/  IMAD.MOV.U32 R185, RZ, RZ, R30 ;  /* 0x000000ffffb97224 */ /* 0x000fe200078e001e */
[----:B------:R-:W-:Y:S01]  /*58e0*/  MOV R203, R103 ;  /* 0x0000006700cb7202 */ /* 0x000fe20000000f00 */
[----:B------:R-:W2:Y:S01]  /*58f0*/  LDSM.16.MT88.4 R28, [R216+0x3100] ;  /* 0x00310000d81c783b */ /* 0x000ea20000004200 */
[C---:B------:R-:W-:Y:S08]  /*5900*/  HMMA.16816.F32 R164, R4.reuse, R16, R196 ;  /* 0x0000001004a4723c */ /* 0x040ff000000018c4 */
[C---:B------:R-:W-:Y:S01]  /*5910*/  HMMA.16816.F32 R108, R4.reuse, R18, R108 ;  /* 0x00000012046c723c */ /* 0x040fe2000000186c */
[----:B------:R-:W3:Y:S07]  /*5920*/  LDSM.16.MT88.4 R16, [R214+0x5100] ;  /* 0x00510000d610783b */ /* 0x000eee0000004200 */
[C---:B------:R-:W-:Y:S01]  /*5930*/  HMMA.16816.F32 R100, R4.reuse, R22, R192 ;  /* 0x000000160464723c */ /* 0x040fe200000018c0 */
[----:B------:R-:W2:Y:S07]  /*5940*/  LDSM.16.MT88.4 R20, [R215+0x5100] ;  /* 0x00510000d714783b */ /* 0x000eae0000004200 */
[C---:B------:R-:W-:Y:S08]  /*5950*/  HMMA.16816.F32 R112, R4.reuse, R12, R112 ;  /* 0x0000000c0470723c */ /* 0x040ff00000001870 */
[C---:B------:R-:W-:Y:S01]  /*5960*/  HMMA.16816.F32 R116, R4.reuse, R14, R124 ;  /* 0x0000000e0474723c */ /* 0x040fe2000000187c */
[----:B------:R-:W2:Y:S07]  /*5970*/  LDSM.16.MT88.4 R12, [R216+0x5100] ;  /* 0x00510000d80c783b */ /* 0x000eae0000004200 */
[C---:B----4-:R-:W-:Y:S08]  /*5980*/  HMMA.16816.F32 R120, R4.reuse, R32, R120 ;  /* 0x000000200478723c */ /* 0x050ff00000001878 */
[C---:B------:R-:W-:Y:S08]  /*5990*/  HMMA.16816.F32 R124, R4.reuse, R34, R208 ;  /* 0x00000022047c723c */ /* 0x040ff000000018d0 */
[C---:B-1----:R-:W-:Y:S07]  /*59a0*/  HMMA.16816.F32 R32, R4.reuse, R36, R180 ;  /* 0x000000240420723c */ /* 0x042fee00000018b4 */
[----:B------:R-:W-:Y:S01]  /*59b0*/  MOV R181, R135 ;  /* 0x0000008700b57202 */ /* 0x000fe20000000f00 */
[----:B------:R-:W-:Y:S01]  /*59c0*/  HMMA.16816.F32 R156, R4, R40, R104 ;  /* 0x00000028049c723c */ /* 0x000fe20000001868 */
[----:B------:R-:W-:Y:S01]  /*59d0*/  IMAD.MOV.U32 R135, RZ, RZ, R188 ;  /* 0x000000ffff877224 */ /* 0x000fe200078e00bc */
[----:B------:R-:W-:Y:S01]  /*59e0*/  MOV R183, R202 ;  /* 0x000000ca00b77202 */ /* 0x000fe20000000f00 */
[----:B------:R-:W-:-:S02]  /*59f0*/  IMAD.MOV.U32 R182, RZ, RZ, R203 ;  /* 0x000000ffffb67224 */ /* 0x000fc400078e00cb */
[----:B------:R-:W-:-:S03]  /*5a00*/  IMAD.MOV.U32 R180, RZ, RZ, R187 ;  /* 0x000000ffffb47224 */ /* 0x000fc600078e00bb */
[C---:B------:R-:W-:Y:S08]  /*5a10*/  HMMA.16816.F32 R104, R4.reuse, R42, R244 ;  /* 0x0000002a0468723c */ /* 0x040ff000000018f4 */
[----:B--2---:R-:W-:Y:S01]  /*5a20*/  HMMA.16816.F32 R136, R4, R28, R136 ;  /* 0x0000001c0488723c */ /* 0x004fe20000001888 */
[----:B------:R-:W-:Y:S01]  /*5a30*/  IMAD.MOV.U32 R41, RZ, RZ, R32 ;  /* 0x000000ffff297224 */ /* 0x000fe200078e0020 */
[----:B------:R-:W-:Y:S01]  /*5a40*/  MOV R43, R34 ;  /* 0x00000022002b7202 */ /* 0x000fe20000000f00 */
[----:B------:R-:W-:-:S02]  /*5a50*/  IMAD.MOV.U32 R40, RZ, RZ, R33 ;  /* 0x000000ffff287224 */ /* 0x000fc400078e0021 */
[----:B------:R-:W-:-:S03]  /*5a60*/  IMAD.MOV.U32 R42, RZ, RZ, R35 ;  /* 0x000000ffff2a7224 */ /* 0x000fc600078e0023 */
[C---:B------:R-:W-:Y:S01]  /*5a70*/  HMMA.16816.F32 R204, R4.reuse, R30, R204 ;  /* 0x0000001e04cc723c */ /* 0x040fe200000018cc */
[----:B------:R-:W1:Y:S07]  /*5a80*/  LDSM.16.MT88.4 R28, [R213+0x7100] ;  /* 0x00710000d51c783b */ /* 0x000e6e0000004200 */
[C---:B------:R-:W-:Y:S07]  /*5a90*/  HMMA.16816.F32 R244, R4.reuse, R24, R172 ;  /* 0x0000001804f4723c */ /* 0x040fee00000018ac */
[----:B------:R-:W-:Y:S01]  /*5aa0*/  MOV R174, R190 ;  /* 0x000000be00ae7202 */ /* 0x000fe20000000f00 */
[----:B------:R-:W-:Y:S01]  /*5ab0*/  HMMA.16816.F32 R32, R4, R38, R176 ;  /* 0x000000260420723c */ /* 0x000fe200000018b0 */
[----:B------:R-:W-:-:S06]  /*5ac0*/  IMAD.MOV.U32 R175, RZ, RZ, R189 ;  /* 0x000000ffffaf7224 */ /* 0x000fcc00078e00bd */
[----:B------:R-:W-:Y:S01]  /*5ad0*/  MOV R176, R152 ;  /* 0x0000009800b07202 */ /* 0x000fe20000000f00 */
[C---:B---3--:R-:W-:Y:S01]  /*5ae0*/  HMMA.16816.F32 R196, R4.reuse, R18, R92 ;  /* 0x0000001204c4723c */ /* 0x048fe2000000185c */
[----:B------:R-:W-:Y:S01]  /*5af0*/  IMAD.MOV.U32 R152, RZ, RZ, R154 ;  /* 0x000000ffff987224 */ /* 0x000fe200078e009a */
[----:B------:R-:W-:Y:S01]  /*5b00*/  MOV R154, R155 ;  /* 0x0000009b009a7202 */ /* 0x000fe20000000f00 */
[----:B------:R-:W-:Y:S01]  /*5b10*/  IMAD.MOV.U32 R155, RZ, RZ, R191 ;  /* 0x000000ffff9b7224 */ /* 0x000fe200078e00bf */
[----:B------:R-:W-:Y:S01]  /*5b20*/  MOV R177, R181 ;  /* 0x000000b500b17202 */ /* 0x000fe20000000f00 */
[----:B------:R-:W-:Y:S01]  /*5b30*/  IMAD.MOV.U32 R178, RZ, RZ, R182 ;  /* 0x000000ffffb27224 */ /* 0x000fe200078e00b6 */
[----:B------:R-:W-:Y:S01]  /*5b40*/  MOV R181, R186 ;  /* 0x000000ba00b57202 */ /* 0x000fe20000000f00 */
[----:B------:R-:W-:Y:S01]  /*5b50*/  IMAD.MOV.U32 R182, RZ, RZ, R185 ;  /* 0x000000ffffb67224 */ /* 0x000fe200078e00b9 */
[----:B------:R-:W-:Y:S01]  /*5b60*/  HMMA.16816.F32 R92, R4, R20, R52 ;  /* 0x00000014045c723c */ /* 0x000fe20000001834 */
[----:B------:R2:W3:Y:S01]  /*5b70*/  MUFU.EX2 R53, R0 ;  /* 0x0000000000357308 */ /* 0x0004e20000000800 */
[----:B------:R-:W-:Y:S01]  /*5b80*/  MOV R179, R183 ;  /* 0x000000b700b37202 */ /* 0x000fe20000000f00 */
[----:B------:R-:W-:Y:S01]  /*5b90*/  IMAD.MOV.U32 R172, RZ, RZ, R181 ;  /* 0x000000ffffac7224 */ /* 0x000fe200078e00b5 */
[----:B------:R-:W-:-:S02]  /*5ba0*/  MOV R181, R163 ;  /* 0x000000a300b57202 */ /* 0x000fc40000000f00 */
[----:B------:R-:W-:Y:S02]  /*5bb0*/  MOV R163, R11 ;  /* 0x0000000b00a37202 */ /* 0x000fe40000000f00 */
[C---:B------:R-:W-:Y:S01]  /*5bc0*/  HMMA.16816.F32 R192, R4.reuse, R12, R88 ;  /* 0x0000000c04c0723c */ /* 0x040fe20000001858 */
[----:B------:R-:W-:Y:S01]  /*5bd0*/  MOV R183, R184 ;  /* 0x000000b800b77202 */ /* 0x000fe20000000f00 */
[----:B------:R-:W-:Y:S01]  /*5be0*/  IMAD.MOV.U32 R39, RZ, RZ, R32 ;  /* 0x000000ffff277224 */ /* 0x000fe200078e0020 */
[----:B------:R-:W-:Y:S01]  /*5bf0*/  MOV R38, R33 ;  /* 0x0000002100267202 */ /* 0x000fe20000000f00 */
[----:B------:R-:W-:Y:S01]  /*5c00*/  IMAD.MOV.U32 R37, RZ, RZ, R34 ;  /* 0x000000ffff257224 */ /* 0x000fe200078e0022 */
[----:B------:R-:W-:Y:S02]  /*5c10*/  MOV R36, R35 ;  /* 0x0000002300247202 */ /* 0x000fe40000000f00 */
[----:B------:R-:W-:Y:S01]  /*5c20*/  LDSM.16.MT88.4 R32, [R214+0x7100] ;  /* 0x00710000d620783b */ /* 0x000fe20000004200 */
[C---:B------:R-:W-:Y:S01]  /*5c30*/  HMMA.16816.F32 R188, R4.reuse, R14, R72 ;  /* 0x0000000e04bc723c */ /* 0x040fe20000001848 */
[----:B--2---:R-:W-:Y:S01]  /*5c40*/  FFMA.FTZ R0, R174, c[0x0][0x2d0], -R9 ;  /* 0x0000b400ae007a23 */ /* 0x004fe20000010809 */
[----:B------:R-:W-:Y:S01]  /*5c50*/  MOV R173, R182 ;  /* 0x000000b600ad7202 */ /* 0x000fe20000000f00 */
[----:B------:R-:W2:Y:S01]  /*5c60*/  LDSM.16.MT88.4 R12, [R215+0x7100] ;  /* 0x00710000d70c783b */ /* 0x000ea20000004200 */
[----:B------:R-:W-:Y:S01]  /*5c70*/  IMAD.MOV.U32 R174, RZ, RZ, R183 ;  /* 0x000000ffffae7224 */ /* 0x000fe200078e00b7 */
[----:B------:R4:W-:Y:S01]  /*5c80*/  MUFU.EX2 R52, R0 ;  /* 0x0000000000347308 */ /* 0x0009e20000000800 */
[----:B------:R-:W-:Y:S01]  /*5c90*/  IMAD.MOV.U32 R182, RZ, RZ, R152 ;  /* 0x000000ffffb67224 */ /* 0x000fe200078e0098 */
[----:B------:R-:W-:Y:S01]  /*5ca0*/  MOV R152, R146 ;  /* 0x0000009200987202 */ /* 0x000fe20000000f00 */
[C---:B------:R-:W-:Y:S01]  /*5cb0*/  HMMA.16816.F32 R200, R4.reuse, R26, R168 ;  /* 0x0000001a04c8723c */ /* 0x040fe200000018a8 */
[----:B------:R-:W-:Y:S01]  /*5cc0*/  IMAD.MOV.U32 R55, RZ, RZ, R173 ;  /* 0x000000ffff377224 */ /* 0x000fe200078e00ad */
[----:B------:R-:W-:Y:S01]  /*5cd0*/  MOV R72, R174 ;  /* 0x000000ae00487202 */ /* 0x000fe20000000f00 */
[----:B------:R-:W-:Y:S01]  /*5ce0*/  IMAD.MOV.U32 R75, RZ, RZ, R181 ;  /* 0x000000ffff4b7224 */ /* 0x000fe200078e00b5 */
[----:B------:R-:W-:Y:S01]  /*5cf0*/  MOV R183, R144 ;  /* 0x0000009000b77202 */ /* 0x000fe20000000f00 */
[----:B------:R-:W-:Y:S01]  /*5d00*/  IMAD.MOV.U32 R91, RZ, RZ, R161 ;  /* 0x000000ffff5b7224 */ /* 0x000fe200078e00a1 */
[----:B------:R-:W-:Y:S01]  /*5d10*/  MOV R88, R182 ;  /* 0x000000b600587202 */ /* 0x000fe20000000f00 */
[----:B------:R-:W-:Y:S01]  /*5d20*/  IMAD.MOV.U32 R168, RZ, RZ, R135 ;  /* 0x000000ffffa87224 */ /* 0x000fe200078e0087 */
[C---:B------:R-:W-:Y:S01]  /*5d30*/  HMMA.16816.F32 R208, R4.reuse, R16, R96 ;  /* 0x0000001004d0723c */ /* 0x040fe20000001860 */
[----:B------:R-:W2:Y:S01]  /*5d40*/  LDSM.16.MT88.4 R16, [R216+0x7100] ;  /* 0x00710000d810783b */ /* 0x000ea20000004200 */
[----:B------:R-:W-:Y:S01]  /*5d50*/  MOV R169, R178 ;  /* 0x000000b200a97202 */ /* 0x000fe20000000f00 */
[----:B------:R-:W-:Y:S01]  /*5d60*/  IMAD.MOV.U32 R170, RZ, RZ, R179 ;  /* 0x000000ffffaa7224 */ /* 0x000fe200078e00b3 */
[----:B------:R-:W-:Y:S01]  /*5d70*/  MOV R171, R180 ;  /* 0x000000b400ab7202 */ /* 0x000fe20000000f00 */
[----:B----4-:R-:W-:Y:S01]  /*5d80*/  FFMA.FTZ R0, R175, c[0x0][0x2d0], -R9 ;  /* 0x0000b400af007a23 */ /* 0x010fe20000010809 */
[----:B------:R-:W-:Y:S01]  /*5d90*/  MOV R175, R160 ;  /* 0x000000a000af7202 */ /* 0x000fe20000000f00 */
[----:B------:R-:W-:Y:S01]  /*5da0*/  IMAD.MOV.U32 R99, RZ, RZ, R169 ;  /* 0x000000ffff637224 */ /* 0x000fe200078e00a9 */
[----:B------:R-:W-:Y:S01]  /*5db0*/  HMMA.16816.F32 R184, R4, R22, R80 ;  /* 0x0000001604b8723c */ /* 0x000fe20000001850 */
[----:B------:R4:W2:Y:S01]  /*5dc0*/  MUFU.EX2 R54, R0 ;  /* 0x0000000000367308 */ /* 0x0008a20000000800 */
[----:B------:R-:W-:Y:S01]  /*5dd0*/  MOV R98, R170 ;  /* 0x000000aa00627202 */ /* 0x000fe20000000f00 */
[----:B------:R-:W-:Y:S01]  /*5de0*/  IMAD.MOV.U32 R73, RZ, RZ, R175 ;  /* 0x000000ffff497224 */ /* 0x000fe200078e00af */
[----:B------:R-:W-:Y:S01]  /*5df0*/  MOV R170, R41 ;  /* 0x0000002900aa7202 */ /* 0x000fe20000000f00 */
[----:B------:R-:W-:-:S02]  /*5e00*/  IMAD.MOV.U32 R169, RZ, RZ, R153 ;  /* 0x000000ffffa97224 */ /* 0x000fc400078e0099 */
[----:B---3--:R-:W-:Y:S01]  /*5e10*/  MOV R83, R53 ;  /* 0x0000003500537202 */ /* 0x008fe20000000f00 */
[----:B------:R-:W-:Y:S01]  /*5e20*/  IMAD.MOV.U32 R53, RZ, RZ, R171 ;  /* 0x000000ffff357224 */ /* 0x000fe200078e00ab */
[C---:B-1----:R-:W-:Y:S01]  /*5e30*/  HMMA.16816.F32 R24, R4.reuse, R28, R68 ;  /* 0x0000001c0418723c */ /* 0x042fe20000001844 */
[----:B------:R-:W-:Y:S02]  /*5e40*/  IMAD.MOV.U32 R171, RZ, RZ, R40 ;  /* 0x000000ffffab7224 */ /* 0x000fe400078e0028 */
[----:B------:R-:W-:Y:S02]  /*5e50*/  IMAD.MOV.U32 R180, RZ, RZ, R162 ;  /* 0x000000ffffb47224 */ /* 0x000fe400078e00a2 */
[----:B------:R-:W-:Y:S02]  /*5e60*/  IMAD.MOV.U32 R160, RZ, RZ, R145 ;  /* 0x000000ffffa07224 */ /* 0x000fe400078e0091 */
[----:B------:R-:W-:Y:S01]  /*5e70*/  MOV R71, R73 ;  /* 0x0000004900477202 */ /* 0x000fe20000000f00 */
[----:B----4-:R-:W-:Y:S01]  /*5e80*/  FFMA.FTZ R0, R176, c[0x0][0x2d0], -R9 ;  /* 0x0000b400b0007a23 */ /* 0x010fe20000010809 */
[C---:B------:R-:W-:Y:S01]  /*5e90*/  HMMA.16816.F32 R28, R4.reuse, R30, R76 ;  /* 0x0000001e041c723c */ /* 0x040fe2000000184c */
[----:B------:R-:W-:Y:S01]  /*5ea0*/  MOV R73, R171 ;  /* 0x000000ab00497202 */ /* 0x000fe20000000f00 */
[----:B------:R-:W-:Y:S01]  /*5eb0*/  IMAD.MOV.U32 R162, RZ, RZ, R147 ;  /* 0x000000ffffa27224 */ /* 0x000fe200078e0093 */
[----:B------:R1:W3:Y:S01]  /*5ec0*/  MUFU.EX2 R135, R0 ;  /* 0x0000000000877308 */ /* 0x0002e20000000800 */
[----:B------:R-:W4:Y:S01]  /*5ed0*/  LDSM.16.MT88.4 R144, [R213+0x1900] ;  /* 0x00190000d590783b */ /* 0x000f220000004200 */
[----:B------:R-:W-:Y:S01]  /*5ee0*/  MOV R74, R180 ;  /* 0x000000b4004a7202 */ /* 0x000fe20000000f00 */
[----:B------:R-:W-:Y:S01]  /*5ef0*/  IMAD.MOV.U32 R89, RZ, RZ, R183 ;  /* 0x000000ffff597224 */ /* 0x000fe200078e00b7 */
[----:B------:R-:W-:Y:S01]  /*5f00*/  MOV R78, R55 ;  /* 0x00000037004e7202 */ /* 0x000fe20000000f00 */
[----:B------:R-:W-:Y:S01]  /*5f10*/  IMAD.MOV.U32 R79, RZ, RZ, R72 ;  /* 0x000000ffff4f7224 */ /* 0x000fe200078e0048 */
[----:B------:R-:W-:Y:S01]  /*5f20*/  MOV R55, R169 ;  /* 0x000000a900377202 */ /* 0x000fe20000000f00 */
[----:B------:R-:W-:Y:S01]  /*5f30*/  IMAD.MOV.U32 R72, RZ, RZ, R170 ;  /* 0x000000ffff487224 */ /* 0x000fe200078e00aa */
[C---:B--2---:R-:W-:Y:S01]  /*5f40*/  HMMA.16816.F32 R180, R4.reuse, R12, R56 ;  /* 0x0000000c04b4723c */ /* 0x044fe20000001838 */
[----:B------:R-:W-:Y:S01]  /*5f50*/  LDSM.16.MT88.4 R56, [R216+0x3900] ;  /* 0x00390000d838783b */ /* 0x000fe20000004200 */
[----:B------:R-:W-:Y:S01]  /*5f60*/  IMAD.MOV.U32 R70, RZ, RZ, R74 ;  /* 0x000000ffff467224 */ /* 0x000fe200078e004a */
[----:B------:R-:W-:Y:S01]  /*5f70*/  MOV R69, R75 ;  /* 0x0000004b00457202 */ /* 0x000fe20000000f00 */
[----:B------:R-:W-:Y:S01]  /*5f80*/  IMAD.MOV.U32 R80, RZ, RZ, R88 ;  /* 0x000000ffff507224 */ /* 0x000fe200078e0058 */
[----:B------:R-:W-:Y:S01]  /*5f90*/  MOV R81, R89 ;  /* 0x0000005900517202 */ /* 0x000fe20000000f00 */
[----:B------:R-:W-:Y:S01]  /*5fa0*/  IMAD.MOV.U32 R74, RZ, RZ, R43 ;  /* 0x000000ffff4a7224 */ /* 0x000fe200078e002b */
[----:B------:R-:W-:Y:S01]  /*5fb0*/  MOV R75, R42 ;  /* 0x0000002a004b7202 */ /* 0x000fe20000000f00 */
[----:B-1----:R-:W-:Y:S01]  /*5fc0*/  FFMA.FTZ R0, R177, c[0x0][0x2d0], -R8 ;  /* 0x0000b400b1007a23 */ /* 0x002fe20000010808 */
[C---:B------:R-:W-:Y:S01]  /*5fd0*/  HMMA.16816.F32 R20, R4.reuse, R32, R64 ;  /* 0x000000200414723c */ /* 0x040fe20000001840 */
[----:B------:R-:W-:Y:S01]  /*5fe0*/  MOV R90, R160 ;  /* 0x000000a0005a7202 */ /* 0x000fe20000000f00 */
[----:B------:R-:W-:Y:S01]  /*5ff0*/  IMAD.MOV.U32 R97, RZ, RZ, R163 ;  /* 0x000000ffff617224 */ /* 0x000fe200078e00a3 */
[----:B------:R1:W-:Y:S01]  /*6000*/  MUFU.EX2 R11, R0 ;  /* 0x00000000000b7308 */ /* 0x0003e20000000800 */
[----:B------:R-:W-:Y:S01]  /*6010*/  MOV R96, R162 ;  /* 0x000000a200607202 */ /* 0x000fe20000000f00 */
[----:B------:R-:W-:Y:S01]  /*6020*/  IMAD.MOV.U32 R68, RZ, RZ, R80 ;  /* 0x000000ffff447224 */ /* 0x000fe200078e0050 */
[----:B------:R-:W-:Y:S01]  /*6030*/  MOV R76, R53 ;  /* 0x00000035004c7202 */ /* 0x000fe20000000f00 */
[----:B------:R-:W-:Y:S01]  /*6040*/  IMAD.MOV.U32 R82, RZ, RZ, R90 ;  /* 0x000000ffff527224 */ /* 0x000fe200078e005a */
[C---:B------:R-:W-:Y:S01]  /*6050*/  HMMA.16816.F32 R32, R4.reuse, R34, R48 ;  /* 0x000000220420723c */ /* 0x040fe20000001830 */
[----:B------:R-:W-:Y:S01]  /*6060*/  LDSM.16.MT88.4 R48, [R214+0x3900] ;  /* 0x00390000d630783b */ /* 0x000fe20000004200 */
[----:B------:R-:W-:Y:S01]  /*6070*/  MOV R53, R97 ;  /* 0x0000006100357202 */ /* 0x000fe20000000f00 */
[----:B------:R-:W-:Y:S01]  /*6080*/  IMAD.MOV.U32 R90, RZ, RZ, R128 ;  /* 0x000000ffff5a7224 */ /* 0x000fe200078e0080 */
[----:B------:R-:W-:Y:S01]  /*6090*/  MOV R97, R131 ;  /* 0x0000008300617202 */ /* 0x000fe20000000f00 */
[----:B------:R-:W-:Y:S03]  /*60a0*/  LDSM.16.MT88.4 R160, [R216+0x1900] ;  /* 0x00190000d8a0783b */ /* 0x000fe60000004200 */
[----:B------:R-:W-:Y:S01]  /*60b0*/  HMMA.16816.F32 R176, R4, R16, R60 ;  /* 0x0000001004b0723c */ /* 0x000fe2000000183c */
[----:B------:R-:W-:Y:S01]  /*60c0*/  LDSM.16.MT88.4 R64, [R215+0x3900] ;  /* 0x00390000d740783b */ /* 0x000fe20000004200 */
[----:B-1----:R-:W-:-:S02]  /*60d0*/  FFMA.FTZ R0, R154, c[0x0][0x2d0], -R8 ;  /* 0x0000b4009a007a23 */ /* 0x002fc40000010808 */
[----:B------:R-:W-:Y:S01]  /*60e0*/  IMAD.MOV.U32 R154, RZ, RZ, R155 ;  /* 0x000000ffff9a7224 */ /* 0x000fe200078e009b */
[----:B------:R-:W-:Y:S02]  /*60f0*/  MOV R155, R10 ;  /* 0x0000000a009b7202 */ /* 0x000fe40000000f00 */
[----:B------:R-:W-:Y:S01]  /*6100*/  IMAD.MOV.U32 R60, RZ, RZ, R72 ;  /* 0x000000ffff3c7224 */ /* 0x000fe200078e0048 */
[----:B------:R1:W2:Y:S01]  /*6110*/  MUFU.EX2 R10, R0 ;  /* 0x00000000000a7308 */ /* 0x0002a20000000800 */
[----:B------:R-:W-:Y:S01]  /*6120*/  MOV R61, R73 ;  /* 0x00000049003d7202 */ /* 0x000fe20000000f00 */
[----:B------:R-:W-:Y:S01]  /*6130*/  IMAD.MOV.U32 R62, RZ, RZ, R74 ;  /* 0x000000ffff3e7224 */ /* 0x000fe200078e004a */
[----:B------:R-:W-:Y:S01]  /*6140*/  MOV R40, R154 ;  /* 0x0000009a00287202 */ /* 0x000fe20000000f00 */
[----:B------:R-:W-:Y:S01]  /*6150*/  IMAD.MOV.U32 R41, RZ, RZ, R155 ;  /* 0x000000ffff297224 */ /* 0x000fe200078e009b */
[----:B------:R-:W-:Y:S02]  /*6160*/  MOV R63, R75 ;  /* 0x0000004b003f7202 */ /* 0x000fe40000000f00 */
[----:B------:R-:W-:Y:S01]  /*6170*/  LDSM.16.MT88.4 R72, [R213+0x5900] ;  /* 0x00590000d548783b */ /* 0x000fe20000004200 */
[----:B------:R-:W-:Y:S01]  /*6180*/  IMAD.MOV.U32 R88, RZ, RZ, R40 ;  /* 0x000000ffff587224 */ /* 0x000fe200078e0028 */
[----:B------:R-:W-:-:S02]  /*6190*/  MOV R89, R41 ;  /* 0x0000002900597202 */ /* 0x000fc40000000f00 */
[----:B------:R-:W-:Y:S01]  /*61a0*/  LDSM.16.MT88.4 R40, [R213+0x3900] ;  /* 0x00390000d528783b */ /* 0x000fe20000004200 */
[--C-:B-1----:R-:W-:Y:S01]  /*61b0*/  FFMA.FTZ R0, R168, c[0x0][0x2d0], -R8.reuse ;  /* 0x0000b400a8007a23 */ /* 0x102fe20000010808 */
[----:B------:R-:W-:Y:S02]  /*61c0*/  MOV R168, R152 ;  /* 0x0000009800a87202 */ /* 0x000fe40000000f00 */
[----:B------:R-:W-:Y:S01]  /*61d0*/  LDSM.16.MT88.4 R152, [R214+0x1900] ;  /* 0x00190000d698783b */ /* 0x000fe20000004200 */
[----:B------:R1:W-:Y:S02]  /*61e0*/  MUFU.EX2 R9, R0 ;  /* 0x0000000000097308 */ /* 0x0003e40000000800 */
[----:B-1----:R-:W-:Y:S02]  /*61f0*/  FFMA.FTZ R0, R249, c[0x0][0x2d0], -R8 ;  /* 0x0000b400f9007a23 */ /* 0x002fe40000010808 */
[----:B------:R-:W-:Y:S01]  /*6200*/  IMAD.MOV.U32 R249, RZ, RZ, R54 ;  /* 0x000000fffff97224 */ /* 0x000fe200078e0036 */
[----:B------:R-:W-:-:S03]  /*6210*/  MOV R54, R172 ;  /* 0x000000ac00367202 */ /* 0x000fc60000000f00 */
[----:B------:R1:W1:Y:S01]  /*6220*/  MUFU.EX2 R8, R0 ;  /* 0x0000000000087308 */ /* 0x0002620000000800 */
[C---:B------:R-:W-:Y:S01]  /*6230*/  HMMA.16816.F32 R172, R4.reuse, R18, R84 ;  /* 0x0000001204ac723c */ /* 0x040fe20000001854 */
[----:B------:R-:W-:Y:S02]  /*6240*/  IMAD.MOV.U32 R77, RZ, RZ, R54 ;  /* 0x000000ffff4d7224 */ /* 0x000fe400078e0036 */
[----:B------:R-:W-:Y:S02]  /*6250*/  IMAD.MOV.U32 R54, RZ, RZ, R168 ;  /* 0x000000ffff367224 */ /* 0x000fe400078e00a8 */
[----:B------:R-:W4:Y:S03]  /*6260*/  LDSM.16.MT88.4 R168, [R215+0x1900] ;  /* 0x00190000d7a8783b */ /* 0x000f260000004200 */
[----:B------:R-:W-:Y:S01]  /*6270*/  HMMA.16816.F32 R16, R4, R14, R44 ;  /* 0x0000000e0410723c */ /* 0x000fe2000000182c */
[----:B------:R-:W-:Y:S01]  /*6280*/  MOV R87, R53 ;  /* 0x0000003500577202 */ /* 0x000fe20000000f00 */
[----:B------:R-:W-:Y:S01]  /*6290*/  IMAD.MOV.U32 R85, RZ, RZ, R98 ;  /* 0x000000ffff557224 */ /* 0x000fe200078e0062 */
[----:B------:R-:W-:-:S02]  /*62a0*/  MOV R86, R99 ;  /* 0x0000006300567202 */ /* 0x000fc40000000f00 */
[----:B------:R-:W-:Y:S02]  /*62b0*/  MOV R84, R97 ;  /* 0x0000006100547202 */ /* 0x000fe40000000f00 */
[----:B------:R-:W-:Y:S01]  /*62c0*/  IMAD.MOV.U32 R7, RZ, RZ, R52 ;  /* 0x000000ffff077224 */ /* 0x000fe200078e0034 */
[----:B------:R-:W-:Y:S01]  /*62d0*/  MOV R6, R83 ;  /* 0x0000005300067202 */ /* 0x000fe20000000f00 */
[----:B------:R-:W-:Y:S01]  /*62e0*/  IMAD.MOV.U32 R52, RZ, RZ, R96 ;  /* 0x000000ffff347224 */ /* 0x000fe200078e0060 */
[----:B------:R-:W-:Y:S01]  /*62f0*/  MOV R83, R91 ;  /* 0x0000005b00537202 */ /* 0x000fe20000000f00 */
[----:B------:R-:W-:Y:S01]  /*6300*/  IMAD.MOV.U32 R96, RZ, RZ, R130 ;  /* 0x000000ffff607224 */ /* 0x000fe200078e0082 */
[----:B------:R-:W-:Y:S01]  /*6310*/  MOV R91, R129 ;  /* 0x00000081005b7202 */ /* 0x000fe20000000f00 */
[----:B------:R-:W-:Y:S01]  /*6320*/  IMAD.MOV.U32 R4, RZ, RZ, R54 ;  /* 0x000000ffff047224 */ /* 0x000fe200078e0036 */
[----:B------:R-:W-:Y:S01]  /*6330*/  F2FP.PACK_AB R128, R7, R6 ;  /* 0x000000060780723e */ /* 0x000fe200000000ff */
[----:B------:R-:W-:Y:S01]  /*6340*/  IMAD.MOV.U32 R15, RZ, RZ, R90 ;  /* 0x000000ffff0f7224 */ /* 0x000fe200078e005a */
[----:B---3--:R-:W-:Y:S01]  /*6350*/  F2FP.PACK_AB R130, R135, R249 ;  /* 0x000000f98782723e */ /* 0x008fe200000000ff */
[----:B-1----:R-:W-:Y:S01]  /*6360*/  IMAD.MOV.U32 R0, RZ, RZ, R88 ;  /* 0x000000ffff007224 */ /* 0x002fe200078e0058 */
[----:B--2---:R-:W-:Y:S01]  /*6370*/  F2FP.PACK_AB R129, R10, R11 ;  /* 0x0000000b0a81723e */ /* 0x004fe200000000ff */
[----:B------:R-:W-:Y:S01]  /*6380*/  IMAD.MOV.U32 R13, RZ, RZ, R96 ;  /* 0x000000ffff0d7224 */ /* 0x000fe200078e0060 */
[----:B------:R-:W-:Y:S01]  /*6390*/  F2FP.PACK_AB R131, R8, R9 ;  /* 0x000000090883723e */ /* 0x000fe200000000ff */
[----:B------:R-:W-:Y:S01]  /*63a0*/  LDSM.16.MT88.4 R96, [R215+0x5900] ;  /* 0x00590000d760783b */ /* 0x000fe20000004200 */
[----:B------:R-:W-:-:S02]  /*63b0*/  MOV R5, R55 ;  /* 0x0000003700057202 */ /* 0x000fc40000000f00 */
[----:B------:R-:W-:Y:S02]  /*63c0*/  MOV R14, R89 ;  /* 0x00000059000e7202 */ /* 0x000fe40000000f00 */
[----:B------:R-:W-:Y:S01]  /*63d0*/  MOV R12, R91 ;  /* 0x0000005b000c7202 */ /* 0x000fe20000000f00 */
[C---:B----4-:R-:W-:Y:S01]  /*63e0*/  HMMA.16816.F32 R140, R128.reuse, R144, R140 ;  /* 0x00000090808c723c */ /* 0x050fe2000000188c */
[----:B------:R-:W-:Y:S07]  /*63f0*/  LDSM.16.MT88.4 R88, [R216+0x5900] ;  /* 0x00590000d858783b */ /* 0x000fee0000004200 */
[C---:B------:R-:W-:Y:S07]  /*6400*/  HMMA.16816.F32 R144, R128.reuse, R146, R76 ;  /* 0x000000928090723c */ /* 0x040fee000000184c */
[----:B------:R-:W-:Y:S01]  /*6410*/  IMAD.MOV.U32 R76, RZ, RZ, R52 ;  /* 0x000000ffff4c7224 */ /* 0x000fe200078e0034 */
[----:B------:R-:W-:Y:S01]  /*6420*/  HMMA.16816.F32 R164, R128, R168, R164 ;  /* 0x000000a880a4723c */ /* 0x000fe200000018a4 */
[----:B------:R-:W-:Y:S01]  /*6430*/  IMAD.MOV.U32 R78, RZ, RZ, R82 ;  /* 0x000000ffff4e7224 */ /* 0x000fe200078e0052 */
[----:B------:R-:W-:-:S02]  /*6440*/  MOV R79, R81 ;  /* 0x00000051004f7202 */ /* 0x000fc40000000f00 */
[----:B------:R-:W-:Y:S02]  /*6450*/  MOV R77, R83 ;  /* 0x00000053004d7202 */ /* 0x000fe40000000f00 */
[----:B------:R-:W1:Y:S02]  /*6460*/  LDSM.16.MT88.4 R80, [R214+0x5900] ;  /* 0x00590000d650783b */ /* 0x000e640000004200 */
[C---:B------:R-:W-:Y:S07]  /*6470*/  HMMA.16816.F32 R168, R128.reuse, R170, R108 ;  /* 0x000000aa80a8723c */ /* 0x040fee000000186c */
[----:B------:R-:W-:Y:S01]  /*6480*/  IMAD.MOV.U32 R110, RZ, RZ, R4 ;  /* 0x000000ffff6e7224 */ /* 0x000fe200078e0004 */
[----:B------:R-:W-:Y:S01]  /*6490*/  HMMA.16816.F32 R52, R128, R56, R136 ;  /* 0x000000388034723c */ /* 0x000fe20000001888 */
[----:B------:R-:W-:Y:S01]  /*64a0*/  MOV R111, R5 ;  /* 0x00000005006f7202 */ /* 0x000fe20000000f00 */
[----:B------:R-:W-:Y:S01]  /*64b0*/  IMAD.MOV.U32 R5, RZ, RZ, R84 ;  /* 0x000000ffff057224 */ /* 0x000fe200078e0054 */
[----:B------:R-:W-:Y:S01]  /*64c0*/  MOV R4, R13 ;  /* 0x0000000d00047202 */ /* 0x000fe20000000f00 */
[----:B------:R-:W-:-:S03]  /*64d0*/  FADD.FTZ R2, R2, R110 ;  /* 0x0000006e02027221 */ /* 0x000fc60000010000 */
[----:B------:R-:W-:Y:S01]  /*64e0*/  IMAD.MOV.U32 R136, RZ, RZ, R12 ;  /* 0x000000ffff887224 */ /* 0x000fe200078e000c */
[C---:B------:R-:W-:Y:S01]  /*64f0*/  HMMA.16816.F32 R56, R128.reuse, R58, R204 ;  /* 0x0000003a8038723c */ /* 0x040fe200000018cc */
[----:B------:R-:W-:Y:S01]  /*6500*/  FADD.FTZ R2, R111, R2 ;  /* 0x000000026f027221 */ /* 0x000fe20000010000 */
[----:B------:R-:W-:Y:S01]  /*6510*/  MOV R138, R79 ;  /* 0x0000004f008a7202 */ /* 0x000fe20000000f00 */
[----:B------:R-:W-:Y:S02]  /*6520*/  IMAD.MOV.U32 R137, RZ, RZ, R78 ;  /* 0x000000ffff897224 */ /* 0x000fe400078e004e */
[----:B------:R-:W-:Y:S02]  /*6530*/  IMAD.MOV.U32 R139, RZ, RZ, R68 ;  /* 0x000000ffff8b7224 */ /* 0x000fe400078e0044 */
[----:B------:R-:W-:Y:S01]  /*6540*/  IMAD.MOV.U32 R206, RZ, RZ, R14 ;  /* 0x000000ffffce7224 */ /* 0x000fe200078e000e */
[----:B------:R-:W-:Y:S01]  /*6550*/  HMMA.16816.F32 R148, R128, R152, R148 ;  /* 0x000000988094723c */ /* 0x000fe20000001894 */
[----:B------:R-:W-:-:S02]  /*6560*/  MOV R207, R15 ;  /* 0x0000000f00cf7202 */ /* 0x000fc40000000f00 */
[----:B------:R-:W-:Y:S01]  /*6570*/  FADD.FTZ R0, R0, R206 ;  /* 0x000000ce00007221 */ /* 0x000fe20000010000 */
[----:B------:R-:W-:Y:S02]  /*6580*/  LDSM.16.MT88.4 R12, [R215+0x7900] ;  /* 0x00790000d70c783b */ /* 0x000fe40000004200 */
[----:B------:R-:W-:Y:S02]  /*6590*/  FADD.FTZ R2, R207, R2 ;  /* 0x00000002cf027221 */ /* 0x000fe40000010000 */
[----:B------:R-:W-:Y:S01]  /*65a0*/  HMMA.16816.F32 R152, R128, R154, R100 ;  /* 0x0000009a8098723c */ /* 0x000fe20000001864 */
[----:B------:R-:W-:Y:S02]  /*65b0*/  FADD.FTZ R0, R136, R0 ;  /* 0x0000000088007221 */ /* 0x000fe40000010000 */
[----:B------:R-:W-:-:S04]  /*65c0*/  FADD.FTZ R4, R4, R2 ;  /* 0x0000000204047221 */ /* 0x000fc80000010000 */
[----:B------:R-:W-:Y:S01]  /*65d0*/  IMAD.MOV.U32 R100, RZ, RZ, R39 ;  /* 0x000000ffff647224 */ /* 0x000fe200078e0027 */
[----:B------:R-:W-:Y:S01]  /*65e0*/  MOV R101, R38 ;  /* 0x0000002600657202 */ /* 0x000fe20000000f00 */
[----:B------:R-:W-:Y:S01]  /*65f0*/  IMAD.MOV.U32 R102, RZ, RZ, R37 ;  /* 0x000000ffff667224 */ /* 0x000fe200078e0025 */
[----:B------:R-:W-:Y:S01]  /*6600*/  MOV R103, R36 ;  /* 0x0000002400677202 */ /* 0x000fe20000000f00 */
[C---:B------:R-:W-:Y:S01]  /*6610*/  HMMA.16816.F32 R44, R128.reuse, R48, R120 ;  /* 0x00000030802c723c */ /* 0x040fe20000001878 */
[----:B------:R-:W-:Y:S07]  /*6620*/  LDSM.16.MT88.4 R120, [R216+0x7900] ;  /* 0x00790000d878783b */ /* 0x000fee0000004200 */
[C---:B------:R-:W-:Y:S01]  /*6630*/  HMMA.16816.F32 R36, R128.reuse, R40, R112 ;  /* 0x000000288024723c */ /* 0x040fe20000001870 */
[----:B------:R-:W-:Y:S07]  /*6640*/  LDSM.16.MT88.4 R112, [R214+0x7900] ;  /* 0x00790000d670783b */ /* 0x000fee0000004200 */
[C---:B------:R-:W-:Y:S07]  /*6650*/  HMMA.16816.F32 R40, R128.reuse, R42, R116 ;  /* 0x0000002a8028723c */ /* 0x040fee0000001874 */
[----:B------:R-:W-:Y:S01]  /*6660*/  MOV R116, R85 ;  /* 0x0000005500747202 */ /* 0x000fe20000000f00 */
[----:B------:R-:W-:Y:S01]  /*6670*/  IMAD.MOV.U32 R117, RZ, RZ, R86 ;  /* 0x000000ffff757224 */ /* 0x000fe200078e0056 */
[----:B------:R-:W-:Y:S01]  /*6680*/  MOV R118, R87 ;  /* 0x0000005700767202 */ /* 0x000fe20000000f00 */
[----:B------:R-:W-:Y:S01]  /*6690*/  IMAD.MOV.U32 R119, RZ, RZ, R76 ;  /* 0x000000ffff777224 */ /* 0x000fe200078e004c */
[----:B------:R-:W-:Y:S01]  /*66a0*/  HMMA.16816.F32 R48, R128, R50, R124 ;  /* 0x000000328030723c */ /* 0x000fe2000000187c */
[----:B------:R-:W-:-:S02]  /*66b0*/  FADD.FTZ R2, R116, R0 ;  /* 0x0000000074027221 */ /* 0x000fc40000010000 */
[----:B------:R-:W-:Y:S02]  /*66c0*/  FADD.FTZ R0, R117, R4 ;  /* 0x0000000475007221 */ /* 0x000fe40000010000 */
[----:B------:R-:W-:Y:S02]  /*66d0*/  FADD.FTZ R2, R118, R2 ;  /* 0x0000000276027221 */ /* 0x000fe40000010000 */
[----:B------:R-:W-:Y:S01]  /*66e0*/  FADD.FTZ R0, R119, R0 ;  /* 0x0000000077007221 */ /* 0x000fe20000010000 */
[----:B------:R-:W-:Y:S01]  /*66f0*/  MOV R124, R69 ;  /* 0x00000045007c7202 */ /* 0x000fe20000000f00 */
[----:B------:R-:W-:Y:S01]  /*6700*/  FADD.FTZ R2, R137, R2 ;  /* 0x0000000289027221 */ /* 0x000fe20000010000 */
[----:B------:R-:W-:Y:S01]  /*6710*/  MOV R125, R71 ;  /* 0x00000047007d7202 */ /* 0x000fe20000000f00 */
[----:B------:R-:W-:Y:S01]  /*6720*/  FADD.FTZ R0, R138, R0 ;  /* 0x000000008a007221 */ /* 0x000fe20000010000 */
[----:B------:R-:W-:Y:S01]  /*6730*/  MOV R127, R77 ;  /* 0x0000004d007f7202 */ /* 0x000fe20000000f00 */
[----:B------:R-:W-:Y:S01]  /*6740*/  FADD.FTZ R2, R139, R2 ;  /* 0x000000028b027221 */ /* 0x000fe20000010000 */
[----:B------:R-:W-:Y:S01]  /*6750*/  HMMA.16816.F32 R156, R128, R160, R156 ;  /* 0x000000a0809c723c */ /* 0x000fe2000000189c */
[----:B------:R-:W-:-:S02]  /*6760*/  IMAD.MOV.U32 R126, RZ, RZ, R70 ;  /* 0x000000ffff7e7224 */ /* 0x000fc400078e0046 */
[----:B------:R-:W-:Y:S02]  /*6770*/  FADD.FTZ R0, R124, R0 ;  /* 0x000000007c007221 */ /* 0x000fe40000010000 */
[----:B------:R-:W-:Y:S02]  /*6780*/  FADD.FTZ R2, R125, R2 ;  /* 0x000000027d027221 */ /* 0x000fe40000010000 */
[----:B------:R-:W-:Y:S01]  /*6790*/  FADD.FTZ R0, R126, R0 ;  /* 0x000000007e007221 */ /* 0x000fe20000010000 */
[----:B------:R-:W-:Y:S01]  /*67a0*/  HMMA.16816.F32 R160, R128, R162, R104 ;  /* 0x000000a280a0723c */ /* 0x000fe20000001868 */
[----:B------:R-:W-:Y:S01]  /*67b0*/  FADD.FTZ R2, R248, R2 ;  /* 0x00000002f8027221 */ /* 0x000fe20000010000 */
[----:B------:R-:W2:Y:S01]  /*67c0*/  LDSM.16.MT88.4 R104, [R213+0x7900] ;  /* 0x00790000d568783b */ /* 0x000ea20000004200 */
[----:B------:R-:W-:Y:S02]  /*67d0*/  FADD.FTZ R0, R127, R0 ;  /* 0x000000007f007221 */ /* 0x000fe40000010000 */
[----:B------:R-:W-:-:S02]  /*67e0*/  FADD.FTZ R2, R243, R2 ;  /* 0x00000002f3027221 */ /* 0x000fc40000010000 */
[----:B------:R-:W-:Y:S01]  /*67f0*/  FADD.FTZ R0, R5, R0 ;  /* 0x0000000005007221 */ /* 0x000fe20000010000 */
[C---:B------:R-:W-:Y:S01]  /*6800*/  HMMA.16816.F32 R60, R128.reuse, R64, R60 ;  /* 0x00000040803c723c */ /* 0x040fe2000000183c */
[----:B------:R-:W-:Y:S02]  /*6810*/  FADD.FTZ R4, R134, R2 ;  /* 0x0000000286047221 */ /* 0x000fe40000010000 */
[----:B------:R-:W-:Y:S02]  /*6820*/  FADD.FTZ R2, R6, R0 ;  /* 0x0000000006027221 */ /* 0x000fe40000010000 */
[----:B------:R-:W-:Y:S02]  /*6830*/  FADD.FTZ R0, R133, R4 ;  /* 0x0000000485007221 */ /* 0x000fe40000010000 */
[----:B------:R-:W-:Y:S01]  /*6840*/  FADD.FTZ R2, R7, R2 ;  /* 0x0000000207027221 */ /* 0x000fe20000010000 */
[----:B------:R-:W-:Y:S01]  /*6850*/  HMMA.16816.F32 R64, R128, R66, R100 ;  /* 0x000000428040723c */ /* 0x000fe20000001864 */
[----:B------:R-:W-:-:S02]  /*6860*/  FADD.FTZ R0, R11, R0 ;  /* 0x000000000b007221 */ /* 0x000fc40000010000 */
[----:B------:R-:W-:Y:S02]  /*6870*/  FADD.FTZ R2, R249, R2 ;  /* 0x00000002f9027221 */ /* 0x000fe40000010000 */
[----:B------:R-:W-:Y:S02]  /*6880*/  FADD.FTZ R0, R10, R0 ;  /* 0x000000000a007221 */ /* 0x000fe40000010000 */
[----:B------:R-:W-:Y:S01]  /*6890*/  FADD.FTZ R2, R135, R2 ;  /* 0x0000000287027221 */ /* 0x000fe20000010000 */
[----:B------:R-:W-:Y:S01]  /*68a0*/  HMMA.16816.F32 R68, R128, R72, R244 ;  /* 0x000000488044723c */ /* 0x000fe200000018f4 */
[----:B------:R-:W-:-:S04]  /*68b0*/  FADD.FTZ R0, R9, R0 ;  /* 0x0000000009007221 */ /* 0x000fc80000010000 */
[----:B------:R-:W-:-:S03]  /*68c0*/  FADD.FTZ R0, R8, R0 ;  /* 0x0000000008007221 */ /* 0x000fc60000010000 */
[C---:B-1----:R-:W-:Y:S02]  /*68d0*/  HMMA.16816.F32 R76, R128.reuse, R80, R208 ;  /* 0x00000050804c723c */ /* 0x042fe400000018d0 */
[----:B------:R1:W-:Y:S04]  /*68e0*/  STL [R1+0x4], R0 ;  /* 0x0000040001007387 */ /* 0x0003e80000100800 */
[----:B------:R1:W-:Y:S02]  /*68f0*/  STL [R1], R2 ;  /* 0x0000000201007387 */ /* 0x0003e40000100800 */
        /* <DEDUP_REMOVED lines=15> */
[----:B-1----:R-:W-:Y:S01]  /*69f0*/  ISETP.LT.AND P0, PT, RZ, UR4, PT ;  /* 0x00000004ff007c0c */ /* 0x002fe2000bf01270 */
[----:B------:R-:W-:-:S02]  /*6a00*/  UIADD3 UR26, UR4, -0x1, URZ ;  /* 0xffffffff041a7890 */ /* 0x000fc4000fffe03f */
[----:B------:R-:W-:-:S10]  /*6a10*/  ULDC UR24, c[0x0][0x32c] ;  /* 0x0000cb0000187ab9 */ /* 0x000fd40000000800 */
[----:B------:R-:W-:Y:S05]  /*6a20*/  @P0 BRA `(.L_x_984) ;  /* 0x0000008000000947 */ /* 0x000fea0003800000 */
[----:B------:R-:W-:Y:S02]  /*6a30*/  UISETP.NE.AND UP0, UPT, UR24, 0x1, UPT ;  /* 0x000000011800788c */ /* 0x000fe4000bf05270 */
[----:B------:R-:W-:-:S03]  /*6a40*/  UIADD3 UR26, -UR4, URZ, URZ ;  /* 0x0000003f041a7290 */ /* 0x000fc6000fffe13f */
[----:B------:R-:W-:Y:S02]  /*6a50*/  ULDC.64 UR4, c[0x0][0x330] ;  /* 0x0000cc0000047ab9 */ /* 0x000fe40000000a00 */
[----:B------:R-:W-:-:S07]  /*6a60*/  UIMAD.WIDE.U32 UR28, UR26, UR4, URZ ;  /* 0x000000041a1c72a5 */ /* 0x000fce000f8e003f */
[----:B------:R-:W-:Y:S02]  /*6a70*/  @UP0 UMOV UR27, UR29 ;  /* 0x0000001d001b0c82 */ /* 0x000fe40008000000 */
[----:B------:R-:W-:-:S04]  /*6a80*/  @UP0 USHF.R.U32.HI UR26, URZ, UR5, UR27 ;  /* 0x000000053f1a0299 */ /* 0x000fc8000801161b */
[----:B------:R-:W-:Y:S01]  /*6a90*/  ULOP3.LUT UR26, URZ, UR26, URZ, 0x33, !UPT ;  /* 0x0000001a3f1a7292 */ /* 0x000fe2000f8e333f */
[----:B------:R-:W-:Y:S05]  /*6aa0*/  BRA `(.L_x_985) ;  /* 0x0000005000007947 */ /* 0x000fea0003800000 */
.L_x_984:
[----:B------:R-:W-:Y:S02]  /*6ab0*/  UISETP.NE.AND UP0, UPT, UR24, 0x1, UPT ;  /* 0x000000011800788c */ /* 0x000fe4000bf05270 */
[----:B------:R-:W-:Y:S02]  /*6ac0*/  ULDC.64 UR4, c[0x0][0x330] ;  /* 0x0000cc0000047ab9 */ /* 0x000fe40000000a00 */
[----:B------:R-:W-:-:S07]  /*6ad0*/  UIMAD.WIDE.U32 UR28, UR26, UR4, URZ ;  /* 0x000000041a1c72a5 */ /* 0x000fce000f8e003f */
[----:B------:R-:W-:Y:S02]  /*6ae0*/  @UP0 UMOV UR27, UR29 ;  /* 0x0000001d001b0c82 */ /* 0x000fe40008000000 */
[----:B------:R-:W-:Y:S02]  /*6af0*/  @UP0 USHF.R.U32.HI UR26, URZ, UR5, UR27 ;  /* 0x000000053f1a0299 */ /* 0x000fe4000801161b */
.L_x_985:
[----:B------:R-:W-:Y:S02]  /*6b00*/  ULDC UR4, c[0x0][0x32c] ;  /* 0x0000cb0000047ab9 */ /* 0x000fe40000000800 */
[----:B------:R-:W-:-:S04]  /*6b10*/  UIMAD UR4, UR26, UR24, UR4 ;  /* 0x000000181a0472a4 */ /* 0x000fc8000f8e0204 */
[----:B------:R-:W-:-:S04]  /*6b20*/  UISETP.LT.AND UP0, UPT, UR25, UR4, UPT ;  /* 0x000000041900728c */ /* 0x000fc8000bf01270 */
[----:B------:R-:W-:-:S04]  /*6b30*/  USEL UR25, UR25, UR4, UP0 ;  /* 0x0000000419197287 */ /* 0x000fc80008000000 */
.L_x_983:
[----:B-1----:R-:W-:-:S04]  /*6b40*/  USHF.R.S32.HI UR4, URZ, 0x1f, UR25 ;  /* 0x0000001f3f047899 */ /* 0x002fc80008011419 */
[----:B------:R-:W-:-:S04]  /*6b50*/  ULEA.HI UR4, UR4, UR25, URZ, 0x6 ;  /* 0x0000001904047291 */ /* 0x000fc8000f8f303f */
[----:B------:R-:W-:-:S04]  /*6b60*/  USHF.R.S32.HI UR4, URZ, 0x6, UR4 ;  /* 0x000000063f047899 */ /* 0x000fc80008011404 */
[----:B------:R-:W-:-:S04]  /*6b70*/  UISETP.LT.AND UP0, UPT, UR7, UR4, UPT ;  /* 0x000000040700728c */ /* 0x000fc8000bf01270 */
[----:B------:R-:W-:-:S04]  /*6b80*/  USEL UR4, UR7, UR4, !UP0 ;  /* 0x0000000407047287 */ /* 0x000fc8000c000000 */
[----:B------:R-:W-:-:S06]  /*6b90*/  UISETP.GE.AND UP0, UPT, UR21, UR4, UPT ;  /* 0x000000041500728c */ /* 0x000fcc000bf06270 */
[----:B------:R-:W-:-:S13]  /*6ba0*/  PLOP3.LUT P0, PT, PT, PT, UP0, 0x40, 0x0 ;  /* 0x000000000000781c */ /* 0x000fda0003f0e808 */
[----:B------:R-:W-:Y:S05]  /*6bb0*/  @P0 BRA `(.L_x_986) ;  /* 0x000047c000000947 */ /* 0x000fea0003800000 */
[----:B------:R-:W2:Y:S04]  /*6bc0*/  LDL R4, [R1+0x14] ;  /* 0x0000140001047983 */ /* 0x000ea80000100800 */
[----:B------:R-:W3:Y:S01]  /*6bd0*/  LDL R2, [R1+0x18] ;  /* 0x0000180001027983 */ /* 0x000ee20000100800 */
[----:B------:R-:W-:Y:S01]  /*6be0*/  SHF.R.S32.HI R0, RZ, 0x1f, R252 ;  /* 0x0000001fff007819 */ /* 0x000fe200000114fc */
[----:B------:R-:W-:Y:S01]  /*6bf0*/  IMAD.MOV.U32 R134, RZ, RZ, R3 ;  /* 0x000000ffff867224 */ /* 0x000fe200078e0003 */
[C---:B------:R-:W-:Y:S01]  /*6c00*/  IADD3 R5, R252.reuse, 0x40, RZ ;  /* 0x00000040fc057810 */ /* 0x040fe20007ffe0ff */
[----:B------:R-:W-:Y:S01]  /*6c10*/  IMAD.MOV.U32 R133, RZ, RZ, R132 ;  /* 0x000000ffff857224 */ /* 0x000fe200078e0084 */
[C---:B------:R-:W-:Y:S01]  /*6c20*/  SHF.L.U64.HI R210, R252.reuse, 0x1, R0 ;  /* 0x00000001fcd27819 */ /* 0x040fe20000010200 */
[C---:B------:R-:W-:Y:S01]  /*6c30*/  IMAD.SHL.U32 R3, R252.reuse, 0x2, RZ ;  /* 0x00000002fc037824 */ /* 0x040fe200078e00ff */
[----:B------:R-:W-:-:S02]  /*6c40*/  IADD3 R0, R252, 0x80, RZ ;  /* 0x00000080fc007810 */ /* 0x000fc40007ffe0ff */
[----:B------:R-:W-:Y:S02]  /*6c50*/  IADD3 R6, R252, 0x40, RZ ;  /* 0x00000040fc067810 */ /* 0x000fe40007ffe0ff */
[----:B------:R-:W-:Y:S02]  /*6c60*/  SHF.R.S32.HI R0, RZ, 0x1f, R0 ;  /* 0x0000001fff007819 */ /* 0x000fe40000011400 */
[----:B------:R-:W-:-:S04]  /*6c70*/  SHF.R.S32.HI R5, RZ, 0x1f, R5 ;  /* 0x0000001fff057819 */ /* 0x000fc80000011405 */
[----:B------:R-:W-:-:S04]  /*6c80*/  LEA.HI R5, R5, R6, RZ, 0x3 ;  /* 0x0000000605057211 */ /* 0x000fc800078f18ff */
[----:B------:R-:W-:-:S05]  /*6c90*/  LOP3.LUT R5, R5, 0xfffffff8, RZ, 0xc0, !PT ;  /* 0xfffffff805057812 */ /* 0x000fca00078ec0ff */
[C---:B------:R-:W-:Y:S02]  /*6ca0*/  IMAD.SHL.U32 R208, R5.reuse, 0x2, RZ ;  /* 0x0000000205d07824 */ /* 0x040fe400078e00ff */
[----:B--2---:R-:W-:Y:S02]  /*6cb0*/  IMAD.MOV.U32 R7, RZ, RZ, R4 ;  /* 0x000000ffff077224 */ /* 0x004fe400078e0004 */
[----:B---3--:R-:W-:Y:S01]  /*6cc0*/  IMAD.MOV.U32 R4, RZ, RZ, R2 ;  /* 0x000000ffff047224 */ /* 0x008fe200078e0002 */
[----:B------:R-:W-:Y:S02]  /*6cd0*/  IADD3 R2, R252, 0x80, RZ ;  /* 0x00000080fc027810 */ /* 0x000fe40007ffe0ff */
[----:B------:R-:W-:Y:S02]  /*6ce0*/  SHF.L.U64.HI R209, R5, 0x1, R7 ;  /* 0x0000000105d17819 */ /* 0x000fe40000010207 */
[----:B------:R-:W-:Y:S02]  /*6cf0*/  LEA.HI R0, R0, R2, RZ, 0x3 ;  /* 0x0000000200007211 */ /* 0x000fe400078f18ff */
[----:B------:R-:W-:-:S02]  /*6d00*/  SEL R2, RZ, 0x10, P6 ;  /* 0x00000010ff027807 */ /* 0x000fc40003000000 */
[----:B------:R-:W-:-:S04]  /*6d10*/  LOP3.LUT R0, R0, 0xfffffff8, RZ, 0xc0, !PT ;  /* 0xfffffff800007812 */ /* 0x000fc800078ec0ff */
[C---:B------:R-:W-:Y:S01]  /*6d20*/  SHF.L.U64.HI R207, R0.reuse, 0x1, R4 ;  /* 0x0000000100cf7819 */ /* 0x040fe20000010204 */
[----:B------:R-:W-:Y:S01]  /*6d30*/  IMAD.SHL.U32 R206, R0, 0x2, RZ ;  /* 0x0000000200ce7824 */ /* 0x000fe200078e00ff */
[----:B------:R-:W-:Y:S02]  /*6d40*/  SEL R0, RZ, 0x10, P5 ;  /* 0x00000010ff007807 */ /* 0x000fe40002800000 */
.L_x_997:
[----:B------:R-:W-:Y:S04]  /*6d50*/  DEPBAR.LE SB0, 0x0 ;  /* 0x000080000000791a */ /* 0x000fe80000000000 */
[----:B------:R-:W-:Y:S01]  /*6d60*/  BAR.SYNC.DEFER_BLOCKING 0x0 ;  /* 0x0000000000007b1d */ /* 0x000fe20000010000 */
[----:B------:R-:W-:Y:S01]  /*6d70*/  UISETP.GT.AND UP0, UPT, UR7, UR21, UPT ;  /* 0x000000150700728c */ /* 0x000fe2000bf04270 */
[----:B------:R-:W-:Y:S01]  /*6d80*/  SEL R204, RZ, 0x10, P4 ;  /* 0x00000010ffcc7807 */ /* 0x000fe20002000000 */
[----:B------:R-:W-:Y:S01]  /*6d90*/  IMAD.SHL.U32 R243, R252, 0x2, RZ ;  /* 0x00000002fcf37824 */ /* 0x000fe200078e00ff */
[----:B------:R-:W-:Y:S02]  /*6da0*/  SEL R205, RZ, 0x10, P5 ;  /* 0x00000010ffcd7807 */ /* 0x000fe40002800000 */
[----:B------:R-:W-:Y:S02]  /*6db0*/  SEL R211, RZ, 0x10, P6 ;  /* 0x00000010ffd37807 */ /* 0x000fe40003000000 */
[----:B------:R-:W-:Y:S02]  /*6dc0*/  PLOP3.LUT P0, PT, PT, PT, UP0, 0x80, 0x0 ;  /* 0x000000000000781c */ /* 0x000fe40003f0f008 */
[----:B------:R-:W-:Y:S01]  /*6dd0*/  SHF.R.S32.HI R244, RZ, 0x1f, R250 ;  /* 0x0000001ffff47819 */ /* 0x000fe200000114fa */
[----:B-1---5:R1:W2:Y:S04]  /*6de0*/  LDSM.16.M88.4 R32, [R219+0x10100] ;  /* 0x01010000db20783b */ /* 0x0222a80000000200 */
[----:B------:R1:W3:Y:S04]  /*6df0*/  LDSM.16.M88.4 R8, [R212+0x8100] ;  /* 0x00810000d408783b */ /* 0x0002e80000000200 */
[----:B------:R1:W4:Y:S04]  /*6e00*/  LDSM.16.M88.4 R16, [R212+0x8900] ;  /* 0x00890000d410783b */ /* 0x0003280000000200 */
[----:B------:R1:W1:Y:S04]  /*6e10*/  LDSM.16.M88.4 R24, [R212+0x9100] ;  /* 0x00910000d418783b */ /* 0x0002680000000200 */
[----:B------:R1:W1:Y:S04]  /*6e20*/  LDSM.16.M88.4 R136, [R212+0x9900] ;  /* 0x00990000d488783b */ /* 0x0002680000000200 */
[----:B------:R1:W1:Y:S04]  /*6e30*/  LDSM.16.M88.4 R172, [R220+0x10100] ;  /* 0x01010000dcac783b */ /* 0x0002680000000200 */
[----:B------:R1:W1:Y:S04]  /*6e40*/  LDSM.16.M88.4 R176, [R223] ;  /* 0x00000000dfb0783b */ /* 0x0002680000000200 */
[----:B------:R1:W1:Y:S04]  /*6e50*/  LDSM.16.M88.4 R180, [R238] ;  /* 0x00000000eeb4783b */ /* 0x0002680000000200 */
[----:B------:R1:W1:Y:S04]  /*6e60*/  LDSM.16.M88.4 R184, [R237] ;  /* 0x00000000edb8783b */ /* 0x0002680000000200 */
[----:B------:R1:W1:Y:S01]  /*6e70*/  LDSM.16.M88.4 R188, [R236] ;  /* 0x00000000ecbc783b */ /* 0x0002620000000200 */
[----:B------:R-:W-:-:S05]  /*6e80*/  @P0 BRA `(.L_x_987) ;  /* 0x0000037000000947 */ /* 0x000fca0003800000 */
[----:B------:R-:W-:Y:S01]  /*6e90*/  SHF.R.S32.HI R0, RZ, 0x1f, R242 ;  /* 0x0000001fff007819 */ /* 0x000fe200000114f2 */
[----:B------:R-:W-:Y:S01]  /*6ea0*/  IMAD.WIDE.U32 R2, R242, c[0x0][0x208], RZ ;  /* 0x00008200f2027a25 */ /* 0x000fe200078e00ff */
[----:B------:R-:W-:Y:S02]  /*6eb0*/  SHF.R.S32.HI R4, RZ, 0x1f, R240 ;  /* 0x0000001fff047819 */ /* 0x000fe400000114f0 */
[----:B------:R-:W-:Y:S01]  /*6ec0*/  IADD3 R30, -R211, 0x10, RZ ;  /* 0x00000010d31e7810 */ /* 0x000fe20007ffe1ff */
[----:B------:R-:W-:Y:S01]  /*6ed0*/  IMAD R0, R0, c[0x0][0x208], RZ ;  /* 0x0000820000007a24 */ /* 0x000fe200078e02ff */
[----:B------:R-:W-:Y:S01]  /*6ee0*/  IADD3 R28, -R205, 0x10, RZ ;  /* 0x00000010cd1c7810 */ /* 0x000fe20007ffe1ff */
[----:B------:R-:W-:Y:S01]  /*6ef0*/  IMAD R4, R4, c[0x0][0x218], RZ ;  /* 0x0000860004047a24 */ /* 0x000fe200078e02ff */
[----:B------:R-:W-:Y:S01]  /*6f00*/  LOP3.LUT R30, R30, 0xf, RZ, 0xc0, !PT ;  /* 0x0000000f1e1e7812 */ /* 0x000fe200078ec0ff */
[----:B------:R-:W-:Y:S01]  /*6f10*/  IMAD R0, R242, c[0x0][0x20c], R0 ;  /* 0x00008300f2007a24 */ /* 0x000fe200078e0200 */
[----:B------:R-:W-:Y:S01]  /*6f20*/  LOP3.LUT R28, R28, 0xf, RZ, 0xc0, !PT ;  /* 0x0000000f1c1c7812 */ /* 0x000fe200078ec0ff */
[----:B------:R-:W-:Y:S01]  /*6f30*/  IMAD R4, R240, c[0x0][0x21c], R4 ;  /* 0x00008700f0047a24 */ /* 0x000fe200078e0204 */
[----:B------:R-:W-:Y:S01]  /*6f40*/  IADD3 R22, -R204, 0x10, RZ ;  /* 0x00000010cc167810 */ /* 0x000fe20007ffe1ff */
[----:B------:R-:W-:Y:S01]  /*6f50*/  IMAD.IADD R3, R3, 0x1, R0 ;  /* 0x0000000103037824 */ /* 0x000fe200078e0200 */
[C---:B------:R-:W-:Y:S01]  /*6f60*/  SHF.L.U64.HI R6, R250.reuse, 0x1, R244 ;  /* 0x00000001fa067819 */ /* 0x040fe200000102f4 */
[----:B------:R-:W-:Y:S01]  /*6f70*/  IMAD.SHL.U32 R5, R250, 0x2, RZ ;  /* 0x00000002fa057824 */ /* 0x000fe200078e00ff */
[----:B------:R-:W-:Y:S01]  /*6f80*/  LOP3.LUT R22, R22, 0xf, RZ, 0xc0, !PT ;  /* 0x0000000f16167812 */ /* 0x000fe200078ec0ff */
[----:B------:R-:W-:Y:S05]  /*6f90*/  IMAD.WIDE.U32 R2, R240, c[0x0][0x218], R2 ;  /* 0x00008600f0027a25 */ /* 0x000fea00078e0002 */
[----:B------:R-:W-:Y:S04]  /*6fa0*/  IADD3 R0, P0, R2, UR14, RZ ;  /* 0x0000000e02007c10 */ /* 0x000fe8000ff1e0ff */
[----:B------:R-:W-:Y:S02]  /*6fb0*/  IADD3.X R4, R3, UR19, R4, P0, !PT ;  /* 0x0000001303047c10 */ /* 0x000fe400087fe404 */
[C---:B------:R-:W-:Y:S04]  /*6fc0*/  LEA R3, P0, R0.reuse, c[0x0][0x1f8], 0x1 ;  /* 0x00007e0000037a11 */ /* 0x040fe800078008ff */
[----:B------:R-:W-:Y:S02]  /*6fd0*/  LEA.HI.X R4, R0, c[0x0][0x1fc], R4, 0x1, P0 ;  /* 0x00007f0000047a11 */ /* 0x000fe400000f0c04 */
[----:B------:R-:W5:Y:S04]  /*6fe0*/  SHFL.IDX PT, R0, R3, 0x1, 0x181f ;  /* 0x00381f0003007f89 */ /* 0x000f6800000e0000 */
[----:B------:R-:W4:Y:S04]  /*6ff0*/  SHFL.IDX PT, R2, R4, 0x1, 0x181f ;  /* 0x00381f0004027f89 */ /* 0x000f2800000e0000 */
[----:B------:R-:W3:Y:S04]  /*7000*/  SHFL.IDX PT, R3, R3, RZ, 0x181f ;  /* 0x00181fff03037589 */ /* 0x000ee800000e0000 */
[----:B------:R-:W2:Y:S01]  /*7010*/  SHFL.IDX PT, R4, R4, RZ, 0x181f ;  /* 0x00181fff04047589 */ /* 0x000ea200000e0000 */
[----:B-----5:R-:W-:Y:S04]  /*7020*/  IADD3 R30, P2, P0, R30, R0, R208 ;  /* 0x000000001e1e7210 */ /* 0x020fe8000785e0d0 */
[----:B----4-:R-:W-:Y:S02]  /*7030*/  IADD3.X R31, RZ, R2, R209, P2, P0 ;  /* 0x00000002ff1f7210 */ /* 0x010fe400017e04d1 */
[----:B------:R-:W-:Y:S04]  /*7040*/  IADD3 R28, P2, P0, R28, R0, R206 ;  /* 0x000000001c1c7210 */ /* 0x000fe8000785e0ce */
[----:B------:R-:W-:Y:S02]  /*7050*/  IADD3.X R29, RZ, R2, R207, P2, P0 ;  /* 0x00000002ff1d7210 */ /* 0x000fe400017e04cf */
[----:B------:R-:W-:Y:S04]  /*7060*/  IADD3 R22, P2, P0, R22, R0, R5 ;  /* 0x0000000016167210 */ /* 0x000fe8000785e005 */
[--C-:B------:R-:W-:Y:S02]  /*7070*/  IADD3.X R23, RZ, R2, R6.reuse, P2, P0 ;  /* 0x00000002ff177210 */ /* 0x100fe400017e0406 */
[C---:B---3--:R-:W-:Y:S02]  /*7080*/  IADD3 R20, P0, R3.reuse, R5, RZ ;  /* 0x0000000503147210 */ /* 0x048fe40007f1e0ff */
[----:B------:R-:W-:Y:S03]  /*7090*/  ISETP.GE.AND P2, PT, R252, c[0x0][0x1d4], PT ;  /* 0x00007500fc007a0c */ /* 0x000fe60003f46270 */
[C---:B--2---:R-:W-:Y:S01]  /*70a0*/  IMAD.X R21, R4.reuse, 0x1, R6, P0 ;  /* 0x0000000104157824 */ /* 0x044fe200000e0606 */
[CC--:B------:R-:W-:Y:S05]  /*70b0*/  IADD3 R14, P0, R3.reuse, R243.reuse, RZ ;  /* 0x000000f3030e7210 */ /* 0x0c0fea0007f1e0ff */
[C-C-:B------:R-:W-:Y:S01]  /*70c0*/  IMAD.X R15, R4.reuse, 0x1, R210.reuse, P0 ;  /* 0x00000001040f7824 */ /* 0x140fe200000e06d2 */
[C---:B------:R-:W-:Y:S04]  /*70d0*/  IADD3 R12, P0, R3.reuse, R208, RZ ;  /* 0x000000d0030c7210 */ /* 0x040fe80007f1e0ff */
[----:B------:R2:W-:Y:S01]  /*70e0*/  LDGSTS.E.BYPASS.LTC128B.128 [R241], [R14.64], !P2 ;  /* 0x000000000ef17fae */ /* 0x0005e2000d101d50 */
[C---:B------:R-:W-:Y:S01]  /*70f0*/  IMAD.X R13, R4.reuse, 0x1, R209, P0 ;  /* 0x00000001040d7824 */ /* 0x040fe200000e06d1 */
[----:B------:R-:W-:Y:S04]  /*7100*/  IADD3 R6, P0, R3, R206, RZ ;  /* 0x000000ce03067210 */ /* 0x000fe80007f1e0ff */
[----:B------:R2:W-:Y:S01]  /*7110*/  LDGSTS.E.BYPASS.LTC128B.128 [R241+0x2000], [R12.64], !P6 ;  /* 0x020000000cf17fae */ /* 0x0005e2000f101d50 */
[----:B------:R-:W-:Y:S01]  /*7120*/  IMAD.X R7, R4, 0x1, R207, P0 ;  /* 0x0000000104077824 */ /* 0x000fe200000e06cf */
[----:B------:R-:W-:Y:S04]  /*7130*/  IADD3 R4, P0, R0, R243, RZ ;  /* 0x000000f300047210 */ /* 0x000fe80007f1e0ff */
[----:B------:R2:W-:Y:S01]  /*7140*/  LDGSTS.E.BYPASS.LTC128B.128 [R241+0x4000], [R6.64], !P5 ;  /* 0x0400000006f17fae */ /* 0x0005e2000e901d50 */
[----:B------:R-:W-:Y:S01]  /*7150*/  IMAD.X R5, R2, 0x1, R210, P0 ;  /* 0x0000000102057824 */ /* 0x000fe200000e06d2 */
[----:B------:R-:W-:Y:S02]  /*7160*/  ISETP.NE.U32.AND P0, PT, R211, RZ, PT ;  /* 0x000000ffd300720c */ /* 0x000fe40003f05070 */
[----:B------:R2:W-:Y:S04]  /*7170*/  LDGSTS.E.BYPASS.LTC128B.128 [R241+0x6000], [R20.64], !P4 ;  /* 0x0600000014f17fae */ /* 0x0005e8000e101d50 */
[----:B------:R2:W-:Y:S07]  /*7180*/  LDGSTS.E.BYPASS.LTC128B.128 [R241+0x1000], [R4.64], !P2 ;  /* 0x0100000004f17fae */ /* 0x0005ee000d101d50 */
[----:B------:R2:W-:Y:S01]  /*7190*/  LDGSTS.E.BYPASS.LTC128B.128.ZFILL [R241+0x3000], [R30.64], P0 ;  /* 0x030000001ef17fae */ /* 0x0005e20008141d50 */
[----:B------:R-:W-:Y:S11]  /*71a0*/  ISETP.NE.U32.AND P0, PT, R205, RZ, PT ;  /* 0x000000ffcd00720c */ /* 0x000ff60003f05070 */
[----:B------:R-:W-:Y:S02]  /*71b0*/  @!UPT UIADD3 URZ, URZ, URZ, URZ ;  /* 0x0000003f3f3ff290 */ /* 0x000fe4000fffe03f */
[----:B------:R2:W-:Y:S01]  /*71c0*/  LDGSTS.E.BYPASS.LTC128B.128.ZFILL [R241+0x5000], [R28.64], P0 ;  /* 0x050000001cf17fae */ /* 0x0005e20008141d50 */
[----:B------:R-:W-:Y:S11]  /*71d0*/  ISETP.NE.U32.AND P0, PT, R204, RZ, PT ;  /* 0x000000ffcc00720c */ /* 0x000ff60003f05070 */
[----:B------:R-:W-:Y:S02]  /*71e0*/  @!UPT UIADD3 URZ, URZ, URZ, URZ ;  /* 0x0000003f3f3ff290 */ /* 0x000fe4000fffe03f */
[----:B------:R2:W-:Y:S02]  /*71f0*/  LDGSTS.E.BYPASS.LTC128B.128.ZFILL [R241+0x7000], [R22.64], P0 ;  /* 0x0700000016f17fae */ /* 0x0005e40008141d50 */
.L_x_987:
[C---:B--23--:R-:W-:Y:S01]  /*7200*/  HMMA.16816.F32 R4, R32.reuse, R8, RZ ;  /* 0x000000082004723c */ /* 0x04cfe200000018ff */
[----:B------:R-:W-:Y:S01]  /*7210*/  LDSM.16.M88.4 R192, [R218+0x8100] ;  /* 0x00810000dac0783b */ /* 0x000fe20000000200 */
[----:B------:R-:W-:Y:S06]  /*7220*/  UISETP.GT.AND UP0, UPT, UR21, UR7, UPT ;  /* 0x000000071500728c */ /* 0x000fec000bf04270 */
[C---:B------:R-:W-:Y:S01]  /*7230*/  HMMA.16816.F32 R8, R32.reuse, R10, RZ ;  /* 0x0000000a2008723c */ /* 0x040fe200000018ff */
[----:B------:R-:W0:Y:S01]  /*7240*/  LDGDEPBAR ;  /* 0x00000000000079af */ /* 0x000e220000000000 */
[----:B------:R-:W-:Y:S06]  /*7250*/  PLOP3.LUT P0, PT, PT, PT, UP0, 0x40, 0x0 ;  /* 0x000000000000781c */ /* 0x000fec0003f0e808 */
[C---:B----4-:R-:W-:Y:S01]  /*7260*/  HMMA.16816.F32 R12, R32.reuse, R16, RZ ;  /* 0x00000010200c723c */ /* 0x050fe200000018ff */
[----:B------:R-:W-:Y:S07]  /*7270*/  LDSM.16.M88.4 R196, [R218+0x8900] ;  /* 0x00890000dac4783b */ /* 0x000fee0000000200 */
[C---:B------:R-:W-:Y:S01]  /*7280*/  HMMA.16816.F32 R16, R32.reuse, R18, RZ ;  /* 0x000000122010723c */ /* 0x040fe200000018ff */
[----:B------:R-:W-:Y:S07]  /*7290*/  LDSM.16.M88.4 R200, [R217] ;  /* 0x00000000d9c8783b */ /* 0x000fee0000000200 */
[C---:B-1----:R-:W-:Y:S08]  /*72a0*/  HMMA.16816.F32 R20, R32.reuse, R24, RZ ;  /* 0x000000182014723c */ /* 0x042ff000000018ff */
[C---:B------:R-:W-:Y:S08]  /*72b0*/  HMMA.16816.F32 R24, R32.reuse, R26, RZ ;  /* 0x0000001a2018723c */ /* 0x040ff000000018ff */
[C---:B------:R-:W-:Y:S08]  /*72c0*/  HMMA.16816.F32 R28, R32.reuse, R136, RZ ;  /* 0x00000088201c723c */ /* 0x040ff000000018ff */
[----:B------:R-:W-:Y:S01]  /*72d0*/  HMMA.16816.F32 R32, R32, R138, RZ ;  /* 0x0000008a2020723c */ /* 0x000fe200000018ff */
        /* <DEDUP_REMOVED lines=11> */
[----:B------:R-:W-:Y:S01]  /*7390*/  HMMA.16816.F32 R32, R172, R190, R32 ;  /* 0x000000beac20723c */ /* 0x000fe20000001820 */
[----:B------:R-:W5:Y:S07]  /*73a0*/  LDSM.16.M88.4 R172, [R217+0x800] ;  /* 0x00080000d9ac783b */ /* 0x000f6e0000000200 */
[C---:B-1----:R-:W-:Y:S01]  /*73b0*/  HMMA.16816.F32 R4, R136.reuse, R192, R4 ;  /* 0x000000c08804723c */ /* 0x042fe20000001804 */
[----:B------:R-:W-:Y:S07]  /*73c0*/  LDSM.16.M88.4 R188, [R217+0x1800] ;  /* 0x00180000d9bc783b */ /* 0x000fee0000000200 */
        /* <DEDUP_REMOVED lines=10> */
[----:B------:R-:W2:Y:S07]  /*7470*/  LDSM.16.M88.4 R136, [R212+0xa900] ;  /* 0x00a90000d488783b */ /* 0x000eae0000000200 */
[C---:B----4-:R-:W-:Y:S01]  /*7480*/  HMMA.16816.F32 R4, R184.reuse, R200, R4 ;  /* 0x000000c8b804723c */ /* 0x050fe20000001804 */
[----:B------:R-:W3:Y:S07]  /*7490*/  LDSM.16.M88.4 R180, [R212+0xb100] ;  /* 0x00b10000d4b4783b */ /* 0x000eee0000000200 */
[C---:B------:R-:W-:Y:S01]  /*74a0*/  HMMA.16816.F32 R8, R184.reuse, R202, R8 ;  /* 0x000000cab808723c */ /* 0x040fe20000001808 */
[----:B------:R-:W4:Y:S07]  /*74b0*/  LDSM.16.M88.4 R200, [R212+0xb900] ;  /* 0x00b90000d4c8783b */ /* 0x000f2e0000000200 */
[C---:B-----5:R-:W-:Y:S08]  /*74c0*/  HMMA.16816.F32 R12, R184.reuse, R172, R12 ;  /* 0x000000acb80c723c */ /* 0x060ff0000000180c */
[C---:B------:R-:W-:Y:S01]  /*74d0*/  HMMA.16816.F32 R16, R184.reuse, R174, R16 ;  /* 0x000000aeb810723c */ /* 0x040fe20000001810 */
[----:B------:R-:W-:Y:S07]  /*74e0*/  LDSM.16.M88.4 R172, [R220+0x14100] ;  /* 0x01410000dcac783b */ /* 0x000fee0000000200 */
[C---:B-1----:R-:W-:Y:S08]  /*74f0*/  HMMA.16816.F32 R20, R184.reuse, R176, R20 ;  /* 0x000000b0b814723c */ /* 0x042ff00000001814 */
[C---:B------:R-:W-:Y:S01]  /*7500*/  HMMA.16816.F32 R24, R184.reuse, R178, R24 ;  /* 0x000000b2b818723c */ /* 0x040fe20000001818 */
[----:B------:R-:W1:Y:S07]  /*7510*/  LDSM.16.M88.4 R176, [R235] ;  /* 0x00000000ebb0783b */ /* 0x000e6e0000000200 */
[C---:B------:R-:W-:Y:S08]  /*7520*/  HMMA.16816.F32 R28, R184.reuse, R188, R28 ;  /* 0x000000bcb81c723c */ /* 0x040ff0000000181c */
[----:B------:R-:W-:Y:S01]  /*7530*/  HMMA.16816.F32 R32, R184, R190, R32 ;  /* 0x000000beb820723c */ /* 0x000fe20000001820 */
[----:B------:R-:W5:Y:S07]  /*7540*/  LDSM.16.M88.4 R184, [R234] ;  /* 0x00000000eab8783b */ /* 0x000f6e0000000200 */
[C---:B------:R-:W-:Y:S01]  /*7550*/  HMMA.16816.F32 R4, R192.reuse, R196, R4 ;  /* 0x000000c4c004723c */ /* 0x040fe20000001804 */
[----:B------:R-:W1:Y:S07]  /*7560*/  LDSM.16.M88.4 R188, [R233] ;  /* 0x00000000e9bc783b */ /* 0x000e6e0000000200 */
[C---:B------:R-:W-:Y:S01]  /*7570*/  HMMA.16816.F32 R8, R192.reuse, R198, R8 ;  /* 0x000000c6c008723c */ /* 0x040fe20000001808 */
[----:B------:R-:W1:Y:S07]  /*7580*/  LDSM.16.M88.4 R196, [R232] ;  /* 0x00000000e8c4783b */ /* 0x000e6e0000000200 */
[C---:B--2---:R-:W-:Y:S08]  /*7590*/  HMMA.16816.F32 R12, R192.reuse, R136, R12 ;  /* 0x00000088c00c723c */ /* 0x044ff0000000180c */
[C---:B------:R-:W-:Y:S01]  /*75a0*/  HMMA.16816.F32 R16, R192.reuse, R138, R16 ;  /* 0x0000008ac010723c */ /* 0x040fe20000001810 */
[----:B------:R-:W-:Y:S07]  /*75b0*/  LDSM.16.M88.4 R136, [R222+0x14100] ;  /* 0x01410000de88783b */ /* 0x000fee0000000200 */
[C---:B---3--:R-:W-:Y:S08]  /*75c0*/  HMMA.16816.F32 R20, R192.reuse, R180, R20 ;  /* 0x000000b4c014723c */ /* 0x048ff00000001814 */
[C---:B------:R-:W-:Y:S01]  /*75d0*/  HMMA.16816.F32 R24, R192.reuse, R182, R24 ;  /* 0x000000b6c018723c */ /* 0x040fe20000001818 */
[----:B------:R-:W2:Y:S07]  /*75e0*/  LDSM.16.M88.4 R180, [R218+0xa100] ;  /* 0x00a10000dab4783b */ /* 0x000eae0000000200 */
[C---:B----4-:R-:W-:Y:S08]  /*75f0*/  HMMA.16816.F32 R28, R192.reuse, R200, R28 ;  /* 0x000000c8c01c723c */ /* 0x050ff0000000181c */
[----:B------:R-:W-:Y:S01]  /*7600*/  HMMA.16816.F32 R32, R192, R202, R32 ;  /* 0x000000cac020723c */ /* 0x000fe20000001820 */
[----:B------:R-:W3:Y:S07]  /*7610*/  LDSM.16.M88.4 R192, [R218+0xa900] ;  /* 0x00a90000dac0783b */ /* 0x000eee0000000200 */
[C---:B-1----:R-:W-:Y:S01]  /*7620*/  HMMA.16816.F32 R4, R172.reuse, R176, R4 ;  /* 0x000000b0ac04723c */ /* 0x042fe20000001804 */
[----:B------:R-:W-:Y:S07]  /*7630*/  LDSM.16.M88.4 R200, [R217+0x3800] ;  /* 0x00380000d9c8783b */ /* 0x000fee0000000200 */
[C---:B------:R-:W-:Y:S01]  /*7640*/  HMMA.16816.F32 R8, R172.reuse, R178, R8 ;  /* 0x000000b2ac08723c */ /* 0x040fe20000001808 */
[----:B------:R-:W1:Y:S07]  /*7650*/  LDSM.16.M88.4 R176, [R218+0xb100] ;  /* 0x00b10000dab0783b */ /* 0x000e6e0000000200 */
[C---:B-----5:R-:W-:Y:S08]  /*7660*/  HMMA.16816.F32 R12, R172.reuse, R184, R12 ;  /* 0x000000b8ac0c723c */ /* 0x060ff0000000180c */
        /* <DEDUP_REMOVED lines=8> */
[C---:B--2---:R-:W-:Y:S01]  /*76f0*/  HMMA.16816.F32 R4, R136.reuse, R180, R4 ;  /* 0x000000b48804723c */ /* 0x044fe20000001804 */
[----:B------:R-:W-:Y:S07]  /*7700*/  LDSM.16.M88.4 R196, [R217+0x3000] ;  /* 0x00300000d9c4783b */ /* 0x000fee0000000200 */
[C---:B------:R-:W-:Y:S01]  /*7710*/  HMMA.16816.F32 R8, R136.reuse, R182, R8 ;  /* 0x000000b68808723c */ /* 0x040fe20000001808 */
[----:B------:R-:W2:Y:S07]  /*7720*/  LDSM.16.M88.4 R180, [R217+0x2800] ;  /* 0x00280000d9b4783b */ /* 0x000eae0000000200 */
[C---:B---3--:R-:W-:Y:S08]  /*7730*/  HMMA.16816.F32 R12, R136.reuse, R192, R12 ;  /* 0x000000c0880c723c */ /* 0x048ff0000000180c */
[C---:B------:R-:W-:Y:S01]  /*7740*/  HMMA.16816.F32 R16, R136.reuse, R194, R16 ;  /* 0x000000c28810723c */ /* 0x040fe20000001810 */
[----:B------:R-:W-:Y:S07]  /*7750*/  LDSM.16.M88.4 R192, [R220+0x18100] ;  /* 0x01810000dcc0783b */ /* 0x000fee0000000200 */
[C---:B-1----:R-:W-:Y:S08]  /*7760*/  HMMA.16816.F32 R20, R136.reuse, R176, R20 ;  /* 0x000000b08814723c */ /* 0x042ff00000001814 */
[C---:B------:R-:W-:Y:S01]  /*7770*/  HMMA.16816.F32 R24, R136.reuse, R178, R24 ;  /* 0x000000b28818723c */ /* 0x040fe20000001818 */
[----:B------:R-:W-:Y:S07]  /*7780*/  LDSM.16.M88.4 R176, [R212+0xc100] ;  /* 0x00c10000d4b0783b */ /* 0x000fee0000000200 */
[C---:B----4-:R-:W-:Y:S08]  /*7790*/  HMMA.16816.F32 R28, R136.reuse, R184, R28 ;  /* 0x000000b8881c723c */ /* 0x050ff0000000181c */
[----:B------:R-:W-:Y:S01]  /*77a0*/  HMMA.16816.F32 R32, R136, R186, R32 ;  /* 0x000000ba8820723c */ /* 0x000fe20000001820 */
[----:B------:R-:W1:Y:S07]  /*77b0*/  LDSM.16.M88.4 R136, [R219+0x18100] ;  /* 0x01810000db88783b */ /* 0x000e6e0000000200 */
[C---:B-----5:R-:W-:Y:S01]  /*77c0*/  HMMA.16816.F32 R4, R172.reuse, R188, R4 ;  /* 0x000000bcac04723c */ /* 0x060fe20000001804 */
[----:B------:R-:W3:Y:S07]  /*77d0*/  LDSM.16.M88.4 R184, [R212+0xc900] ;  /* 0x00c90000d4b8783b */ /* 0x000eee0000000200 */
[C---:B------:R-:W-:Y:S01]  /*77e0*/  HMMA.16816.F32 R8, R172.reuse, R190, R8 ;  /* 0x000000beac08723c */ /* 0x040fe20000001808 */
[----:B------:R-:W-:Y:S07]  /*77f0*/  LDSM.16.M88.4 R188, [R212+0xd900] ;  /* 0x00d90000d4bc783b */ /* 0x000fee0000000200 */
[C---:B--2---:R-:W-:Y:S08]  /*7800*/  HMMA.16816.F32 R12, R172.reuse, R180, R12 ;  /* 0x000000b4ac0c723c */ /* 0x044ff0000000180c */
[C---:B------:R-:W-:Y:S01]  /*7810*/  HMMA.16816.F32 R16, R172.reuse, R182, R16 ;  /* 0x000000b6ac10723c */ /* 0x040fe20000001810 */
[----:B------:R-:W2:Y:S07]  /*7820*/  LDSM.16.M88.4 R180, [R212+0xd100] ;  /* 0x00d10000d4b4783b */ /* 0x000eae0000000200 */
[C---:B------:R-:W-:Y:S08]  /*7830*/  HMMA.16816.F32 R20, R172.reuse, R196, R20 ;  /* 0x000000c4ac14723c */ /* 0x040ff00000001814 */
[C---:B------:R-:W-:Y:S01]  /*7840*/  HMMA.16816.F32 R24, R172.reuse, R198, R24 ;  /* 0x000000c6ac18723c */ /* 0x040fe20000001818 */
[----:B------:R-:W4:Y:S07]  /*7850*/  LDSM.16.M88.4 R196, [R231] ;  /* 0x00000000e7c4783b */ /* 0x000f2e0000000200 */
[C---:B------:R-:W-:Y:S08]  /*7860*/  HMMA.16816.F32 R28, R172.reuse, R200, R28 ;  /* 0x000000c8ac1c723c */ /* 0x040ff0000000181c */
[----:B------:R-:W-:Y:S01]  /*7870*/  HMMA.16816.F32 R32, R172, R202, R32 ;  /* 0x000000caac20723c */ /* 0x000fe20000001820 */
[----:B------:R-:W5:Y:S07]  /*7880*/  LDSM.16.M88.4 R172, [R230] ;  /* 0x00000000e6ac783b */ /* 0x000f6e0000000200 */
[C---:B-1----:R-:W-:Y:S01]  /*7890*/  HMMA.16816.F32 R4, R136.reuse, R176, R4 ;  /* 0x000000b08804723c */ /* 0x042fe20000001804 */
[----:B------:R-:W-:Y:S07]  /*78a0*/  LDSM.16.M88.4 R200, [R228] ;  /* 0x00000000e4c8783b */ /* 0x000fee0000000200 */
[C---:B------:R-:W-:Y:S01]  /*78b0*/  HMMA.16816.F32 R8, R136.reuse, R178, R8 ;  /* 0x000000b28808723c */ /* 0x040fe20000001808 */
[----:B------:R-:W1:Y:S07]  /*78c0*/  LDSM.16.M88.4 R176, [R229] ;  /* 0x00000000e5b0783b */ /* 0x000e6e0000000200 */
[C---:B---3--:R-:W-:Y:S08]  /*78d0*/  HMMA.16816.F32 R12, R136.reuse, R184, R12 ;  /* 0x000000b8880c723c */ /* 0x048ff0000000180c */
[C---:B------:R-:W-:Y:S01]  /*78e0*/  HMMA.16816.F32 R16, R136.reuse, R186, R16 ;  /* 0x000000ba8810723c */ /* 0x040fe20000001810 */
[----:B------:R-:W-:Y:S07]  /*78f0*/  LDSM.16.M88.4 R184, [R218+0xc900] ;  /* 0x00c90000dab8783b */ /* 0x000fee0000000200 */
[C---:B--2---:R-:W-:Y:S08]  /*7900*/  HMMA.16816.F32 R20, R136.reuse, R180, R20 ;  /* 0x000000b48814723c */ /* 0x044ff00000001814 */
[C---:B------:R-:W-:Y:S01]  /*7910*/  HMMA.16816.F32 R24, R136.reuse, R182, R24 ;  /* 0x000000b68818723c */ /* 0x040fe20000001818 */
[----:B------:R-:W-:Y:S07]  /*7920*/  LDSM.16.M88.4 R180, [R218+0xc100] ;  /* 0x00c10000dab4783b */ /* 0x000fee0000000200 */
[C---:B------:R-:W-:Y:S08]  /*7930*/  HMMA.16816.F32 R28, R136.reuse, R188, R28 ;  /* 0x000000bc881c723c */ /* 0x040ff0000000181c */
        /* <DEDUP_REMOVED lines=11> */
[----:B------:R-:W1:Y:S07]  /*79f0*/  LDSM.16.M88.4 R176, [R217+0x4000] ;  /* 0x00400000d9b0783b */ /* 0x000e6e0000000200 */
[C---:B------:R-:W-:Y:S08]  /*7a00*/  HMMA.16816.F32 R28, R192.reuse, R200, R28 ;  /* 0x000000c8c01c723c */ /* 0x040ff0000000181c */
[----:B------:R-:W-:Y:S01]  /*7a10*/  HMMA.16816.F32 R32, R192, R202, R32 ;  /* 0x000000cac020723c */ /* 0x000fe20000001820 */
[----:B------:R-:W5:Y:S07]  /*7a20*/  LDSM.16.M88.4 R192, [R217+0x4800] ;  /* 0x00480000d9c0783b */ /* 0x000f6e0000000200 */
[C---:B--2---:R-:W-:Y:S01]  /*7a30*/  HMMA.16816.F32 R4, R136.reuse, R180, R4 ;  /* 0x000000b48804723c */ /* 0x044fe20000001804 */
[----:B------:R-:W-:Y:S07]  /*7a40*/  LDSM.16.M88.4 R200, [R212+0xe100] ;  /* 0x00e10000d4c8783b */ /* 0x000fee0000000200 */
[C---:B------:R-:W-:Y:S01]  /*7a50*/  HMMA.16816.F32 R8, R136.reuse, R182, R8 ;  /* 0x000000b68808723c */ /* 0x040fe20000001808 */
[----:B------:R-:W2:Y:S07]  /*7a60*/  LDSM.16.M88.4 R180, [R217+0x5000] ;  /* 0x00500000d9b4783b */ /* 0x000eae0000000200 */
[C---:B------:R-:W-:Y:S08]  /*7a70*/  HMMA.16816.F32 R12, R136.reuse, R184, R12 ;  /* 0x000000b8880c723c */ /* 0x040ff0000000180c */
[C---:B------:R-:W-:Y:S01]  /*7a80*/  HMMA.16816.F32 R16, R136.reuse, R186, R16 ;  /* 0x000000ba8810723c */ /* 0x040fe20000001810 */
[----:B------:R-:W2:Y:S07]  /*7a90*/  LDSM.16.M88.4 R184, [R217+0x5800] ;  /* 0x00580000d9b8783b */ /* 0x000eae0000000200 */
[C---:B---3--:R-:W-:Y:S08]  /*7aa0*/  HMMA.16816.F32 R20, R136.reuse, R188, R20 ;  /* 0x000000bc8814723c */ /* 0x048ff00000001814 */
[C---:B------:R-:W-:Y:S01]  /*7ab0*/  HMMA.16816.F32 R24, R136.reuse, R190, R24 ;  /* 0x000000be8818723c */ /* 0x040fe20000001818 */
[----:B------:R-:W3:Y:S07]  /*7ac0*/  LDSM.16.M88.4 R188, [R219+0x1c100] ;  /* 0x01c10000dbbc783b */ /* 0x000eee0000000200 */
[C---:B----4-:R-:W-:Y:S08]  /*7ad0*/  HMMA.16816.F32 R28, R136.reuse, R196, R28 ;  /* 0x000000c4881c723c */ /* 0x050ff0000000181c */
[----:B------:R-:W-:Y:S01]  /*7ae0*/  HMMA.16816.F32 R32, R136, R198, R32 ;  /* 0x000000c68820723c */ /* 0x000fe20000001820 */
[----:B------:R-:W4:Y:S07]  /*7af0*/  LDSM.16.M88.4 R136, [R212+0xe900] ;  /* 0x00e90000d488783b */ /* 0x000f2e0000000200 */
[C---:B-1----:R-:W-:Y:S01]  /*7b00*/  HMMA.16816.F32 R4, R172.reuse, R176, R4 ;  /* 0x000000b0ac04723c */ /* 0x042fe20000001804 */
[----:B------:R-:W-:Y:S07]  /*7b10*/  LDSM.16.M88.4 R196, [R225] ;  /* 0x00000000e1c4783b */ /* 0x000fee0000000200 */
[C---:B------:R-:W-:Y:S01]  /*7b20*/  HMMA.16816.F32 R8, R172.reuse, R178, R8 ;  /* 0x000000b2ac08723c */ /* 0x040fe20000001808 */
[----:B------:R-:W1:Y:S07]  /*7b30*/  LDSM.16.M88.4 R176, [R212+0xf100] ;  /* 0x00f10000d4b0783b */ /* 0x000e6e0000000200 */
[C---:B-----5:R-:W-:Y:S08]  /*7b40*/  HMMA.16816.F32 R12, R172.reuse, R192, R12 ;  /* 0x000000c0ac0c723c */ /* 0x060ff0000000180c */
[C---:B------:R-:W-:Y:S01]  /*7b50*/  HMMA.16816.F32 R16, R172.reuse, R194, R16 ;  /* 0x000000c2ac10723c */ /* 0x040fe20000001810 */
[----:B------:R-:W5:Y:S07]  /*7b60*/  LDSM.16.M88.4 R192, [R212+0xf900] ;  /* 0x00f90000d4c0783b */ /* 0x000f6e0000000200 */
[C---:B--2---:R-:W-:Y:S08]  /*7b70*/  HMMA.16816.F32 R20, R172.reuse, R180, R20 ;  /* 0x000000b4ac14723c */ /* 0x044ff00000001814 */
[C---:B------:R-:W-:Y:S01]  /*7b80*/  HMMA.16816.F32 R24, R172.reuse, R182, R24 ;  /* 0x000000b6ac18723c */ /* 0x040fe20000001818 */
[----:B------:R-:W-:Y:S07]  /*7b90*/  LDSM.16.M88.4 R180, [R227] ;  /* 0x00000000e3b4783b */ /* 0x000fee0000000200 */
[C---:B------:R-:W-:Y:S08]  /*7ba0*/  HMMA.16816.F32 R28, R172.reuse, R184, R28 ;  /* 0x000000b8ac1c723c */ /* 0x040ff0000000181c */
[----:B------:R-:W-:Y:S01]  /*7bb0*/  HMMA.16816.F32 R32, R172, R186, R32 ;  /* 0x000000baac20723c */ /* 0x000fe20000001820 */
[----:B------:R-:W2:Y:S07]  /*7bc0*/  LDSM.16.M88.4 R172, [R220+0x1c100] ;  /* 0x01c10000dcac783b */ /* 0x000eae0000000200 */
[C---:B---3--:R-:W-:Y:S01]  /*7bd0*/  HMMA.16816.F32 R4, R188.reuse, R200, R4 ;  /* 0x000000c8bc04723c */ /* 0x048fe20000001804 */
[----:B------:R-:W3:Y:S07]  /*7be0*/  LDSM.16.M88.4 R184, [R226] ;  /* 0x00000000e2b8783b */ /* 0x000eee0000000200 */
[C---:B------:R-:W-:Y:S01]  /*7bf0*/  HMMA.16816.F32 R8, R188.reuse, R202, R8 ;  /* 0x000000cabc08723c */ /* 0x040fe20000001808 */
[----:B------:R-:W2:Y:S07]  /*7c00*/  LDSM.16.M88.4 R200, [R224] ;  /* 0x00000000e0c8783b */ /* 0x000eae0000000200 */
[C---:B----4-:R-:W-:Y:S08]  /*7c10*/  HMMA.16816.F32 R12, R188.reuse, R136, R12 ;  /* 0x00000088bc0c723c */ /* 0x050ff0000000180c */
[C---:B------:R-:W-:Y:S01]  /*7c20*/  HMMA.16816.F32 R16, R188.reuse, R138, R16 ;  /* 0x0000008abc10723c */ /* 0x040fe20000001810 */
[----:B------:R-:W-:Y:S07]  /*7c30*/  LDSM.16.M88.4 R136, [R222+0x1c100] ;  /* 0x01c10000de88783b */ /* 0x000fee0000000200 */
[C---:B-1----:R-:W-:Y:S08]  /*7c40*/  HMMA.16816.F32 R20, R188.reuse, R176, R20 ;  /* 0x000000b0bc14723c */ /* 0x042ff00000001814 */
[C---:B------:R-:W-:Y:S01]  /*7c50*/  HMMA.16816.F32 R24, R188.reuse, R178, R24 ;  /* 0x000000b2bc18723c */ /* 0x040fe20000001818 */
[----:B------:R-:W1:Y:S07]  /*7c60*/  LDSM.16.M88.4 R176, [R218+0xe100] ;  /* 0x00e10000dab0783b */ /* 0x000e6e0000000200 */
[C---:B-----5:R-:W-:Y:S08]  /*7c70*/  HMMA.16816.F32 R28, R188.reuse, R192, R28 ;  /* 0x000000c0bc1c723c */ /* 0x060ff0000000181c */
[----:B------:R-:W-:Y:S01]  /*7c80*/  HMMA.16816.F32 R32, R188, R194, R32 ;  /* 0x000000c2bc20723c */ /* 0x000fe20000001820 */
[----:B------:R-:W-:Y:S07]  /*7c90*/  LDSM.16.M88.4 R188, [R218+0xf900] ;  /* 0x00f90000dabc783b */ /* 0x000fee0000000200 */
[C---:B--2---:R-:W-:Y:S01]  /*7ca0*/  HMMA.16816.F32 R4, R172.reuse, R180, R4 ;  /* 0x000000b4ac04723c */ /* 0x044fe20000001804 */
[----:B------:R-:W-:Y:S07]  /*7cb0*/  LDSM.16.M88.4 R192, [R221+0x1c100] ;  /* 0x01c10000ddc0783b */ /* 0x000fee0000000200 */
[C---:B------:R-:W-:Y:S01]  /*7cc0*/  HMMA.16816.F32 R8, R172.reuse, R182, R8 ;  /* 0x000000b6ac08723c */ /* 0x040fe20000001808 */
[----:B------:R-:W2:Y:S07]  /*7cd0*/  LDSM.16.M88.4 R180, [R218+0xe900] ;  /* 0x00e90000dab4783b */ /* 0x000eae0000000200 */
[C---:B---3--:R-:W-:Y:S08]  /*7ce0*/  HMMA.16816.F32 R12, R172.reuse, R184, R12 ;  /* 0x000000b8ac0c723c */ /* 0x048ff0000000180c */
[C---:B------:R-:W-:Y:S01]  /*7cf0*/  HMMA.16816.F32 R16, R172.reuse, R186, R16 ;  /* 0x000000baac10723c */ /* 0x040fe20000001810 */
[----:B------:R-:W3:Y:S07]  /*7d00*/  LDSM.16.M88.4 R184, [R218+0xf100] ;  /* 0x00f10000dab8783b */ /* 0x000eee0000000200 */
[C---:B------:R-:W-:Y:S08]  /*7d10*/  HMMA.16816.F32 R20, R172.reuse, R196, R20 ;  /* 0x000000c4ac14723c */ /* 0x040ff00000001814 */
[C---:B------:R-:W-:Y:S01]  /*7d20*/  HMMA.16816.F32 R24, R172.reuse, R198, R24 ;  /* 0x000000c6ac18723c */ /* 0x040fe20000001818 */
[----:B------:R-:W4:Y:S07]  /*7d30*/  LDSM.16.M88.4 R196, [R217+0x6000] ;  /* 0x00600000d9c4783b */ /* 0x000f2e0000000200 */
[C---:B------:R-:W-:Y:S08]  /*7d40*/  HMMA.16816.F32 R28, R172.reuse, R200, R28 ;  /* 0x000000c8ac1c723c */ /* 0x040ff0000000181c */
[----:B------:R-:W-:Y:S08]  /*7d50*/  HMMA.16816.F32 R32, R172, R202, R32 ;  /* 0x000000caac20723c */ /* 0x000ff00000001820 */
[C---:B-1----:R-:W-:Y:S08]  /*7d60*/  HMMA.16816.F32 R4, R136.reuse, R176, R4 ;  /* 0x000000b08804723c */ /* 0x042ff00000001804 */
[C---:B------:R-:W-:Y:S08]  /*7d70*/  HMMA.16816.F32 R8, R136.reuse, R178, R8 ;  /* 0x000000b28808723c */ /* 0x040ff00000001808 */
[C---:B--2---:R-:W-:Y:S08]  /*7d80*/  HMMA.16816.F32 R12, R136.reuse, R180, R12 ;  /* 0x000000b4880c723c */ /* 0x044ff0000000180c */
[C---:B------:R-:W-:Y:S08]  /*7d90*/  HMMA.16816.F32 R16, R136.reuse, R182, R16 ;  /* 0x000000b68810723c */ /* 0x040ff00000001810 */
[C---:B---3--:R-:W-:Y:S08]  /*7da0*/  HMMA.16816.F32 R20, R136.reuse, R184, R20 ;  /* 0x000000b88814723c */ /* 0x048ff00000001814 */
[C---:B------:R-:W-:Y:S08]  /*7db0*/  HMMA.16816.F32 R24, R136.reuse, R186, R24 ;  /* 0x000000ba8818723c */ /* 0x040ff00000001818 */
[C---:B------:R-:W-:Y:S08]  /*7dc0*/  HMMA.16816.F32 R28, R136.reuse, R188, R28 ;  /* 0x000000bc881c723c */ /* 0x040ff0000000181c */
[----:B------:R-:W-:Y:S01]  /*7dd0*/  HMMA.16816.F32 R32, R136, R190, R32 ;  /* 0x000000be8820723c */ /* 0x000fe20000001820 */
[----:B------:R-:W1:Y:S07]  /*7de0*/  LDSM.16.M88.4 R136, [R217+0x6800] ;  /* 0x00680000d988783b */ /* 0x000e6e0000000200 */
[C---:B----4-:R-:W-:Y:S08]  /*7df0*/  HMMA.16816.F32 R4, R192.reuse, R196, R4 ;  /* 0x000000c4c004723c */ /* 0x050ff00000001804 */
        /* <DEDUP_REMOVED lines=16> */
[----:B------:R-:W-:Y:S02]  /*7f00*/  FMUL.FTZ R12, R12, c[0x0][0x320] ;  /* 0x0000c8000c0c7a20 */ /* 0x000fe40000410000 */
[----:B------:R-:W-:Y:S02]  /*7f10*/  FMUL.FTZ R13, R13, c[0x0][0x320] ;  /* 0x0000c8000d0d7a20 */ /* 0x000fe40000410000 */
[----:B------:R-:W-:Y:S02]  /*7f20*/  FMUL.FTZ R14, R14, c[0x0][0x320] ;  /* 0x0000c8000e0e7a20 */ /* 0x000fe40000410000 */
[----:B------:R-:W-:Y:S02]  /*7f30*/  FMUL.FTZ R15, R15, c[0x0][0x320] ;  /* 0x0000c8000f0f7a20 */ /* 0x000fe40000410000 */
[----:B------:R-:W-:Y:S01]  /*7f40*/  FMUL.FTZ R16, R16, c[0x0][0x320] ;  /* 0x0000c80010107a20 */ /* 0x000fe20000410000 */
[----:B------:R-:W1:Y:S01]  /*7f50*/  MUFU.TANH R181, R8 ;  /* 0x0000000800b57308 */ /* 0x000e620000002400 */
[----:B------:R-:W-:Y:S02]  /*7f60*/  FMUL.FTZ R17, R17, c[0x0][0x320] ;  /* 0x0000c80011117a20 */ /* 0x000fe40000410000 */
[----:B------:R-:W-:Y:S02]  /*7f70*/  FMUL.FTZ R18, R18, c[0x0][0x320] ;  /* 0x0000c80012127a20 */ /* 0x000fe40000410000 */
[----:B------:R-:W-:Y:S05]  /*7f80*/  FMUL.FTZ R19, R19, c[0x0][0x320] ;  /* 0x0000c80013137a20 */ /* 0x000fea0000410000 */
[----:B------:R-:W1:Y:S01]  /*7f90*/  MUFU.TANH R178, R9 ;  /* 0x0000000900b27308 */ /* 0x000e620000002400 */
[----:B----4-:R-:W4:Y:S09]  /*7fa0*/  LDSM.16.M88.4 R4, [R217+0x7000] ;  /* 0x00700000d904783b */ /* 0x010f320000000200 */
[----:B------:R-:W1:Y:S10]  /*7fb0*/  MUFU.TANH R185, R10 ;  /* 0x0000000a00b97308 */ /* 0x000e740000002400 */
[----:B------:R5:W1:Y:S10]  /*7fc0*/  MUFU.TANH R184, R11 ;  /* 0x0000000b00b87308 */ /* 0x000a740000002400 */
[----:B------:R-:W1:Y:S10]  /*7fd0*/  MUFU.TANH R175, R12 ;  /* 0x0000000c00af7308 */ /* 0x000e740000002400 */
[----:B------:R-:W1:Y:S01]  /*7fe0*/  MUFU.TANH R174, R13 ;  /* 0x0000000d00ae7308 */ /* 0x000e620000002400 */
[----:B-----5:R-:W5:Y:S01]  /*7ff0*/  LDSM.16.M88.4 R8, [R217+0x7800] ;  /* 0x00780000d908783b */ /* 0x020f620000000200 */
[----:B------:R-:W-:Y:S04]  /*8000*/  DEPBAR.LE SB0, 0x0 ;  /* 0x000080000000791a */ /* 0x000fe80000000000 */
[C---:B----4-:R-:W-:Y:S04]  /*8010*/  HMMA.16816.F32 R20, R192.reuse, R4, R20 ;  /* 0x00000004c014723c */ /* 0x050fe80000001814 */
[----:B------:R-:W4:Y:S01]  /*8020*/  MUFU.TANH R180, R14 ;  /* 0x0000000e00b47308 */ /* 0x000f220000002400 */
[----:B------:R-:W-:Y:S03]  /*8030*/  BAR.SYNC.DEFER_BLOCKING 0x0 ;  /* 0x0000000000007b1d */ /* 0x000fe60000010000 */
[C---:B------:R-:W-:Y:S06]  /*8040*/  HMMA.16816.F32 R24, R192.reuse, R6, R24 ;  /* 0x00000006c018723c */ /* 0x040fec0000001818 */
[----:B------:R-:W1:Y:S10]  /*8050*/  MUFU.TANH R179, R15 ;  /* 0x0000000f00b37308 */ /* 0x000e740000002400 */
[----:B------:R-:W1:Y:S01]  /*8060*/  MUFU.TANH R173, R16 ;  /* 0x0000001000ad7308 */ /* 0x000e620000002400 */
[----:B------:R-:W-:Y:S02]  /*8070*/  FMUL.FTZ R20, R20, c[0x0][0x320] ;  /* 0x0000c80014147a20 */ /* 0x000fe40000410000 */
[----:B------:R-:W-:Y:S02]  /*8080*/  FMUL.FTZ R21, R21, c[0x0][0x320] ;  /* 0x0000c80015157a20 */ /* 0x000fe40000410000 */
[----:B------:R-:W-:Y:S02]  /*8090*/  FMUL.FTZ R22, R22, c[0x0][0x320] ;  /* 0x0000c80016167a20 */ /* 0x000fe40000410000 */
[----:B------:R-:W-:Y:S03]  /*80a0*/  FMUL.FTZ R23, R23, c[0x0][0x320] ;  /* 0x0000c80017177a20 */ /* 0x000fe60000410000 */
[----:B------:R-:W1:Y:S01]  /*80b0*/  MUFU.TANH R136, R20 ;  /* 0x0000001400887308 */ /* 0x000e620000002400 */
[----:B------:R-:W-:Y:S02]  /*80c0*/  FMUL.FTZ R24, R24, c[0x0][0x320] ;  /* 0x0000c80018187a20 */ /* 0x000fe40000410000 */
[----:B------:R-:W-:Y:S01]  /*80d0*/  FMUL.FTZ R27, R27, c[0x0][0x320] ;  /* 0x0000c8001b1b7a20 */ /* 0x000fe20000410000 */
[C---:B-----5:R-:W-:Y:S03]  /*80e0*/  HMMA.16816.F32 R28, R192.reuse, R8, R28 ;  /* 0x00000008c01c723c */ /* 0x060fe6000000181c */
[----:B------:R-:W-:Y:S03]  /*80f0*/  FMUL.FTZ R26, R26, c[0x0][0x320] ;  /* 0x0000c8001a1a7a20 */ /* 0x000fe60000410000 */
[----:B------:R5:W1:Y:S02]  /*8100*/  MUFU.TANH R135, R21 ;  /* 0x0000001500877308 */ /* 0x000a640000002400 */
[----:B------:R-:W-:Y:S08]  /*8110*/  HMMA.16816.F32 R32, R192, R10, R32 ;  /* 0x0000000ac020723c */ /* 0x000ff00000001820 */
[----:B------:R1:W1:Y:S10]  /*8120*/  MUFU.TANH R139, R22 ;  /* 0x00000016008b7308 */ /* 0x0002740000002400 */
[----:B------:R2:W2:Y:S06]  /*8130*/  MUFU.TANH R172, R23 ;  /* 0x0000001700ac7308 */ /* 0x0004ac0000002400 */
[----:B-----5:R-:W-:Y:S02]  /*8140*/  FMUL.FTZ R21, R32, c[0x0][0x320] ;  /* 0x0000c80020157a20 */ /* 0x020fe40000410000 */
[----:B------:R-:W-:Y:S02]  /*8150*/  FMUL.FTZ R20, R33, c[0x0][0x320] ;  /* 0x0000c80021147a20 */ /* 0x000fe40000410000 */
[----:B------:R5:W3:Y:S01]  /*8160*/  MUFU.TANH R132, R24 ;  /* 0x0000001800847308 */ /* 0x000ae20000002400 */
[----:B-1----:R-:W-:Y:S02]  /*8170*/  FMUL.FTZ R22, R29, c[0x0][0x320] ;  /* 0x0000c8001d167a20 */ /* 0x002fe40000410000 */
[----:B------:R-:W-:Y:S07]  /*8180*/  FMUL.FTZ R29, R35, c[0x0][0x320] ;  /* 0x0000c800231d7a20 */ /* 0x000fee0000410000 */
[----:B------:R1:W1:Y:S01]  /*8190*/  MUFU.TANH R138, R27 ;  /* 0x0000001b008a7308 */ /* 0x0002620000002400 */
[----:B--2---:R-:W-:Y:S02]  /*81a0*/  FMUL.FTZ R23, R28, c[0x0][0x320] ;  /* 0x0000c8001c177a20 */ /* 0x004fe40000410000 */
[----:B------:R-:W-:Y:S07]  /*81b0*/  FMUL.FTZ R28, R34, c[0x0][0x320] ;  /* 0x0000c800221c7a20 */ /* 0x000fee0000410000 */
[----:B------:R2:W2:Y:S01]  /*81c0*/  MUFU.TANH R137, R17 ;  /* 0x0000001100897308 */ /* 0x0004a20000002400 */
[----:B-----5:R-:W-:Y:S02]  /*81d0*/  FMUL.FTZ R24, R25, c[0x0][0x320] ;  /* 0x0000c80019187a20 */ /* 0x020fe40000410000 */
[----:B------:R-:W-:Y:S07]  /*81e0*/  FMUL.FTZ R25, R30, c[0x0][0x320] ;  /* 0x0000c8001e197a20 */ /* 0x000fee0000410000 */
[----:B------:R2:W2:Y:S01]  /*81f0*/  MUFU.TANH R177, R18 ;  /* 0x0000001200b17308 */ /* 0x0004a20000002400 */
[----:B-1----:R-:W-:Y:S09]  /*8200*/  FMUL.FTZ R27, R31, c[0x0][0x320] ;  /* 0x0000c8001f1b7a20 */ /* 0x002ff20000410000 */
[----:B------:R1:W1:Y:S10]  /*8210*/  MUFU.TANH R176, R19 ;  /* 0x0000001300b07308 */ /* 0x0002740000002400 */
        /* <DEDUP_REMOVED lines=11> */
[----:B--234-:R-:W-:Y:S01]  /*82d0*/  IADD3 R18, -R211, 0x10, RZ ;  /* 0x00000010d3127810 */ /* 0x01cfe20007ffe1ff */
[----:B------:R-:W-:Y:S01]  /*82e0*/  ULEA UR5, UR21, UR10, 0x6 ;  /* 0x0000000a15057291 */ /* 0x000fe2000f8e303f */
[----:B------:R-:W-:Y:S01]  /*82f0*/  IADD3 R16, -R205, 0x10, RZ ;  /* 0x00000010cd107810 */ /* 0x000fe20007ffe1ff */
[----:B------:R-:W-:Y:S01]  /*8300*/  IMAD.MOV.U32 R240, RZ, RZ, RZ ;  /* 0x000000fffff07224 */ /* 0x000fe200078e00ff */
[----:B------:R-:W-:Y:S02]  /*8310*/  LOP3.LUT R18, R18, 0xf, RZ, 0xc0, !PT ;  /* 0x0000000f12127812 */ /* 0x000fe400078ec0ff */
[----:B------:R-:W-:Y:S01]  /*8320*/  LOP3.LUT R16, R16, 0xf, RZ, 0xc0, !PT ;  /* 0x0000000f10107812 */ /* 0x000fe200078ec0ff */
[----:B------:R-:W-:Y:S01]  /*8330*/  IMAD.U32 R2, RZ, RZ, UR5 ;  /* 0x00000005ff027e24 */ /* 0x000fe2000f8e00ff */
[----:B------:R-:W-:Y:S02]  /*8340*/  IADD3 R14, -R204, 0x10, RZ ;  /* 0x00000010cc0e7810 */ /* 0x000fe40007ffe1ff */
[----:B------:R-:W-:Y:S02]  /*8350*/  SHF.L.U64.HI R6, R250, 0x1, R244 ;  /* 0x00000001fa067819 */ /* 0x000fe400000102f4 */
[----:B------:R-:W-:Y:S02]  /*8360*/  IADD3 R2, R2, -0x40, R251 ;  /* 0xffffffc002027810 */ /* 0x000fe40007ffe0fb */
[----:B------:R-:W-:Y:S03]  /*8370*/  LOP3.LUT R14, R14, 0xf, RZ, 0xc0, !PT ;  /* 0x0000000f0e0e7812 */ /* 0x000fe600078ec0ff */
        /* <DEDUP_REMOVED lines=8> */
[----:B------:R-:W-:Y:S03]  /*8400*/  @!P1 LEA.HI.X R5, R3, c[0x0][0x2a4], R5, 0x2, P0 ;  /* 0x0000a90003059a11 */ /* 0x000fe600000f1405 */
[----:B------:R-:W-:Y:S01]  /*8410*/  IMAD.WIDE.U32 R2, R242, c[0x0][0x1e0], RZ ;  /* 0x00007800f2027a25 */ /* 0x000fe200078e00ff */
[----:B------:R-:W-:Y:S01]  /*8420*/  SHF.R.S32.HI R0, RZ, 0x1f, R242 ;  /* 0x0000001fff007819 */ /* 0x000fe200000114f2 */
[----:B------:R2:W3:Y:S04]  /*8430*/  @!P1 LDG.E R240, [R4.64] ;  /* 0x0000001004f09981 */ /* 0x0004e8000c1e1900 */
[----:B------:R-:W-:Y:S04]  /*8440*/  IMAD R0, R0, c[0x0][0x1e0], RZ ;  /* 0x0000780000007a24 */ /* 0x000fe800078e02ff */
[----:B------:R-:W-:Y:S04]  /*8450*/  IMAD R0, R242, c[0x0][0x1e4], R0 ;  /* 0x00007900f2007a24 */ /* 0x000fe800078e0200 */
[----:B------:R-:W-:Y:S02]  /*8460*/  IMAD.IADD R3, R3, 0x1, R0 ;  /* 0x0000000103037824 */ /* 0x000fe400078e0200 */
[----:B--2---:R-:W-:Y:S01]  /*8470*/  IMAD.SHL.U32 R5, R250, 0x2, RZ ;  /* 0x00000002fa057824 */ /* 0x004fe200078e00ff */
[----:B---3--:R-:W-:Y:S01]  /*8480*/  SHF.R.S32.HI R4, RZ, 0x1f, R240 ;  /* 0x0000001fff047819 */ /* 0x008fe200000114f0 */
[----:B------:R-:W-:Y:S04]  /*8490*/  IMAD.WIDE.U32 R2, R240, c[0x0][0x1f0], R2 ;  /* 0x00007c00f0027a25 */ /* 0x000fe800078e0002 */
[----:B------:R-:W-:Y:S01]  /*84a0*/  IMAD R4, R4, c[0x0][0x1f0], RZ ;  /* 0x00007c0004047a24 */ /* 0x000fe200078e02ff */
[----:B------:R-:W-:Y:S03]  /*84b0*/  IADD3 R0, P0, R2, UR22, RZ ;  /* 0x0000001602007c10 */ /* 0x000fe6000ff1e0ff */
[----:B------:R-:W-:Y:S05]  /*84c0*/  IMAD R4, R240, c[0x0][0x1f4], R4 ;  /* 0x00007d00f0047a24 */ /* 0x000fea00078e0204 */
[----:B------:R-:W-:Y:S02]  /*84d0*/  IADD3.X R4, R3, UR18, R4, P0, !PT ;  /* 0x0000001203047c10 */ /* 0x000fe400087fe404 */
[C---:B------:R-:W-:Y:S04]  /*84e0*/  LEA R3, P0, R0.reuse, c[0x0][0x1c8], 0x1 ;  /* 0x0000720000037a11 */ /* 0x040fe800078008ff */
[----:B------:R-:W-:Y:S02]  /*84f0*/  LEA.HI.X R4, R0, c[0x0][0x1cc], R4, 0x1, P0 ;  /* 0x0000730000047a11 */ /* 0x000fe400000f0c04 */
[----:B------:R-:W2:Y:S04]  /*8500*/  SHFL.IDX PT, R0, R3, 0x1, 0x181f ;  /* 0x00381f0003007f89 */ /* 0x000ea800000e0000 */
[----:B------:R-:W3:Y:S04]  /*8510*/  SHFL.IDX PT, R2, R4, 0x1, 0x181f ;  /* 0x00381f0004027f89 */ /* 0x000ee800000e0000 */
[----:B------:R-:W4:Y:S04]  /*8520*/  SHFL.IDX PT, R3, R3, RZ, 0x181f ;  /* 0x00181fff03037589 */ /* 0x000f2800000e0000 */
[----:B------:R-:W5:Y:S01]  /*8530*/  SHFL.IDX PT, R4, R4, RZ, 0x181f ;  /* 0x00181fff04047589 */ /* 0x000f6200000e0000 */
[----:B--2---:R-:W-:Y:S04]  /*8540*/  IADD3 R18, P2, P0, R18, R0, R208 ;  /* 0x0000000012127210 */ /* 0x004fe8000785e0d0 */
[----:B-1-3--:R-:W-:Y:S02]  /*8550*/  IADD3.X R19, RZ, R2, R209, P2, P0 ;  /* 0x00000002ff137210 */ /* 0x00afe400017e04d1 */
[----:B------:R-:W-:Y:S04]  /*8560*/  IADD3 R16, P2, P0, R16, R0, R206 ;  /* 0x0000000010107210 */ /* 0x000fe8000785e0ce */
[----:B------:R-:W-:Y:S02]  /*8570*/  IADD3.X R17, RZ, R2, R207, P2, P0 ;  /* 0x00000002ff117210 */ /* 0x000fe400017e04cf */
[----:B------:R-:W-:Y:S04]  /*8580*/  IADD3 R14, P2, P0, R14, R0, R5 ;  /* 0x000000000e0e7210 */ /* 0x000fe8000785e005 */
[--C-:B------:R-:W-:Y:S02]  /*8590*/  IADD3.X R15, RZ, R2, R6.reuse, P2, P0 ;  /* 0x00000002ff0f7210 */ /* 0x100fe400017e0406 */
[C---:B----4-:R-:W-:Y:S02]  /*85a0*/  IADD3 R12, P0, R3.reuse, R5, RZ ;  /* 0x00000005030c7210 */ /* 0x050fe40007f1e0ff */
[----:B------:R-:W-:Y:S03]  /*85b0*/  ISETP.GE.AND P2, PT, R252, c[0x0][0x1d4], PT ;  /* 0x00007500fc007a0c */ /* 0x000fe60003f46270 */
[C---:B-----5:R-:W-:Y:S01]  /*85c0*/  IMAD.X R13, R4.reuse, 0x1, R6, P0 ;  /* 0x00000001040d7824 */ /* 0x060fe200000e0606 */
[CC--:B------:R-:W-:Y:S05]  /*85d0*/  IADD3 R10, P0, R3.reuse, R243.reuse, RZ ;  /* 0x000000f3030a7210 */ /* 0x0c0fea0007f1e0ff */
[C-C-:B------:R-:W-:Y:S01]  /*85e0*/  IMAD.X R11, R4.reuse, 0x1, R210.reuse, P0 ;  /* 0x00000001040b7824 */ /* 0x140fe200000e06d2 */
        /* <DEDUP_REMOVED lines=19> */
.L_x_988:
[----:B--234-:R-:W2:Y:S01]  /*8720*/  LDL R2, [R1+0xc] ;  /* 0x00000c0001027983 */ /* 0x01cea20000100800 */
[----:B------:R-:W-:Y:S01]  /*8730*/  PLOP3.LUT P0, PT, PT, PT, UP2, 0x80, 0x0 ;  /* 0x000000000000781c */ /* 0x000fe20003f0f028 */
[----:B------:R-:W-:Y:S02]  /*8740*/  USHF.L.U32 UR5, UR21, 0x6, URZ ;  /* 0x0000000615057899 */ /* 0x000fe4000800063f */
[----:B-1----:R-:W3:Y:S04]  /*8750*/  LDL R12, [R1+0x8] ;  /* 0x00000800010c7983 */ /* 0x002ee80000100800 */
[----:B------:R-:W-:Y:S01]  /*8760*/  IMAD.U32 R5, RZ, RZ, UR5 ;  /* 0x00000005ff057e24 */ /* 0x000fe2000f8e00ff */
[----:B------:R-:W0:Y:S05]  /*8770*/  LDGDEPBAR ;  /* 0x00000000000079af */ /* 0x000e2a0000000000 */
[----:B--2---:R-:W-:Y:S01]  /*8780*/  @P0 IMAD.HI.U32 R0, R2, c[0x0][0x2c8], RZ ;  /* 0x0000b20002000a27 */ /* 0x004fe200078e00ff */
[----:B------:R-:W-:Y:S03]  /*8790*/  PLOP3.LUT P0, PT, PT, PT, UP2, 0x80, 0x0 ;  /* 0x000000000000781c */ /* 0x000fe60003f0f028 */
[----:B------:R-:W-:Y:S02]  /*87a0*/  IMAD.MOV.U32 R4, RZ, RZ, R2 ;  /* 0x000000ffff047224 */ /* 0x000fe400078e0002 */
[----:B------:R-:W-:Y:S08]  /*87b0*/  IMAD.U32 R2, RZ, RZ, UR11 ;  /* 0x0000000bff027e24 */ /* 0x000ff0000f8e00ff */
[----:B------:R-:W-:Y:S02]  /*87c0*/  @P0 SHF.R.U32.HI R4, RZ, c[0x0][0x2cc], R0 ;  /* 0x0000b300ff040a19 */ /* 0x000fe40000011600 */
[----:B---3--:R-:W-:Y:S02]  /*87d0*/  IADD3 R0, -R12, 0x1, -R5 ;  /* 0x000000010c007810 */ /* 0x008fe40007ffe905 */
[----:B------:R-:W-:Y:S01]  /*87e0*/  PLOP3.LUT P0, PT, PT, PT, UP1, 0x40, 0x0 ;  /* 0x000000000000781c */ /* 0x000fe20003f0e818 */
[----:B------:R-:W1:Y:S02]  /*87f0*/  SHFL.IDX PT, R3, R4, RZ, 0x1c1f ;  /* 0x001c1fff04037589 */ /* 0x000e6400000e0000 */
[----:B------:R-:W-:Y:S05]  /*8800*/  IMAD R0, R2, c[0x0][0x1d0], R0 ;  /* 0x0000740002007a24 */ /* 0x000fea00078e0200 */
[----:B------:R-:W-:Y:S04]  /*8810*/  IADD3 R0, R0, -c[0x0][0x168], RZ ;  /* 0x80005a0000007a10 */ /* 0x000fe80007ffe0ff */
[C---:B------:R-:W-:Y:S02]  /*8820*/  IADD3 R7, R0.reuse, c[0x0][0x328], RZ ;  /* 0x0000ca0000077a10 */ /* 0x040fe40007ffe0ff */
[----:B------:R-:W-:Y:S03]  /*8830*/  IADD3 R6, R0, UR20, RZ ;  /* 0x0000001400067c10 */ /* 0x000fe6000fffe0ff */
[--C-:B-1----:R-:W-:Y:S02]  /*8840*/  IMAD.IADD R2, R7, 0x1, R3.reuse ;  /* 0x0000000107027824 */ /* 0x102fe400078e0203 */
        /* <DEDUP_REMOVED lines=17> */
.L_x_991:
[----:B------:R-:W-:Y:S04]  /*8960*/  MOV R8, c[0x0][0x32c] ;  /* 0x0000cb0000087a02 */ /* 0x000fe80000000f00 */
[----:B------:R-:W-:Y:S11]  /*8970*/  ISETP.NE.AND P0, PT, R8, 0x1, PT ;  /* 0x000000010800780c */ /* 0x000ff60003f05270 */
[----:B------:R-:W-:Y:S02]  /*8980*/  @!UPT UIADD3 URZ, URZ, URZ, URZ ;  /* 0x0000003f3f3ff290 */ /* 0x000fe4000fffe03f */
[----:B------:R-:W-:Y:S05]  /*8990*/  @P0 IMAD.HI.U32 R8, R3, c[0x0][0x330], RZ ;  /* 0x0000cc0003080a27 */ /* 0x000fea00078e00ff */
[----:B------:R-:W-:Y:S02]  /*89a0*/  @P0 SHF.R.U32.HI R3, RZ, c[0x0][0x334], R8 ;  /* 0x0000cd00ff030a19 */ /* 0x000fe40000011608 */
.L_x_992:
[----:B------:R-:W-:Y:S05]  /*89b0*/  BSYNC B0 ;  /* 0x0000000000007941 */ /* 0x000fea0003800000 */
.L_x_990:
[----:B------:R-:W-:Y:S04]  /*89c0*/  IMAD R3, R3, c[0x0][0x32c], -R5 ;  /* 0x0000cb0003037a24 */ /* 0x000fe800078e0a05 */
[----:B------:R-:W-:Y:S05]  /*89d0*/  IMAD.IADD R3, R3, 0x1, -R12 ;  /* 0x0000000103037824 */ /* 0x000fea00078e0a0c */
[----:B------:R-:W-:Y:S02]  /*89e0*/  IADD3 R8, R3, c[0x0][0x32c], RZ ;  /* 0x0000cb0003087a10 */ /* 0x000fe40007ffe0ff */
[----:B------:R-:W-:Y:S02]  /*89f0*/  IMNMX R0, R0, R3, !PT ;  /* 0x0000000300007217 */ /* 0x000fe40007800200 */
[----:B------:R-:W-:Y:S02]  /*8a00*/  IMNMX R2, R2, R8, PT ;  /* 0x0000000802027217 */ /* 0x000fe40003800200 */
.L_x_989:
[----:B------:R-:W-:Y:S01]  /*8a10*/  UISETP.GT.AND UP0, UPT, UR21, -0x1, UPT ;  /* 0xffffffff1500788c */ /* 0x000fe2000bf04270 */
[----:B------:R-:W1:Y:S05]  /*8a20*/  SHFL.IDX PT, R3, R4, 0x1, 0x1c1f ;  /* 0x003c1f0004037f89 */ /* 0x000e6a00000e0000 */
[----:B------:R-:W-:Y:S04]  /*8a30*/  PLOP3.LUT P0, PT, PT, PT, UP0, 0x80, 0x0 ;  /* 0x000000000000781c */ /* 0x000fe80003f0f008 */
[----:B------:R-:W-:Y:S04]  /*8a40*/  ISETP.GT.AND P0, PT, R0, RZ, P0 ;  /* 0x000000ff0000720c */ /* 0x000fe80000704270 */
        /* <DEDUP_REMOVED lines=59> */
[----:B------:R-:W-:Y:S01]  /*8e00*/  ISETP.GT.AND P0, PT, R0, 0x39, P0 ;  /* 0x000000390000780c */ /* 0x000fe20000704270 */
[--C-:B-1----:R-:W-:Y:S03]  /*8e10*/  IMAD.IADD R0, R6, 0x1, R3.reuse ;  /* 0x0000000106007824 */ /* 0x102fe600078e0203 */
[----:B------:R-:W-:Y:S01]  /*8e20*/  ISETP.LT.OR P0, PT, R2, 0x3a, P0 ;  /* 0x0000003a0200780c */ /* 0x000fe20000701670 */
[----:B------:R-:W-:Y:S03]  /*8e30*/  IMAD.IADD R2, R7, 0x1, R3 ;  /* 0x0000000107027824 */ /* 0x000fe600078e0203 */
[----:B------:R-:W-:Y:S02]  /*8e40*/  FSEL R201, R20, -INF , !P0 ;  /* 0xff80000014c97808 */ /* 0x000fe40004000000 */
[----:B------:R-:W-:Y:S11]  /*8e50*/  PLOP3.LUT P0, PT, PT, PT, UP1, 0x40, 0x0 ;  /* 0x000000000000781c */ /* 0x000ff60003f0e818 */
[----:B------:R-:W-:Y:S02]  /*8e60*/  @!UPT UIADD3 URZ, URZ, URZ, URZ ;  /* 0x0000003f3f3ff290 */ /* 0x000fe4000fffe03f */
        /* <DEDUP_REMOVED lines=16> */
.L_x_995:
[----:B------:R-:W-:Y:S04]  /*8f70*/  MOV R4, c[0x0][0x32c] ;  /* 0x0000cb0000047a02 */ /* 0x000fe80000000f00 */
[----:B------:R-:W-:Y:S11]  /*8f80*/  ISETP.NE.AND P0, PT, R4, 0x1, PT ;  /* 0x000000010400780c */ /* 0x000ff60003f05270 */
[----:B------:R-:W-:Y:S02]  /*8f90*/  @!UPT UIADD3 URZ, URZ, URZ, URZ ;  /* 0x0000003f3f3ff290 */ /* 0x000fe4000fffe03f */
[----:B------:R-:W-:Y:S05]  /*8fa0*/  @P0 IMAD.HI.U32 R4, R3, c[0x0][0x330], RZ ;  /* 0x0000cc0003040a27 */ /* 0x000fea00078e00ff */
[----:B------:R-:W-:Y:S02]  /*8fb0*/  @P0 SHF.R.U32.HI R3, RZ, c[0x0][0x334], R4 ;  /* 0x0000cd00ff030a19 */ /* 0x000fe40000011604 */
.L_x_996:
[----:B------:R-:W-:Y:S05]  /*8fc0*/  BSYNC B0 ;  /* 0x0000000000007941 */ /* 0x000fea0003800000 */
.L_x_994:
[----:B------:R-:W-:Y:S04]  /*8fd0*/  IMAD R5, R3, c[0x0][0x32c], -R5 ;  /* 0x0000cb0003057a24 */ /* 0x000fe800078e0a05 */
[----:B------:R-:W-:Y:S05]  /*8fe0*/  IMAD.IADD R5, R5, 0x1, -R12 ;  /* 0x0000000105057824 */ /* 0x000fea00078e0a0c */
[----:B------:R-:W-:Y:S02]  /*8ff0*/  IADD3 R3, R5, c[0x0][0x32c], RZ ;  /* 0x0000cb0005037a10 */ /* 0x000fe40007ffe0ff */
[----:B------:R-:W-:Y:S02]  /*9000*/  IMNMX R0, R0, R5, !PT ;  /* 0x0000000500007217 */ /* 0x000fe40007800200 */
[----:B------:R-:W-:Y:S02]  /*9010*/  IMNMX R2, R2, R3, PT ;  /* 0x0000000302027217 */ /* 0x000fe40003800200 */
.L_x_993:
[----:B------:R-:W-:Y:S01]  /*9020*/  PLOP3.LUT P0, PT, PT, PT, UP0, 0x80, 0x0 ;  /* 0x000000000000781c */ /* 0x000fe20003f0f008 */
[----:B------:R-:W-:Y:S01]  /*9030*/  LDSM.16.MT88.4 R20, [R214+0x100] ;  /* 0x00010000d614783b */ /* 0x000fe20000004200 */
[----:B------:R-:W-:Y:S02]  /*9040*/  FMNMX.FTZ R3, R8, R133, !PT ;  /* 0x0000008508037209 */ /* 0x000fe40007810000 */
[----:B------:R-:W-:Y:S02]  /*9050*/  ISETP.GT.AND P0, PT, R0, RZ, P0 ;  /* 0x000000ff0000720c */ /* 0x000fe40000704270 */
[----:B------:R-:W-:Y:S02]  /*9060*/  FMNMX.FTZ R3, R10, R3, !PT ;  /* 0x000000030a037209 */ /* 0x000fe40007810000 */
        /* <DEDUP_REMOVED lines=49> */
[----:B------:R-:W-:Y:S03]  /*9380*/  ISETP.LT.OR P0, PT, R2, 0x1a, P0 ;  /* 0x0000001a0200780c */ /* 0x000fe60000701670 */
[----:B------:R-:W1:Y:S01]  /*9390*/  SHFL.BFLY PT, R13, R3, 0x2, 0x1f ;  /* 0x0c401f00030d7f89 */ /* 0x000e6200000e0000 */
[----:B------:R-:W-:Y:S02]  /*93a0*/  FSEL R176, R176, -INF , !P0 ;  /* 0xff800000b0b07808 */ /* 0x000fe40004000000 */
[----:B------:R-:W-:Y:S02]  /*93b0*/  PLOP3.LUT P0, PT, PT, PT, UP0, 0x80, 0x0 ;  /* 0x000000000000781c */ /* 0x000fe40003f0f008 */
[----:B------:R-:W-:Y:S02]  /*93c0*/  FMNMX.FTZ R12, R176, R12, !PT ;  /* 0x0000000cb00c7209 */ /* 0x000fe40007810000 */
[----:B------:R-:W-:Y:S04]  /*93d0*/  ISETP.GT.AND P0, PT, R0, 0x20, P0 ;  /* 0x000000200000780c */ /* 0x000fe80000704270 */
[----:B------:R-:W-:Y:S04]  /*93e0*/  ISETP.LT.OR P0, PT, R2, 0x21, P0 ;  /* 0x000000210200780c */ /* 0x000fe80000701670 */
[----:B------:R-:W-:Y:S02]  /*93f0*/  FSEL R181, R139, -INF , !P0 ;  /* 0xff8000008bb57808 */ /* 0x000fe40004000000 */
[----:B------:R-:W-:Y:S02]  /*9400*/  PLOP3.LUT P0, PT, PT, PT, UP0, 0x80, 0x0 ;  /* 0x000000000000781c */ /* 0x000fe40003f0f008 */
[----:B------:R-:W-:Y:S02]  /*9410*/  FMNMX.FTZ R12, R181, R12, !PT ;  /* 0x0000000cb50c7209 */ /* 0x000fe40007810000 */
[----:B------:R-:W-:Y:S02]  /*9420*/  ISETP.GT.AND P0, PT, R0, 0x21, P0 ;  /* 0x000000210000780c */ /* 0x000fe40000704270 */
[----:B-1----:R-:W-:Y:S02]  /*9430*/  FMNMX.FTZ R3, R3, R13, !PT ;  /* 0x0000000d03037209 */ /* 0x002fe40007810000 */
        /* <DEDUP_REMOVED lines=13> */
[----:B------:R-:W-:Y:S01]  /*9510*/  FMUL.FTZ R172, R132, c[0x0][0x2d0] ;  /* 0x0000b40084ac7a20 */ /* 0x000fe20000410000 */
[----:B------:R-:W-:Y:S02]  /*9520*/  FSEL R187, R138, -INF , !P0 ;  /* 0xff8000008abb7808 */ /* 0x000fe40004000000 */
[----:B------:R-:W-:Y:S02]  /*9530*/  PLOP3.LUT P0, PT, PT, PT, UP0, 0x80, 0x0 ;  /* 0x000000000000781c */ /* 0x000fe40003f0f008 */
[----:B------:R-:W-:Y:S02]  /*9540*/  FMNMX.FTZ R12, R187, R12, !PT ;  /* 0x0000000cbb0c7209 */ /* 0x000fe40007810000 */
        /* <DEDUP_REMOVED lines=11> */
[----:B------:R-:W-:Y:S01]  /*9600*/  PLOP3.LUT P0, PT, PT, PT, UP0, 0x80, 0x0 ;  /* 0x000000000000781c */ /* 0x000fe20003f0f008 */
[----:B------:R-:W-:Y:S02]  /*9610*/  UISETP.GT.AND UP0, UPT, UR21, UR4, UPT ;  /* 0x000000041500728c */ /* 0x000fe4000bf04270 */
[----:B------:R-:W-:Y:S01]  /*9620*/  UIADD3 UR21, UR21, -0x1, URZ ;  /* 0xffffffff15157890 */ /* 0x000fe2000fffe03f */
[----:B------:R-:W-:Y:S02]  /*9630*/  ISETP.GT.AND P0, PT, R0, 0x39, P0 ;  /* 0x000000390000780c */ /* 0x000fe40000704270 */
[----:B------:R-:W-:Y:S02]  /*9640*/  FMNMX.FTZ R0, R195, R12, !PT ;  /* 0x0000000cc3007209 */ /* 0x000fe40007810000 */
[----:B------:R-:W-:Y:S01]  /*9650*/  ISETP.LT.OR P0, PT, R2, 0x3a, P0 ;  /* 0x0000003a0200780c */ /* 0x000fe20000701670 */
[----:B------:R-:W-:Y:S01]  /*9660*/  LDSM.16.MT88.4 R12, [R213+0x100] ;  /* 0x00010000d50c783b */ /* 0x000fe20000004200 */
[----:B------:R-:W-:Y:S02]  /*9670*/  FMNMX.FTZ R0, R196, R0, !PT ;  /* 0x00000000c4007209 */ /* 0x000fe40007810000 */
[----:B------:R-:W-:Y:S02]  /*9680*/  FSEL R135, R29, -INF , !P0 ;  /* 0xff8000001d877808 */ /* 0x000fe40004000000 */
[----:B------:R-:W-:Y:S02]  /*9690*/  FMNMX.FTZ R0, R197, R0, !PT ;  /* 0x00000000c5007209 */ /* 0x000fe40007810000 */
[----:B------:R-:W-:Y:S01]  /*96a0*/  FSETP.NEU.FTZ.AND P0, PT, R132, -INF , PT ;  /* 0xff8000008400780b */ /* 0x000fe20003f1d000 */
[----:B------:R-:W-:Y:S01]  /*96b0*/  LDSM.16.MT88.4 R28, [R216+0x100] ;  /* 0x00010000d81c783b */ /* 0x000fe20000004200 */
[----:B------:R-:W-:Y:S02]  /*96c0*/  FMNMX.FTZ R0, R135, R0, !PT ;  /* 0x0000000087007209 */ /* 0x000fe40007810000 */
[----:B------:R-:W-:Y:S05]  /*96d0*/  FSEL R172, R172, RZ, P0 ;  /* 0x000000ffacac7208 */ /* 0x000fea0000000000 */
[----:B------:R-:W1:Y:S01]  /*96e0*/  SHFL.BFLY PT, R2, R0, 0x2, 0x1f ;  /* 0x0c401f0000027f89 */ /* 0x000e6200000e0000 */
[--C-:B------:R-:W-:Y:S02]  /*96f0*/  FFMA.FTZ R8, R8, c[0x0][0x2d0], -R172.reuse ;  /* 0x0000b40008087a23 */ /* 0x100fe400000108ac */
[--C-:B------:R-:W-:Y:S02]  /*9700*/  FFMA.FTZ R10, R10, c[0x0][0x2d0], -R172.reuse ;  /* 0x0000b4000a0a7a23 */ /* 0x100fe400000108ac */
[--C-:B------:R-:W-:Y:S01]  /*9710*/  FFMA.FTZ R9, R9, c[0x0][0x2d0], -R172.reuse ;  /* 0x0000b40009097a23 */ /* 0x100fe200000108ac */
[----:B------:R-:W-:Y:S01]  /*9720*/  MUFU.EX2 R249, R8 ;  /* 0x0000000800f97308 */ /* 0x000fe20000000800 */
[----:B------:R-:W-:Y:S09]  /*9730*/  FFMA.FTZ R11, R11, c[0x0][0x2d0], -R172 ;  /* 0x0000b4000b0b7a23 */ /* 0x000ff200000108ac */
[----:B------:R-:W2:Y:S01]  /*9740*/  MUFU.EX2 R33, R10 ;  /* 0x0000000a00217308 */ /* 0x000ea20000000800 */
[----:B-1----:R-:W-:Y:S02]  /*9750*/  FMNMX.FTZ R2, R0, R2, !PT ;  /* 0x0000000200027209 */ /* 0x002fe40007810000 */
[----:B------:R-:W-:Y:S07]  /*9760*/  FSEL R0, R132, RZ, P0 ;  /* 0x000000ff84007208 */ /* 0x000fee0000000000 */
[----:B------:R-:W-:Y:S01]  /*9770*/  MUFU.EX2 R34, R9 ;  /* 0x0000000900227308 */ /* 0x000fe20000000800 */
[----:B------:R-:W1:Y:S01]  /*9780*/  SHFL.BFLY PT, R3, R2, 0x1, 0x1f ;  /* 0x0c201f0002037f89 */ /* 0x000e6200000e0000 */
[----:B------:R-:W-:Y:S04]  /*9790*/  FADD.FTZ R0, -R0, R133 ;  /* 0x0000008500007221 */ /* 0x000fe80000010100 */
[----:B------:R-:W-:Y:S04]  /*97a0*/  FMUL.FTZ R0, R0, c[0x0][0x2d0] ;  /* 0x0000b40000007a20 */ /* 0x000fe80000410000 */
[----:B------:R-:W3:Y:S01]  /*97b0*/  MUFU.EX2 R35, R11 ;  /* 0x0000000b00237308 */ /* 0x000ee20000000800 */
[----:B--2---:R-:W-:Y:S02]  /*97c0*/  F2FP.PACK_AB R136, R33, R249 ;  /* 0x000000f92188723e */ /* 0x004fe400000000ff */
[----:B-1----:R-:W-:Y:S07]  /*97d0*/  FMNMX.FTZ R3, R2, R3, !PT ;  /* 0x0000000302037209 */ /* 0x002fee0007810000 */
[----:B------:R1:W2:Y:S01]  /*97e0*/  MUFU.EX2 R2, R0 ;  /* 0x0000000000027308 */ /* 0x0002a20000000800 */
[C---:B------:R-:W-:Y:S01]  /*97f0*/  FSETP.NEU.FTZ.AND P0, PT, R3.reuse, -INF , PT ;  /* 0xff8000000300780b */ /* 0x040fe20003f1d000 */
[----:B------:R-:W-:Y:S01]  /*9800*/  FMUL.FTZ R133, R3, c[0x0][0x2d0] ;  /* 0x0000b40003857a20 */ /* 0x000fe20000410000 */
[----:B---3--:R-:W-:Y:S04]  /*9810*/  F2FP.PACK_AB R138, R35, R34 ;  /* 0x00000022238a723e */ /* 0x008fe800000000ff */
[----:B------:R-:W-:Y:S05]  /*9820*/  FSEL R133, R133, RZ, P0 ;  /* 0x000000ff85857208 */ /* 0x000fea0000000000 */
[--C-:B------:R-:W-:Y:S02]  /*9830*/  FFMA.FTZ R4, R4, c[0x0][0x2d0], -R133.reuse ;  /* 0x0000b40004047a23 */ /* 0x100fe40000010885 */
[--C-:B------:R-:W-:Y:S02]  /*9840*/  FFMA.FTZ R6, R6, c[0x0][0x2d0], -R133.reuse ;  /* 0x0000b40006067a23 */ /* 0x100fe40000010885 */
[--C-:B------:R-:W-:Y:S01]  /*9850*/  FFMA.FTZ R5, R5, c[0x0][0x2d0], -R133.reuse ;  /* 0x0000b40005057a23 */ /* 0x100fe20000010885 */
[----:B------:R3:W-:Y:S01]  /*9860*/  MUFU.EX2 R205, R4 ;  /* 0x0000000400cd7308 */ /* 0x0007e20000000800 */
[--C-:B------:R-:W-:Y:S01]  /*9870*/  FFMA.FTZ R7, R7, c[0x0][0x2d0], -R133.reuse ;  /* 0x0000b40007077a23 */ /* 0x100fe20000010885 */
[----:B-1----:R-:W-:Y:S01]  /*9880*/  FSEL R0, R3, RZ, P0 ;  /* 0x000000ff03007208 */ /* 0x002fe20000000000 */
[C---:B--2---:R-:W-:Y:S01]  /*9890*/  FMUL.FTZ R8, R2.reuse, R144 ;  /* 0x0000009002087220 */ /* 0x044fe20000410000 */
[----:B------:R-:W-:Y:S01]  /*98a0*/  PLOP3.LUT P0, PT, PT, PT, UP0, 0x80, 0x0 ;  /* 0x000000000000781c */ /* 0x000fe20003f0f008 */
[----:B------:R-:W-:Y:S05]  /*98b0*/  FMUL.FTZ R9, R2, R145 ;  /* 0x0000009102097220 */ /* 0x000fea0000410000 */
[----:B------:R-:W1:Y:S01]  /*98c0*/  MUFU.EX2 R204, R6 ;  /* 0x0000000600cc7308 */ /* 0x000e620000000800 */
[----:B------:R-:W-:Y:S02]  /*98d0*/  FADD.FTZ R0, -R0, R134 ;  /* 0x0000008600007221 */ /* 0x000fe40000010100 */
[----:B------:R-:W-:Y:S02]  /*98e0*/  FMUL.FTZ R16, R2, R152 ;  /* 0x0000009802107220 */ /* 0x000fe40000410000 */
[----:B------:R-:W-:Y:S02]  /*98f0*/  FMUL.FTZ R0, R0, c[0x0][0x2d0] ;  /* 0x0000b40000007a20 */ /* 0x000fe40000410000 */
[C---:B------:R-:W-:Y:S02]  /*9900*/  FMUL.FTZ R17, R2.reuse, R153 ;  /* 0x0000009902117220 */ /* 0x040fe40000410000 */
[C---:B------:R-:W-:Y:S01]  /*9910*/  FMUL.FTZ R24, R2.reuse, R160 ;  /* 0x000000a002187220 */ /* 0x040fe20000410000 */
[----:B------:R2:W-:Y:S01]  /*9920*/  MUFU.EX2 R203, R5 ;  /* 0x0000000500cb7308 */ /* 0x0005e20000000800 */
[C---:B------:R-:W-:Y:S02]  /*9930*/  FMUL.FTZ R25, R2.reuse, R161 ;  /* 0x000000a102197220 */ /* 0x040fe40000410000 */
[--C-:B------:R-:W-:Y:S02]  /*9940*/  FFMA.FTZ R134, R175, c[0x0][0x2d0], -R172.reuse ;  /* 0x0000b400af867a23 */ /* 0x100fe400000108ac */
[C---:B---3--:R-:W-:Y:S02]  /*9950*/  FMUL.FTZ R4, R2.reuse, R140 ;  /* 0x0000008c02047220 */ /* 0x048fe40000410000 */
[C---:B------:R-:W-:Y:S01]  /*9960*/  FMUL.FTZ R32, R2.reuse, R168 ;  /* 0x000000a802207220 */ /* 0x040fe20000410000 */
[----:B------:R-:W-:Y:S01]  /*9970*/  MOV R168, R33 ;  /* 0x0000002100a87202 */ /* 0x000fe20000000f00 */
[C---:B------:R-:W-:Y:S01]  /*9980*/  FMUL.FTZ R33, R2.reuse, R169 ;  /* 0x000000a902217220 */ /* 0x040fe20000410000 */
[----:B------:R-:W3:Y:S01]  /*9990*/  MUFU.EX2 R202, R7 ;  /* 0x0000000700ca7308 */ /* 0x000ee20000000800 */
[----:B------:R-:W-:Y:S01]  /*99a0*/  MOV R169, R34 ;  /* 0x0000002200a97202 */ /* 0x000fe20000000f00 */
[----:B------:R-:W-:Y:S01]  /*99b0*/  FMUL.FTZ R36, R2, R36 ;  /* 0x0000002402247220 */ /* 0x000fe20000410000 */
[----:B-1----:R-:W-:Y:S01]  /*99c0*/  F2FP.PACK_AB R137, R204, R205 ;  /* 0x000000cdcc89723e */ /* 0x002fe200000000ff */
[C---:B------:R-:W-:Y:S02]  /*99d0*/  FMUL.FTZ R37, R2.reuse, R37 ;  /* 0x0000002502257220 */ /* 0x040fe40000410000 */
[C---:B------:R-:W-:Y:S02]  /*99e0*/  FMUL.FTZ R40, R2.reuse, R40 ;  /* 0x0000002802287220 */ /* 0x040fe40000410000 */
[C---:B------:R-:W-:Y:S02]  /*99f0*/  FMUL.FTZ R41, R2.reuse, R41 ;  /* 0x0000002902297220 */ /* 0x040fe40000410000 */
[----:B------:R-:W1:Y:S01]  /*9a00*/  MUFU.EX2 R0, R0 ;  /* 0x0000000000007308 */ /* 0x000e620000000800 */
[C---:B------:R-:W-:Y:S02]  /*9a10*/  FMUL.FTZ R44, R2.reuse, R44 ;  /* 0x0000002c022c7220 */ /* 0x040fe40000410000 */
[C---:B------:R-:W-:Y:S02]  /*9a20*/  FMUL.FTZ R45, R2.reuse, R45 ;  /* 0x0000002d022d7220 */ /* 0x040fe40000410000 */
[C---:B--2---:R-:W-:Y:S02]  /*9a30*/  FMUL.FTZ R5, R2.reuse, R141 ;  /* 0x0000008d02057220 */ /* 0x044fe40000410000 */
[C---:B------:R-:W-:Y:S02]  /*9a40*/  FMUL.FTZ R48, R2.reuse, R48 ;  /* 0x0000003002307220 */ /* 0x040fe40000410000 */
[C---:B------:R-:W-:Y:S01]  /*9a50*/  FMUL.FTZ R49, R2.reuse, R49 ;  /* 0x0000003102317220 */ /* 0x040fe20000410000 */
[----:B------:R2:W-:Y:S01]  /*9a60*/  MUFU.EX2 R248, R134 ;  /* 0x0000008600f87308 */ /* 0x0005e20000000800 */
[C---:B------:R-:W-:Y:S02]  /*9a70*/  FMUL.FTZ R52, R2.reuse, R52 ;  /* 0x0000003402347220 */ /* 0x040fe40000410000 */
[----:B------:R-:W-:Y:S01]  /*9a80*/  FMUL.FTZ R53, R2, R53 ;  /* 0x0000003502357220 */ /* 0x000fe20000410000 */
[----:B---3--:R-:W-:Y:S01]  /*9a90*/  F2FP.PACK_AB R139, R202, R203 ;  /* 0x000000cbca8b723e */ /* 0x008fe200000000ff */
[C---:B------:R-:W-:Y:S02]  /*9aa0*/  FMUL.FTZ R56, R2.reuse, R56 ;  /* 0x0000003802387220 */ /* 0x040fe40000410000 */
[C---:B------:R-:W-:Y:S02]  /*9ab0*/  FMUL.FTZ R57, R2.reuse, R57 ;  /* 0x0000003902397220 */ /* 0x040fe40000410000 */
[C---:B------:R-:W-:Y:S02]  /*9ac0*/  FMUL.FTZ R60, R2.reuse, R60 ;  /* 0x0000003c023c7220 */ /* 0x040fe40000410000 */
[C---:B------:R-:W-:Y:S02]  /*9ad0*/  FMUL.FTZ R61, R2.reuse, R61 ;  /* 0x0000003d023d7220 */ /* 0x040fe40000410000 */
[----:B------:R-:W-:Y:S02]  /*9ae0*/  FMUL.FTZ R64, R2, R64 ;  /* 0x0000004002407220 */ /* 0x000fe40000410000 */
[C---:B-1----:R-:W-:Y:S02]  /*9af0*/  FMUL.FTZ R6, R0.reuse, R142 ;  /* 0x0000008e00067220 */ /* 0x042fe40000410000 */
[C---:B------:R-:W-:Y:S02]  /*9b00*/  FMUL.FTZ R7, R0.reuse, R143 ;  /* 0x0000008f00077220 */ /* 0x040fe40000410000 */
[----:B------:R-:W1:Y:S01]  /*9b10*/  LDSM.16.MT88.4 R140, [R215+0x100] ;  /* 0x00010000d78c783b */ /* 0x000e620000004200 */
[C---:B------:R-:W-:Y:S02]  /*9b20*/  FMUL.FTZ R10, R0.reuse, R146 ;  /* 0x00000092000a7220 */ /* 0x040fe40000410000 */
[C---:B------:R-:W-:Y:S02]  /*9b30*/  FMUL.FTZ R11, R0.reuse, R147 ;  /* 0x00000093000b7220 */ /* 0x040fe40000410000 */
[C---:B------:R-:W-:Y:S03]  /*9b40*/  HMMA.16816.F32 R4, R136.reuse, R12, R4 ;  /* 0x0000000c8804723c */ /* 0x040fe60000001804 */
[----:B------:R-:W3:Y:S02]  /*9b50*/  LDSM.16.MT88.4 R144, [R213+0x2100] ;  /* 0x00210000d590783b */ /* 0x000ee40000004200 */
[----:B------:R-:W-:Y:S02]  /*9b60*/  FMUL.FTZ R18, R0, R154 ;  /* 0x0000009a00127220 */ /* 0x000fe40000410000 */
[C---:B------:R-:W-:Y:S01]  /*9b70*/  FMUL.FTZ R12, R2.reuse, R148 ;  /* 0x00000094020c7220 */ /* 0x040fe20000410000 */
[C---:B------:R-:W-:Y:S04]  /*9b80*/  HMMA.16816.F32 R8, R136.reuse, R14, R8 ;  /* 0x0000000e8808723c */ /* 0x040fe80000001808 */
[----:B------:R-:W-:Y:S02]  /*9b90*/  FMUL.FTZ R13, R2, R149 ;  /* 0x00000095020d7220 */ /* 0x000fe40000410000 */
[C---:B------:R-:W-:Y:S02]  /*9ba0*/  FMUL.FTZ R19, R0.reuse, R155 ;  /* 0x0000009b00137220 */ /* 0x040fe40000410000 */
[C---:B------:R-:W-:Y:S01]  /*9bb0*/  FMUL.FTZ R14, R0.reuse, R150 ;  /* 0x00000096000e7220 */ /* 0x040fe20000410000 */
[----:B------:R-:W-:Y:S03]  /*9bc0*/  LDSM.16.MT88.4 R152, [R214+0x900] ;  /* 0x00090000d698783b */ /* 0x000fe60000004200 */
[C---:B------:R-:W-:Y:S02]  /*9bd0*/  FMUL.FTZ R15, R0.reuse, R151 ;  /* 0x00000097000f7220 */ /* 0x040fe40000410000 */
[C---:B------:R-:W-:Y:S02]  /*9be0*/  FMUL.FTZ R26, R0.reuse, R162 ;  /* 0x000000a2001a7220 */ /* 0x040fe40000410000 */
[----:B------:R-:W-:Y:S01]  /*9bf0*/  FMUL.FTZ R27, R0, R163 ;  /* 0x000000a3001b7220 */ /* 0x000fe20000410000 */
[----:B------:R-:W4:Y:S01]  /*9c00*/  LDSM.16.MT88.4 R148, [R214+0x2100] ;  /* 0x00210000d694783b */ /* 0x000f220000004200 */
[--C-:B--2---:R-:W-:Y:S01]  /*9c10*/  FFMA.FTZ R134, R174, c[0x0][0x2d0], -R172.reuse ;  /* 0x0000b400ae867a23 */ /* 0x104fe200000108ac */
[C---:B------:R-:W-:Y:S03]  /*9c20*/  HMMA.16816.F32 R12, R136.reuse, R20, R12 ;  /* 0x00000014880c723c */ /* 0x040fe6000000180c */
[C---:B------:R-:W-:Y:S01]  /*9c30*/  FMUL.FTZ R34, R0.reuse, R170 ;  /* 0x000000aa00227220 */ /* 0x040fe20000410000 */
[----:B------:R-:W-:Y:S01]  /*9c40*/  MOV R170, R35 ;  /* 0x0000002300aa7202 */ /* 0x000fe20000000f00 */
[----:B------:R-:W-:Y:S01]  /*9c50*/  FMUL.FTZ R35, R0, R171 ;  /* 0x000000ab00237220 */ /* 0x000fe20000410000 */
[----:B------:R-:W-:Y:S01]  /*9c60*/  LDSM.16.MT88.4 R160, [R213+0x4900] ;  /* 0x00490000d5a0783b */ /* 0x000fe20000004200 */
[C---:B------:R-:W-:Y:S01]  /*9c70*/  FMUL.FTZ R20, R2.reuse, R156 ;  /* 0x0000009c02147220 */ /* 0x040fe20000410000 */
[C---:B------:R-:W-:Y:S01]  /*9c80*/  HMMA.16816.F32 R16, R136.reuse, R22, R16 ;  /* 0x000000168810723c */ /* 0x040fe20000001810 */
[----:B------:R2:W5:Y:S03]  /*9c90*/  MUFU.EX2 R247, R134 ;  /* 0x0000008600f77308 */ /* 0x0005660000000800 */
[----:B------:R-:W-:Y:S02]  /*9ca0*/  FMUL.FTZ R21, R2, R157 ;  /* 0x0000009d02157220 */ /* 0x000fe40000410000 */
        /* <DEDUP_REMOVED lines=8> */
[----:B------:R-:W-:Y:S02]  /*9d30*/  FMUL.FTZ R46, R0, R46 ;  /* 0x0000002e002e7220 */ /* 0x000fe40000410000 */
[C---:B------:R-:W-:Y:S01]  /*9d40*/  FMUL.FTZ R28, R2.reuse, R164 ;  /* 0x000000a4021c7220 */ /* 0x040fe20000410000 */
[C---:B------:R-:W-:Y:S04]  /*9d50*/  HMMA.16816.F32 R24, R136.reuse, R30, R24 ;  /* 0x0000001e8818723c */ /* 0x040fe80000001818 */
[----:B------:R-:W-:Y:S02]  /*9d60*/  FMUL.FTZ R29, R2, R165 ;  /* 0x000000a5021d7220 */ /* 0x000fe40000410000 */
[C---:B------:R-:W-:Y:S02]  /*9d70*/  FMUL.FTZ R47, R0.reuse, R47 ;  /* 0x0000002f002f7220 */ /* 0x040fe40000410000 */
[C---:B------:R-:W-:Y:S04]  /*9d80*/  FMUL.FTZ R30, R0.reuse, R166 ;  /* 0x000000a6001e7220 */ /* 0x040fe80000410000 */
[C---:B------:R-:W-:Y:S02]  /*9d90*/  FMUL.FTZ R31, R0.reuse, R167 ;  /* 0x000000a7001f7220 */ /* 0x040fe40000410000 */
[----:B------:R-:W-:Y:S01]  /*9da0*/  LDSM.16.MT88.4 R164, [R214+0x4900] ;  /* 0x00490000d6a4783b */ /* 0x000fe20000004200 */
[--C-:B--2---:R-:W-:Y:S02]  /*9db0*/  FFMA.FTZ R134, R173, c[0x0][0x2d0], -R172.reuse ;  /* 0x0000b400ad867a23 */ /* 0x104fe400000108ac */
[C---:B------:R-:W-:Y:S02]  /*9dc0*/  FMUL.FTZ R50, R0.reuse, R50 ;  /* 0x0000003200327220 */ /* 0x040fe40000410000 */
[C---:B-1----:R-:W-:Y:S01]  /*9dd0*/  HMMA.16816.F32 R28, R136.reuse, R140, R28 ;  /* 0x0000008c881c723c */ /* 0x042fe2000000181c */
[----:B------:R1:W-:Y:S02]  /*9de0*/  MUFU.EX2 R246, R134 ;  /* 0x0000008600f67308 */ /* 0x0003e40000000800 */
[C---:B------:R-:W-:Y:S02]  /*9df0*/  FMUL.FTZ R51, R0.reuse, R51 ;  /* 0x0000003300337220 */ /* 0x040fe40000410000 */
[C---:B------:R-:W-:Y:S02]  /*9e00*/  FMUL.FTZ R54, R0.reuse, R54 ;  /* 0x0000003600367220 */ /* 0x040fe40000410000 */
[C---:B------:R-:W-:Y:S01]  /*9e10*/  FMUL.FTZ R55, R0.reuse, R55 ;  /* 0x0000003700377220 */ /* 0x040fe20000410000 */
[C---:B------:R-:W-:Y:S01]  /*9e20*/  HMMA.16816.F32 R32, R136.reuse, R142, R32 ;  /* 0x0000008e8820723c */ /* 0x040fe20000001820 */
[----:B------:R-:W2:Y:S03]  /*9e30*/  LDSM.16.MT88.4 R140, [R216+0x2100] ;  /* 0x00210000d88c783b */ /* 0x000ea60000004200 */
[C---:B------:R-:W-:Y:S02]  /*9e40*/  FMUL.FTZ R58, R0.reuse, R58 ;  /* 0x0000003a003a7220 */ /* 0x040fe40000410000 */
[C---:B------:R-:W-:Y:S02]  /*9e50*/  FMUL.FTZ R59, R0.reuse, R59 ;  /* 0x0000003b003b7220 */ /* 0x040fe40000410000 */
[C---:B---3--:R-:W-:Y:S04]  /*9e60*/  HMMA.16816.F32 R36, R136.reuse, R144, R36 ;  /* 0x000000908824723c */ /* 0x048fe80000001824 */
[C---:B------:R-:W-:Y:S02]  /*9e70*/  FMUL.FTZ R62, R0.reuse, R62 ;  /* 0x0000003e003e7220 */ /* 0x040fe40000410000 */
[----:B------:R-:W-:Y:S02]  /*9e80*/  FMUL.FTZ R63, R0, R63 ;  /* 0x0000003f003f7220 */ /* 0x000fe40000410000 */
[C---:B------:R-:W-:Y:S01]  /*9e90*/  HMMA.16816.F32 R40, R136.reuse, R146, R40 ;  /* 0x000000928828723c */ /* 0x040fe20000001828 */
[----:B------:R-:W3:Y:S03]  /*9ea0*/  LDSM.16.MT88.4 R144, [R215+0x2100] ;  /* 0x00210000d790783b */ /* 0x000ee60000004200 */
[--C-:B-1----:R-:W-:Y:S02]  /*9eb0*/  FFMA.FTZ R134, R178, c[0x0][0x2d0], -R172.reuse ;  /* 0x0000b400b2867a23 */ /* 0x102fe400000108ac */
[----:B------:R-:W-:Y:S02]  /*9ec0*/  FMUL.FTZ R65, R2, R65 ;  /* 0x0000004102417220 */ /* 0x000fe40000410000 */
[C---:B----4-:R-:W-:Y:S01]  /*9ed0*/  HMMA.16816.F32 R44, R136.reuse, R148, R44 ;  /* 0x00000094882c723c */ /* 0x050fe2000000182c */
[----:B------:R1:W4:Y:S03]  /*9ee0*/  MUFU.EX2 R245, R134 ;  /* 0x0000008600f57308 */ /* 0x0003260000000800 */
[C---:B------:R-:W-:Y:S02]  /*9ef0*/  FMUL.FTZ R66, R0.reuse, R66 ;  /* 0x0000004200427220 */ /* 0x040fe40000410000 */
[----:B------:R-:W-:Y:S02]  /*9f00*/  FMUL.FTZ R67, R0, R67 ;  /* 0x0000004300437220 */ /* 0x000fe40000410000 */
[C---:B------:R-:W-:Y:S01]  /*9f10*/  HMMA.16816.F32 R48, R136.reuse, R150, R48 ;  /* 0x000000968830723c */ /* 0x040fe20000001830 */
[----:B------:R-:W1:Y:S03]  /*9f20*/  LDSM.16.MT88.4 R148, [R213+0x4100] ;  /* 0x00410000d594783b */ /* 0x000e660000004200 */
[C---:B------:R-:W-:Y:S02]  /*9f30*/  FMUL.FTZ R68, R2.reuse, R68 ;  /* 0x0000004402447220 */ /* 0x040fe40000410000 */
[----:B------:R-:W-:Y:S02]  /*9f40*/  FMUL.FTZ R69, R2, R69 ;  /* 0x0000004502457220 */ /* 0x000fe40000410000 */
[C---:B------:R-:W-:Y:S01]  /*9f50*/  FMUL.FTZ R70, R0.reuse, R70 ;  /* 0x0000004600467220 */ /* 0x040fe20000410000 */
[C---:B--2---:R-:W-:Y:S03]  /*9f60*/  HMMA.16816.F32 R52, R136.reuse, R140, R52 ;  /* 0x0000008c8834723c */ /* 0x044fe60000001834 */
[----:B------:R-:W-:Y:S02]  /*9f70*/  FMUL.FTZ R71, R0, R71 ;  /* 0x0000004700477220 */ /* 0x000fe40000410000 */
[C---:B------:R-:W-:Y:S02]  /*9f80*/  FMUL.FTZ R72, R2.reuse, R72 ;  /* 0x0000004802487220 */ /* 0x040fe40000410000 */
[----:B------:R-:W-:Y:S01]  /*9f90*/  FMUL.FTZ R73, R2, R73 ;  /* 0x0000004902497220 */ /* 0x000fe20000410000 */
[C---:B------:R-:W-:Y:S01]  /*9fa0*/  HMMA.16816.F32 R56, R136.reuse, R142, R56 ;  /* 0x0000008e8838723c */ /* 0x040fe20000001838 */
[----:B------:R-:W2:Y:S03]  /*9fb0*/  LDSM.16.MT88.4 R140, [R214+0x4100] ;  /* 0x00410000d68c783b */ /* 0x000ea60000004200 */
[C---:B------:R-:W-:Y:S02]  /*9fc0*/  FMUL.FTZ R74, R0.reuse, R74 ;  /* 0x0000004a004a7220 */ /* 0x040fe40000410000 */
[----:B------:R-:W-:Y:S02]  /*9fd0*/  FMUL.FTZ R75, R0, R75 ;  /* 0x0000004b004b7220 */ /* 0x000fe40000410000 */
[C---:B---3--:R-:W-:Y:S04]  /*9fe0*/  HMMA.16816.F32 R60, R136.reuse, R144, R60 ;  /* 0x00000090883c723c */ /* 0x048fe8000000183c */
[C---:B------:R-:W-:Y:S02]  /*9ff0*/  FMUL.FTZ R76, R2.reuse, R76 ;  /* 0x0000004c024c7220 */ /* 0x040fe40000410000 */
[----:B------:R-:W-:Y:S02]  /*a000*/  FMUL.FTZ R77, R2, R77 ;  /* 0x0000004d024d7220 */ /* 0x000fe40000410000 */
[C---:B------:R-:W-:Y:S01]  /*a010*/  HMMA.16816.F32 R64, R136.reuse, R146, R64 ;  /* 0x000000928840723c */ /* 0x040fe20000001840 */
[----:B------:R-:W3:Y:S03]  /*a020*/  LDSM.16.MT88.4 R144, [R216+0x4100] ;  /* 0x00410000d890783b */ /* 0x000ee60000004200 */
[C---:B------:R-:W-:Y:S02]  /*a030*/  FMUL.FTZ R78, R0.reuse, R78 ;  /* 0x0000004e004e7220 */ /* 0x040fe40000410000 */
[----:B------:R-:W-:Y:S02]  /*a040*/  FMUL.FTZ R79, R0, R79 ;  /* 0x0000004f004f7220 */ /* 0x000fe40000410000 */
[C---:B-1----:R-:W-:Y:S04]  /*a050*/  HMMA.16816.F32 R68, R136.reuse, R148, R68 ;  /* 0x000000948844723c */ /* 0x042fe80000001844 */
[--C-:B------:R-:W-:Y:S02]  /*a060*/  FFMA.FTZ R134, R180, c[0x0][0x2d0], -R133.reuse ;  /* 0x0000b400b4867a23 */ /* 0x100fe40000010885 */
[C---:B------:R-:W-:Y:S02]  /*a070*/  FMUL.FTZ R80, R2.reuse, R80 ;  /* 0x0000005002507220 */ /* 0x040fe40000410000 */
[C---:B------:R-:W-:Y:S01]  /*a080*/  HMMA.16816.F32 R72, R136.reuse, R150, R72 ;  /* 0x000000968848723c */ /* 0x040fe20000001848 */
[----:B------:R-:W1:Y:S01]  /*a090*/  LDSM.16.MT88.4 R148, [R215+0x4100] ;  /* 0x00410000d794783b */ /* 0x000e620000004200 */
[----:B------:R3:W-:Y:S02]  /*a0a0*/  MUFU.EX2 R194, R134 ;  /* 0x0000008600c27308 */ /* 0x0007e40000000800 */
[----:B------:R-:W-:Y:S02]  /*a0b0*/  FMUL.FTZ R81, R2, R81 ;  /* 0x0000005102517220 */ /* 0x000fe40000410000 */
[C---:B------:R-:W-:Y:S02]  /*a0c0*/  FMUL.FTZ R82, R0.reuse, R82 ;  /* 0x0000005200527220 */ /* 0x040fe40000410000 */
[----:B------:R-:W-:Y:S01]  /*a0d0*/  FMUL.FTZ R83, R0, R83 ;  /* 0x0000005300537220 */ /* 0x000fe20000410000 */
[C---:B--2---:R-:W-:Y:S03]  /*a0e0*/  HMMA.16816.F32 R76, R136.reuse, R140, R76 ;  /* 0x0000008c884c723c */ /* 0x044fe6000000184c */
[C---:B------:R-:W-:Y:S02]  /*a0f0*/  FMUL.FTZ R84, R2.reuse, R84 ;  /* 0x0000005402547220 */ /* 0x040fe40000410000 */
[----:B------:R-:W-:Y:S02]  /*a100*/  FMUL.FTZ R85, R2, R85 ;  /* 0x0000005502557220 */ /* 0x000fe40000410000 */
[C---:B------:R-:W-:Y:S01]  /*a110*/  FMUL.FTZ R86, R0.reuse, R86 ;  /* 0x0000005600567220 */ /* 0x040fe20000410000 */
[C---:B------:R-:W-:Y:S01]  /*a120*/  HMMA.16816.F32 R80, R136.reuse, R142, R80 ;  /* 0x0000008e8850723c */ /* 0x040fe20000001850 */
[----:B------:R-:W2:Y:S03]  /*a130*/  LDSM.16.MT88.4 R140, [R213+0x6100] ;  /* 0x00610000d58c783b */ /* 0x000ea60000004200 */
[----:B------:R-:W-:Y:S02]  /*a140*/  FMUL.FTZ R87, R0, R87 ;  /* 0x0000005700577220 */ /* 0x000fe40000410000 */
[C---:B------:R-:W-:Y:S02]  /*a150*/  FMUL.FTZ R88, R2.reuse, R88 ;  /* 0x0000005802587220 */ /* 0x040fe40000410000 */
[----:B------:R-:W-:Y:S03]  /*a160*/  FMUL.FTZ R89, R2, R89 ;  /* 0x0000005902597220 */ /* 0x000fe60000410000 */
[C---:B---3--:R-:W-:Y:S03]  /*a170*/  HMMA.16816.F32 R84, R136.reuse, R144, R84 ;  /* 0x000000908854723c */ /* 0x048fe60000001854 */
[C---:B------:R-:W-:Y:S02]  /*a180*/  FMUL.FTZ R90, R0.reuse, R90 ;  /* 0x0000005a005a7220 */ /* 0x040fe40000410000 */
[----:B------:R-:W-:Y:S02]  /*a190*/  FMUL.FTZ R91, R0, R91 ;  /* 0x0000005b005b7220 */ /* 0x000fe40000410000 */
[--C-:B------:R-:W-:Y:S02]  /*a1a0*/  FFMA.FTZ R134, R179, c[0x0][0x2d0], -R133.reuse ;  /* 0x0000b400b3867a23 */ /* 0x100fe40000010885 */
[C---:B------:R-:W-:Y:S02]  /*a1b0*/  FMUL.FTZ R92, R2.reuse, R92 ;  /* 0x0000005c025c7220 */ /* 0x040fe40000410000 */
[----:B------:R3:W2:Y:S01]  /*a1c0*/  MUFU.EX2 R193, R134 ;  /* 0x0000008600c17308 */ /* 0x0006a20000000800 */
[C---:B------:R-:W-:Y:S01]  /*a1d0*/  HMMA.16816.F32 R88, R136.reuse, R146, R88 ;  /* 0x000000928858723c */ /* 0x040fe20000001858 */
[----:B------:R-:W4:Y:S02]  /*a1e0*/  LDSM.16.MT88.4 R144, [R214+0x6100] ;  /* 0x00610000d690783b */ /* 0x000f240000004200 */
[----:B------:R-:W-:Y:S02]  /*a1f0*/  FMUL.FTZ R93, R2, R93 ;  /* 0x0000005d025d7220 */ /* 0x000fe40000410000 */
[C---:B------:R-:W-:Y:S02]  /*a200*/  FMUL.FTZ R94, R0.reuse, R94 ;  /* 0x0000005e005e7220 */ /* 0x040fe40000410000 */
[----:B------:R-:W-:Y:S02]  /*a210*/  FMUL.FTZ R95, R0, R95 ;  /* 0x0000005f005f7220 */ /* 0x000fe40000410000 */
[C---:B------:R-:W-:Y:S03]  /*a220*/  FMUL.FTZ R96, R2.reuse, R96 ;  /* 0x0000006002607220 */ /* 0x040fe60000410000 */
[----:B------:R-:W-:Y:S02]  /*a230*/  FMUL.FTZ R97, R2, R97 ;  /* 0x0000006102617220 */ /* 0x000fe40000410000 */
[C---:B-1----:R-:W-:Y:S03]  /*a240*/  HMMA.16816.F32 R92, R136.reuse, R148, R92 ;  /* 0x00000094885c723c */ /* 0x042fe6000000185c */
[C---:B------:R-:W-:Y:S02]  /*a250*/  FMUL.FTZ R98, R0.reuse, R98 ;  /* 0x0000006200627220 */ /* 0x040fe40000410000 */
[----:B------:R-:W-:Y:S02]  /*a260*/  FMUL.FTZ R99, R0, R99 ;  /* 0x0000006300637220 */ /* 0x000fe40000410000 */
[C---:B------:R-:W-:Y:S02]  /*a270*/  FMUL.FTZ R100, R2.reuse, R100 ;  /* 0x0000006402647220 */ /* 0x040fe40000410000 */
[--C-:B---3--:R-:W-:Y:S03]  /*a280*/  FFMA.FTZ R134, R177, c[0x0][0x2d0], -R133.reuse ;  /* 0x0000b400b1867a23 */ /* 0x108fe60000010885 */
[C---:B------:R-:W-:Y:S01]  /*a290*/  HMMA.16816.F32 R96, R136.reuse, R150, R96 ;  /* 0x000000968860723c */ /* 0x040fe20000001860 */
[----:B------:R-:W1:Y:S01]  /*a2a0*/  LDSM.16.MT88.4 R148, [R216+0x6100] ;  /* 0x00610000d894783b */ /* 0x000e620000004200 */
[----:B------:R3:W-:Y:S01]  /*a2b0*/  MUFU.EX2 R192, R134 ;  /* 0x0000008600c07308 */ /* 0x0007e20000000800 */
[----:B------:R-:W-:Y:S02]  /*a2c0*/  FMUL.FTZ R101, R2, R101 ;  /* 0x0000006502657220 */ /* 0x000fe40000410000 */
[C---:B------:R-:W-:Y:S02]  /*a2d0*/  FMUL.FTZ R102, R0.reuse, R102 ;  /* 0x0000006600667220 */ /* 0x040fe40000410000 */
[----:B------:R-:W-:Y:S02]  /*a2e0*/  FMUL.FTZ R103, R0, R103 ;  /* 0x0000006700677220 */ /* 0x000fe40000410000 */
[C---:B------:R-:W-:Y:S03]  /*a2f0*/  FMUL.FTZ R104, R2.reuse, R104 ;  /* 0x0000006802687220 */ /* 0x040fe60000410000 */
[----:B------:R-:W-:Y:S02]  /*a300*/  FMUL.FTZ R105, R2, R105 ;  /* 0x0000006902697220 */ /* 0x000fe40000410000 */
        /* <DEDUP_REMOVED lines=9> */
[--C-:B---3--:R-:W-:Y:S02]  /*a3a0*/  FFMA.FTZ R134, R176, c[0x0][0x2d0], -R133.reuse ;  /* 0x0000b400b0867a23 */ /* 0x108fe40000010885 */
[----:B------:R-:W-:Y:S02]  /*a3b0*/  LDSM.16.MT88.4 R176, [R214+0x3900] ;  /* 0x00390000d6b0783b */ /* 0x000fe40000004200 */
[----:B------:R3:W1:Y:S01]  /*a3c0*/  MUFU.EX2 R191, R134 ;  /* 0x0000008600bf7308 */ /* 0x0006620000000800 */
[C---:B----4-:R-:W-:Y:S03]  /*a3d0*/  HMMA.16816.F32 R108, R136.reuse, R144, R108 ;  /* 0x00000090886c723c */ /* 0x050fe6000000186c */
[C---:B------:R-:W-:Y:S02]  /*a3e0*/  FMUL.FTZ R112, R2.reuse, R112 ;  /* 0x0000007002707220 */ /* 0x040fe40000410000 */
[----:B------:R-:W-:Y:S02]  /*a3f0*/  FMUL.FTZ R113, R2, R113 ;  /* 0x0000007102717220 */ /* 0x000fe40000410000 */
[C---:B------:R-:W-:Y:S02]  /*a400*/  FMUL.FTZ R114, R0.reuse, R114 ;  /* 0x0000007200727220 */ /* 0x040fe40000410000 */
[----:B------:R-:W-:Y:S03]  /*a410*/  FMUL.FTZ R115, R0, R115 ;  /* 0x0000007300737220 */ /* 0x000fe60000410000 */
[C---:B------:R-:W-:Y:S02]  /*a420*/  FMUL.FTZ R116, R2.reuse, R116 ;  /* 0x0000007402747220 */ /* 0x040fe40000410000 */
[----:B------:R-:W-:Y:S02]  /*a430*/  FMUL.FTZ R117, R2, R117 ;  /* 0x0000007502757220 */ /* 0x000fe40000410000 */
[C---:B------:R-:W-:Y:S01]  /*a440*/  HMMA.16816.F32 R112, R136.reuse, R146, R112 ;  /* 0x000000928870723c */ /* 0x040fe20000001870 */
[----:B------:R-:W4:Y:S02]  /*a450*/  LDSM.16.MT88.4 R144, [R213+0x900] ;  /* 0x00090000d590783b */ /* 0x000f240000004200 */
        /* <DEDUP_REMOVED lines=18> */
[--C-:B---3--:R-:W-:Y:S04]  /*a580*/  FFMA.FTZ R134, R182, c[0x0][0x2d0], -R172.reuse ;  /* 0x0000b400b6867a23 */ /* 0x108fe800000108ac */
[----:B------:R2:W-:Y:S01]  /*a590*/  MUFU.EX2 R244, R134 ;  /* 0x0000008600f47308 */ /* 0x0005e20000000800 */
[----:B------:R-:W-:Y:S01]  /*a5a0*/  HMMA.16816.F32 R128, R136, R142, R128 ;  /* 0x0000008e8880723c */ /* 0x000fe20000001880 */
[----:B------:R-:W3:Y:S06]  /*a5b0*/  LDSM.16.MT88.4 R140, [R213+0x2900] ;  /* 0x00290000d58c783b */ /* 0x000eec0000004200 */
[----:B-----5:R-:W-:Y:S02]  /*a5c0*/  F2FP.PACK_AB R136, R247, R248 ;  /* 0x000000f8f788723e */ /* 0x020fe400000000ff */
[----:B------:R-:W-:Y:S03]  /*a5d0*/  F2FP.PACK_AB R138, R245, R246 ;  /* 0x000000f6f58a723e */ /* 0x000fe600000000ff */
[----:B------:R-:W-:Y:S02]  /*a5e0*/  F2FP.PACK_AB R137, R193, R194 ;  /* 0x000000c2c189723e */ /* 0x000fe400000000ff */
[----:B------:R-:W-:Y:S07]  /*a5f0*/  F2FP.PACK_AB R139, R191, R192 ;  /* 0x000000c0bf8b723e */ /* 0x000fee00000000ff */
[C---:B----4-:R-:W-:Y:S03]  /*a600*/  HMMA.16816.F32 R4, R136.reuse, R144, R4 ;  /* 0x000000908804723c */ /* 0x050fe60000001804 */
[--C-:B--2---:R-:W-:Y:S04]  /*a610*/  FFMA.FTZ R134, R188, c[0x0][0x2d0], -R172.reuse ;  /* 0x0000b400bc867a23 */ /* 0x104fe800000108ac */
[----:B------:R2:W4:Y:S01]  /*a620*/  MUFU.EX2 R243, R134 ;  /* 0x0000008600f37308 */ /* 0x0005220000000800 */
[C---:B------:R-:W-:Y:S01]  /*a630*/  HMMA.16816.F32 R8, R136.reuse, R146, R8 ;  /* 0x000000928808723c */ /* 0x040fe20000001808 */
[----:B------:R-:W5:Y:S07]  /*a640*/  LDSM.16.MT88.4 R144, [R214+0x2900] ;  /* 0x00290000d690783b */ /* 0x000f6e0000004200 */
[C---:B------:R-:W-:Y:S08]  /*a650*/  HMMA.16816.F32 R12, R136.reuse, R152, R12 ;  /* 0x00000098880c723c */ /* 0x040ff0000000180c */
[C---:B------:R-:W-:Y:S01]  /*a660*/  HMMA.16816.F32 R16, R136.reuse, R154, R16 ;  /* 0x0000009a8810723c */ /* 0x040fe20000001810 */
[----:B------:R-:W-:Y:S03]  /*a670*/  LDSM.16.MT88.4 R152, [R215+0x2900] ;  /* 0x00290000d798783b */ /* 0x000fe60000004200 */
[--C-:B--2---:R-:W-:Y:S04]  /*a680*/  FFMA.FTZ R134, R189, c[0x0][0x2d0], -R172.reuse ;  /* 0x0000b400bd867a23 */ /* 0x104fe800000108ac */
[C---:B-1----:R-:W-:Y:S01]  /*a690*/  HMMA.16816.F32 R20, R136.reuse, R148, R20 ;  /* 0x000000948814723c */ /* 0x042fe20000001814 */
[----:B------:R1:W-:Y:S07]  /*a6a0*/  MUFU.EX2 R211, R134 ;  /* 0x0000008600d37308 */ /* 0x0003ee0000000800 */
[C---:B------:R-:W-:Y:S01]  /*a6b0*/  HMMA.16816.F32 R24, R136.reuse, R150, R24 ;  /* 0x000000968818723c */ /* 0x040fe20000001818 */
[----:B------:R-:W2:Y:S07]  /*a6c0*/  LDSM.16.MT88.4 R148, [R216+0x2900] ;  /* 0x00290000d894783b */ /* 0x000eae0000004200 */
[C---:B------:R-:W-:Y:S08]  /*a6d0*/  HMMA.16816.F32 R28, R136.reuse, R156, R28 ;  /* 0x0000009c881c723c */ /* 0x040ff0000000181c */
[C---:B------:R-:W-:Y:S01]  /*a6e0*/  HMMA.16816.F32 R32, R136.reuse, R158, R32 ;  /* 0x0000009e8820723c */ /* 0x040fe20000001820 */
[----:B------:R-:W4:Y:S03]  /*a6f0*/  LDSM.16.MT88.4 R156, [R216+0x4900] ;  /* 0x00490000d89c783b */ /* 0x000f260000004200 */
[--C-:B-1----:R-:W-:Y:S04]  /*a700*/  FFMA.FTZ R134, R190, c[0x0][0x2d0], -R172.reuse ;  /* 0x0000b400be867a23 */ /* 0x102fe800000108ac */
[C---:B---3--:R-:W-:Y:S01]  /*a710*/  HMMA.16816.F32 R36, R136.reuse, R140, R36 ;  /* 0x0000008c8824723c */ /* 0x048fe20000001824 */
[----:B------:R1:W3:Y:S07]  /*a720*/  MUFU.EX2 R190, R134 ;  /* 0x0000008600be7308 */ /* 0x0002ee0000000800 */
[C---:B------:R-:W-:Y:S01]  /*a730*/  HMMA.16816.F32 R40, R136.reuse, R142, R40 ;  /* 0x0000008e8828723c */ /* 0x040fe20000001828 */
[----:B------:R-:W3:Y:S07]  /*a740*/  LDSM.16.MT88.4 R140, [R215+0x4900] ;  /* 0x00490000d78c783b */ /* 0x000eee0000004200 */
[C---:B-----5:R-:W-:Y:S08]  /*a750*/  HMMA.16816.F32 R44, R136.reuse, R144, R44 ;  /* 0x00000090882c723c */ /* 0x060ff0000000182c */
[C---:B------:R-:W-:Y:S01]  /*a760*/  HMMA.16816.F32 R48, R136.reuse, R146, R48 ;  /* 0x000000928830723c */ /* 0x040fe20000001830 */
[----:B------:R-:W5:Y:S03]  /*a770*/  LDSM.16.MT88.4 R144, [R213+0x6900] ;  /* 0x00690000d590783b */ /* 0x000f660000004200 */
[--C-:B-1----:R-:W-:Y:S04]  /*a780*/  FFMA.FTZ R134, R181, c[0x0][0x2d0], -R133.reuse ;  /* 0x0000b400b5867a23 */ /* 0x102fe80000010885 */
[C---:B--2---:R-:W-:Y:S01]  /*a790*/  HMMA.16816.F32 R52, R136.reuse, R148, R52 ;  /* 0x000000948834723c */ /* 0x044fe20000001834 */
[----:B------:R1:W-:Y:S07]  /*a7a0*/  MUFU.EX2 R185, R134 ;  /* 0x0000008600b97308 */ /* 0x0003ee0000000800 */
[C---:B------:R-:W-:Y:S01]  /*a7b0*/  HMMA.16816.F32 R56, R136.reuse, R150, R56 ;  /* 0x000000968838723c */ /* 0x040fe20000001838 */
[----:B------:R-:W2:Y:S07]  /*a7c0*/  LDSM.16.MT88.4 R148, [R214+0x6900] ;  /* 0x00690000d694783b */ /* 0x000eae0000004200 */
[C---:B------:R-:W-:Y:S08]  /*a7d0*/  HMMA.16816.F32 R60, R136.reuse, R152, R60 ;  /* 0x00000098883c723c */ /* 0x040ff0000000183c */
[C---:B------:R-:W-:Y:S01]  /*a7e0*/  HMMA.16816.F32 R64, R136.reuse, R154, R64 ;  /* 0x0000009a8840723c */ /* 0x040fe20000001840 */
[----:B------:R-:W2:Y:S03]  /*a7f0*/  LDSM.16.MT88.4 R152, [R216+0x6900] ;  /* 0x00690000d898783b */ /* 0x000ea60000004200 */
[--C-:B-1----:R-:W-:Y:S04]  /*a800*/  FFMA.FTZ R134, R183, c[0x0][0x2d0], -R133.reuse ;  /* 0x0000b400b7867a23 */ /* 0x102fe80000010885 */
[C---:B------:R-:W-:Y:S01]  /*a810*/  HMMA.16816.F32 R68, R136.reuse, R160, R68 ;  /* 0x000000a08844723c */ /* 0x040fe20000001844 */
[----:B------:R1:W1:Y:S07]  /*a820*/  MUFU.EX2 R184, R134 ;  /* 0x0000008600b87308 */ /* 0x00026e0000000800 */
[C---:B------:R-:W-:Y:S01]  /*a830*/  HMMA.16816.F32 R72, R136.reuse, R162, R72 ;  /* 0x000000a28848723c */ /* 0x040fe20000001848 */
[----:B------:R-:W-:Y:S07]  /*a840*/  LDSM.16.MT88.4 R160, [R215+0x1100] ;  /* 0x00110000d7a0783b */ /* 0x000fee0000004200 */
[C---:B------:R-:W-:Y:S08]  /*a850*/  HMMA.16816.F32 R76, R136.reuse, R164, R76 ;  /* 0x000000a4884c723c */ /* 0x040ff0000000184c */
[C---:B------:R-:W-:Y:S01]  /*a860*/  HMMA.16816.F32 R80, R136.reuse, R166, R80 ;  /* 0x000000a68850723c */ /* 0x040fe20000001850 */
[----:B------:R-:W-:Y:S03]  /*a870*/  LDSM.16.MT88.4 R164, [R214+0x5100] ;  /* 0x00510000d6a4783b */ /* 0x000fe60000004200 */
[--C-:B-1----:R-:W-:Y:S04]  /*a880*/  FFMA.FTZ R134, R186, c[0x0][0x2d0], -R133.reuse ;  /* 0x0000b400ba867a23 */ /* 0x102fe80000010885 */
[C---:B----4-:R-:W-:Y:S01]  /*a890*/  HMMA.16816.F32 R84, R136.reuse, R156, R84 ;  /* 0x0000009c8854723c */ /* 0x050fe20000001854 */
[----:B------:R1:W-:Y:S07]  /*a8a0*/  MUFU.EX2 R183, R134 ;  /* 0x0000008600b77308 */ /* 0x0003ee0000000800 */
[C---:B------:R-:W-:Y:S01]  /*a8b0*/  HMMA.16816.F32 R88, R136.reuse, R158, R88 ;  /* 0x0000009e8858723c */ /* 0x040fe20000001858 */
[----:B------:R-:W-:Y:S07]  /*a8c0*/  LDSM.16.MT88.4 R156, [R214+0x1100] ;  /* 0x00110000d69c783b */ /* 0x000fee0000004200 */
[C---:B---3--:R-:W-:Y:S08]  /*a8d0*/  HMMA.16816.F32 R92, R136.reuse, R140, R92 ;  /* 0x0000008c885c723c */ /* 0x048ff0000000185c */
[C---:B------:R-:W-:Y:S01]  /*a8e0*/  HMMA.16816.F32 R96, R136.reuse, R142, R96 ;  /* 0x0000008e8860723c */ /* 0x040fe20000001860 */
[----:B------:R-:W3:Y:S03]  /*a8f0*/  LDSM.16.MT88.4 R140, [R215+0x6900] ;  /* 0x00690000d78c783b */ /* 0x000ee60000004200 */
[--C-:B-1----:R-:W-:Y:S04]  /*a900*/  FFMA.FTZ R134, R187, c[0x0][0x2d0], -R133.reuse ;  /* 0x0000b400bb867a23 */ /* 0x102fe80000010885 */
[C---:B-----5:R-:W-:Y:S01]  /*a910*/  HMMA.16816.F32 R100, R136.reuse, R144, R100 ;  /* 0x000000908864723c */ /* 0x060fe20000001864 */
[----:B------:R1:W4:Y:S07]  /*a920*/  MUFU.EX2 R182, R134 ;  /* 0x0000008600b67308 */ /* 0x00032e0000000800 */
[C---:B------:R-:W-:Y:S01]  /*a930*/  HMMA.16816.F32 R104, R136.reuse, R146, R104 ;  /* 0x000000928868723c */ /* 0x040fe20000001868 */
[----:B------:R-:W5:Y:S07]  /*a940*/  LDSM.16.MT88.4 R144, [R213+0x1100] ;  /* 0x00110000d590783b */ /* 0x000f6e0000004200 */
[C---:B--2---:R-:W-:Y:S08]  /*a950*/  HMMA.16816.F32 R108, R136.reuse, R148, R108 ;  /* 0x00000094886c723c */ /* 0x044ff0000000186c */
[C---:B------:R-:W-:Y:S01]  /*a960*/  HMMA.16816.F32 R112, R136.reuse, R150, R112 ;  /* 0x000000968870723c */ /* 0x040fe20000001870 */
[----:B------:R-:W2:Y:S03]  /*a970*/  LDSM.16.MT88.4 R148, [R216+0x1100] ;  /* 0x00110000d894783b */ /* 0x000ea60000004200 */
[--C-:B-1----:R-:W-:Y:S01]  /*a980*/  FFMA.FTZ R134, R198, c[0x0][0x2d0], -R172.reuse ;  /* 0x0000b400c6867a23 */ /* 0x102fe200000108ac */
[----:B------:R-:W-:Y:S03]  /*a990*/  MOV R198, R170 ;  /* 0x000000aa00c67202 */ /* 0x000fe60000000f00 */
[C---:B------:R-:W-:Y:S01]  /*a9a0*/  HMMA.16816.F32 R116, R136.reuse, R152, R116 ;  /* 0x000000988874723c */ /* 0x040fe20000001874 */
[----:B------:R1:W-:Y:S07]  /*a9b0*/  MUFU.EX2 R189, R134 ;  /* 0x0000008600bd7308 */ /* 0x0003ee0000000800 */
[C---:B------:R-:W-:Y:S01]  /*a9c0*/  HMMA.16816.F32 R120, R136.reuse, R154, R120 ;  /* 0x0000009a8878723c */ /* 0x040fe20000001878 */
[----:B------:R-:W-:Y:S07]  /*a9d0*/  LDSM.16.MT88.4 R152, [R216+0x3100] ;  /* 0x00310000d898783b */ /* 0x000fee0000004200 */
[C---:B---3--:R-:W-:Y:S08]  /*a9e0*/  HMMA.16816.F32 R124, R136.reuse, R140, R124 ;  /* 0x0000008c887c723c */ /* 0x048ff0000000187c */
[----:B------:R-:W-:Y:S01]  /*a9f0*/  HMMA.16816.F32 R128, R136, R142, R128 ;  /* 0x0000008e8880723c */ /* 0x000fe20000001880 */
[----:B------:R-:W3:Y:S03]  /*aa00*/  LDSM.16.MT88.4 R140, [R213+0x3100] ;  /* 0x00310000d58c783b */ /* 0x000ee60000004200 */
[--C-:B-1----:R-:W-:Y:S01]  /*aa10*/  FFMA.FTZ R134, R199, c[0x0][0x2d0], -R172.reuse ;  /* 0x0000b400c7867a23 */ /* 0x102fe200000108ac */
[----:B------:R-:W-:Y:S02]  /*aa20*/  MOV R199, R169 ;  /* 0x000000a900c77202 */ /* 0x000fe40000000f00 */
[----:B------:R-:W-:Y:S01]  /*aa30*/  F2FP.PACK_AB R136, R243, R244 ;  /* 0x000000f4f388723e */ /* 0x000fe200000000ff */
[----:B------:R1:W1:Y:S01]  /*aa40*/  MUFU.EX2 R188, R134 ;  /* 0x0000008600bc7308 */ /* 0x0002620000000800 */
[----:B------:R-:W-:Y:S03]  /*aa50*/  F2FP.PACK_AB R138, R190, R211 ;  /* 0x000000d3be8a723e */ /* 0x000fe600000000ff */
[----:B------:R-:W-:Y:S02]  /*aa60*/  F2FP.PACK_AB R137, R184, R185 ;  /* 0x000000b9b889723e */ /* 0x000fe400000000ff */
[----:B----4-:R-:W-:Y:S07]  /*aa70*/  F2FP.PACK_AB R139, R182, R183 ;  /* 0x000000b7b68b723e */ /* 0x010fee00000000ff */
[C---:B-----5:R-:W-:Y:S08]  /*aa80*/  HMMA.16816.F32 R4, R136.reuse, R144, R4 ;  /* 0x000000908804723c */ /* 0x060ff00000001804 */
[C---:B------:R-:W-:Y:S01]  /*aa90*/  HMMA.16816.F32 R8, R136.reuse, R146, R8 ;  /* 0x000000928808723c */ /* 0x040fe20000001808 */
[----:B------:R-:W4:Y:S03]  /*aaa0*/  LDSM.16.MT88.4 R144, [R214+0x3100] ;  /* 0x00310000d690783b */ /* 0x000f260000004200 */
[--C-:B-1----:R-:W-:Y:S01]  /*aab0*/  FFMA.FTZ R134, R200, c[0x0][0x2d0], -R172.reuse ;  /* 0x0000b400c8867a23 */ /* 0x102fe200000108ac */
[----:B------:R-:W-:Y:S01]  /*aac0*/  MOV R200, R168 ;  /* 0x000000a800c87202 */ /* 0x000fe20000000f00 */
[----:B------:R-:W-:Y:S02]  /*aad0*/  FFMA.FTZ R172, R201, c[0x0][0x2d0], -R172 ;  /* 0x0000b400c9ac7a23 */ /* 0x000fe400000108ac */
[C---:B------:R-:W-:Y:S01]  /*aae0*/  HMMA.16816.F32 R12, R136.reuse, R156, R12 ;  /* 0x0000009c880c723c */ /* 0x040fe2000000180c */
[----:B------:R-:W5:Y:S01]  /*aaf0*/  LDL.LU R201, [R1+0x4] ;  /* 0x0000040001c97983 */ /* 0x000f620000300800 */
[----:B------:R1:W-:Y:S03]  /*ab00*/  MUFU.EX2 R186, R172 ;  /* 0x000000ac00ba7308 */ /* 0x0003e60000000800 */
[----:B------:R-:W-:Y:S03]  /*ab10*/  LDSM.16.MT88.4 R168, [R215+0x1900] ;  /* 0x00190000d7a8783b */ /* 0x000fe60000004200 */
[C---:B------:R-:W-:Y:S04]  /*ab20*/  HMMA.16816.F32 R16, R136.reuse, R158, R16 ;  /* 0x0000009e8810723c */ /* 0x040fe80000001810 */
[----:B------:R3:W3:Y:S01]  /*ab30*/  MUFU.EX2 R187, R134 ;  /* 0x0000008600bb7308 */ /* 0x0006e20000000800 */
[----:B------:R-:W4:Y:S03]  /*ab40*/  LDSM.16.MT88.4 R156, [R215+0x3100] ;  /* 0x00310000d79c783b */ /* 0x000f260000004200 */
[C---:B--2---:R-:W-:Y:S08]  /*ab50*/  HMMA.16816.F32 R20, R136.reuse, R148, R20 ;  /* 0x000000948814723c */ /* 0x044ff00000001814 */
[C---:B------:R-:W-:Y:S01]  /*ab60*/  HMMA.16816.F32 R24, R136.reuse, R150, R24 ;  /* 0x000000968818723c */ /* 0x040fe20000001818 */
[----:B------:R-:W2:Y:S07]  /*ab70*/  LDSM.16.MT88.4 R148, [R213+0x5100] ;  /* 0x00510000d594783b */ /* 0x000eae0000004200 */
[C---:B------:R-:W-:Y:S01]  /*ab80*/  HMMA.16816.F32 R28, R136.reuse, R160, R28 ;  /* 0x000000a0881c723c */ /* 0x040fe2000000181c */
[----:B-1----:R-:W-:Y:S03]  /*ab90*/  LDSM.16.MT88.4 R172, [R213+0x3900] ;  /* 0x00390000d5ac783b */ /* 0x002fe60000004200 */
[--C-:B---3--:R-:W-:Y:S04]  /*aba0*/  FFMA.FTZ R134, R195, c[0x0][0x2d0], -R133.reuse ;  /* 0x0000b400c3867a23 */ /* 0x108fe80000010885 */
[C---:B------:R-:W-:Y:S01]  /*abb0*/  HMMA.16816.F32 R32, R136.reuse, R162, R32 ;  /* 0x000000a28820723c */ /* 0x040fe20000001820 */
[----:B------:R-:W3:Y:S01]  /*abc0*/  LDL.LU R195, [R1] ;  /* 0x0000000001c37983 */ /* 0x000ee20000300800 */
[----:B------:R1:W-:Y:S03]  /*abd0*/  MUFU.EX2 R181, R134 ;  /* 0x0000008600b57308 */ /* 0x0003e60000000800 */
[----:B------:R-:W2:Y:S03]  /*abe0*/  LDSM.16.MT88.4 R160, [R216+0x5100] ;  /* 0x00510000d8a0783b */ /* 0x000ea60000004200 */
[C---:B------:R-:W-:Y:S08]  /*abf0*/  HMMA.16816.F32 R36, R136.reuse, R140, R36 ;  /* 0x0000008c8824723c */ /* 0x040ff00000001824 */
[C---:B------:R-:W-:Y:S01]  /*ac00*/  HMMA.16816.F32 R40, R136.reuse, R142, R40 ;  /* 0x0000008e8828723c */ /* 0x040fe20000001828 */
[----:B------:R-:W2:Y:S07]  /*ac10*/  LDSM.16.MT88.4 R140, [R215+0x5100] ;  /* 0x00510000d78c783b */ /* 0x000eae0000004200 */
[C---:B----4-:R-:W-:Y:S04]  /*ac20*/  HMMA.16816.F32 R44, R136.reuse, R144, R44 ;  /* 0x00000090882c723c */ /* 0x050fe8000000182c */
[--C-:B-1----:R-:W-:Y:S04]  /*ac30*/  FFMA.FTZ R134, R196, c[0x0][0x2d0], -R133.reuse ;  /* 0x0000b400c4867a23 */ /* 0x102fe80000010885 */
[C---:B------:R-:W-:Y:S01]  /*ac40*/  HMMA.16816.F32 R48, R136.reuse, R146, R48 ;  /* 0x000000928830723c */ /* 0x040fe20000001830 */
[----:B------:R-:W1:Y:S01]  /*ac50*/  LDSM.16.MT88.4 R144, [R213+0x7100] ;  /* 0x00710000d590783b */ /* 0x000e620000004200 */
[----:B------:R4:W1:Y:S06]  /*ac60*/  MUFU.EX2 R180, R134 ;  /* 0x0000008600b47308 */ /* 0x00086c0000000800 */
[C---:B------:R-:W-:Y:S08]  /*ac70*/  HMMA.16816.F32 R52, R136.reuse, R152, R52 ;  /* 0x000000988834723c */ /* 0x040ff00000001834 */
[C---:B------:R-:W-:Y:S01]  /*ac80*/  HMMA.16816.F32 R56, R136.reuse, R154, R56 ;  /* 0x0000009a8838723c */ /* 0x040fe20000001838 */
[----:B------:R-:W-:Y:S07]  /*ac90*/  LDSM.16.MT88.4 R152, [R216+0x7100] ;  /* 0x00710000d898783b */ /* 0x000fee0000004200 */
[C---:B------:R-:W-:Y:S04]  /*aca0*/  HMMA.16816.F32 R60, R136.reuse, R156, R60 ;  /* 0x0000009c883c723c */ /* 0x040fe8000000183c */
[--C-:B----4-:R-:W-:Y:S02]  /*acb0*/  FFMA.FTZ R134, R197, c[0x0][0x2d0], -R133.reuse ;  /* 0x0000b400c5867a23 */ /* 0x110fe40000010885 */
[----:B------:R-:W-:Y:S02]  /*acc0*/  FFMA.FTZ R133, R135, c[0x0][0x2d0], -R133 ;  /* 0x0000b40087857a23 */ /* 0x000fe40000010885 */
[C---:B------:R-:W-:Y:S01]  /*acd0*/  HMMA.16816.F32 R64, R136.reuse, R158, R64 ;  /* 0x0000009e8840723c */ /* 0x040fe20000001840 */
[----:B------:R-:W-:Y:S01]  /*ace0*/  LDSM.16.MT88.4 R156, [R214+0x1900] ;  /* 0x00190000d69c783b */ /* 0x000fe20000004200 */
[----:B------:R-:W-:Y:S06]  /*acf0*/  MUFU.EX2 R134, R134 ;  /* 0x0000008600867308 */ /* 0x000fec0000000800 */
[C---:B--2---:R-:W-:Y:S04]  /*ad00*/  HMMA.16816.F32 R68, R136.reuse, R148, R68 ;  /* 0x000000948844723c */ /* 0x044fe80000001844 */
[----:B------:R-:W2:Y:S04]  /*ad10*/  MUFU.EX2 R133, R133 ;  /* 0x0000008500857308 */ /* 0x000ea80000000800 */
[C---:B------:R-:W-:Y:S01]  /*ad20*/  HMMA.16816.F32 R72, R136.reuse, R150, R72 ;  /* 0x000000968848723c */ /* 0x040fe20000001848 */
[----:B------:R-:W4:Y:S07]  /*ad30*/  LDSM.16.MT88.4 R148, [R214+0x7100] ;  /* 0x00710000d694783b */ /* 0x000f2e0000004200 */
[C---:B------:R-:W-:Y:S08]  /*ad40*/  HMMA.16816.F32 R76, R136.reuse, R164, R76 ;  /* 0x000000a4884c723c */ /* 0x040ff0000000184c */
[C---:B------:R-:W-:Y:S08]  /*ad50*/  HMMA.16816.F32 R80, R136.reuse, R166, R80 ;  /* 0x000000a68850723c */ /* 0x040ff00000001850 */
[C---:B------:R-:W-:Y:S08]  /*ad60*/  HMMA.16816.F32 R84, R136.reuse, R160, R84 ;  /* 0x000000a08854723c */ /* 0x040ff00000001854 */
[C---:B------:R-:W-:Y:S01]  /*ad70*/  HMMA.16816.F32 R88, R136.reuse, R162, R88 ;  /* 0x000000a28858723c */ /* 0x040fe20000001858 */
[----:B------:R-:W-:Y:S07]  /*ad80*/  LDSM.16.MT88.4 R160, [R216+0x1900] ;  /* 0x00190000d8a0783b */ /* 0x000fee0000004200 */
[C---:B------:R-:W-:Y:S08]  /*ad90*/  HMMA.16816.F32 R92, R136.reuse, R140, R92 ;  /* 0x0000008c885c723c */ /* 0x040ff0000000185c */
[C---:B------:R-:W-:Y:S01]  /*ada0*/  HMMA.16816.F32 R96, R136.reuse, R142, R96 ;  /* 0x0000008e8860723c */ /* 0x040fe20000001860 */
[----:B------:R-:W2:Y:S07]  /*adb0*/  LDSM.16.MT88.4 R140, [R215+0x7100] ;  /* 0x00710000d78c783b */ /* 0x000eae0000004200 */
[C---:B-1----:R-:W-:Y:S08]  /*adc0*/  HMMA.16816.F32 R100, R136.reuse, R144, R100 ;  /* 0x000000908864723c */ /* 0x042ff00000001864 */
[C---:B------:R-:W-:Y:S01]  /*add0*/  HMMA.16816.F32 R104, R136.reuse, R146, R104 ;  /* 0x000000928868723c */ /* 0x040fe20000001868 */
[----:B------:R-:W1:Y:S07]  /*ade0*/  LDSM.16.MT88.4 R144, [R213+0x1900] ;  /* 0x00190000d590783b */ /* 0x000e6e0000004200 */
[C---:B----4-:R-:W-:Y:S08]  /*adf0*/  HMMA.16816.F32 R108, R136.reuse, R148, R108 ;  /* 0x00000094886c723c */ /* 0x050ff0000000186c */
[C---:B------:R-:W-:Y:S08]  /*ae00*/  HMMA.16816.F32 R112, R136.reuse, R150, R112 ;  /* 0x000000968870723c */ /* 0x040ff00000001870 */
[C---:B------:R-:W-:Y:S08]  /*ae10*/  HMMA.16816.F32 R116, R136.reuse, R152, R116 ;  /* 0x000000988874723c */ /* 0x040ff00000001874 */
[C---:B------:R-:W-:Y:S08]  /*ae20*/  HMMA.16816.F32 R120, R136.reuse, R154, R120 ;  /* 0x0000009a8878723c */ /* 0x040ff00000001878 */
[C---:B--2---:R-:W-:Y:S08]  /*ae30*/  HMMA.16816.F32 R124, R136.reuse, R140, R124 ;  /* 0x0000008c887c723c */ /* 0x044ff0000000187c */
[----:B------:R-:W-:Y:S07]  /*ae40*/  HMMA.16816.F32 R128, R136, R142, R128 ;  /* 0x0000008e8880723c */ /* 0x000fee0000001880 */
[----:B------:R-:W-:Y:S02]  /*ae50*/  F2FP.PACK_AB R136, R188, R189 ;  /* 0x000000bdbc88723e */ /* 0x000fe400000000ff */
[----:B------:R-:W-:Y:S03]  /*ae60*/  F2FP.PACK_AB R138, R186, R187 ;  /* 0x000000bbba8a723e */ /* 0x000fe600000000ff */
[----:B------:R-:W-:Y:S02]  /*ae70*/  F2FP.PACK_AB R137, R180, R181 ;  /* 0x000000b5b489723e */ /* 0x000fe400000000ff */
[----:B------:R-:W-:Y:S07]  /*ae80*/  F2FP.PACK_AB R139, R133, R134 ;  /* 0x00000086858b723e */ /* 0x000fee00000000ff */
[C---:B-1----:R-:W-:Y:S01]  /*ae90*/  HMMA.16816.F32 R140, R136.reuse, R144, R4 ;  /* 0x00000090888c723c */ /* 0x042fe20000001804 */
[----:B------:R-:W1:Y:S07]  /*aea0*/  LDSM.16.MT88.4 R4, [R216+0x3900] ;  /* 0x00390000d804783b */ /* 0x000e6e0000004200 */
[C---:B------:R-:W-:Y:S01]  /*aeb0*/  HMMA.16816.F32 R144, R136.reuse, R146, R8 ;  /* 0x000000928890723c */ /* 0x040fe20000001808 */
[----:B------:R-:W2:Y:S07]  /*aec0*/  LDSM.16.MT88.4 R8, [R215+0x3900] ;  /* 0x00390000d708783b */ /* 0x000eae0000004200 */
[C---:B------:R-:W-:Y:S01]  /*aed0*/  HMMA.16816.F32 R148, R136.reuse, R156, R12 ;  /* 0x0000009c8894723c */ /* 0x040fe2000000180c */
[----:B------:R-:W4:Y:S07]  /*aee0*/  LDSM.16.MT88.4 R12, [R213+0x5900] ;  /* 0x00590000d50c783b */ /* 0x000f2e0000004200 */
[C---:B------:R-:W-:Y:S01]  /*aef0*/  HMMA.16816.F32 R152, R136.reuse, R158, R16 ;  /* 0x0000009e8898723c */ /* 0x040fe20000001810 */
[----:B------:R-:W1:Y:S07]  /*af00*/  LDSM.16.MT88.4 R16, [R214+0x5900] ;  /* 0x00590000d610783b */ /* 0x000e6e0000004200 */
[C---:B------:R-:W-:Y:S01]  /*af10*/  HMMA.16816.F32 R156, R136.reuse, R160, R20 ;  /* 0x000000a0889c723c */ /* 0x040fe20000001814 */
[----:B------:R-:W1:Y:S07]  /*af20*/  LDSM.16.MT88.4 R20, [R216+0x5900] ;  /* 0x00590000d814783b */ /* 0x000e6e0000004200 */
[C---:B------:R-:W-:Y:S01]  /*af30*/  HMMA.16816.F32 R160, R136.reuse, R162, R24 ;  /* 0x000000a288a0723c */ /* 0x040fe20000001818 */
[----:B------:R-:W1:Y:S07]  /*af40*/  LDSM.16.MT88.4 R24, [R215+0x5900] ;  /* 0x00590000d718783b */ /* 0x000e6e0000004200 */
[C---:B------:R-:W-:Y:S01]  /*af50*/  HMMA.16816.F32 R164, R136.reuse, R168, R28 ;  /* 0x000000a888a4723c */ /* 0x040fe2000000181c */
[----:B------:R-:W1:Y:S07]  /*af60*/  LDSM.16.MT88.4 R28, [R213+0x7900] ;  /* 0x00790000d51c783b */ /* 0x000e6e0000004200 */
[C---:B------:R-:W-:Y:S08]  /*af70*/  HMMA.16816.F32 R168, R136.reuse, R170, R32 ;  /* 0x000000aa88a8723c */ /* 0x040ff00000001820 */
[C---:B------:R-:W-:Y:S08]  /*af80*/  HMMA.16816.F32 R36, R136.reuse, R172, R36 ;  /* 0x000000ac8824723c */ /* 0x040ff00000001824 */
        /* <DEDUP_REMOVED lines=12> */
[C---:B------:R-:W-:Y:S07]  /*b050*/  HMMA.16816.F32 R76, R136.reuse, R16, R76 ;  /* 0x00000010884c723c */ /* 0x040fee000000184c */
[----:B---3--:R-:W-:Y:S01]  /*b060*/  FFMA.FTZ R16, R2, R195, R249 ;  /* 0x000000c302107223 */ /* 0x008fe200000100f9 */
[C---:B------:R-:W-:Y:S04]  /*b070*/  HMMA.16816.F32 R80, R136.reuse, R18, R80 ;  /* 0x000000128850723c */ /* 0x040fe80000001850 */
[----:B-----5:R-:W-:Y:S02]  /*b080*/  FFMA.FTZ R2, R0, R201, R205 ;  /* 0x000000c900027223 */ /* 0x020fe400000100cd */
        /* <DEDUP_REMOVED lines=19> */
[C---:B-1----:R-:W-:Y:S04]  /*b1c0*/  HMMA.16816.F32 R108, R136.reuse, R4, R108 ;  /* 0x00000004886c723c */ /* 0x042fe8000000186c */
        /* <DEDUP_REMOVED lines=11> */
[----:B------:R-:W-:Y:S01]  /*b280*/  FADD.FTZ R4, R182, R2 ;  /* 0x00000002b6047221 */ /* 0x000fe20000010000 */
[C---:B----4-:R-:W-:Y:S03]  /*b290*/  HMMA.16816.F32 R124, R136.reuse, R12, R124 ;  /* 0x0000000c887c723c */ /* 0x050fe6000000187c */
[----:B------:R-:W-:Y:S02]  /*b2a0*/  FADD.FTZ R2, R189, R0 ;  /* 0x00000000bd027221 */ /* 0x000fe40000010000 */
[----:B------:R-:W-:Y:S02]  /*b2b0*/  FADD.FTZ R0, R181, R4 ;  /* 0x00000004b5007221 */ /* 0x000fe40000010000 */
[----:B------:R-:W-:Y:S01]  /*b2c0*/  FADD.FTZ R2, R188, R2 ;  /* 0x00000002bc027221 */ /* 0x000fe20000010000 */
[----:B------:R-:W-:Y:S04]  /*b2d0*/  HMMA.16816.F32 R128, R136, R14, R128 ;  /* 0x0000000e8880723c */ /* 0x000fe80000001880 */
[----:B------:R-:W-:Y:S02]  /*b2e0*/  FADD.FTZ R0, R180, R0 ;  /* 0x00000000b4007221 */ /* 0x000fe40000010000 */
[----:B------:R-:W-:Y:S02]  /*b2f0*/  FADD.FTZ R2, R187, R2 ;  /* 0x00000002bb027221 */ /* 0x000fe40000010000 */
[----:B------:R-:W-:Y:S01]  /*b300*/  FADD.FTZ R0, R134, R0 ;  /* 0x0000000086007221 */ /* 0x000fe20000010000 */
[----:B------:R-:W-:Y:S03]  /*b310*/  MOV R134, R3 ;  /* 0x0000000300867202 */ /* 0x000fe60000000f00 */
[----:B------:R-:W-:Y:S02]  /*b320*/  FADD.FTZ R2, R186, R2 ;  /* 0x00000002ba027221 */ /* 0x000fe40000010000 */
[----:B------:R-:W-:Y:S01]  /*b330*/  FADD.FTZ R0, R133, R0 ;  /* 0x0000000085007221 */ /* 0x000fe20000010000 */
[----:B------:R-:W-:Y:S02]  /*b340*/  MOV R133, R132 ;  /* 0x0000008400857202 */ /* 0x000fe40000000f00 */
[----:B------:R1:W-:Y:S04]  /*b350*/  STL [R1], R2 ;  /* 0x0000000201007387 */ /* 0x0003e80000100800 */
[----:B------:R1:W-:Y:S01]  /*b360*/  STL [R1+0x4], R0 ;  /* 0x0000040001007387 */ /* 0x0003e20000100800 */
[----:B------:R-:W-:-:S05]  /*b370*/  @P0 BRA `(.L_x_997) ;  /* 0xffffb9d000000947 */ /* 0x000fca000383ffff */
.L_x_986:
[----:B------:R-:W2:Y:S01]  /*b380*/  S2UR UR24, SR_CTAID.X ;  /* 0x00000000001879c3 */ /* 0x000ea20000002500 */
[----:B------:R-:W-:Y:S01]  /*b390*/  ULDC UR25, c[0x0][0x168] ;  /* 0x00005a0000197ab9 */ /* 0x000fe20000000800 */
[----:B------:R-:W-:Y:S01]  /*b3a0*/  PLOP3.LUT P0, PT, PT, PT, UP1, 0x40, 0x0 ;  /* 0x000000000000781c */ /* 0x000fe20003f0e818 */
[----:B------:R-:W-:-:S02]  /*b3b0*/  ULDC.64 UR4, c[0x0][0x2c8] ;  /* 0x0000b20000047ab9 */ /* 0x000fc40000000a00 */
[----:B------:R-:W-:Y:S02]  /*b3c0*/  UIADD3 UR25, -UR25, 0x1, URZ ;  /* 0x0000000119197890 */ /* 0x000fe4000fffe13f */
[----:B--2---:R-:W-:-:S04]  /*b3d0*/  ULEA UR24, UR24, 0x7f, 0x7 ;  /* 0x0000007f18187891 */ /* 0x004fc8000f8e383f */
        /* <DEDUP_REMOVED lines=20> */
.L_x_999:
[----:B------:R-:W-:Y:S02]  /*b520*/  ULDC UR4, c[0x0][0x32c] ;  /* 0x0000cb0000047ab9 */ /* 0x000fe40000000800 */
[----:B------:R-:W-:-:S03]  /*b530*/  UISETP.NE.AND UP0, UPT, UR4, 0x1, UPT ;  /* 0x000000010400788c */ /* 0x000fc6000bf05270 */
[----:B------:R-:W-:Y:S02]  /*b540*/  ULDC.64 UR4, c[0x0][0x330] ;  /* 0x0000cc0000047ab9 */ /* 0x000fe40000000a00 */
[----:B------:R-:W-:-:S07]  /*b550*/  UIMAD.WIDE.U32 UR26, UR24, UR4, URZ ;  /* 0x00000004181a72a5 */ /* 0x000fce000f8e003f */
[----:B------:R-:W-:Y:S02]  /*b560*/  @UP0 UMOV UR25, UR27 ;  /* 0x0000001b00190c82 */ /* 0x000fe40008000000 */
[----:B------:R-:W-:Y:S02]  /*b570*/  @UP0 USHF.R.U32.HI UR24, URZ, UR5, UR25 ;  /* 0x000000053f180299 */ /* 0x000fe40008011619 */
.L_x_1000:
[----:B------:R-:W-:Y:S02]  /*b580*/  ULDC UR4, c[0x0][0x32c] ;  /* 0x0000cb0000047ab9 */ /* 0x000fe40000000800 */
[----:B------:R-:W-:-:S04]  /*b590*/  UIMAD UR4, UR24, UR4, URZ ;  /* 0x00000004180472a4 */ /* 0x000fc8000f8e023f */
[----:B------:R-:W-:-:S04]  /*b5a0*/  UISETP.LT.AND UP0, UPT, UR11, UR4, UPT ;  /* 0x000000040b00728c */ /* 0x000fc8000bf01270 */
[----:B------:R-:W-:-:S04]  /*b5b0*/  USEL UR11, UR11, UR4, !UP0 ;  /* 0x000000040b0b7287 */ /* 0x000fc8000c000000 */
.L_x_998:
        /* <DEDUP_REMOVED lines=11> */
[C---:B-1----:R-:W-:Y:S02]  /*b670*/  IADD3 R0, R252.reuse, 0x80, RZ ;  /* 0x00000080fc007810 */ /* 0x042fe40007ffe0ff */
[C---:B------:R-:W-:Y:S02]  /*b680*/  IADD3 R5, R252.reuse, 0x40, RZ ;  /* 0x00000040fc057810 */ /* 0x040fe40007ffe0ff */
[----:B------:R-:W-:Y:S02]  /*b690*/  IADD3 R2, R252, 0x80, RZ ;  /* 0x00000080fc027810 */ /* 0x000fe40007ffe0ff */
[----:B------:R-:W-:-:S02]  /*b6a0*/  SHF.R.S32.HI R0, RZ, 0x1f, R0 ;  /* 0x0000001fff007819 */ /* 0x000fc40000011400 */
[----:B------:R-:W-:Y:S02]  /*b6b0*/  IADD3 R6, R252, 0x40, RZ ;  /* 0x00000040fc067810 */ /* 0x000fe40007ffe0ff */
[----:B------:R-:W-:Y:S02]  /*b6c0*/  SHF.R.S32.HI R5, RZ, 0x1f, R5 ;  /* 0x0000001fff057819 */ /* 0x000fe40000011405 */
[----:B------:R-:W-:Y:S02]  /*b6d0*/  LEA.HI R0, R0, R2, RZ, 0x3 ;  /* 0x0000000200007211 */ /* 0x000fe400078f18ff */
[----:B------:R-:W-:Y:S02]  /*b6e0*/  LEA.HI R5, R5, R6, RZ, 0x3 ;  /* 0x0000000605057211 */ /* 0x000fe400078f18ff */
[----:B------:R-:W-:Y:S02]  /*b6f0*/  LOP3.LUT R0, R0, 0xfffffff8, RZ, 0xc0, !PT ;  /* 0xfffffff800007812 */ /* 0x000fe400078ec0ff */
[----:B------:R-:W-:-:S02]  /*b700*/  LOP3.LUT R5, R5, 0xfffffff8, RZ, 0xc0, !PT ;  /* 0xfffffff805057812 */ /* 0x000fc400078ec0ff */
[----:B------:R-:W-:Y:S01]  /*b710*/  SHF.R.S32.HI R208, RZ, 0x1f, R252 ;  /* 0x0000001fffd07819 */ /* 0x000fe200000114fc */
[----:B------:R-:W-:Y:S01]  /*b720*/  IMAD.MOV.U32 R134, RZ, RZ, R3 ;  /* 0x000000ffff867224 */ /* 0x000fe200078e0003 */
[----:B------:R-:W-:Y:S01]  /*b730*/  SEL R2, RZ, 0x10, P6 ;  /* 0x00000010ff027807 */ /* 0x000fe20003000000 */
[----:B------:R-:W-:Y:S01]  /*b740*/  IMAD.SHL.U32 R204, R0, 0x2, RZ ;  /* 0x0000000200cc7824 */ /* 0x000fe200078e00ff */
[C---:B------:R-:W-:Y:S01]  /*b750*/  SHF.L.U64.HI R208, R252.reuse, 0x1, R208 ;  /* 0x00000001fcd07819 */ /* 0x040fe200000102d0 */
[----:B------:R-:W-:Y:S02]  /*b760*/  IMAD.MOV.U32 R133, RZ, RZ, R132 ;  /* 0x000000ffff857224 */ /* 0x000fe400078e0084 */
[----:B------:R-:W-:Y:S02]  /*b770*/  IMAD.SHL.U32 R3, R252, 0x2, RZ ;  /* 0x00000002fc037824 */ /* 0x000fe400078e00ff */
[----:B------:R-:W-:Y:S01]  /*b780*/  IMAD.SHL.U32 R206, R5, 0x2, RZ ;  /* 0x0000000205ce7824 */ /* 0x000fe200078e00ff */
[----:B--2---:R-:W-:-:S02]  /*b790*/  SHF.L.U64.HI R205, R0, 0x1, R4 ;  /* 0x0000000100cd7819 */ /* 0x004fc40000010204 */
[----:B------:R-:W-:Y:S02]  /*b7a0*/  SEL R0, RZ, 0x10, P5 ;  /* 0x00000010ff007807 */ /* 0x000fe40002800000 */
[----:B---3--:R-:W-:Y:S02]  /*b7b0*/  SHF.L.U64.HI R207, R5, 0x1, R7 ;  /* 0x0000000105cf7819 */ /* 0x008fe40000010207 */
.L_x_1004:
        /* <DEDUP_REMOVED lines=75> */
.L_x_1002:
        /* <DEDUP_REMOVED lines=221> */
[----:B------:R1:W1:Y:S10]  /*ca40*/  MUFU.TANH R138, R12 ;  /* 0x0000000c008a7308 */ /* 0x0002740000002400 */
[----:B------:R1:W1:Y:S01]  /*ca50*/  MUFU.TANH R139, R13 ;  /* 0x0000000d008b7308 */ /* 0x0002620000002400 */
[----:B-----5:R-:W5:Y:S01]  /*ca60*/  LDSM.16.M88.4 R8, [R217+0x7800] ;  /* 0x00780000d908783b */ /* 0x020f620000000200 */
[----:B------:R-:W-:Y:S04]  /*ca70*/  DEPBAR.LE SB0, 0x0 ;  /* 0x000080000000791a */ /* 0x000fe80000000000 */
[C---:B----4-:R-:W-:Y:S04]  /*ca80*/  HMMA.16816.F32 R20, R192.reuse, R4, R20 ;  /* 0x00000004c014723c */ /* 0x050fe80000001814 */
[----:B------:R4:W1:Y:S01]  /*ca90*/  MUFU.TANH R179, R14 ;  /* 0x0000000e00b37308 */ /* 0x0008620000002400 */
[----:B------:R-:W-:Y:S03]  /*caa0*/  BAR.SYNC.DEFER_BLOCKING 0x0 ;  /* 0x0000000000007b1d */ /* 0x000fe60000010000 */
[C---:B------:R-:W-:Y:S06]  /*cab0*/  HMMA.16816.F32 R24, R192.reuse, R6, R24 ;  /* 0x00000006c018723c */ /* 0x040fec0000001818 */
[----:B------:R4:W1:Y:S10]  /*cac0*/  MUFU.TANH R180, R15 ;  /* 0x0000000f00b47308 */ /* 0x0008740000002400 */
[----:B------:R4:W1:Y:S01]  /*cad0*/  MUFU.TANH R181, R16 ;  /* 0x0000001000b57308 */ /* 0x0008620000002400 */
[----:B------:R-:W-:Y:S02]  /*cae0*/  FMUL.FTZ R20, R20, c[0x0][0x320] ;  /* 0x0000c80014147a20 */ /* 0x000fe40000410000 */
[----:B------:R-:W-:Y:S02]  /*caf0*/  FMUL.FTZ R21, R21, c[0x0][0x320] ;  /* 0x0000c80015157a20 */ /* 0x000fe40000410000 */
[----:B------:R-:W-:Y:S02]  /*cb00*/  FMUL.FTZ R22, R22, c[0x0][0x320] ;  /* 0x0000c80016167a20 */ /* 0x000fe40000410000 */
[----:B------:R-:W-:Y:S03]  /*cb10*/  FMUL.FTZ R23, R23, c[0x0][0x320] ;  /* 0x0000c80017177a20 */ /* 0x000fe60000410000 */
[----:B------:R4:W1:Y:S01]  /*cb20*/  MUFU.TANH R182, R17 ;  /* 0x0000001100b67308 */ /* 0x0008620000002400 */
[----:B------:R-:W-:Y:S02]  /*cb30*/  FMUL.FTZ R24, R24, c[0x0][0x320] ;  /* 0x0000c80018187a20 */ /* 0x000fe40000410000 */
[----:B------:R-:W-:Y:S01]  /*cb40*/  FMUL.FTZ R25, R25, c[0x0][0x320] ;  /* 0x0000c80019197a20 */ /* 0x000fe20000410000 */
[C---:B-----5:R-:W-:Y:S03]  /*cb50*/  HMMA.16816.F32 R28, R192.reuse, R8, R28 ;  /* 0x00000008c01c723c */ /* 0x060fe6000000181c */
[----:B------:R-:W-:Y:S02]  /*cb60*/  FMUL.FTZ R26, R26, c[0x0][0x320] ;  /* 0x0000c8001a1a7a20 */ /* 0x000fe40000410000 */
[----:B------:R-:W-:Y:S01]  /*cb70*/  FMUL.FTZ R27, R27, c[0x0][0x320] ;  /* 0x0000c8001b1b7a20 */ /* 0x000fe20000410000 */
[----:B------:R4:W1:Y:S02]  /*cb80*/  MUFU.TANH R183, R18 ;  /* 0x0000001200b77308 */ /* 0x0008640000002400 */
[----:B------:R-:W-:Y:S08]  /*cb90*/  HMMA.16816.F32 R32, R192, R10, R32 ;  /* 0x0000000ac020723c */ /* 0x000ff00000001820 */
[----:B------:R4:W1:Y:S08]  /*cba0*/  MUFU.TANH R184, R19 ;  /* 0x0000001300b87308 */ /* 0x0008700000002400 */
[----:B------:R-:W-:Y:S02]  /*cbb0*/  FMUL.FTZ R28, R28, c[0x0][0x320] ;  /* 0x0000c8001c1c7a20 */ /* 0x000fe40000410000 */
[----:B------:R4:W1:Y:S01]  /*cbc0*/  MUFU.TANH R185, R20 ;  /* 0x0000001400b97308 */ /* 0x0008620000002400 */
        /* <DEDUP_REMOVED lines=21> */
[----:B------:R4:W1:Y:S01]  /*cd20*/  MUFU.TANH R136, R0 ;  /* 0x0000000000887308 */ /* 0x0008620000002400 */
        /* <DEDUP_REMOVED lines=41> */
[----:B---3--:R-:W-:Y:S02]  /*cfc0*/  IADD3.X R19, RZ, R2, R207, P2, P0 ;  /* 0x00000002ff137210 */ /* 0x008fe400017e04cf */
[----:B------:R-:W-:Y:S04]  /*cfd0*/  IADD3 R16, P2, P0, R16, R0, R204 ;  /* 0x0000000010107210 */ /* 0x000fe8000785e0cc */
[----:B------:R-:W-:Y:S02]  /*cfe0*/  IADD3.X R17, RZ, R2, R205, P2, P0 ;  /* 0x00000002ff117210 */ /* 0x000fe400017e04cd */
[----:B------:R-:W-:Y:S04]  /*cff0*/  IADD3 R14, P2, P0, R14, R0, R5 ;  /* 0x000000000e0e7210 */ /* 0x000fe8000785e005 */
[--C-:B------:R-:W-:Y:S02]  /*d000*/  IADD3.X R15, RZ, R2, R6.reuse, P2, P0 ;  /* 0x00000002ff0f7210 */ /* 0x100fe400017e0406 */
[C---:B-1--4-:R-:W-:Y:S02]  /*d010*/  IADD3 R12, P0, R3.reuse, R5, RZ ;  /* 0x00000005030c7210 */ /* 0x052fe40007f1e0ff */
        /* <DEDUP_REMOVED lines=23> */
.L_x_1003:
[----:B--234-:R-:W-:Y:S01]  /*d190*/  FMNMX.FTZ R0, R172, R133, !PT ;  /* 0x00000085ac007209 */ /* 0x01cfe20007810000 */
[----:B-1----:R-:W-:Y:S01]  /*d1a0*/  LDSM.16.MT88.4 R12, [R213+0x100] ;  /* 0x00010000d50c783b */ /* 0x002fe20000004200 */
        /* <DEDUP_REMOVED lines=31> */
[----:B------:R-:W-:Y:S02]  /*d3a0*/  PLOP3.LUT P0, PT, PT, PT, UP0, 0x80, 0x0 ;  /* 0x000000000000781c */ /* 0x000fe40003f0f008 */
[----:B------:R-:W-:Y:S02]  /*d3b0*/  FMNMX.FTZ R132, R198, R0, !PT ;  /* 0x00000000c6847209 */ /* 0x000fe40007810000 */
[----:B------:R-:W-:Y:S02]  /*d3c0*/  FMNMX.FTZ R0, R195, R2, !PT ;  /* 0x00000002c3007209 */ /* 0x000fe40007810000 */
[----:B------:R-:W-:Y:S02]  /*d3d0*/  FMNMX.FTZ R132, R199, R132, !PT ;  /* 0x00000084c7847209 */ /* 0x000fe40007810000 */
[----:B------:R-:W-:Y:S03]  /*d3e0*/  FMNMX.FTZ R0, R135, R0, !PT ;  /* 0x0000000087007209 */ /* 0x000fe60007810000 */
[----:B------:R-:W-:Y:S01]  /*d3f0*/  SHFL.BFLY PT, R3, R132, 0x2, 0x1f ;  /* 0x0c401f0084037f89 */ /* 0x000fe200000e0000 */
[----:B------:R-:W-:Y:S07]  /*d400*/  FMNMX.FTZ R0, R136, R0, !PT ;  /* 0x0000000088007209 */ /* 0x000fee0007810000 */
        /* <DEDUP_REMOVED lines=11> */
[----:B------:R1:W-:Y:S01]  /*d4c0*/  MUFU.EX2 R172, R4 ;  /* 0x0000000400ac7308 */ /* 0x0003e20000000800 */
[----:B------:R-:W-:Y:S04]  /*d4d0*/  FMUL.FTZ R133, R3, c[0x0][0x2d0] ;  /* 0x0000b40003857a20 */ /* 0x000fe80000410000 */
[--C-:B------:R-:W-:Y:S02]  /*d4e0*/  FFMA.FTZ R6, R174, c[0x0][0x2d0], -R133.reuse ;  /* 0x0000b400ae067a23 */ /* 0x100fe40000010885 */
[--C-:B------:R-:W-:Y:S02]  /*d4f0*/  FFMA.FTZ R8, R178, c[0x0][0x2d0], -R133.reuse ;  /* 0x0000b400b2087a23 */ /* 0x100fe40000010885 */
[--C-:B------:R-:W-:Y:S01]  /*d500*/  FFMA.FTZ R135, R135, c[0x0][0x2d0], -R133.reuse ;  /* 0x0000b40087877a23 */ /* 0x100fe20000010885 */
[----:B------:R2:W3:Y:S10]  /*d510*/  MUFU.EX2 R2, R0 ;  /* 0x0000000000027308 */ /* 0x0004f40000000800 */
[----:B------:R-:W-:Y:S01]  /*d520*/  MUFU.EX2 R135, R135 ;  /* 0x0000008700877308 */ /* 0x000fe20000000800 */
[----:B-1----:R-:W-:Y:S09]  /*d530*/  FFMA.FTZ R4, R177, c[0x0][0x2d0], -R192 ;  /* 0x0000b400b1047a23 */ /* 0x002ff200000108c0 */
[----:B------:R1:W4:Y:S01]  /*d540*/  MUFU.EX2 R5, R4 ;  /* 0x0000000400057308 */ /* 0x0003220000000800 */
[----:B--2---:R-:W-:Y:S02]  /*d550*/  FADD.FTZ R0, -R3, R134 ;  /* 0x0000008603007221 */ /* 0x004fe40000010100 */
[----:B---3--:R-:W-:Y:S02]  /*d560*/  FMUL.FTZ R9, R2, R145 ;  /* 0x0000009102097220 */ /* 0x008fe40000410000 */
[----:B------:R-:W-:Y:S05]  /*d570*/  FMUL.FTZ R0, R0, c[0x0][0x2d0] ;  /* 0x0000b40000007a20 */ /* 0x000fea0000410000 */
[----:B------:R-:W-:Y:S01]  /*d580*/  MUFU.EX2 R177, R6 ;  /* 0x0000000600b17308 */ /* 0x000fe20000000800 */
[C---:B------:R-:W-:Y:S02]  /*d590*/  FMUL.FTZ R16, R2.reuse, R152 ;  /* 0x0000009802107220 */ /* 0x040fe40000410000 */
[C---:B------:R-:W-:Y:S02]  /*d5a0*/  FMUL.FTZ R17, R2.reuse, R153 ;  /* 0x0000009902117220 */ /* 0x040fe40000410000 */
[C---:B------:R-:W-:Y:S02]  /*d5b0*/  FMUL.FTZ R24, R2.reuse, R160 ;  /* 0x000000a002187220 */ /* 0x040fe40000410000 */
[----:B------:R-:W-:Y:S02]  /*d5c0*/  FMUL.FTZ R25, R2, R161 ;  /* 0x000000a102197220 */ /* 0x000fe40000410000 */
[--C-:B------:R-:W-:Y:S01]  /*d5d0*/  FFMA.FTZ R134, R138, c[0x0][0x2d0], -R192.reuse ;  /* 0x0000b4008a867a23 */ /* 0x100fe200000108c0 */
[----:B------:R-:W2:Y:S01]  /*d5e0*/  MUFU.EX2 R0, R0 ;  /* 0x0000000000007308 */ /* 0x000ea20000000800 */
[C---:B------:R-:W-:Y:S02]  /*d5f0*/  FMUL.FTZ R32, R2.reuse, R168 ;  /* 0x000000a802207220 */ /* 0x040fe40000410000 */
[C---:B------:R-:W-:Y:S02]  /*d600*/  FMUL.FTZ R33, R2.reuse, R169 ;  /* 0x000000a902217220 */ /* 0x040fe40000410000 */
[--C-:B-1----:R-:W-:Y:S01]  /*d610*/  FFMA.FTZ R4, R175, c[0x0][0x2d0], -R192.reuse ;  /* 0x0000b400af047a23 */ /* 0x102fe200000108c0 */
[----:B----4-:R-:W-:Y:S01]  /*d620*/  MOV R175, R5 ;  /* 0x0000000500af7202 */ /* 0x010fe20000000f00 */
        /* <DEDUP_REMOVED lines=8> */
[----:B------:R3:W-:Y:S01]  /*d6b0*/  MUFU.EX2 R247, R134 ;  /* 0x0000008600f77308 */ /* 0x0007e20000000800 */
[C---:B------:R-:W-:Y:S02]  /*d6c0*/  FMUL.FTZ R49, R2.reuse, R49 ;  /* 0x0000003102317220 */ /* 0x040fe40000410000 */
[----:B------:R-:W-:Y:S02]  /*d6d0*/  FMUL.FTZ R52, R2, R52 ;  /* 0x0000003402347220 */ /* 0x000fe40000410000 */
[C---:B--2---:R-:W-:Y:S02]  /*d6e0*/  FMUL.FTZ R6, R0.reuse, R142 ;  /* 0x0000008e00067220 */ /* 0x044fe40000410000 */
[C---:B------:R-:W-:Y:S02]  /*d6f0*/  FMUL.FTZ R10, R0.reuse, R146 ;  /* 0x00000092000a7220 */ /* 0x040fe40000410000 */
[C---:B------:R-:W-:Y:S02]  /*d700*/  FMUL.FTZ R11, R0.reuse, R147 ;  /* 0x00000093000b7220 */ /* 0x040fe40000410000 */
[C---:B------:R-:W-:Y:S02]  /*d710*/  FMUL.FTZ R18, R0.reuse, R154 ;  /* 0x0000009a00127220 */ /* 0x040fe40000410000 */
[C---:B------:R-:W-:Y:S01]  /*d720*/  FMUL.FTZ R19, R0.reuse, R155 ;  /* 0x0000009b00137220 */ /* 0x040fe20000410000 */
[----:B-1----:R-:W-:Y:S01]  /*d730*/  MOV R174, R7 ;  /* 0x0000000700ae7202 */ /* 0x002fe20000000f00 */
[--C-:B------:R-:W-:Y:S01]  /*d740*/  FFMA.FTZ R4, R137, c[0x0][0x2d0], -R192.reuse ;  /* 0x0000b40089047a23 */ /* 0x100fe200000108c0 */
[----:B------:R-:W-:Y:S01]  /*d750*/  LDSM.16.MT88.4 R152, [R214+0x2100] ;  /* 0x00210000d698783b */ /* 0x000fe20000004200 */
[----:B------:R1:W-:Y:S01]  /*d760*/  MUFU.EX2 R137, R8 ;  /* 0x0000000800897308 */ /* 0x0003e20000000800 */
[C---:B------:R-:W-:Y:S02]  /*d770*/  FMUL.FTZ R7, R0.reuse, R143 ;  /* 0x0000008f00077220 */ /* 0x040fe40000410000 */
[C---:B------:R-:W-:Y:S02]  /*d780*/  FMUL.FTZ R26, R0.reuse, R162 ;  /* 0x000000a2001a7220 */ /* 0x040fe40000410000 */
[C---:B------:R-:W-:Y:S02]  /*d790*/  FMUL.FTZ R27, R0.reuse, R163 ;  /* 0x000000a3001b7220 */ /* 0x040fe40000410000 */
[C---:B------:R-:W-:Y:S01]  /*d7a0*/  FMUL.FTZ R34, R0.reuse, R170 ;  /* 0x000000aa00227220 */ /* 0x040fe20000410000 */
[----:B------:R-:W-:Y:S01]  /*d7b0*/  LDSM.16.MT88.4 R160, [R215+0x900] ;  /* 0x00090000d7a0783b */ /* 0x000fe20000004200 */
[C---:B------:R-:W-:Y:S01]  /*d7c0*/  FMUL.FTZ R35, R0.reuse, R171 ;  /* 0x000000ab00237220 */ /* 0x040fe20000410000 */
[----:B------:R2:W4:Y:S01]  /*d7d0*/  MUFU.EX2 R5, R4 ;  /* 0x0000000400057308 */ /* 0x0005220000000800 */
[C---:B------:R-:W-:Y:S02]  /*d7e0*/  FMUL.FTZ R38, R0.reuse, R38 ;  /* 0x0000002600267220 */ /* 0x040fe40000410000 */
[C---:B------:R-:W-:Y:S02]  /*d7f0*/  FMUL.FTZ R39, R0.reuse, R39 ;  /* 0x0000002700277220 */ /* 0x040fe40000410000 */
[--C-:B---3--:R-:W-:Y:S01]  /*d800*/  FFMA.FTZ R134, R139, c[0x0][0x2d0], -R192.reuse ;  /* 0x0000b4008b867a23 */ /* 0x108fe200000108c0 */
[----:B------:R-:W-:Y:S01]  /*d810*/  LDSM.16.MT88.4 R168, [R214+0x4900] ;  /* 0x00490000d6a8783b */ /* 0x000fe20000004200 */
[C---:B------:R-:W-:Y:S02]  /*d820*/  FMUL.FTZ R42, R0.reuse, R42 ;  /* 0x0000002a002a7220 */ /* 0x040fe40000410000 */
[C---:B------:R-:W-:Y:S01]  /*d830*/  FMUL.FTZ R43, R0.reuse, R43 ;  /* 0x0000002b002b7220 */ /* 0x040fe20000410000 */
[----:B------:R3:W-:Y:S01]  /*d840*/  MUFU.EX2 R246, R134 ;  /* 0x0000008600f67308 */ /* 0x0007e20000000800 */
[C---:B------:R-:W-:Y:S02]  /*d850*/  FMUL.FTZ R46, R0.reuse, R46 ;  /* 0x0000002e002e7220 */ /* 0x040fe40000410000 */
[----:B------:R-:W-:Y:S02]  /*d860*/  FMUL.FTZ R47, R0, R47 ;  /* 0x0000002f002f7220 */ /* 0x000fe40000410000 */
[----:B-1----:R-:W-:Y:S02]  /*d870*/  FMUL.FTZ R8, R2, R144 ;  /* 0x0000009002087220 */ /* 0x002fe40000410000 */
[----:B------:R-:W1:Y:S01]  /*d880*/  LDSM.16.MT88.4 R144, [R215+0x100] ;  /* 0x00010000d790783b */ /* 0x000e620000004200 */
[C---:B------:R-:W-:Y:S02]  /*d890*/  FMUL.FTZ R50, R0.reuse, R50 ;  /* 0x0000003200327220 */ /* 0x040fe40000410000 */
[----:B------:R-:W-:Y:S02]  /*d8a0*/  FMUL.FTZ R51, R0, R51 ;  /* 0x0000003300337220 */ /* 0x000fe40000410000 */
[C---:B------:R-:W-:Y:S02]  /*d8b0*/  FMUL.FTZ R53, R2.reuse, R53 ;  /* 0x0000003502357220 */ /* 0x040fe40000410000 */
[--C-:B--2---:R-:W-:Y:S01]  /*d8c0*/  FFMA.FTZ R4, R173, c[0x0][0x2d0], -R133.reuse ;  /* 0x0000b400ad047a23 */ /* 0x104fe20000010885 */
[----:B----4-:R-:W-:Y:S01]  /*d8d0*/  MOV R178, R5 ;  /* 0x0000000500b27202 */ /* 0x010fe20000000f00 */
[----:B------:R-:W-:Y:S01]  /*d8e0*/  FMUL.FTZ R5, R2, R141 ;  /* 0x0000008d02057220 */ /* 0x000fe20000410000 */
[----:B------:R-:W-:Y:S01]  /*d8f0*/  F2FP.PACK_AB R141, R137, R177 ;  /* 0x000000b1898d723e */ /* 0x000fe200000000ff */
[----:B------:R2:W-:Y:S01]  /*d900*/  MUFU.EX2 R249, R4 ;  /* 0x0000000400f97308 */ /* 0x0005e20000000800 */
[----:B------:R-:W-:Y:S01]  /*d910*/  F2FP.PACK_AB R142, R178, R174 ;  /* 0x000000aeb28e723e */ /* 0x000fe200000000ff */
[C---:B------:R-:W-:Y:S02]  /*d920*/  FMUL.FTZ R54, R0.reuse, R54 ;  /* 0x0000003600367220 */ /* 0x040fe40000410000 */
[----:B------:R-:W-:Y:S02]  /*d930*/  FMUL.FTZ R55, R0, R55 ;  /* 0x0000003700377220 */ /* 0x000fe40000410000 */
[--C-:B---3--:R-:W-:Y:S02]  /*d940*/  FFMA.FTZ R134, R179, c[0x0][0x2d0], -R133.reuse ;  /* 0x0000b400b3867a23 */ /* 0x108fe40000010885 */
[C---:B------:R-:W-:Y:S02]  /*d950*/  FMUL.FTZ R56, R2.reuse, R56 ;  /* 0x0000003802387220 */ /* 0x040fe40000410000 */
[----:B------:R-:W-:Y:S01]  /*d960*/  FMUL.FTZ R57, R2, R57 ;  /* 0x0000003902397220 */ /* 0x000fe20000410000 */
[----:B------:R-:W-:Y:S01]  /*d970*/  MUFU.EX2 R245, R134 ;  /* 0x0000008600f57308 */ /* 0x000fe20000000800 */
[C---:B------:R-:W-:Y:S02]  /*d980*/  FMUL.FTZ R58, R0.reuse, R58 ;  /* 0x0000003a003a7220 */ /* 0x040fe40000410000 */
[----:B------:R-:W-:Y:S02]  /*d990*/  FMUL.FTZ R59, R0, R59 ;  /* 0x0000003b003b7220 */ /* 0x000fe40000410000 */
[C---:B------:R-:W-:Y:S02]  /*d9a0*/  FMUL.FTZ R60, R2.reuse, R60 ;  /* 0x0000003c023c7220 */ /* 0x040fe40000410000 */
[----:B------:R-:W-:Y:S02]  /*d9b0*/  FMUL.FTZ R61, R2, R61 ;  /* 0x0000003d023d7220 */ /* 0x000fe40000410000 */
[C---:B------:R-:W-:Y:S02]  /*d9c0*/  FMUL.FTZ R62, R0.reuse, R62 ;  /* 0x0000003e003e7220 */ /* 0x040fe40000410000 */
[----:B------:R-:W-:Y:S02]  /*d9d0*/  FMUL.FTZ R63, R0, R63 ;  /* 0x0000003f003f7220 */ /* 0x000fe40000410000 */
[--C-:B--2---:R-:W-:Y:S02]  /*d9e0*/  FFMA.FTZ R4, R176, c[0x0][0x2d0], -R133.reuse ;  /* 0x0000b400b0047a23 */ /* 0x104fe40000010885 */
[C---:B------:R-:W-:Y:S02]  /*d9f0*/  FMUL.FTZ R64, R2.reuse, R64 ;  /* 0x0000004002407220 */ /* 0x040fe40000410000 */
[----:B------:R-:W2:Y:S01]  /*da00*/  MUFU.EX2 R248, R4 ;  /* 0x0000000400f87308 */ /* 0x000ea20000000800 */
[----:B------:R-:W-:Y:S02]  /*da10*/  FMUL.FTZ R65, R2, R65 ;  /* 0x0000004102417220 */ /* 0x000fe40000410000 */
[C---:B------:R-:W-:Y:S02]  /*da20*/  FMUL.FTZ R66, R0.reuse, R66 ;  /* 0x0000004200427220 */ /* 0x040fe40000410000 */
        /* <DEDUP_REMOVED lines=9> */
[----:B------:R-:W-:Y:S01]  /*dac0*/  FMUL.FTZ R76, R2, R76 ;  /* 0x0000004c024c7220 */ /* 0x000fe20000410000 */
[----:B--2---:R-:W-:Y:S01]  /*dad0*/  F2FP.PACK_AB R143, R248, R249 ;  /* 0x000000f9f88f723e */ /* 0x004fe200000000ff */
[C---:B------:R-:W-:Y:S01]  /*dae0*/  FMUL.FTZ R4, R2.reuse, R140 ;  /* 0x0000008c02047220 */ /* 0x040fe20000410000 */
[----:B------:R-:W-:Y:S01]  /*daf0*/  F2FP.PACK_AB R140, R175, R172 ;  /* 0x000000acaf8c723e */ /* 0x000fe200000000ff */
[----:B------:R-:W-:Y:S02]  /*db00*/  FMUL.FTZ R77, R2, R77 ;  /* 0x0000004d024d7220 */ /* 0x000fe40000410000 */
[C---:B------:R-:W-:Y:S02]  /*db10*/  FMUL.FTZ R78, R0.reuse, R78 ;  /* 0x0000004e004e7220 */ /* 0x040fe40000410000 */
[----:B------:R-:W-:Y:S02]  /*db20*/  FMUL.FTZ R79, R0, R79 ;  /* 0x0000004f004f7220 */ /* 0x000fe40000410000 */
[C---:B------:R-:W-:Y:S05]  /*db30*/  HMMA.16816.F32 R4, R140.reuse, R12, R4 ;  /* 0x0000000c8c04723c */ /* 0x040fea0000001804 */
[C---:B------:R-:W-:Y:S02]  /*db40*/  FMUL.FTZ R80, R2.reuse, R80 ;  /* 0x0000005002507220 */ /* 0x040fe40000410000 */
[C---:B------:R-:W-:Y:S01]  /*db50*/  FMUL.FTZ R12, R2.reuse, R148 ;  /* 0x00000094020c7220 */ /* 0x040fe20000410000 */
[C---:B------:R-:W-:Y:S04]  /*db60*/  HMMA.16816.F32 R8, R140.reuse, R14, R8 ;  /* 0x0000000e8c08723c */ /* 0x040fe80000001808 */
[C---:B------:R-:W-:Y:S02]  /*db70*/  FMUL.FTZ R13, R2.reuse, R149 ;  /* 0x00000095020d7220 */ /* 0x040fe40000410000 */
[----:B------:R-:W-:Y:S02]  /*db80*/  FMUL.FTZ R81, R2, R81 ;  /* 0x0000005102517220 */ /* 0x000fe40000410000 */
[C---:B------:R-:W-:Y:S04]  /*db90*/  FMUL.FTZ R14, R0.reuse, R150 ;  /* 0x00000096000e7220 */ /* 0x040fe80000410000 */
[C---:B------:R-:W-:Y:S02]  /*dba0*/  FMUL.FTZ R15, R0.reuse, R151 ;  /* 0x00000097000f7220 */ /* 0x040fe40000410000 */
[----:B------:R-:W2:Y:S01]  /*dbb0*/  LDSM.16.MT88.4 R148, [R213+0x2100] ;  /* 0x00210000d594783b */ /* 0x000ea20000004200 */
[C---:B------:R-:W-:Y:S02]  /*dbc0*/  FMUL.FTZ R82, R0.reuse, R82 ;  /* 0x0000005200527220 */ /* 0x040fe40000410000 */
[----:B------:R-:W-:Y:S02]  /*dbd0*/  FMUL.FTZ R83, R0, R83 ;  /* 0x0000005300537220 */ /* 0x000fe40000410000 */
[C---:B------:R-:W-:Y:S03]  /*dbe0*/  HMMA.16816.F32 R12, R140.reuse, R20, R12 ;  /* 0x000000148c0c723c */ /* 0x040fe6000000180c */
[C---:B------:R-:W-:Y:S02]  /*dbf0*/  FMUL.FTZ R84, R2.reuse, R84 ;  /* 0x0000005402547220 */ /* 0x040fe40000410000 */
[C---:B------:R-:W-:Y:S02]  /*dc00*/  FMUL.FTZ R85, R2.reuse, R85 ;  /* 0x0000005502557220 */ /* 0x040fe40000410000 */
[C---:B------:R-:W-:Y:S01]  /*dc10*/  FMUL.FTZ R20, R2.reuse, R156 ;  /* 0x0000009c02147220 */ /* 0x040fe20000410000 */
[C---:B------:R-:W-:Y:S04]  /*dc20*/  HMMA.16816.F32 R16, R140.reuse, R22, R16 ;  /* 0x000000168c10723c */ /* 0x040fe80000001810 */
[----:B------:R-:W-:Y:S02]  /*dc30*/  FMUL.FTZ R21, R2, R157 ;  /* 0x0000009d02157220 */ /* 0x000fe40000410000 */
[C---:B------:R-:W-:Y:S02]  /*dc40*/  FMUL.FTZ R86, R0.reuse, R86 ;  /* 0x0000005600567220 */ /* 0x040fe40000410000 */
[C---:B------:R-:W-:Y:S04]  /*dc50*/  FMUL.FTZ R22, R0.reuse, R158 ;  /* 0x0000009e00167220 */ /* 0x040fe80000410000 */
[C---:B------:R-:W-:Y:S02]  /*dc60*/  FMUL.FTZ R23, R0.reuse, R159 ;  /* 0x0000009f00177220 */ /* 0x040fe40000410000 */
[----:B------:R-:W-:Y:S01]  /*dc70*/  LDSM.16.MT88.4 R156, [R214+0x900] ;  /* 0x00090000d69c783b */ /* 0x000fe20000004200 */
[----:B------:R-:W-:Y:S02]  /*dc80*/  FMUL.FTZ R87, R0, R87 ;  /* 0x0000005700577220 */ /* 0x000fe40000410000 */
[C---:B------:R-:W-:Y:S02]  /*dc90*/  FMUL.FTZ R88, R2.reuse, R88 ;  /* 0x0000005802587220 */ /* 0x040fe40000410000 */
[C---:B------:R-:W-:Y:S03]  /*dca0*/  HMMA.16816.F32 R20, R140.reuse, R28, R20 ;  /* 0x0000001c8c14723c */ /* 0x040fe60000001814 */
[----:B------:R-:W-:Y:S02]  /*dcb0*/  FMUL.FTZ R89, R2, R89 ;  /* 0x0000005902597220 */ /* 0x000fe40000410000 */
[----:B------:R-:W-:Y:S02]  /*dcc0*/  FMUL.FTZ R90, R0, R90 ;  /* 0x0000005a005a7220 */ /* 0x000fe40000410000 */
[C---:B------:R-:W-:Y:S01]  /*dcd0*/  FMUL.FTZ R28, R2.reuse, R164 ;  /* 0x000000a4021c7220 */ /* 0x040fe20000410000 */
[C---:B------:R-:W-:Y:S04]  /*dce0*/  HMMA.16816.F32 R24, R140.reuse, R30, R24 ;  /* 0x0000001e8c18723c */ /* 0x040fe80000001818 */
[----:B------:R-:W-:Y:S02]  /*dcf0*/  FMUL.FTZ R29, R2, R165 ;  /* 0x000000a5021d7220 */ /* 0x000fe40000410000 */
[C---:B------:R-:W-:Y:S02]  /*dd00*/  FMUL.FTZ R91, R0.reuse, R91 ;  /* 0x0000005b005b7220 */ /* 0x040fe40000410000 */
[C---:B------:R-:W-:Y:S04]  /*dd10*/  FMUL.FTZ R30, R0.reuse, R166 ;  /* 0x000000a6001e7220 */ /* 0x040fe80000410000 */
[----:B------:R-:W-:Y:S02]  /*dd20*/  FMUL.FTZ R31, R0, R167 ;  /* 0x000000a7001f7220 */ /* 0x000fe40000410000 */
[----:B------:R-:W-:Y:S01]  /*dd30*/  LDSM.16.MT88.4 R164, [R213+0x4900] ;  /* 0x00490000d5a4783b */ /* 0x000fe20000004200 */
[C---:B------:R-:W-:Y:S02]  /*dd40*/  FMUL.FTZ R92, R2.reuse, R92 ;  /* 0x0000005c025c7220 */ /* 0x040fe40000410000 */
[----:B------:R-:W-:Y:S02]  /*dd50*/  FMUL.FTZ R93, R2, R93 ;  /* 0x0000005d025d7220 */ /* 0x000fe40000410000 */
        /* <DEDUP_REMOVED lines=30> */
[----:B------:R-:W-:Y:S02]  /*df40*/  FMUL.FTZ R112, R2, R112 ;  /* 0x0000007002707220 */ /* 0x000fe40000410000 */
[C---:B--2---:R-:W-:Y:S04]  /*df50*/  HMMA.16816.F32 R60, R140.reuse, R148, R60 ;  /* 0x000000948c3c723c */ /* 0x044fe8000000183c */
[--C-:B------:R-:W-:Y:S02]  /*df60*/  FFMA.FTZ R134, R180, c[0x0][0x2d0], -R133.reuse ;  /* 0x0000b400b4867a23 */ /* 0x100fe40000010885 */
[----:B------:R-:W-:Y:S02]  /*df70*/  FMUL.FTZ R113, R2, R113 ;  /* 0x0000007102717220 */ /* 0x000fe40000410000 */
[C---:B------:R-:W-:Y:S01]  /*df80*/  HMMA.16816.F32 R64, R140.reuse, R150, R64 ;  /* 0x000000968c40723c */ /* 0x040fe20000001840 */
[----:B------:R2:W4:Y:S01]  /*df90*/  MUFU.EX2 R244, R134 ;  /* 0x0000008600f47308 */ /* 0x0005220000000800 */
[----:B------:R-:W5:Y:S02]  /*dfa0*/  LDSM.16.MT88.4 R148, [R216+0x4100] ;  /* 0x00410000d894783b */ /* 0x000f640000004200 */
        /* <DEDUP_REMOVED lines=9> */
[C---:B------:R-:W-:Y:S01]  /*e040*/  FMUL.FTZ R120, R2.reuse, R120 ;  /* 0x0000007802787220 */ /* 0x040fe20000410000 */
[C---:B-1----:R-:W-:Y:S03]  /*e050*/  HMMA.16816.F32 R76, R140.reuse, R144, R76 ;  /* 0x000000908c4c723c */ /* 0x042fe6000000184c */
[--C-:B--2---:R-:W-:Y:S02]  /*e060*/  FFMA.FTZ R134, R181, c[0x0][0x2d0], -R192.reuse ;  /* 0x0000b400b5867a23 */ /* 0x104fe400000108c0 */
[----:B------:R-:W-:Y:S02]  /*e070*/  FMUL.FTZ R121, R2, R121 ;  /* 0x0000007902797220 */ /* 0x000fe40000410000 */
[----:B------:R1:W-:Y:S01]  /*e080*/  MUFU.EX2 R243, R134 ;  /* 0x0000008600f37308 */ /* 0x0003e20000000800 */
[C---:B------:R-:W-:Y:S01]  /*e090*/  HMMA.16816.F32 R80, R140.reuse, R146, R80 ;  /* 0x000000928c50723c */ /* 0x040fe20000001850 */
[----:B------:R-:W2:Y:S03]  /*e0a0*/  LDSM.16.MT88.4 R144, [R213+0x6100] ;  /* 0x00610000d590783b */ /* 0x000ea60000004200 */
[C---:B------:R-:W-:Y:S02]  /*e0b0*/  FMUL.FTZ R122, R0.reuse, R122 ;  /* 0x0000007a007a7220 */ /* 0x040fe40000410000 */
[----:B------:R-:W-:Y:S02]  /*e0c0*/  FMUL.FTZ R123, R0, R123 ;  /* 0x0000007b007b7220 */ /* 0x000fe40000410000 */
[C---:B------:R-:W-:Y:S01]  /*e0d0*/  FMUL.FTZ R124, R2.reuse, R124 ;  /* 0x0000007c027c7220 */ /* 0x040fe20000410000 */
[C---:B-----5:R-:W-:Y:S03]  /*e0e0*/  HMMA.16816.F32 R84, R140.reuse, R148, R84 ;  /* 0x000000948c54723c */ /* 0x060fe60000001854 */
[----:B------:R-:W-:Y:S02]  /*e0f0*/  FMUL.FTZ R125, R2, R125 ;  /* 0x0000007d027d7220 */ /* 0x000fe40000410000 */
[C---:B------:R-:W-:Y:S02]  /*e100*/  FMUL.FTZ R126, R0.reuse, R126 ;  /* 0x0000007e007e7220 */ /* 0x040fe40000410000 */
[----:B------:R-:W-:Y:S01]  /*e110*/  FMUL.FTZ R127, R0, R127 ;  /* 0x0000007f007f7220 */ /* 0x000fe20000410000 */
[C---:B------:R-:W-:Y:S01]  /*e120*/  HMMA.16816.F32 R88, R140.reuse, R150, R88 ;  /* 0x000000968c58723c */ /* 0x040fe20000001858 */
[----:B------:R-:W5:Y:S03]  /*e130*/  LDSM.16.MT88.4 R148, [R214+0x6100] ;  /* 0x00610000d694783b */ /* 0x000f660000004200 */
[----:B------:R-:W-:Y:S02]  /*e140*/  FMUL.FTZ R128, R2, R128 ;  /* 0x0000008002807220 */ /* 0x000fe40000410000 */
[--C-:B-1----:R-:W-:Y:S02]  /*e150*/  FFMA.FTZ R134, R182, c[0x0][0x2d0], -R192.reuse ;  /* 0x0000b400b6867a23 */ /* 0x102fe400000108c0 */
[C---:B---3--:R-:W-:Y:S02]  /*e160*/  HMMA.16816.F32 R92, R140.reuse, R152, R92 ;  /* 0x000000988c5c723c */ /* 0x048fe4000000185c */
[----:B------:R1:W3:Y:S02]  /*e170*/  MUFU.EX2 R211, R134 ;  /* 0x0000008600d37308 */ /* 0x0002e40000000800 */
[----:B------:R-:W-:Y:S02]  /*e180*/  FMUL.FTZ R129, R2, R129 ;  /* 0x0000008102817220 */ /* 0x000fe40000410000 */
[C---:B------:R-:W-:Y:S02]  /*e190*/  FMUL.FTZ R130, R0.reuse, R130 ;  /* 0x0000008200827220 */ /* 0x040fe40000410000 */
[C---:B------:R-:W-:Y:S01]  /*e1a0*/  HMMA.16816.F32 R96, R140.reuse, R154, R96 ;  /* 0x0000009a8c60723c */ /* 0x040fe20000001860 */
[----:B------:R-:W3:Y:S03]  /*e1b0*/  LDSM.16.MT88.4 R152, [R216+0x6100] ;  /* 0x00610000d898783b */ /* 0x000ee60000004200 */
[----:B------:R-:W-:Y:S04]  /*e1c0*/  FMUL.FTZ R131, R0, R131 ;  /* 0x0000008300837220 */ /* 0x000fe80000410000 */
[C---:B--2---:R-:W-:Y:S08]  /*e1d0*/  HMMA.16816.F32 R100, R140.reuse, R144, R100 ;  /* 0x000000908c64723c */ /* 0x044ff00000001864 */
[C---:B------:R-:W-:Y:S01]  /*e1e0*/  HMMA.16816.F32 R104, R140.reuse, R146, R104 ;  /* 0x000000928c68723c */ /* 0x040fe20000001868 */
[----:B------:R-:W2:Y:S03]  /*e1f0*/  LDSM.16.MT88.4 R144, [R215+0x6100] ;  /* 0x00610000d790783b */ /* 0x000ea60000004200 */
[--C-:B-1----:R-:W-:Y:S04]  /*e200*/  FFMA.FTZ R134, R183, c[0x0][0x2d0], -R133.reuse ;  /* 0x0000b400b7867a23 */ /* 0x102fe80000010885 */
[----:B------:R1:W-:Y:S01]  /*e210*/  MUFU.EX2 R210, R134 ;  /* 0x0000008600d27308 */ /* 0x0003e20000000800 */
[C---:B-----5:R-:W-:Y:S08]  /*e220*/  HMMA.16816.F32 R108, R140.reuse, R148, R108 ;  /* 0x000000948c6c723c */ /* 0x060ff0000000186c */
[C---:B------:R-:W-:Y:S01]  /*e230*/  HMMA.16816.F32 R112, R140.reuse, R150, R112 ;  /* 0x000000968c70723c */ /* 0x040fe20000001870 */
[----:B------:R-:W5:Y:S07]  /*e240*/  LDSM.16.MT88.4 R148, [R213+0x900] ;  /* 0x00090000d594783b */ /* 0x000f6e0000004200 */
[C---:B---3--:R-:W-:Y:S04]  /*e250*/  HMMA.16816.F32 R116, R140.reuse, R152, R116 ;  /* 0x000000988c74723c */ /* 0x048fe80000001874 */
[--C-:B-1----:R-:W-:Y:S04]  /*e260*/  FFMA.FTZ R134, R184, c[0x0][0x2d0], -R133.reuse ;  /* 0x0000b400b8867a23 */ /* 0x102fe80000010885 */
[C---:B------:R-:W-:Y:S01]  /*e270*/  HMMA.16816.F32 R120, R140.reuse, R154, R120 ;  /* 0x0000009a8c78723c */ /* 0x040fe20000001878 */
[----:B------:R-:W1:Y:S01]  /*e280*/  LDSM.16.MT88.4 R152, [R216+0x900] ;  /* 0x00090000d898783b */ /* 0x000e620000004200 */
[----:B------:R3:W3:Y:S06]  /*e290*/  MUFU.EX2 R209, R134 ;  /* 0x0000008600d17308 */ /* 0x0006ec0000000800 */
[C---:B--2---:R-:W-:Y:S08]  /*e2a0*/  HMMA.16816.F32 R124, R140.reuse, R144, R124 ;  /* 0x000000908c7c723c */ /* 0x044ff0000000187c */
[----:B------:R-:W-:Y:S01]  /*e2b0*/  HMMA.16816.F32 R128, R140, R146, R128 ;  /* 0x000000928c80723c */ /* 0x000fe20000001880 */
[----:B------:R-:W2:Y:S06]  /*e2c0*/  LDSM.16.MT88.4 R144, [R213+0x2900] ;  /* 0x00290000d590783b */ /* 0x000eac0000004200 */
[----:B------:R-:W-:Y:S02]  /*e2d0*/  F2FP.PACK_AB R140, R246, R247 ;  /* 0x000000f7f68c723e */ /* 0x000fe400000000ff */
[----:B----4-:R-:W-:Y:S03]  /*e2e0*/  F2FP.PACK_AB R141, R244, R245 ;  /* 0x000000f5f48d723e */ /* 0x010fe600000000ff */
[----:B------:R-:W-:Y:S01]  /*e2f0*/  F2FP.PACK_AB R142, R211, R243 ;  /* 0x000000f3d38e723e */ /* 0x000fe200000000ff */
[--C-:B---3--:R-:W-:Y:S01]  /*e300*/  FFMA.FTZ R134, R185, c[0x0][0x2d0], -R192.reuse ;  /* 0x0000b400b9867a23 */ /* 0x108fe200000108c0 */
[----:B------:R-:W-:Y:S03]  /*e310*/  F2FP.PACK_AB R143, R209, R210 ;  /* 0x000000d2d18f723e */ /* 0x000fe600000000ff */
[----:B------:R3:W-:Y:S04]  /*e320*/  MUFU.EX2 R203, R134 ;  /* 0x0000008600cb7308 */ /* 0x0007e80000000800 */
[C---:B-----5:R-:W-:Y:S08]  /*e330*/  HMMA.16816.F32 R4, R140.reuse, R148, R4 ;  /* 0x000000948c04723c */ /* 0x060ff00000001804 */
[C---:B------:R-:W-:Y:S01]  /*e340*/  HMMA.16816.F32 R8, R140.reuse, R150, R8 ;  /* 0x000000968c08723c */ /* 0x040fe20000001808 */
[----:B------:R-:W4:Y:S07]  /*e350*/  LDSM.16.MT88.4 R148, [R214+0x2900] ;  /* 0x00290000d694783b */ /* 0x000f2e0000004200 */
[C---:B------:R-:W-:Y:S04]  /*e360*/  HMMA.16816.F32 R12, R140.reuse, R156, R12 ;  /* 0x0000009c8c0c723c */ /* 0x040fe8000000180c */
[--C-:B---3--:R-:W-:Y:S04]  /*e370*/  FFMA.FTZ R134, R186, c[0x0][0x2d0], -R192.reuse ;  /* 0x0000b400ba867a23 */ /* 0x108fe800000108c0 */
[C---:B------:R-:W-:Y:S01]  /*e380*/  HMMA.16816.F32 R16, R140.reuse, R158, R16 ;  /* 0x0000009e8c10723c */ /* 0x040fe20000001810 */
[----:B------:R-:W-:Y:S01]  /*e390*/  LDSM.16.MT88.4 R156, [R215+0x2900] ;  /* 0x00290000d79c783b */ /* 0x000fe20000004200 */
[----:B------:R3:W5:Y:S06]  /*e3a0*/  MUFU.EX2 R202, R134 ;  /* 0x0000008600ca7308 */ /* 0x00076c0000000800 */
[C---:B-1----:R-:W-:Y:S08]  /*e3b0*/  HMMA.16816.F32 R20, R140.reuse, R152, R20 ;  /* 0x000000988c14723c */ /* 0x042ff00000001814 */
[C---:B------:R-:W-:Y:S01]  /*e3c0*/  HMMA.16816.F32 R24, R140.reuse, R154, R24 ;  /* 0x0000009a8c18723c */ /* 0x040fe20000001818 */
[----:B------:R-:W1:Y:S07]  /*e3d0*/  LDSM.16.MT88.4 R152, [R216+0x2900] ;  /* 0x00290000d898783b */ /* 0x000e6e0000004200 */
[C---:B------:R-:W-:Y:S04]  /*e3e0*/  HMMA.16816.F32 R28, R140.reuse, R160, R28 ;  /* 0x000000a08c1c723c */ /* 0x040fe8000000181c */
[--C-:B---3--:R-:W-:Y:S04]  /*e3f0*/  FFMA.FTZ R134, R187, c[0x0][0x2d0], -R133.reuse ;  /* 0x0000b400bb867a23 */ /* 0x108fe80000010885 */
[C---:B------:R-:W-:Y:S01]  /*e400*/  HMMA.16816.F32 R32, R140.reuse, R162, R32 ;  /* 0x000000a28c20723c */ /* 0x040fe20000001820 */
[----:B------:R-:W3:Y:S01]  /*e410*/  LDSM.16.MT88.4 R160, [R216+0x4900] ;  /* 0x00490000d8a0783b */ /* 0x000ee20000004200 */
[----:B------:R1:W-:Y:S06]  /*e420*/  MUFU.EX2 R201, R134 ;  /* 0x0000008600c97308 */ /* 0x0003ec0000000800 */
[C---:B--2---:R-:W-:Y:S08]  /*e430*/  HMMA.16816.F32 R36, R140.reuse, R144, R36 ;  /* 0x000000908c24723c */ /* 0x044ff00000001824 */
        /* <DEDUP_REMOVED lines=9> */
[----:B------:R-:W1:Y:S07]  /*e4d0*/  LDSM.16.MT88.4 R152, [R214+0x6900] ;  /* 0x00690000d698783b */ /* 0x000e6e0000004200 */
[C---:B------:R-:W-:Y:S04]  /*e4e0*/  HMMA.16816.F32 R60, R140.reuse, R156, R60 ;  /* 0x0000009c8c3c723c */ /* 0x040fe8000000183c */
[--C-:B----4-:R-:W-:Y:S01]  /*e4f0*/  FFMA.FTZ R134, R189, c[0x0][0x2d0], -R192.reuse ;  /* 0x0000b400bd867a23 */ /* 0x110fe200000108c0 */
[----:B------:R-:W-:Y:S03]  /*e500*/  MOV R189, R178 ;  /* 0x000000b200bd7202 */ /* 0x000fe60000000f00 */
[C---:B------:R-:W-:Y:S01]  /*e510*/  HMMA.16816.F32 R64, R140.reuse, R158, R64 ;  /* 0x0000009e8c40723c */ /* 0x040fe20000001840 */
[----:B------:R-:W4:Y:S01]  /*e520*/  LDSM.16.MT88.4 R156, [R216+0x6900] ;  /* 0x00690000d89c783b */ /* 0x000f220000004200 */
[----:B------:R1:W-:Y:S06]  /*e530*/  MUFU.EX2 R188, R134 ;  /* 0x0000008600bc7308 */ /* 0x0003ec0000000800 */
[C---:B------:R-:W-:Y:S08]  /*e540*/  HMMA.16816.F32 R68, R140.reuse, R164, R68 ;  /* 0x000000a48c44723c */ /* 0x040ff00000001844 */
[C---:B------:R-:W-:Y:S01]  /*e550*/  HMMA.16816.F32 R72, R140.reuse, R166, R72 ;  /* 0x000000a68c48723c */ /* 0x040fe20000001848 */
[----:B------:R-:W-:Y:S07]  /*e560*/  LDSM.16.MT88.4 R164, [R215+0x1100] ;  /* 0x00110000d7a4783b */ /* 0x000fee0000004200 */
[C---:B------:R-:W-:Y:S04]  /*e570*/  HMMA.16816.F32 R76, R140.reuse, R168, R76 ;  /* 0x000000a88c4c723c */ /* 0x040fe8000000184c */
[--C-:B-1----:R-:W-:Y:S01]  /*e580*/  FFMA.FTZ R134, R190, c[0x0][0x2d0], -R192.reuse ;  /* 0x0000b400be867a23 */ /* 0x102fe200000108c0 */
[----:B------:R-:W-:Y:S03]  /*e590*/  MOV R190, R174 ;  /* 0x000000ae00be7202 */ /* 0x000fe60000000f00 */
[C---:B------:R-:W-:Y:S01]  /*e5a0*/  HMMA.16816.F32 R80, R140.reuse, R170, R80 ;  /* 0x000000aa8c50723c */ /* 0x040fe20000001850 */
[----:B------:R-:W-:Y:S01]  /*e5b0*/  LDSM.16.MT88.4 R168, [R214+0x5100] ;  /* 0x00510000d6a8783b */ /* 0x000fe20000004200 */
[----:B------:R1:W1:Y:S06]  /*e5c0*/  MUFU.EX2 R187, R134 ;  /* 0x0000008600bb7308 */ /* 0x00026c0000000800 */
[C---:B---3--:R-:W-:Y:S08]  /*e5d0*/  HMMA.16816.F32 R84, R140.reuse, R160, R84 ;  /* 0x000000a08c54723c */ /* 0x048ff00000001854 */
[C---:B------:R-:W-:Y:S01]  /*e5e0*/  HMMA.16816.F32 R88, R140.reuse, R162, R88 ;  /* 0x000000a28c58723c */ /* 0x040fe20000001858 */
[----:B------:R-:W-:Y:S07]  /*e5f0*/  LDSM.16.MT88.4 R160, [R214+0x1100] ;  /* 0x00110000d6a0783b */ /* 0x000fee0000004200 */
[C---:B--2---:R-:W-:Y:S04]  /*e600*/  HMMA.16816.F32 R92, R140.reuse, R144, R92 ;  /* 0x000000908c5c723c */ /* 0x044fe8000000185c */
[--C-:B-1----:R-:W-:Y:S01]  /*e610*/  FFMA.FTZ R134, R191, c[0x0][0x2d0], -R133.reuse ;  /* 0x0000b400bf867a23 */ /* 0x102fe20000010885 */
[----:B------:R-:W-:Y:S03]  /*e620*/  MOV R191, R137 ;  /* 0x0000008900bf7202 */ /* 0x000fe60000000f00 */
[C---:B------:R-:W-:Y:S01]  /*e630*/  HMMA.16816.F32 R96, R140.reuse, R146, R96 ;  /* 0x000000928c60723c */ /* 0x040fe20000001860 */
[----:B------:R-:W1:Y:S01]  /*e640*/  LDSM.16.MT88.4 R144, [R215+0x6900] ;  /* 0x00690000d790783b */ /* 0x000e620000004200 */
[----:B------:R2:W-:Y:S06]  /*e650*/  MUFU.EX2 R186, R134 ;  /* 0x0000008600ba7308 */ /* 0x0005ec0000000800 */
[C---:B------:R-:W-:Y:S08]  /*e660*/  HMMA.16816.F32 R100, R140.reuse, R148, R100 ;  /* 0x000000948c64723c */ /* 0x040ff00000001864 */
[C---:B------:R-:W-:Y:S01]  /*e670*/  HMMA.16816.F32 R104, R140.reuse, R150, R104 ;  /* 0x000000968c68723c */ /* 0x040fe20000001868 */
[----:B------:R-:W3:Y:S07]  /*e680*/  LDSM.16.MT88.4 R148, [R213+0x1100] ;  /* 0x00110000d594783b */ /* 0x000eee0000004200 */
[C---:B------:R-:W-:Y:S04]  /*e690*/  HMMA.16816.F32 R108, R140.reuse, R152, R108 ;  /* 0x000000988c6c723c */ /* 0x040fe8000000186c */
[--C-:B--2---:R-:W-:Y:S01]  /*e6a0*/  FFMA.FTZ R134, R196, c[0x0][0x2d0], -R133.reuse ;  /* 0x0000b400c4867a23 */ /* 0x104fe20000010885 */
[----:B------:R-:W-:Y:S03]  /*e6b0*/  MOV R196, R175 ;  /* 0x000000af00c47202 */ /* 0x000fe60000000f00 */
[C---:B------:R-:W-:Y:S01]  /*e6c0*/  HMMA.16816.F32 R112, R140.reuse, R154, R112 ;  /* 0x0000009a8c70723c */ /* 0x040fe20000001870 */
[----:B------:R-:W2:Y:S01]  /*e6d0*/  LDSM.16.MT88.4 R152, [R216+0x1100] ;  /* 0x00110000d898783b */ /* 0x000ea20000004200 */
[----:B------:R3:W2:Y:S06]  /*e6e0*/  MUFU.EX2 R185, R134 ;  /* 0x0000008600b97308 */ /* 0x0006ac0000000800 */
[C---:B----4-:R-:W-:Y:S08]  /*e6f0*/  HMMA.16816.F32 R116, R140.reuse, R156, R116 ;  /* 0x0000009c8c74723c */ /* 0x050ff00000001874 */
[C---:B------:R-:W-:Y:S01]  /*e700*/  HMMA.16816.F32 R120, R140.reuse, R158, R120 ;  /* 0x0000009e8c78723c */ /* 0x040fe20000001878 */
[----:B------:R-:W-:Y:S07]  /*e710*/  LDSM.16.MT88.4 R156, [R216+0x3100] ;  /* 0x00310000d89c783b */ /* 0x000fee0000004200 */
[C---:B-1----:R-:W-:Y:S04]  /*e720*/  HMMA.16816.F32 R124, R140.reuse, R144, R124 ;  /* 0x000000908c7c723c */ /* 0x042fe8000000187c */
[--C-:B---3--:R-:W-:Y:S02]  /*e730*/  FFMA.FTZ R134, R197, c[0x0][0x2d0], -R192.reuse ;  /* 0x0000b400c5867a23 */ /* 0x108fe400000108c0 */
[----:B------:R-:W3:Y:S02]  /*e740*/  LDL.LU R197, [R1+0x4] ;  /* 0x0000040001c57983 */ /* 0x000ee40000300800 */
[----:B------:R-:W-:Y:S01]  /*e750*/  HMMA.16816.F32 R128, R140, R146, R128 ;  /* 0x000000928c80723c */ /* 0x000fe20000001880 */
[----:B------:R1:W-:Y:S01]  /*e760*/  MUFU.EX2 R184, R134 ;  /* 0x0000008600b87308 */ /* 0x0003e20000000800 */
[----:B------:R-:W4:Y:S05]  /*e770*/  LDSM.16.MT88.4 R144, [R213+0x3100] ;  /* 0x00310000d590783b */ /* 0x000f2a0000004200 */
[----:B-----5:R-:W-:Y:S02]  /*e780*/  F2FP.PACK_AB R140, R202, R203 ;  /* 0x000000cbca8c723e */ /* 0x020fe400000000ff */
[----:B------:R-:W-:Y:S03]  /*e790*/  F2FP.PACK_AB R141, R200, R201 ;  /* 0x000000c9c88d723e */ /* 0x000fe600000000ff */
[----:B------:R-:W-:Y:S02]  /*e7a0*/  F2FP.PACK_AB R142, R187, R188 ;  /* 0x000000bcbb8e723e */ /* 0x000fe400000000ff */
[----:B--2---:R-:W-:Y:S07]  /*e7b0*/  F2FP.PACK_AB R143, R185, R186 ;  /* 0x000000bab98f723e */ /* 0x004fee00000000ff */
[C---:B------:R-:W-:Y:S03]  /*e7c0*/  HMMA.16816.F32 R4, R140.reuse, R148, R4 ;  /* 0x000000948c04723c */ /* 0x040fe60000001804 */
[--C-:B-1----:R-:W-:Y:S01]  /*e7d0*/  FFMA.FTZ R134, R193, c[0x0][0x2d0], -R192.reuse ;  /* 0x0000b400c1867a23 */ /* 0x102fe200000108c0 */
[----:B------:R-:W-:Y:S02]  /*e7e0*/  MOV R193, R177 ;  /* 0x000000b100c17202 */ /* 0x000fe40000000f00 */
[----:B------:R-:W-:Y:S02]  /*e7f0*/  LDSM.16.MT88.4 R176, [R214+0x3900] ;  /* 0x00390000d6b0783b */ /* 0x000fe40000004200 */
[C---:B------:R-:W-:Y:S01]  /*e800*/  HMMA.16816.F32 R8, R140.reuse, R150, R8 ;  /* 0x000000968c08723c */ /* 0x040fe20000001808 */
[----:B------:R1:W2:Y:S05]  /*e810*/  MUFU.EX2 R183, R134 ;  /* 0x0000008600b77308 */ /* 0x0002aa0000000800 */
[----:B------:R-:W5:Y:S02]  /*e820*/  LDSM.16.MT88.4 R148, [R214+0x3100] ;  /* 0x00310000d694783b */ /* 0x000f640000004200 */
[C---:B------:R-:W-:Y:S08]  /*e830*/  HMMA.16816.F32 R12, R140.reuse, R160, R12 ;  /* 0x000000a08c0c723c */ /* 0x040ff0000000180c */
[C---:B------:R-:W-:Y:S01]  /*e840*/  HMMA.16816.F32 R16, R140.reuse, R162, R16 ;  /* 0x000000a28c10723c */ /* 0x040fe20000001810 */
[----:B------:R-:W2:Y:S07]  /*e850*/  LDSM.16.MT88.4 R160, [R215+0x3100] ;  /* 0x00310000d7a0783b */ /* 0x000eae0000004200 */
[C---:B------:R-:W-:Y:S04]  /*e860*/  HMMA.16816.F32 R20, R140.reuse, R152, R20 ;  /* 0x000000988c14723c */ /* 0x040fe80000001814 */
[--C-:B-1----:R-:W-:Y:S02]  /*e870*/  FFMA.FTZ R134, R194, c[0x0][0x2d0], -R133.reuse ;  /* 0x0000b400c2867a23 */ /* 0x102fe40000010885 */
[----:B------:R-:W3:Y:S02]  /*e880*/  LDL.LU R194, [R1] ;  /* 0x0000000001c27983 */ /* 0x000ee40000300800 */
[C---:B------:R-:W-:Y:S01]  /*e890*/  HMMA.16816.F32 R24, R140.reuse, R154, R24 ;  /* 0x0000009a8c18723c */ /* 0x040fe20000001818 */
[----:B------:R1:W-:Y:S01]  /*e8a0*/  MUFU.EX2 R182, R134 ;  /* 0x0000008600b67308 */ /* 0x0003e20000000800 */
[----:B------:R-:W5:Y:S06]  /*e8b0*/  LDSM.16.MT88.4 R152, [R213+0x5100] ;  /* 0x00510000d598783b */ /* 0x000f6c0000004200 */
[C---:B------:R-:W-:Y:S08]  /*e8c0*/  HMMA.16816.F32 R28, R140.reuse, R164, R28 ;  /* 0x000000a48c1c723c */ /* 0x040ff0000000181c */
[C---:B------:R-:W-:Y:S01]  /*e8d0*/  HMMA.16816.F32 R32, R140.reuse, R166, R32 ;  /* 0x000000a68c20723c */ /* 0x040fe20000001820 */
[----:B------:R-:W5:Y:S07]  /*e8e0*/  LDSM.16.MT88.4 R164, [R216+0x5100] ;  /* 0x00510000d8a4783b */ /* 0x000f6e0000004200 */
[C---:B----4-:R-:W-:Y:S04]  /*e8f0*/  HMMA.16816.F32 R36, R140.reuse, R144, R36 ;  /* 0x000000908c24723c */ /* 0x050fe80000001824 */
[--C-:B-1----:R-:W-:Y:S01]  /*e900*/  FFMA.FTZ R134, R195, c[0x0][0x2d0], -R133.reuse ;  /* 0x0000b400c3867a23 */ /* 0x102fe20000010885 */
[----:B------:R-:W-:Y:S01]  /*e910*/  MOV R195, R172 ;  /* 0x000000ac00c37202 */ /* 0x000fe20000000f00 */
[----:B------:R-:W-:Y:S01]  /*e920*/  FFMA.FTZ R133, R136, c[0x0][0x2d0], -R133 ;  /* 0x0000b40088857a23 */ /* 0x000fe20000010885 */
[----:B------:R-:W-:Y:S01]  /*e930*/  LDSM.16.MT88.4 R172, [R213+0x3900] ;  /* 0x00390000d5ac783b */ /* 0x000fe20000004200 */
[C---:B------:R-:W-:Y:S01]  /*e940*/  HMMA.16816.F32 R40, R140.reuse, R146, R40 ;  /* 0x000000928c28723c */ /* 0x040fe20000001828 */
[----:B------:R-:W1:Y:S03]  /*e950*/  MUFU.EX2 R181, R134 ;  /* 0x0000008600b57308 */ /* 0x000e660000000800 */
[----:B--2---:R-:W-:Y:S03]  /*e960*/  F2FP.PACK_AB R136, R183, R184 ;  /* 0x000000b8b788723e */ /* 0x004fe600000000ff */
[----:B------:R-:W2:Y:S01]  /*e970*/  LDSM.16.MT88.4 R144, [R215+0x5100] ;  /* 0x00510000d790783b */ /* 0x000ea20000004200 */
[C---:B-----5:R-:W-:Y:S03]  /*e980*/  HMMA.16816.F32 R44, R140.reuse, R148, R44 ;  /* 0x000000948c2c723c */ /* 0x060fe6000000182c */
[----:B------:R-:W4:Y:S05]  /*e990*/  MUFU.EX2 R133, R133 ;  /* 0x0000008500857308 */ /* 0x000f2a0000000800 */
[C---:B------:R-:W-:Y:S01]  /*e9a0*/  HMMA.16816.F32 R48, R140.reuse, R150, R48 ;  /* 0x000000968c30723c */ /* 0x040fe20000001830 */
[----:B------:R-:W5:Y:S07]  /*e9b0*/  LDSM.16.MT88.4 R148, [R213+0x7100] ;  /* 0x00710000d594783b */ /* 0x000f6e0000004200 */
[C---:B------:R-:W-:Y:S04]  /*e9c0*/  HMMA.16816.F32 R52, R140.reuse, R156, R52 ;  /* 0x0000009c8c34723c */ /* 0x040fe80000001834 */
[----:B-1----:R-:W-:Y:S01]  /*e9d0*/  F2FP.PACK_AB R137, R181, R182 ;  /* 0x000000b6b589723e */ /* 0x002fe200000000ff */
[--C-:B------:R-:W-:Y:S03]  /*e9e0*/  FFMA.FTZ R134, R198, c[0x0][0x2d0], -R192.reuse ;  /* 0x0000b400c6867a23 */ /* 0x100fe600000108c0 */
[C---:B------:R-:W-:Y:S01]  /*e9f0*/  HMMA.16816.F32 R56, R140.reuse, R158, R56 ;  /* 0x0000009e8c38723c */ /* 0x040fe20000001838 */
[----:B------:R-:W-:Y:S01]  /*ea00*/  LDSM.16.MT88.4 R156, [R216+0x7100] ;  /* 0x00710000d89c783b */ /* 0x000fe20000004200 */
[----:B------:R1:W-:Y:S02]  /*ea10*/  MUFU.EX2 R180, R134 ;  /* 0x0000008600b47308 */ /* 0x0003e40000000800 */
[----:B----4-:R-:W-:Y:S04]  /*ea20*/  F2FP.PACK_AB R139, R133, R135 ;  /* 0x00000087858b723e */ /* 0x010fe800000000ff */
[C---:B------:R-:W-:Y:S08]  /*ea30*/  HMMA.16816.F32 R60, R140.reuse, R160, R60 ;  /* 0x000000a08c3c723c */ /* 0x040ff0000000183c */
[C---:B------:R-:W-:Y:S01]  /*ea40*/  HMMA.16816.F32 R64, R140.reuse, R162, R64 ;  /* 0x000000a28c40723c */ /* 0x040fe20000001840 */
[----:B------:R-:W-:Y:S07]  /*ea50*/  LDSM.16.MT88.4 R160, [R214+0x1900] ;  /* 0x00190000d6a0783b */ /* 0x000fee0000004200 */
[C---:B------:R-:W-:Y:S04]  /*ea60*/  HMMA.16816.F32 R68, R140.reuse, R152, R68 ;  /* 0x000000988c44723c */ /* 0x040fe80000001844 */
[----:B-1----:R-:W-:Y:S04]  /*ea70*/  FFMA.FTZ R134, R199, c[0x0][0x2d0], -R192 ;  /* 0x0000b400c7867a23 */ /* 0x002fe800000108c0 */
[C---:B------:R-:W-:Y:S01]  /*ea80*/  HMMA.16816.F32 R72, R140.reuse, R154, R72 ;  /* 0x0000009a8c48723c */ /* 0x040fe20000001848 */
[----:B------:R-:W1:Y:S01]  /*ea90*/  LDSM.16.MT88.4 R152, [R214+0x7100] ;  /* 0x00710000d698783b */ /* 0x000e620000004200 */
[----:B------:R-:W4:Y:S06]  /*eaa0*/  MUFU.EX2 R134, R134 ;  /* 0x0000008600867308 */ /* 0x000f2c0000000800 */
[C---:B------:R-:W-:Y:S08]  /*eab0*/  HMMA.16816.F32 R76, R140.reuse, R168, R76 ;  /* 0x000000a88c4c723c */ /* 0x040ff0000000184c */
[C---:B------:R-:W-:Y:S01]  /*eac0*/  HMMA.16816.F32 R80, R140.reuse, R170, R80 ;  /* 0x000000aa8c50723c */ /* 0x040fe20000001850 */
[----:B------:R-:W-:Y:S07]  /*ead0*/  LDSM.16.MT88.4 R168, [R215+0x1900] ;  /* 0x00190000d7a8783b */ /* 0x000fee0000004200 */
[C---:B------:R-:W-:Y:S04]  /*eae0*/  HMMA.16816.F32 R84, R140.reuse, R164, R84 ;  /* 0x000000a48c54723c */ /* 0x040fe80000001854 */
[----:B----4-:R-:W-:Y:S04]  /*eaf0*/  F2FP.PACK_AB R138, R134, R180 ;  /* 0x000000b4868a723e */ /* 0x010fe800000000ff */
[C---:B------:R-:W-:Y:S01]  /*eb00*/  HMMA.16816.F32 R88, R140.reuse, R166, R88 ;  /* 0x000000a68c58723c */ /* 0x040fe20000001858 */
[----:B------:R-:W-:Y:S07]  /*eb10*/  LDSM.16.MT88.4 R164, [R216+0x1900] ;  /* 0x00190000d8a4783b */ /* 0x000fee0000004200 */
[C---:B--2---:R-:W-:Y:S08]  /*eb20*/  HMMA.16816.F32 R92, R140.reuse, R144, R92 ;  /* 0x000000908c5c723c */ /* 0x044ff0000000185c */
[C---:B------:R-:W-:Y:S01]  /*eb30*/  HMMA.16816.F32 R96, R140.reuse, R146, R96 ;  /* 0x000000928c60723c */ /* 0x040fe20000001860 */
[----:B------:R-:W2:Y:S07]  /*eb40*/  LDSM.16.MT88.4 R144, [R215+0x7100] ;  /* 0x00710000d790783b */ /* 0x000eae0000004200 */
[C---:B-----5:R-:W-:Y:S08]  /*eb50*/  HMMA.16816.F32 R100, R140.reuse, R148, R100 ;  /* 0x000000948c64723c */ /* 0x060ff00000001864 */
[C---:B------:R-:W-:Y:S01]  /*eb60*/  HMMA.16816.F32 R104, R140.reuse, R150, R104 ;  /* 0x000000968c68723c */ /* 0x040fe20000001868 */
[----:B------:R-:W4:Y:S07]  /*eb70*/  LDSM.16.MT88.4 R148, [R213+0x1900] ;  /* 0x00190000d594783b */ /* 0x000f2e0000004200 */
[C---:B-1----:R-:W-:Y:S08]  /*eb80*/  HMMA.16816.F32 R108, R140.reuse, R152, R108 ;  /* 0x000000988c6c723c */ /* 0x042ff0000000186c */
[C---:B------:R-:W-:Y:S08]  /*eb90*/  HMMA.16816.F32 R112, R140.reuse, R154, R112 ;  /* 0x0000009a8c70723c */ /* 0x040ff00000001870 */
[C---:B------:R-:W-:Y:S08]  /*eba0*/  HMMA.16816.F32 R116, R140.reuse, R156, R116 ;  /* 0x0000009c8c74723c */ /* 0x040ff00000001874 */
[C---:B------:R-:W-:Y:S08]  /*ebb0*/  HMMA.16816.F32 R120, R140.reuse, R158, R120 ;  /* 0x0000009e8c78723c */ /* 0x040ff00000001878 */
[C---:B--2---:R-:W-:Y:S08]  /*ebc0*/  HMMA.16816.F32 R124, R140.reuse, R144, R124 ;  /* 0x000000908c7c723c */ /* 0x044ff0000000187c */
[----:B------:R-:W-:Y:S08]  /*ebd0*/  HMMA.16816.F32 R128, R140, R146, R128 ;  /* 0x000000928c80723c */ /* 0x000ff00000001880 */
[C---:B----4-:R-:W-:Y:S01]  /*ebe0*/  HMMA.16816.F32 R140, R136.reuse, R148, R4 ;  /* 0x00000094888c723c */ /* 0x050fe20000001804 */
[----:B------:R-:W1:Y:S07]  /*ebf0*/  LDSM.16.MT88.4 R4, [R216+0x3900] ;  /* 0x00390000d804783b */ /* 0x000e6e0000004200 */
[C---:B------:R-:W-:Y:S01]  /*ec00*/  HMMA.16816.F32 R144, R136.reuse, R150, R8 ;  /* 0x000000968890723c */ /* 0x040fe20000001808 */
[----:B------:R-:W2:Y:S07]  /*ec10*/  LDSM.16.MT88.4 R8, [R215+0x3900] ;  /* 0x00390000d708783b */ /* 0x000eae0000004200 */
[C---:B------:R-:W-:Y:S01]  /*ec20*/  HMMA.16816.F32 R148, R136.reuse, R160, R12 ;  /* 0x000000a08894723c */ /* 0x040fe2000000180c */
[----:B------:R-:W4:Y:S03]  /*ec30*/  LDSM.16.MT88.4 R12, [R213+0x5900] ;  /* 0x00590000d50c783b */ /* 0x000f260000004200 */
[----:B---3--:R-:W-:Y:S04]  /*ec40*/  FFMA.FTZ R0, R0, R197, R193 ;  /* 0x000000c500007223 */ /* 0x008fe800000100c1 */
[C---:B------:R-:W-:Y:S01]  /*ec50*/  HMMA.16816.F32 R152, R136.reuse, R162, R16 ;  /* 0x000000a28898723c */ /* 0x040fe20000001810 */
[----:B------:R-:W3:Y:S03]  /*ec60*/  LDSM.16.MT88.4 R16, [R214+0x5900] ;  /* 0x00590000d610783b */ /* 0x000ee60000004200 */
[----:B------:R-:W-:Y:S04]  /*ec70*/  FADD.FTZ R0, R191, R0 ;  /* 0x00000000bf007221 */ /* 0x000fe80000010000 */
[C---:B------:R-:W-:Y:S01]  /*ec80*/  HMMA.16816.F32 R156, R136.reuse, R164, R20 ;  /* 0x000000a4889c723c */ /* 0x040fe20000001814 */
[----:B------:R-:W5:Y:S03]  /*ec90*/  LDSM.16.MT88.4 R20, [R216+0x5900] ;  /* 0x00590000d814783b */ /* 0x000f660000004200 */
[----:B------:R-:W-:Y:S04]  /*eca0*/  FADD.FTZ R0, R249, R0 ;  /* 0x00000000f9007221 */ /* 0x000fe80000010000 */
[C---:B------:R-:W-:Y:S01]  /*ecb0*/  HMMA.16816.F32 R160, R136.reuse, R166, R24 ;  /* 0x000000a688a0723c */ /* 0x040fe20000001818 */
[----:B------:R-:W1:Y:S03]  /*ecc0*/  LDSM.16.MT88.4 R24, [R215+0x5900] ;  /* 0x00590000d718783b */ /* 0x000e660000004200 */
[----:B------:R-:W-:Y:S04]  /*ecd0*/  FADD.FTZ R0, R248, R0 ;  /* 0x00000000f8007221 */ /* 0x000fe80000010000 */
[C---:B------:R-:W-:Y:S01]  /*ece0*/  HMMA.16816.F32 R164, R136.reuse, R168, R28 ;  /* 0x000000a888a4723c */ /* 0x040fe2000000181c */
[----:B------:R-:W1:Y:S07]  /*ecf0*/  LDSM.16.MT88.4 R28, [R213+0x7900] ;  /* 0x00790000d51c783b */ /* 0x000e6e0000004200 */
[C---:B------:R-:W-:Y:S08]  /*ed00*/  HMMA.16816.F32 R168, R136.reuse, R170, R32 ;  /* 0x000000aa88a8723c */ /* 0x040ff00000001820 */
[C---:B------:R-:W-:Y:S08]  /*ed10*/  HMMA.16816.F32 R36, R136.reuse, R172, R36 ;  /* 0x000000ac8824723c */ /* 0x040ff00000001824 */
[C---:B------:R-:W-:Y:S08]  /*ed20*/  HMMA.16816.F32 R40, R136.reuse, R174, R40 ;  /* 0x000000ae8828723c */ /* 0x040ff00000001828 */
[C---:B------:R-:W-:Y:S04]  /*ed30*/  HMMA.16816.F32 R44, R136.reuse, R176, R44 ;  /* 0x000000b0882c723c */ /* 0x040fe8000000182c */
[----:B------:R-:W-:Y:S04]  /*ed40*/  FFMA.FTZ R2, R2, R194, R195 ;  /* 0x000000c202027223 */ /* 0x000fe800000100c3 */
[C---:B------:R-:W-:Y:S04]  /*ed50*/  HMMA.16816.F32 R48, R136.reuse, R178, R48 ;  /* 0x000000b28830723c */ /* 0x040fe80000001830 */
[----:B------:R-:W-:Y:S04]  /*ed60*/  FADD.FTZ R2, R196, R2 ;  /* 0x00000002c4027221 */ /* 0x000fe80000010000 */
[C---:B-1----:R-:W-:Y:S04]  /*ed70*/  HMMA.16816.F32 R52, R136.reuse, R4, R52 ;  /* 0x000000048834723c */ /* 0x042fe80000001834 */
[----:B------:R-:W-:Y:S04]  /*ed80*/  FADD.FTZ R2, R190, R2 ;  /* 0x00000002be027221 */ /* 0x000fe80000010000 */
        /* <DEDUP_REMOVED lines=8> */
[C---:B---3--:R-:W-:Y:S08]  /*ee10*/  HMMA.16816.F32 R76, R136.reuse, R16, R76 ;  /* 0x00000010884c723c */ /* 0x048ff0000000184c */
[C---:B------:R-:W-:Y:S08]  /*ee20*/  HMMA.16816.F32 R80, R136.reuse, R18, R80 ;  /* 0x000000128850723c */ /* 0x040ff00000001850 */
[C---:B-----5:R-:W-:Y:S08]  /*ee30*/  HMMA.16816.F32 R84, R136.reuse, R20, R84 ;  /* 0x000000148854723c */ /* 0x060ff00000001854 */
[C---:B------:R-:W-:Y:S08]  /*ee40*/  HMMA.16816.F32 R88, R136.reuse, R22, R88 ;  /* 0x000000168858723c */ /* 0x040ff00000001858 */
[C---:B------:R-:W-:Y:S08]  /*ee50*/  HMMA.16816.F32 R92, R136.reuse, R24, R92 ;  /* 0x00000018885c723c */ /* 0x040ff0000000185c */
[C---:B------:R-:W-:Y:S08]  /*ee60*/  HMMA.16816.F32 R96, R136.reuse, R26, R96 ;  /* 0x0000001a8860723c */ /* 0x040ff00000001860 */
[C---:B------:R-:W-:Y:S08]  /*ee70*/  HMMA.16816.F32 R100, R136.reuse, R28, R100 ;  /* 0x0000001c8864723c */ /* 0x040ff00000001864 */
[C---:B------:R-:W-:Y:S08]  /*ee80*/  HMMA.16816.F32 R104, R136.reuse, R30, R104 ;  /* 0x0000001e8868723c */ /* 0x040ff00000001868 */
[C---:B-1----:R-:W-:Y:S07]  /*ee90*/  HMMA.16816.F32 R108, R136.reuse, R4, R108 ;  /* 0x00000004886c723c */ /* 0x042fee000000186c */
[----:B------:R-:W-:Y:S01]  /*eea0*/  FADD.FTZ R4, R189, R2 ;  /* 0x00000002bd047221 */ /* 0x000fe20000010000 */
[C---:B------:R-:W-:Y:S04]  /*eeb0*/  HMMA.16816.F32 R112, R136.reuse, R6, R112 ;  /* 0x000000068870723c */ /* 0x040fe80000001870 */
[----:B------:R-:W-:Y:S02]  /*eec0*/  FADD.FTZ R4, R247, R4 ;  /* 0x00000004f7047221 */ /* 0x000fe40000010000 */
[----:B------:R-:W-:Y:S02]  /*eed0*/  FADD.FTZ R2, R245, R0 ;  /* 0x00000000f5027221 */ /* 0x000fe40000010000 */
[----:B------:R-:W-:Y:S01]  /*eee0*/  FADD.FTZ R0, R246, R4 ;  /* 0x00000004f6007221 */ /* 0x000fe20000010000 */
[C---:B--2---:R-:W-:Y:S03]  /*eef0*/  HMMA.16816.F32 R116, R136.reuse, R8, R116 ;  /* 0x000000088874723c */ /* 0x044fe60000001874 */
[----:B------:R-:W-:Y:S02]  /*ef00*/  FADD.FTZ R2, R244, R2 ;  /* 0x00000002f4027221 */ /* 0x000fe40000010000 */
[----:B------:R-:W-:Y:S02]  /*ef10*/  FADD.FTZ R0, R243, R0 ;  /* 0x00000000f3007221 */ /* 0x000fe40000010000 */
[----:B------:R-:W-:Y:S01]  /*ef20*/  FADD.FTZ R2, R210, R2 ;  /* 0x00000002d2027221 */ /* 0x000fe20000010000 */
        /* <DEDUP_REMOVED lines=11> */
[----:B------:R-:W-:Y:S04]  /*efe0*/  FADD.FTZ R0, R187, R0 ;  /* 0x00000000bb007221 */ /* 0x000fe80000010000 */
[----:B------:R-:W-:Y:S02]  /*eff0*/  FADD.FTZ R4, R185, R2 ;  /* 0x00000002b9047221 */ /* 0x000fe40000010000 */
[----:B------:R-:W-:Y:S02]  /*f000*/  FADD.FTZ R2, R184, R0 ;  /* 0x00000000b8027221 */ /* 0x000fe40000010000 */
[----:B------:R-:W-:Y:S02]  /*f010*/  FADD.FTZ R0, R182, R4 ;  /* 0x00000004b6007221 */ /* 0x000fe40000010000 */
[----:B------:R-:W-:Y:S02]  /*f020*/  FADD.FTZ R2, R183, R2 ;  /* 0x00000002b7027221 */ /* 0x000fe40000010000 */
[----:B------:R-:W-:Y:S02]  /*f030*/  FADD.FTZ R0, R181, R0 ;  /* 0x00000000b5007221 */ /* 0x000fe40000010000 */
[----:B------:R-:W-:Y:S02]  /*f040*/  FADD.FTZ R2, R180, R2 ;  /* 0x00000002b4027221 */ /* 0x000fe40000010000 */
[----:B------:R-:W-:Y:S02]  /*f050*/  FADD.FTZ R0, R135, R0 ;  /* 0x0000000087007221 */ /* 0x000fe40000010000 */
[----:B------:R-:W-:Y:S01]  /*f060*/  FADD.FTZ R2, R134, R2 ;  /* 0x0000000286027221 */ /* 0x000fe20000010000 */
[----:B------:R-:W-:Y:S01]  /*f070*/  MOV R134, R3 ;  /* 0x0000000300867202 */ /* 0x000fe20000000f00 */
[----:B------:R-:W-:Y:S01]  /*f080*/  FADD.FTZ R0, R133, R0 ;  /* 0x0000000085007221 */ /* 0x000fe20000010000 */
[----:B------:R-:W-:Y:S02]  /*f090*/  MOV R133, R132 ;  /* 0x0000008400857202 */ /* 0x000fe40000000f00 */
[----:B------:R1:W-:Y:S04]  /*f0a0*/  STL [R1], R2 ;  /* 0x0000000201007387 */ /* 0x0003e80000100800 */
[----:B------:R1:W-:Y:S01]  /*f0b0*/  STL [R1+0x4], R0 ;  /* 0x0000040001007387 */ /* 0x0003e20000100800 */
[----:B------:R-:W-:-:S05]  /*f0c0*/  @P0 BRA `(.L_x_1004) ;  /* 0xffffc6f000000947 */ /* 0x000fca000383ffff */
.L_x_1001:
[----:B------:R-:W-:-:S06]  /*f0d0*/  UISETP.GE.AND UP0, UPT, UR21, UR7, UPT ;  /* 0x000000071500728c */ /* 0x000fcc000bf06270 */
[----:B------:R-:W-:-:S13]  /*f0e0*/  PLOP3.LUT P0, PT, PT, PT, UP0, 0x40, 0x0 ;  /* 0x000000000000781c */ /* 0x000fda0003f0e808 */
[----:B------:R-:W-:Y:S05]  /*f0f0*/  @P0 BRA `(.L_x_1005) ;  /* 0x0000457000000947 */ /* 0x000fea0003800000 */
[C---:B-1----:R-:W-:Y:S01]  /*f100*/  IMAD.SHL.U32 R0, R252.reuse, 0x2, RZ ;  /* 0x00000002fc007824 */ /* 0x042fe200078e00ff */
[----:B------:R-:W-:Y:S01]  /*f110*/  SHF.R.S32.HI R249, RZ, 0x1f, R252 ;  /* 0x0000001ffff97819 */ /* 0x000fe200000114fc */
[----:B------:R-:W-:Y:S01]  /*f120*/  IMAD.MOV.U32 R134, RZ, RZ, R3 ;  /* 0x000000ffff867224 */ /* 0x000fe200078e0003 */
[C---:B------:R-:W-:Y:S01]  /*f130*/  IADD3 R6, R252.reuse, 0x40, RZ ;  /* 0x00000040fc067810 */ /* 0x040fe20007ffe0ff */
[----:B------:R-:W-:Y:S01]  /*f140*/  IMAD.MOV.U32 R133, RZ, RZ, R132 ;  /* 0x000000ffff857224 */ /* 0x000fe200078e0084 */
[C---:B------:R-:W-:Y:S01]  /*f150*/  IADD3 R2, R252.reuse, 0x80, RZ ;  /* 0x00000080fc027810 */ /* 0x040fe20007ffe0ff */
[----:B------:R-:W2:Y:S01]  /*f160*/  LDL.LU R0, [R1+0x14] ;  /* 0x0000140001007983 */ /* 0x000ea20000300800 */
[C---:B------:R-:W-:Y:S02]  /*f170*/  IADD3 R7, R252.reuse, 0x40, RZ ;  /* 0x00000040fc077810 */ /* 0x040fe40007ffe0ff */
[----:B------:R-:W-:Y:S01]  /*f180*/  IADD3 R4, R252, 0x80, RZ ;  /* 0x00000080fc047810 */ /* 0x000fe20007ffe0ff */
[----:B------:R-:W3:Y:S01]  /*f190*/  LDL.LU R5, [R1+0x18] ;  /* 0x0000180001057983 */ /* 0x000ee20000300800 */
[----:B------:R-:W-:-:S02]  /*f1a0*/  SHF.R.S32.HI R6, RZ, 0x1f, R6 ;  /* 0x0000001fff067819 */ /* 0x000fc40000011406 */
[----:B------:R-:W-:Y:S02]  /*f1b0*/  SHF.R.S32.HI R2, RZ, 0x1f, R2 ;  /* 0x0000001fff027819 */ /* 0x000fe40000011402 */
[----:B------:R-:W-:Y:S02]  /*f1c0*/  LEA.HI R6, R6, R7, RZ, 0x3 ;  /* 0x0000000706067211 */ /* 0x000fe400078f18ff */
[----:B------:R-:W-:Y:S02]  /*f1d0*/  LEA.HI R2, R2, R4, RZ, 0x3 ;  /* 0x0000000402027211 */ /* 0x000fe400078f18ff */
[----:B------:R-:W-:Y:S02]  /*f1e0*/  LOP3.LUT R6, R6, 0xfffffff8, RZ, 0xc0, !PT ;  /* 0xfffffff806067812 */ /* 0x000fe400078ec0ff */
[----:B------:R-:W-:Y:S01]  /*f1f0*/  LOP3.LUT R2, R2, 0xfffffff8, RZ, 0xc0, !PT ;  /* 0xfffffff802027812 */ /* 0x000fe200078ec0ff */
[----:B------:R-:W-:Y:S01]  /*f200*/  IMAD.SHL.U32 R243, R250, 0x2, RZ ;  /* 0x00000002faf37824 */ /* 0x000fe200078e00ff */
[----:B------:R-:W-:Y:S01]  /*f210*/  SHF.L.U64.HI R249, R252, 0x1, R249 ;  /* 0x00000001fcf97819 */ /* 0x000fe200000102f9 */
[----:B------:R-:W-:-:S02]  /*f220*/  IMAD.SHL.U32 R247, R6, 0x2, RZ ;  /* 0x0000000206f77824 */ /* 0x000fc400078e00ff */
[----:B------:R-:W-:Y:S01]  /*f230*/  IMAD.SHL.U32 R245, R2, 0x2, RZ ;  /* 0x0000000202f57824 */ /* 0x000fe200078e00ff */
[----:B--2---:R-:W-:Y:S02]  /*f240*/  SHF.L.U64.HI R248, R6, 0x1, R0 ;  /* 0x0000000106f87819 */ /* 0x004fe40000010200 */
[----:B------:R-:W-:Y:S02]  /*f250*/  SHF.R.S32.HI R0, RZ, 0x1f, R250 ;  /* 0x0000001fff007819 */ /* 0x000fe400000114fa */
[----:B---3--:R-:W-:Y:S02]  /*f260*/  SHF.L.U64.HI R246, R2, 0x1, R5 ;  /* 0x0000000102f67819 */ /* 0x008fe40000010205 */
[----:B------:R-:W-:Y:S02]  /*f270*/  SHF.L.U64.HI R244, R250, 0x1, R0 ;  /* 0x00000001faf47819 */ /* 0x000fe40000010200 */
.L_x_1015:
[----:B-1----:R-:W-:Y:S01]  /*f280*/  SHF.R.S32.HI R0, RZ, 0x1f, R242 ;  /* 0x0000001fff007819 */ /* 0x002fe200000114f2 */
[----:B------:R-:W-:Y:S01]  /*f290*/  IMAD.WIDE.U32 R2, R242, c[0x0][0x208], RZ ;  /* 0x00008200f2027a25 */ /* 0x000fe200078e00ff */
[----:B------:R-:W-:Y:S01]  /*f2a0*/  SHF.R.S32.HI R4, RZ, 0x1f, R240 ;  /* 0x0000001fff047819 */ /* 0x000fe200000114f0 */
[----:B------:R-:W-:Y:S04]  /*f2b0*/  DEPBAR.LE SB0, 0x0 ;  /* 0x000080000000791a */ /* 0x000fe80000000000 */
[----:B------:R-:W-:Y:S01]  /*f2c0*/  IMAD R0, R0, c[0x0][0x208], RZ ;  /* 0x0000820000007a24 */ /* 0x000fe200078e02ff */
[----:B------:R-:W-:Y:S01]  /*f2d0*/  BAR.SYNC.DEFER_BLOCKING 0x0 ;  /* 0x0000000000007b1d */ /* 0x000fe20000010000 */
[----:B------:R-:W-:Y:S01]  /*f2e0*/  IMAD R4, R4, c[0x0][0x218], RZ ;  /* 0x0000860004047a24 */ /* 0x000fe200078e02ff */
[----:B------:R-:W-:Y:S01]  /*f2f0*/  ISETP.GE.AND P2, PT, R252, c[0x0][0x1d4], PT ;  /* 0x00007500fc007a0c */ /* 0x000fe20003f46270 */
[----:B------:R-:W-:Y:S01]  /*f300*/  IMAD R0, R242, c[0x0][0x20c], R0 ;  /* 0x00008300f2007a24 */ /* 0x000fe200078e0200 */
[----:B------:R-:W-:Y:S01]  /*f310*/  SHF.L.U32 R250, R252, 0x1, RZ ;  /* 0x00000001fcfa7819 */ /* 0x000fe200000006ff */
[C---:B------:R-:W-:Y:S01]  /*f320*/  IMAD R4, R240.reuse, c[0x0][0x21c], R4 ;  /* 0x00008700f0047a24 */ /* 0x040fe200078e0204 */
[----:B------:R-:W-:Y:S02]  /*f330*/  UISETP.GT.AND UP0, UPT, UR21, UR7, UPT ;  /* 0x000000071500728c */ /* 0x000fe4000bf04270 */
[----:B------:R-:W-:Y:S05]  /*f340*/  IADD3 R3, R3, R0, RZ ;  /* 0x0000000003037210 */ /* 0x000fea0007ffe0ff */
[----:B------:R-:W-:Y:S05]  /*f350*/  IMAD.WIDE.U32 R2, R240, c[0x0][0x218], R2 ;  /* 0x00008600f0027a25 */ /* 0x000fea00078e0002 */
[----:B------:R-:W-:Y:S04]  /*f360*/  IADD3 R0, P0, R2, UR14, RZ ;  /* 0x0000000e02007c10 */ /* 0x000fe8000ff1e0ff */
[----:B------:R-:W-:Y:S02]  /*f370*/  IADD3.X R4, R3, UR19, R4, P0, !PT ;  /* 0x0000001303047c10 */ /* 0x000fe400087fe404 */
[C---:B------:R-:W-:Y:S01]  /*f380*/  LEA R3, P0, R0.reuse, c[0x0][0x1f8], 0x1 ;  /* 0x00007e0000037a11 */ /* 0x040fe200078008ff */
[----:B-----5:R-:W-:Y:S03]  /*f390*/  LDSM.16.M88.4 R32, [R219+0x10100] ;  /* 0x01010000db20783b */ /* 0x020fe60000000200 */
[----:B------:R-:W-:Y:S03]  /*f3a0*/  LEA.HI.X R20, R0, c[0x0][0x1fc], R4, 0x1, P0 ;  /* 0x00007f0000147a11 */ /* 0x000fe600000f0c04 */
[----:B------:R-:W-:Y:S06]  /*f3b0*/  SHFL.IDX PT, R0, R3, RZ, 0x181f ;  /* 0x00181fff03007589 */ /* 0x000fec00000e0000 */
[----:B------:R-:W-:Y:S06]  /*f3c0*/  SHFL.IDX PT, R2, R20, RZ, 0x181f ;  /* 0x00181fff14027589 */ /* 0x000fec00000e0000 */
[----:B------:R-:W1:Y:S06]  /*f3d0*/  LDSM.16.M88.4 R8, [R212+0x8100] ;  /* 0x00810000d408783b */ /* 0x000e6c0000000200 */
[----:B------:R-:W2:Y:S06]  /*f3e0*/  SHFL.IDX PT, R3, R3, 0x1, 0x181f ;  /* 0x00381f0003037f89 */ /* 0x000eac00000e0000 */
[----:B------:R-:W-:Y:S06]  /*f3f0*/  LDSM.16.M88.4 R16, [R212+0x8900] ;  /* 0x00890000d410783b */ /* 0x000fec0000000200 */
[----:B------:R-:W-:Y:S06]  /*f400*/  LDSM.16.M88.4 R24, [R212+0x9100] ;  /* 0x00910000d418783b */ /* 0x000fec0000000200 */
[----:B------:R-:W-:Y:S06]  /*f410*/  LDSM.16.M88.4 R136, [R212+0x9900] ;  /* 0x00990000d488783b */ /* 0x000fec0000000200 */
[----:B------:R-:W-:Y:S06]  /*f420*/  LDSM.16.M88.4 R172, [R220+0x10100] ;  /* 0x01010000dcac783b */ /* 0x000fec0000000200 */
[----:B------:R-:W-:Y:S01]  /*f430*/  LDSM.16.M88.4 R176, [R223] ;  /* 0x00000000dfb0783b */ /* 0x000fe20000000200 */
[C---:B-1----:R-:W-:Y:S05]  /*f440*/  HMMA.16816.F32 R4, R32.reuse, R8, RZ ;  /* 0x000000082004723c */ /* 0x042fea00000018ff */
[----:B------:R-:W-:Y:S01]  /*f450*/  LDSM.16.M88.4 R180, [R238] ;  /* 0x00000000eeb4783b */ /* 0x000fe20000000200 */
[----:B------:R-:W-:Y:S06]  /*f460*/  IADD3 R28, P0, R0, R250, RZ ;  /* 0x000000fa001c7210 */ /* 0x000fec0007f1e0ff */
[----:B------:R-:W-:Y:S01]  /*f470*/  IADD3.X R29, R2, R249, RZ, P0, !PT ;  /* 0x000000f9021d7210 */ /* 0x000fe200007fe4ff */
[C---:B------:R-:W-:Y:S01]  /*f480*/  HMMA.16816.F32 R8, R32.reuse, R10, RZ ;  /* 0x0000000a2008723c */ /* 0x040fe200000018ff */
[----:B------:R-:W-:Y:S01]  /*f490*/  LDSM.16.M88.4 R184, [R237] ;  /* 0x00000000edb8783b */ /* 0x000fe20000000200 */
[----:B------:R-:W-:Y:S05]  /*f4a0*/  IADD3 R14, P0, R0, R247, RZ ;  /* 0x000000f7000e7210 */ /* 0x000fea0007f1e0ff */
[----:B------:R-:W-:Y:S01]  /*f4b0*/  LDSM.16.M88.4 R188, [R236] ;  /* 0x00000000ecbc783b */ /* 0x000fe20000000200 */
[----:B------:R-:W-:Y:S04]  /*f4c0*/  IADD3.X R15, R2, R248, RZ, P0, !PT ;  /* 0x000000f8020f7210 */ /* 0x000fe800007fe4ff */
[----:B------:R-:W-:Y:S01]  /*f4d0*/  IADD3 R12, P0, R0, R245, RZ ;  /* 0x000000f5000c7210 */ /* 0x000fe20007f1e0ff */
[----:B------:R-:W1:Y:S03]  /*f4e0*/  SHFL.IDX PT, R20, R20, 0x1, 0x181f ;  /* 0x00381f0014147f89 */ /* 0x000e6600000e0000 */
[----:B------:R-:W-:Y:S02]  /*f4f0*/  IADD3.X R13, R2, R246, RZ, P0, !PT ;  /* 0x000000f6020d7210 */ /* 0x000fe400007fe4ff */
[----:B------:R-:W-:Y:S01]  /*f500*/  IADD3 R192, P0, R0, R243, RZ ;  /* 0x000000f300c07210 */ /* 0x000fe20007f1e0ff */
[----:B------:R-:W-:Y:S01]  /*f510*/  @!PT LDS RZ, [RZ] ;  /* 0x00000000fffff984 */ /* 0x000fe20000000800 */
[----:B------:R-:W-:Y:S01]  /*f520*/  @!PT LDS RZ, [RZ] ;  /* 0x00000000fffff984 */ /* 0x000fe20000000800 */
[----:B------:R3:W-:Y:S03]  /*f530*/  LDGSTS.E.BYPASS.LTC128B.128 [R241], [R28.64], !P2 ;  /* 0x000000001cf17fae */ /* 0x0007e6000d101d50 */
[----:B------:R-:W-:Y:S02]  /*f540*/  IADD3.X R193, R2, R244, RZ, P0, !PT ;  /* 0x000000f402c17210 */ /* 0x000fe400007fe4ff */
[C---:B--2---:R-:W-:Y:S01]  /*f550*/  IADD3 R30, P0, R3.reuse, R250, RZ ;  /* 0x000000fa031e7210 */ /* 0x044fe20007f1e0ff */
[----:B------:R2:W-:Y:S06]  /*f560*/  LDGSTS.E.BYPASS.LTC128B.128 [R241+0x2000], [R14.64], !P6 ;  /* 0x020000000ef17fae */ /* 0x0005ec000f101d50 */
[----:B------:R2:W-:Y:S06]  /*f570*/  LDGSTS.E.BYPASS.LTC128B.128 [R241+0x4000], [R12.64], !P5 ;  /* 0x040000000cf17fae */ /* 0x0005ec000e901d50 */
[----:B------:R4:W-:Y:S01]  /*f580*/  LDGSTS.E.BYPASS.LTC128B.128 [R241+0x6000], [R192.64], !P4 ;  /* 0x06000000c0f17fae */ /* 0x0009e2000e101d50 */
[C---:B-1----:R-:W-:Y:S02]  /*f590*/  IADD3.X R31, R20.reuse, R249, RZ, P0, !PT ;  /* 0x000000f9141f7210 */ /* 0x042fe400007fe4ff */
[C---:B------:R-:W-:Y:S03]  /*f5a0*/  IADD3 R22, P0, R3.reuse, R247, RZ ;  /* 0x000000f703167210 */ /* 0x040fe60007f1e0ff */
[----:B------:R1:W-:Y:S01]  /*f5b0*/  LDGSTS.E.BYPASS.LTC128B.128 [R241+0x1000], [R30.64], !P2 ;  /* 0x010000001ef17fae */ /* 0x0003e2000d101d50 */
[C---:B------:R-:W-:Y:S02]  /*f5c0*/  IADD3.X R23, R20.reuse, R248, RZ, P0, !PT ;  /* 0x000000f814177210 */ /* 0x040fe400007fe4ff */
[C---:B---3--:R-:W-:Y:S03]  /*f5d0*/  IADD3 R28, P0, R3.reuse, R245, RZ ;  /* 0x000000f5031c7210 */ /* 0x048fe60007f1e0ff */
[----:B------:R3:W-:Y:S01]  /*f5e0*/  LDGSTS.E.BYPASS.LTC128B.128 [R241+0x3000], [R22.64], !P6 ;  /* 0x0300000016f17fae */ /* 0x0007e2000f101d50 */
[C---:B------:R-:W-:Y:S02]  /*f5f0*/  IADD3.X R29, R20.reuse, R246, RZ, P0, !PT ;  /* 0x000000f6141d7210 */ /* 0x040fe400007fe4ff */
[----:B------:R-:W-:Y:S03]  /*f600*/  IADD3 R2, P0, R3, R243, RZ ;  /* 0x000000f303027210 */ /* 0x000fe60007f1e0ff */
[----:B------:R1:W-:Y:S01]  /*f610*/  LDGSTS.E.BYPASS.LTC128B.128 [R241+0x5000], [R28.64], !P5 ;  /* 0x050000001cf17fae */ /* 0x0003e2000e901d50 */
[----:B------:R-:W-:Y:S01]  /*f620*/  IADD3.X R3, R20, R244, RZ, P0, !PT ;  /* 0x000000f414037210 */ /* 0x000fe200007fe4ff */
[C---:B--2---:R-:W-:Y:S01]  /*f630*/  HMMA.16816.F32 R12, R32.reuse, R16, RZ ;  /* 0x00000010200c723c */ /* 0x044fe200000018ff */
[----:B------:R-:W-:Y:S03]  /*f640*/  PLOP3.LUT P0, PT, PT, PT, UP0, 0x40, 0x0 ;  /* 0x000000000000781c */ /* 0x000fe60003f0e808 */
[----:B------:R2:W-:Y:S04]  /*f650*/  LDGSTS.E.BYPASS.LTC128B.128 [R241+0x7000], [R2.64], !P4 ;  /* 0x0700000002f17fae */ /* 0x0005e8000e101d50 */
[C---:B------:R-:W-:Y:S02]  /*f660*/  HMMA.16816.F32 R16, R32.reuse, R18, RZ ;  /* 0x000000122010723c */ /* 0x040fe400000018ff */
[----:B----4-:R-:W-:Y:S06]  /*f670*/  LDSM.16.M88.4 R192, [R222+0x10100] ;  /* 0x01010000dec0783b */ /* 0x010fec0000000200 */
[----:B------:R-:W0:Y:S01]  /*f680*/  LDGDEPBAR ;  /* 0x00000000000079af */ /* 0x000e220000000000 */
[C---:B---3--:R-:W-:Y:S05]  /*f690*/  HMMA.16816.F32 R20, R32.reuse, R24, RZ ;  /* 0x000000182014723c */ /* 0x048fea00000018ff */
[----:B------:R-:W3:Y:S03]  /*f6a0*/  LDSM.16.M88.4 R196, [R218+0x8100] ;  /* 0x00810000dac4783b */ /* 0x000ee60000000200 */
[C---:B------:R-:W-:Y:S03]  /*f6b0*/  HMMA.16816.F32 R24, R32.reuse, R26, RZ ;  /* 0x0000001a2018723c */ /* 0x040fe600000018ff */
[----:B------:R-:W-:Y:S06]  /*f6c0*/  LDSM.16.M88.4 R200, [R212+0xa100] ;  /* 0x00a10000d4c8783b */ /* 0x000fec0000000200 */
[----:B------:R-:W-:Y:S01]  /*f6d0*/  LDSM.16.M88.4 R204, [R212+0xa900] ;  /* 0x00a90000d4cc783b */ /* 0x000fe20000000200 */
[C---:B-1----:R-:W-:Y:S05]  /*f6e0*/  HMMA.16816.F32 R28, R32.reuse, R136, RZ ;  /* 0x00000088201c723c */ /* 0x042fea00000018ff */
[----:B------:R-:W-:Y:S03]  /*f6f0*/  LDSM.16.M88.4 R208, [R212+0xc100] ;  /* 0x00c10000d4d0783b */ /* 0x000fe60000000200 */
[----:B------:R-:W-:Y:S03]  /*f700*/  HMMA.16816.F32 R32, R32, R138, RZ ;  /* 0x0000008a2020723c */ /* 0x000fe600000018ff */
[----:B------:R-:W1:Y:S05]  /*f710*/  LDSM.16.M88.4 R136, [R218+0x8900] ;  /* 0x00890000da88783b */ /* 0x000e6a0000000200 */
        /* <DEDUP_REMOVED lines=8> */
[----:B------:R-:W-:Y:S07]  /*f7a0*/  LDSM.16.M88.4 R184, [R217] ;  /* 0x00000000d9b8783b */ /* 0x000fee0000000200 */
[C---:B------:R-:W-:Y:S08]  /*f7b0*/  HMMA.16816.F32 R28, R172.reuse, R188, R28 ;  /* 0x000000bcac1c723c */ /* 0x040ff0000000181c */
[----:B------:R-:W-:Y:S01]  /*f7c0*/  HMMA.16816.F32 R32, R172, R190, R32 ;  /* 0x000000beac20723c */ /* 0x000fe20000001820 */
[----:B------:R-:W2:Y:S06]  /*f7d0*/  LDSM.16.M88.4 R172, [R221+0x10100] ;  /* 0x01010000ddac783b */ /* 0x000eac0000000200 */
[----:B------:R-:W2:Y:S01]  /*f7e0*/  LDSM.16.M88.4 R188, [R217+0x800] ;  /* 0x00080000d9bc783b */ /* 0x000ea20000000200 */
[C---:B---3--:R-:W-:Y:S08]  /*f7f0*/  HMMA.16816.F32 R4, R192.reuse, R196, R4 ;  /* 0x000000c4c004723c */ /* 0x048ff00000001804 */
[C---:B------:R-:W-:Y:S01]  /*f800*/  HMMA.16816.F32 R8, R192.reuse, R198, R8 ;  /* 0x000000c6c008723c */ /* 0x040fe20000001808 */
[----:B------:R-:W3:Y:S07]  /*f810*/  LDSM.16.M88.4 R196, [R217+0x1000] ;  /* 0x00100000d9c4783b */ /* 0x000eee0000000200 */
        /* <DEDUP_REMOVED lines=8> */
[----:B------:R-:W1:Y:S06]  /*f8a0*/  LDSM.16.M88.4 R180, [R212+0xb100] ;  /* 0x00b10000d4b4783b */ /* 0x000e6c0000000200 */
[----:B------:R-:W-:Y:S01]  /*f8b0*/  LDSM.16.M88.4 R192, [R235] ;  /* 0x00000000ebc0783b */ /* 0x000fe20000000200 */
[C---:B--2---:R-:W-:Y:S08]  /*f8c0*/  HMMA.16816.F32 R4, R172.reuse, R184, R4 ;  /* 0x000000b8ac04723c */ /* 0x044ff00000001804 */
[C---:B------:R-:W-:Y:S01]  /*f8d0*/  HMMA.16816.F32 R8, R172.reuse, R186, R8 ;  /* 0x000000baac08723c */ /* 0x040fe20000001808 */
[----:B------:R-:W2:Y:S07]  /*f8e0*/  LDSM.16.M88.4 R184, [R212+0xb900] ;  /* 0x00b90000d4b8783b */ /* 0x000eae0000000200 */
[C---:B------:R-:W-:Y:S08]  /*f8f0*/  HMMA.16816.F32 R12, R172.reuse, R188, R12 ;  /* 0x000000bcac0c723c */ /* 0x040ff0000000180c */
[C---:B------:R-:W-:Y:S01]  /*f900*/  HMMA.16816.F32 R16, R172.reuse, R190, R16 ;  /* 0x000000beac10723c */ /* 0x040fe20000001810 */
[----:B------:R-:W2:Y:S07]  /*f910*/  LDSM.16.M88.4 R188, [R220+0x14100] ;  /* 0x01410000dcbc783b */ /* 0x000eae0000000200 */
[C---:B---3--:R-:W-:Y:S08]  /*f920*/  HMMA.16816.F32 R20, R172.reuse, R196, R20 ;  /* 0x000000c4ac14723c */ /* 0x048ff00000001814 */
[C---:B------:R-:W-:Y:S01]  /*f930*/  HMMA.16816.F32 R24, R172.reuse, R198, R24 ;  /* 0x000000c6ac18723c */ /* 0x040fe20000001818 */
[----:B------:R-:W3:Y:S07]  /*f940*/  LDSM.16.M88.4 R196, [R234] ;  /* 0x00000000eac4783b */ /* 0x000eee0000000200 */
[C---:B-1----:R-:W-:Y:S08]  /*f950*/  HMMA.16816.F32 R28, R172.reuse, R136, R28 ;  /* 0x00000088ac1c723c */ /* 0x042ff0000000181c */
[----:B------:R-:W-:Y:S01]  /*f960*/  HMMA.16816.F32 R32, R172, R138, R32 ;  /* 0x0000008aac20723c */ /* 0x000fe20000001820 */
[----:B------:R-:W1:Y:S06]  /*f970*/  LDSM.16.M88.4 R136, [R233] ;  /* 0x00000000e988783b */ /* 0x000e6c0000000200 */
[----:B------:R-:W1:Y:S01]  /*f980*/  LDSM.16.M88.4 R172, [R232] ;  /* 0x00000000e8ac783b */ /* 0x000e620000000200 */
[C---:B----4-:R-:W-:Y:S08]  /*f990*/  HMMA.16816.F32 R4, R176.reuse, R200, R4 ;  /* 0x000000c8b004723c */ /* 0x050ff00000001804 */
[C---:B------:R-:W-:Y:S01]  /*f9a0*/  HMMA.16816.F32 R8, R176.reuse, R202, R8 ;  /* 0x000000cab008723c */ /* 0x040fe20000001808 */
[----:B------:R-:W-:Y:S07]  /*f9b0*/  LDSM.16.M88.4 R200, [R218+0xa100] ;  /* 0x00a10000dac8783b */ /* 0x000fee0000000200 */
[C---:B------:R-:W-:Y:S08]  /*f9c0*/  HMMA.16816.F32 R12, R176.reuse, R204, R12 ;  /* 0x000000ccb00c723c */ /* 0x040ff0000000180c */
[C---:B------:R-:W-:Y:S01]  /*f9d0*/  HMMA.16816.F32 R16, R176.reuse, R206, R16 ;  /* 0x000000ceb010723c */ /* 0x040fe20000001810 */
[----:B------:R-:W-:Y:S07]  /*f9e0*/  LDSM.16.M88.4 R204, [R218+0xa900] ;  /* 0x00a90000dacc783b */ /* 0x000fee0000000200 */
[C---:B------:R-:W-:Y:S08]  /*f9f0*/  HMMA.16816.F32 R20, R176.reuse, R180, R20 ;  /* 0x000000b4b014723c */ /* 0x040ff00000001814 */
[C---:B------:R-:W-:Y:S01]  /*fa00*/  HMMA.16816.F32 R24, R176.reuse, R182, R24 ;  /* 0x000000b6b018723c */ /* 0x040fe20000001818 */
[----:B------:R-:W4:Y:S07]  /*fa10*/  LDSM.16.M88.4 R180, [R222+0x14100] ;  /* 0x01410000deb4783b */ /* 0x000f2e0000000200 */
[C---:B--2---:R-:W-:Y:S08]  /*fa20*/  HMMA.16816.F32 R28, R176.reuse, R184, R28 ;  /* 0x000000b8b01c723c */ /* 0x044ff0000000181c */
[----:B------:R-:W-:Y:S01]  /*fa30*/  HMMA.16816.F32 R32, R176, R186, R32 ;  /* 0x000000bab020723c */ /* 0x000fe20000001820 */
[----:B------:R-:W2:Y:S06]  /*fa40*/  LDSM.16.M88.4 R176, [R218+0xb100] ;  /* 0x00b10000dab0783b */ /* 0x000eac0000000200 */
[----:B------:R-:W-:Y:S01]  /*fa50*/  LDSM.16.M88.4 R184, [R221+0x14100] ;  /* 0x01410000ddb8783b */ /* 0x000fe20000000200 */
[C---:B------:R-:W-:Y:S08]  /*fa60*/  HMMA.16816.F32 R4, R188.reuse, R192, R4 ;  /* 0x000000c0bc04723c */ /* 0x040ff00000001804 */
[C---:B------:R-:W-:Y:S01]  /*fa70*/  HMMA.16816.F32 R8, R188.reuse, R194, R8 ;  /* 0x000000c2bc08723c */ /* 0x040fe20000001808 */
[----:B------:R-:W-:Y:S07]  /*fa80*/  LDSM.16.M88.4 R192, [R217+0x2000] ;  /* 0x00200000d9c0783b */ /* 0x000fee0000000200 */
[C---:B---3--:R-:W-:Y:S08]  /*fa90*/  HMMA.16816.F32 R12, R188.reuse, R196, R12 ;  /* 0x000000c4bc0c723c */ /* 0x048ff0000000180c */
[C---:B------:R-:W-:Y:S01]  /*faa0*/  HMMA.16816.F32 R16, R188.reuse, R198, R16 ;  /* 0x000000c6bc10723c */ /* 0x040fe20000001810 */
[----:B------:R-:W-:Y:S07]  /*fab0*/  LDSM.16.M88.4 R196, [R217+0x3800] ;  /* 0x00380000d9c4783b */ /* 0x000fee0000000200 */
[C---:B-1----:R-:W-:Y:S08]  /*fac0*/  HMMA.16816.F32 R20, R188.reuse, R136, R20 ;  /* 0x00000088bc14723c */ /* 0x042ff00000001814 */
[C---:B------:R-:W-:Y:S01]  /*fad0*/  HMMA.16816.F32 R24, R188.reuse, R138, R24 ;  /* 0x0000008abc18723c */ /* 0x040fe20000001818 */
[----:B------:R-:W1:Y:S07]  /*fae0*/  LDSM.16.M88.4 R136, [R218+0xb900] ;  /* 0x00b90000da88783b */ /* 0x000e6e0000000200 */
[C---:B------:R-:W-:Y:S08]  /*faf0*/  HMMA.16816.F32 R28, R188.reuse, R172, R28 ;  /* 0x000000acbc1c723c */ /* 0x040ff0000000181c */
[----:B------:R-:W-:Y:S01]  /*fb00*/  HMMA.16816.F32 R32, R188, R174, R32 ;  /* 0x000000aebc20723c */ /* 0x000fe20000001820 */
[----:B------:R-:W3:Y:S06]  /*fb10*/  LDSM.16.M88.4 R172, [R217+0x2800] ;  /* 0x00280000d9ac783b */ /* 0x000eec0000000200 */
[----:B------:R-:W1:Y:S01]  /*fb20*/  LDSM.16.M88.4 R188, [R217+0x3000] ;  /* 0x00300000d9bc783b */ /* 0x000e620000000200 */
[C---:B----4-:R-:W-:Y:S08]  /*fb30*/  HMMA.16816.F32 R4, R180.reuse, R200, R4 ;  /* 0x000000c8b404723c */ /* 0x050ff00000001804 */
[C---:B------:R-:W-:Y:S01]  /*fb40*/  HMMA.16816.F32 R8, R180.reuse, R202, R8 ;  /* 0x000000cab408723c */ /* 0x040fe20000001808 */
[----:B------:R-:W4:Y:S07]  /*fb50*/  LDSM.16.M88.4 R200, [R219+0x18100] ;  /* 0x01810000dbc8783b */ /* 0x000f2e0000000200 */
[C---:B------:R-:W-:Y:S08]  /*fb60*/  HMMA.16816.F32 R12, R180.reuse, R204, R12 ;  /* 0x000000ccb40c723c */ /* 0x040ff0000000180c */
[C---:B------:R-:W-:Y:S01]  /*fb70*/  HMMA.16816.F32 R16, R180.reuse, R206, R16 ;  /* 0x000000ceb410723c */ /* 0x040fe20000001810 */
[----:B------:R-:W-:Y:S07]  /*fb80*/  LDSM.16.M88.4 R204, [R212+0xe100] ;  /* 0x00e10000d4cc783b */ /* 0x000fee0000000200 */
[C---:B--2---:R-:W-:Y:S08]  /*fb90*/  HMMA.16816.F32 R20, R180.reuse, R176, R20 ;  /* 0x000000b0b414723c */ /* 0x044ff00000001814 */
[C---:B------:R-:W-:Y:S01]  /*fba0*/  HMMA.16816.F32 R24, R180.reuse, R178, R24 ;  /* 0x000000b2b418723c */ /* 0x040fe20000001818 */
[----:B------:R-:W-:Y:S07]  /*fbb0*/  LDSM.16.M88.4 R176, [R212+0xd100] ;  /* 0x00d10000d4b0783b */ /* 0x000fee0000000200 */
[C---:B-1----:R-:W-:Y:S08]  /*fbc0*/  HMMA.16816.F32 R28, R180.reuse, R136, R28 ;  /* 0x00000088b41c723c */ /* 0x042ff0000000181c */
[----:B------:R-:W-:Y:S01]  /*fbd0*/  HMMA.16816.F32 R32, R180, R138, R32 ;  /* 0x0000008ab420723c */ /* 0x000fe20000001820 */
[----:B------:R-:W1:Y:S06]  /*fbe0*/  LDSM.16.M88.4 R136, [R212+0xc900] ;  /* 0x00c90000d488783b */ /* 0x000e6c0000000200 */
[----:B------:R-:W-:Y:S01]  /*fbf0*/  LDSM.16.M88.4 R180, [R220+0x18100] ;  /* 0x01810000dcb4783b */ /* 0x000fe20000000200 */
[C---:B------:R-:W-:Y:S08]  /*fc00*/  HMMA.16816.F32 R4, R184.reuse, R192, R4 ;  /* 0x000000c0b804723c */ /* 0x040ff00000001804 */
[C---:B------:R-:W-:Y:S01]  /*fc10*/  HMMA.16816.F32 R8, R184.reuse, R194, R8 ;  /* 0x000000c2b808723c */ /* 0x040fe20000001808 */
[----:B------:R-:W-:Y:S07]  /*fc20*/  LDSM.16.M88.4 R192, [R229] ;  /* 0x00000000e5c0783b */ /* 0x000fee0000000200 */
[C---:B---3--:R-:W-:Y:S08]  /*fc30*/  HMMA.16816.F32 R12, R184.reuse, R172, R12 ;  /* 0x000000acb80c723c */ /* 0x048ff0000000180c */
[C---:B------:R-:W-:Y:S01]  /*fc40*/  HMMA.16816.F32 R16, R184.reuse, R174, R16 ;  /* 0x000000aeb810723c */ /* 0x040fe20000001810 */
[----:B------:R-:W2:Y:S07]  /*fc50*/  LDSM.16.M88.4 R172, [R212+0xd900] ;  /* 0x00d90000d4ac783b */ /* 0x000eae0000000200 */
[C---:B------:R-:W-:Y:S08]  /*fc60*/  HMMA.16816.F32 R20, R184.reuse, R188, R20 ;  /* 0x000000bcb814723c */ /* 0x040ff00000001814 */
[C---:B------:R-:W-:Y:S01]  /*fc70*/  HMMA.16816.F32 R24, R184.reuse, R190, R24 ;  /* 0x000000beb818723c */ /* 0x040fe20000001818 */
[----:B------:R-:W-:Y:S07]  /*fc80*/  LDSM.16.M88.4 R188, [R230] ;  /* 0x00000000e6bc783b */ /* 0x000fee0000000200 */
[C---:B------:R-:W-:Y:S08]  /*fc90*/  HMMA.16816.F32 R28, R184.reuse, R196, R28 ;  /* 0x000000c4b81c723c */ /* 0x040ff0000000181c */
[----:B------:R-:W-:Y:S01]  /*fca0*/  HMMA.16816.F32 R32, R184, R198, R32 ;  /* 0x000000c6b820723c */ /* 0x000fe20000001820 */
[----:B------:R-:W3:Y:S06]  /*fcb0*/  LDSM.16.M88.4 R184, [R231] ;  /* 0x00000000e7b8783b */ /* 0x000eec0000000200 */
[----:B------:R-:W-:Y:S01]  /*fcc0*/  LDSM.16.M88.4 R196, [R218+0xc100] ;  /* 0x00c10000dac4783b */ /* 0x000fe20000000200 */
[C---:B----4-:R-:W-:Y:S08]  /*fcd0*/  HMMA.16816.F32 R4, R200.reuse, R208, R4 ;  /* 0x000000d0c804723c */ /* 0x050ff00000001804 */
[C---:B------:R-:W-:Y:S01]  /*fce0*/  HMMA.16816.F32 R8, R200.reuse, R210, R8 ;  /* 0x000000d2c808723c */ /* 0x040fe20000001808 */
[----:B------:R-:W-:Y:S07]  /*fcf0*/  LDSM.16.M88.4 R208, [R212+0xe900] ;  /* 0x00e90000d4d0783b */ /* 0x000fee0000000200 */
[C---:B-1----:R-:W-:Y:S08]  /*fd00*/  HMMA.16816.F32 R12, R200.reuse, R136, R12 ;  /* 0x00000088c80c723c */ /* 0x042ff0000000180c */
[C---:B------:R-:W-:Y:S01]  /*fd10*/  HMMA.16816.F32 R16, R200.reuse, R138, R16 ;  /* 0x0000008ac810723c */ /* 0x040fe20000001810 */
[----:B------:R-:W1:Y:S07]  /*fd20*/  LDSM.16.M88.4 R136, [R228] ;  /* 0x00000000e488783b */ /* 0x000e6e0000000200 */
[C---:B------:R-:W-:Y:S08]  /*fd30*/  HMMA.16816.F32 R20, R200.reuse, R176, R20 ;  /* 0x000000b0c814723c */ /* 0x040ff00000001814 */
[C---:B------:R-:W-:Y:S01]  /*fd40*/  HMMA.16816.F32 R24, R200.reuse, R178, R24 ;  /* 0x000000b2c818723c */ /* 0x040fe20000001818 */
[----:B------:R-:W4:Y:S07]  /*fd50*/  LDSM.16.M88.4 R176, [R222+0x18100] ;  /* 0x01810000deb0783b */ /* 0x000f2e0000000200 */
[C---:B--2---:R-:W-:Y:S08]  /*fd60*/  HMMA.16816.F32 R28, R200.reuse, R172, R28 ;  /* 0x000000acc81c723c */ /* 0x044ff0000000181c */
[----:B------:R-:W-:Y:S01]  /*fd70*/  HMMA.16816.F32 R32, R200, R174, R32 ;  /* 0x000000aec820723c */ /* 0x000fe20000001820 */
[----:B------:R-:W2:Y:S06]  /*fd80*/  LDSM.16.M88.4 R172, [R218+0xc900] ;  /* 0x00c90000daac783b */ /* 0x000eac0000000200 */
[----:B------:R-:W-:Y:S01]  /*fd90*/  LDSM.16.M88.4 R200, [R219+0x1c100] ;  /* 0x01c10000dbc8783b */ /* 0x000fe20000000200 */
[C---:B---3--:R-:W-:Y:S08]  /*fda0*/  HMMA.16816.F32 R4, R180.reuse, R184, R4 ;  /* 0x000000b8b404723c */ /* 0x048ff00000001804 */
[C---:B------:R-:W-:Y:S01]  /*fdb0*/  HMMA.16816.F32 R8, R180.reuse, R186, R8 ;  /* 0x000000bab408723c */ /* 0x040fe20000001808 */
[----:B------:R-:W3:Y:S07]  /*fdc0*/  LDSM.16.M88.4 R184, [R218+0xd100] ;  /* 0x00d10000dab8783b */ /* 0x000eee0000000200 */
[C---:B------:R-:W-:Y:S08]  /*fdd0*/  HMMA.16816.F32 R12, R180.reuse, R188, R12 ;  /* 0x000000bcb40c723c */ /* 0x040ff0000000180c */
[C---:B------:R-:W-:Y:S01]  /*fde0*/  HMMA.16816.F32 R16, R180.reuse, R190, R16 ;  /* 0x000000beb410723c */ /* 0x040fe20000001810 */
[----:B------:R-:W-:Y:S07]  /*fdf0*/  LDSM.16.M88.4 R188, [R217+0x4000] ;  /* 0x00400000d9bc783b */ /* 0x000fee0000000200 */
[C---:B------:R-:W-:Y:S08]  /*fe00*/  HMMA.16816.F32 R20, R180.reuse, R192, R20 ;  /* 0x000000c0b414723c */ /* 0x040ff00000001814 */
[C---:B------:R-:W-:Y:S01]  /*fe10*/  HMMA.16816.F32 R24, R180.reuse, R194, R24 ;  /* 0x000000c2b418723c */ /* 0x040fe20000001818 */
[----:B------:R-:W-:Y:S07]  /*fe20*/  LDSM.16.M88.4 R192, [R217+0x4800] ;  /* 0x00480000d9c0783b */ /* 0x000fee0000000200 */
[C---:B-1----:R-:W-:Y:S08]  /*fe30*/  HMMA.16816.F32 R28, R180.reuse, R136, R28 ;  /* 0x00000088b41c723c */ /* 0x042ff0000000181c */
[----:B------:R-:W-:Y:S01]  /*fe40*/  HMMA.16816.F32 R32, R180, R138, R32 ;  /* 0x0000008ab420723c */ /* 0x000fe20000001820 */
[----:B------:R-:W1:Y:S06]  /*fe50*/  LDSM.16.M88.4 R136, [R218+0xd900] ;  /* 0x00d90000da88783b */ /* 0x000e6c0000000200 */
[----:B------:R-:W1:Y:S01]  /*fe60*/  LDSM.16.M88.4 R180, [R221+0x18100] ;  /* 0x01810000ddb4783b */ /* 0x000e620000000200 */
[C---:B----4-:R-:W-:Y:S08]  /*fe70*/  HMMA.16816.F32 R4, R176.reuse, R196, R4 ;  /* 0x000000c4b004723c */ /* 0x050ff00000001804 */
[C---:B------:R-:W-:Y:S01]  /*fe80*/  HMMA.16816.F32 R8, R176.reuse, R198, R8 ;  /* 0x000000c6b008723c */ /* 0x040fe20000001808 */
[----:B------:R-:W4:Y:S07]  /*fe90*/  LDSM.16.M88.4 R196, [R217+0x5000] ;  /* 0x00500000d9c4783b */ /* 0x000f2e0000000200 */
[C---:B--2---:R-:W-:Y:S08]  /*fea0*/  HMMA.16816.F32 R12, R176.reuse, R172, R12 ;  /* 0x000000acb00c723c */ /* 0x044ff0000000180c */
[C---:B------:R-:W-:Y:S01]  /*feb0*/  HMMA.16816.F32 R16, R176.reuse, R174, R16 ;  /* 0x000000aeb010723c */ /* 0x040fe20000001810 */
[----:B------:R-:W2:Y:S07]  /*fec0*/  LDSM.16.M88.4 R172, [R217+0x5800] ;  /* 0x00580000d9ac783b */ /* 0x000eae0000000200 */
[C---:B---3--:R-:W-:Y:S08]  /*fed0*/  HMMA.16816.F32 R20, R176.reuse, R184, R20 ;  /* 0x000000b8b014723c */ /* 0x048ff00000001814 */
[C---:B------:R-:W-:Y:S01]  /*fee0*/  HMMA.16816.F32 R24, R176.reuse, R186, R24 ;  /* 0x000000bab018723c */ /* 0x040fe20000001818 */
[----:B------:R-:W-:Y:S07]  /*fef0*/  LDSM.16.M88.4 R184, [R220+0x1c100] ;  /* 0x01c10000dcb8783b */ /* 0x000fee0000000200 */
[C---:B-1----:R-:W-:Y:S08]  /*ff00*/  HMMA.16816.F32 R28, R176.reuse, R136, R28 ;  /* 0x00000088b01c723c */ /* 0x042ff0000000181c */
[----:B------:R-:W-:Y:S01]  /*ff10*/  HMMA.16816.F32 R32, R176, R138, R32 ;  /* 0x0000008ab020723c */ /* 0x000fe20000001820 */
[----:B------:R-:W1:Y:S06]  /*ff20*/  LDSM.16.M88.4 R136, [R212+0xf100] ;  /* 0x00f10000d488783b */ /* 0x000e6c0000000200 */
[----:B------:R-:W3:Y:S01]  /*ff30*/  LDSM.16.M88.4 R176, [R212+0xf900] ;  /* 0x00f90000d4b0783b */ /* 0x000ee20000000200 */
[C---:B------:R-:W-:Y:S08]  /*ff40*/  HMMA.16816.F32 R4, R180.reuse, R188, R4 ;  /* 0x000000bcb404723c */ /* 0x040ff00000001804 */
[C---:B------:R-:W-:Y:S01]  /*ff50*/  HMMA.16816.F32 R8, R180.reuse, R190, R8 ;  /* 0x000000beb408723c */ /* 0x040fe20000001808 */
[----:B------:R-:W1:Y:S07]  /*ff60*/  LDSM.16.M88.4 R188, [R227] ;  /* 0x00000000e3bc783b */ /* 0x000e6e0000000200 */
[C---:B------:R-:W-:Y:S08]  /*ff70*/  HMMA.16816.F32 R12, R180.reuse, R192, R12 ;  /* 0x000000c0b40c723c */ /* 0x040ff0000000180c */
[C---:B------:R-:W-:Y:S01]  /*ff80*/  HMMA.16816.F32 R16, R180.reuse, R194, R16 ;  /* 0x000000c2b410723c */ /* 0x040fe20000001810 */
[----:B------:R-:W1:Y:S07]  /*ff90*/  LDSM.16.M88.4 R192, [R226] ;  /* 0x00000000e2c0783b */ /* 0x000e6e0000000200 */
[C---:B----4-:R-:W-:Y:S08]  /*ffa0*/  HMMA.16816.F32 R20, R180.reuse, R196, R20 ;  /* 0x000000c4b414723c */ /* 0x050ff00000001814 */
[C---:B------:R-:W-:Y:S01]  /*ffb0*/  HMMA.16816.F32 R24, R180.reuse, R198, R24 ;  /* 0x000000c6b418723c */ /* 0x040fe20000001818 */
[----:B------:R-:W-:Y:S07]  /*ffc0*/  LDSM.16.M88.4 R196, [R222+0x1c100] ;  /* 0x01c10000dec4783b */ /* 0x000fee0000000200 */
[C---:B--2---:R-:W-:Y:S08]  /*ffd0*/  HMMA.16816.F32 R28, R180.reuse, R172, R28 ;  /* 0x000000acb41c723c */ /* 0x044ff0000000181c */
[----:B------:R-:W-:Y:S01]  /*ffe0*/  HMMA.16816.F32 R32, R180, R174, R32 ;  /* 0x000000aeb420723c */ /* 0x000fe20000001820 */
[----:B------:R-:W2:Y:S06]  /*fff0*/  LDSM.16.M88.4 R172, [R225] ;  /* 0x00000000e1ac783b */ /* 0x000eac0000000200 */
[----:B------:R-:W4:Y:S01]  /*10000*/  LDSM.16.M88.4 R180, [R224] ;  /* 0x00000000e0b4783b */ /* 0x000f220000000200 */
[C---:B------:R-:W-:Y:S08]  /*10010*/  HMMA.16816.F32 R4, R200.reuse, R204, R4 ;  /* 0x000000ccc804723c */ /* 0x040ff00000001804 */
[C---:B------:R-:W-:Y:S01]  /*10020*/  HMMA.16816.F32 R8, R200.reuse, R206, R8 ;  /* 0x000000cec808723c */ /* 0x040fe20000001808 */
[----:B------:R-:W2:Y:S07]  /*10030*/  LDSM.16.M88.4 R204, [R218+0xe100] ;  /* 0x00e10000dacc783b */ /* 0x000eae0000000200 */
[C---:B------:R-:W-:Y:S08]  /*10040*/  HMMA.16816.F32 R12, R200.reuse, R208, R12 ;  /* 0x000000d0c80c723c */ /* 0x040ff0000000180c */
[C---:B------:R-:W-:Y:S01]  /*10050*/  HMMA.16816.F32 R16, R200.reuse, R210, R16 ;  /* 0x000000d2c810723c */ /* 0x040fe20000001810 */
[----:B------:R-:W-:Y:S07]  /*10060*/  LDSM.16.M88.4 R208, [R217+0x6000] ;  /* 0x00600000d9d0783b */ /* 0x000fee0000000200 */
[C---:B-1----:R-:W-:Y:S08]  /*10070*/  HMMA.16816.F32 R20, R200.reuse, R136, R20 ;  /* 0x00000088c814723c */ /* 0x042ff00000001814 */
[C---:B------:R-:W-:Y:S01]  /*10080*/  HMMA.16816.F32 R24, R200.reuse, R138, R24 ;  /* 0x0000008ac818723c */ /* 0x040fe20000001818 */
[----:B------:R-:W1:Y:S07]  /*10090*/  LDSM.16.M88.4 R136, [R218+0xe900] ;  /* 0x00e90000da88783b */ /* 0x000e6e0000000200 */
[C---:B---3--:R-:W-:Y:S08]  /*100a0*/  HMMA.16816.F32 R28, R200.reuse, R176, R28 ;  /* 0x000000b0c81c723c */ /* 0x048ff0000000181c */
[----:B------:R-:W-:Y:S01]  /*100b0*/  HMMA.16816.F32 R32, R200, R178, R32 ;  /* 0x000000b2c820723c */ /* 0x000fe20000001820 */
[----:B------:R-:W3:Y:S06]  /*100c0*/  LDSM.16.M88.4 R176, [R218+0xf100] ;  /* 0x00f10000dab0783b */ /* 0x000eec0000000200 */
[----:B------:R-:W-:Y:S01]  /*100d0*/  LDSM.16.M88.4 R200, [R221+0x1c100] ;  /* 0x01c10000ddc8783b */ /* 0x000fe20000000200 */
[C---:B------:R-:W-:Y:S08]  /*100e0*/  HMMA.16816.F32 R4, R184.reuse, R188, R4 ;  /* 0x000000bcb804723c */ /* 0x040ff00000001804 */
[C---:B------:R-:W-:Y:S01]  /*100f0*/  HMMA.16816.F32 R8, R184.reuse, R190, R8 ;  /* 0x000000beb808723c */ /* 0x040fe20000001808 */
[----:B------:R-:W1:Y:S07]  /*10100*/  LDSM.16.M88.4 R188, [R218+0xf900] ;  /* 0x00f90000dabc783b */ /* 0x000e6e0000000200 */
[C---:B------:R-:W-:Y:S08]  /*10110*/  HMMA.16816.F32 R12, R184.reuse, R192, R12 ;  /* 0x000000c0b80c723c */ /* 0x040ff0000000180c */
[C---:B------:R-:W-:Y:S08]  /*10120*/  HMMA.16816.F32 R16, R184.reuse, R194, R16 ;  /* 0x000000c2b810723c */ /* 0x040ff00000001810 */
[C---:B--2---:R-:W-:Y:S08]  /*10130*/  HMMA.16816.F32 R20, R184.reuse, R172, R20 ;  /* 0x000000acb814723c */ /* 0x044ff00000001814 */
[C---:B------:R-:W-:Y:S08]  /*10140*/  HMMA.16816.F32 R24, R184.reuse, R174, R24 ;  /* 0x000000aeb818723c */ /* 0x040ff00000001818 */
[C---:B----4-:R-:W-:Y:S08]  /*10150*/  HMMA.16816.F32 R28, R184.reuse, R180, R28 ;  /* 0x000000b4b81c723c */ /* 0x050ff0000000181c */
[----:B------:R-:W-:Y:S08]  /*10160*/  HMMA.16816.F32 R32, R184, R182, R32 ;  /* 0x000000b6b820723c */ /* 0x000ff00000001820 */
[C---:B------:R-:W-:Y:S08]  /*10170*/  HMMA.16816.F32 R4, R196.reuse, R204, R4 ;  /* 0x000000ccc404723c */ /* 0x040ff00000001804 */
[C---:B------:R-:W-:Y:S08]  /*10180*/  HMMA.16816.F32 R8, R196.reuse, R206, R8 ;  /* 0x000000cec408723c */ /* 0x040ff00000001808 */
[C---:B-1----:R-:W-:Y:S08]  /*10190*/  HMMA.16816.F32 R12, R196.reuse, R136, R12 ;  /* 0x00000088c40c723c */ /* 0x042ff0000000180c */
[C---:B------:R-:W-:Y:S01]  /*101a0*/  HMMA.16816.F32 R16, R196.reuse, R138, R16 ;  /* 0x0000008ac410723c */ /* 0x040fe20000001810 */
[----:B------:R-:W1:Y:S07]  /*101b0*/  LDSM.16.M88.4 R136, [R217+0x6800] ;  /* 0x00680000d988783b */ /* 0x000e6e0000000200 */
[C---:B---3--:R-:W-:Y:S08]  /*101c0*/  HMMA.16816.F32 R20, R196.reuse, R176, R20 ;  /* 0x000000b0c414723c */ /* 0x048ff00000001814 */
[C---:B------:R-:W-:Y:S08]  /*101d0*/  HMMA.16816.F32 R24, R196.reuse, R178, R24 ;  /* 0x000000b2c418723c */ /* 0x040ff00000001818 */
[C---:B------:R-:W-:Y:S08]  /*101e0*/  HMMA.16816.F32 R28, R196.reuse, R188, R28 ;  /* 0x000000bcc41c723c */ /* 0x040ff0000000181c */
[----:B------:R-:W-:Y:S08]  /*101f0*/  HMMA.16816.F32 R32, R196, R190, R32 ;  /* 0x000000bec420723c */ /* 0x000ff00000001820 */
[C---:B------:R-:W-:Y:S08]  /*10200*/  HMMA.16816.F32 R4, R200.reuse, R208, R4 ;  /* 0x000000d0c804723c */ /* 0x040ff00000001804 */
        /* <DEDUP_REMOVED lines=15> */
[----:B------:R-:W3:Y:S01]  /*10300*/  MUFU.TANH R187, R6 ;  /* 0x0000000600bb7308 */ /* 0x000ee20000002400 */
[----:B------:R-:W-:Y:S02]  /*10310*/  FMUL.FTZ R14, R14, c[0x0][0x320] ;  /* 0x0000c8000e0e7a20 */ /* 0x000fe40000410000 */
[----:B------:R-:W-:Y:S02]  /*10320*/  FMUL.FTZ R15, R15, c[0x0][0x320] ;  /* 0x0000c8000f0f7a20 */ /* 0x000fe40000410000 */
[----:B------:R-:W-:Y:S02]  /*10330*/  FMUL.FTZ R16, R16, c[0x0][0x320] ;  /* 0x0000c80010107a20 */ /* 0x000fe40000410000 */
[----:B------:R-:W-:Y:S02]  /*10340*/  FMUL.FTZ R17, R17, c[0x0][0x320] ;  /* 0x0000c80011117a20 */ /* 0x000fe40000410000 */
[----:B------:R-:W-:Y:S01]  /*10350*/  FMUL.FTZ R18, R18, c[0x0][0x320] ;  /* 0x0000c80012127a20 */ /* 0x000fe20000410000 */
[----:B------:R4:W1:Y:S01]  /*10360*/  MUFU.TANH R186, R7 ;  /* 0x0000000700ba7308 */ /* 0x0008620000002400 */
[----:B------:R-:W-:Y:S09]  /*10370*/  FMUL.FTZ R19, R19, c[0x0][0x320] ;  /* 0x0000c80013137a20 */ /* 0x000ff20000410000 */
[----:B------:R-:W1:Y:S10]  /*10380*/  MUFU.TANH R181, R8 ;  /* 0x0000000800b57308 */ /* 0x000e740000002400 */
[----:B------:R-:W1:Y:S01]  /*10390*/  MUFU.TANH R178, R9 ;  /* 0x0000000900b27308 */ /* 0x000e620000002400 */
[----:B----4-:R-:W4:Y:S09]  /*103a0*/  LDSM.16.M88.4 R4, [R217+0x7000] ;  /* 0x00700000d904783b */ /* 0x010f320000000200 */
[----:B------:R-:W1:Y:S10]  /*103b0*/  MUFU.TANH R185, R10 ;  /* 0x0000000a00b97308 */ /* 0x000e740000002400 */
[----:B------:R1:W1:Y:S10]  /*103c0*/  MUFU.TANH R183, R11 ;  /* 0x0000000b00b77308 */ /* 0x0002740000002400 */
[----:B------:R-:W2:Y:S10]  /*103d0*/  MUFU.TANH R175, R12 ;  /* 0x0000000c00af7308 */ /* 0x000eb40000002400 */
[----:B------:R-:W2:Y:S01]  /*103e0*/  MUFU.TANH R174, R13 ;  /* 0x0000000d00ae7308 */ /* 0x000ea20000002400 */
[----:B-1----:R-:W1:Y:S01]  /*103f0*/  LDSM.16.M88.4 R8, [R217+0x7800] ;  /* 0x00780000d908783b */ /* 0x002e620000000200 */
[----:B------:R-:W-:Y:S04]  /*10400*/  DEPBAR.LE SB0, 0x0 ;  /* 0x000080000000791a */ /* 0x000fe80000000000 */
[C---:B----4-:R-:W-:Y:S04]  /*10410*/  HMMA.16816.F32 R20, R200.reuse, R4, R20 ;  /* 0x00000004c814723c */ /* 0x050fe80000001814 */
[----:B------:R-:W4:Y:S01]  /*10420*/  MUFU.TANH R180, R14 ;  /* 0x0000000e00b47308 */ /* 0x000f220000002400 */
[----:B------:R-:W-:Y:S03]  /*10430*/  BAR.SYNC.DEFER_BLOCKING 0x0 ;  /* 0x0000000000007b1d */ /* 0x000fe60000010000 */
[C---:B------:R-:W-:Y:S06]  /*10440*/  HMMA.16816.F32 R24, R200.reuse, R6, R24 ;  /* 0x00000006c818723c */ /* 0x040fec0000001818 */
[----:B------:R-:W1:Y:S10]  /*10450*/  MUFU.TANH R179, R15 ;  /* 0x0000000f00b37308 */ /* 0x000e740000002400 */
[----:B------:R-:W2:Y:S01]  /*10460*/  MUFU.TANH R173, R16 ;  /* 0x0000001000ad7308 */ /* 0x000ea20000002400 */
[----:B------:R-:W-:Y:S02]  /*10470*/  FMUL.FTZ R20, R20, c[0x0][0x320] ;  /* 0x0000c80014147a20 */ /* 0x000fe40000410000 */
[----:B------:R-:W-:Y:S02]  /*10480*/  FMUL.FTZ R21, R21, c[0x0][0x320] ;  /* 0x0000c80015157a20 */ /* 0x000fe40000410000 */
[----:B------:R-:W-:Y:S02]  /*10490*/  FMUL.FTZ R22, R22, c[0x0][0x320] ;  /* 0x0000c80016167a20 */ /* 0x000fe40000410000 */
[----:B------:R-:W-:Y:S03]  /*104a0*/  FMUL.FTZ R23, R23, c[0x0][0x320] ;  /* 0x0000c80017177a20 */ /* 0x000fe60000410000 */
[----:B------:R-:W2:Y:S01]  /*104b0*/  MUFU.TANH R136, R20 ;  /* 0x0000001400887308 */ /* 0x000ea20000002400 */
[----:B------:R-:W-:Y:S02]  /*104c0*/  FMUL.FTZ R24, R24, c[0x0][0x320] ;  /* 0x0000c80018187a20 */ /* 0x000fe40000410000 */
[----:B------:R-:W-:Y:S01]  /*104d0*/  FMUL.FTZ R27, R27, c[0x0][0x320] ;  /* 0x0000c8001b1b7a20 */ /* 0x000fe20000410000 */
[C---:B-1----:R-:W-:Y:S03]  /*104e0*/  HMMA.16816.F32 R28, R200.reuse, R8, R28 ;  /* 0x00000008c81c723c */ /* 0x042fe6000000181c */
[----:B------:R-:W-:Y:S03]  /*104f0*/  FMUL.FTZ R26, R26, c[0x0][0x320] ;  /* 0x0000c8001a1a7a20 */ /* 0x000fe60000410000 */
[----:B------:R1:W1:Y:S02]  /*10500*/  MUFU.TANH R135, R21 ;  /* 0x0000001500877308 */ /* 0x0002640000002400 */
[----:B------:R-:W-:Y:S08]  /*10510*/  HMMA.16816.F32 R32, R200, R10, R32 ;  /* 0x0000000ac820723c */ /* 0x000ff00000001820 */
[----:B------:R2:W2:Y:S10]  /*10520*/  MUFU.TANH R139, R22 ;  /* 0x00000016008b7308 */ /* 0x0004b40000002400 */
[----:B------:R3:W3:Y:S06]  /*10530*/  MUFU.TANH R172, R23 ;  /* 0x0000001700ac7308 */ /* 0x0006ec0000002400 */
[----:B-1----:R-:W-:Y:S02]  /*10540*/  FMUL.FTZ R21, R32, c[0x0][0x320] ;  /* 0x0000c80020157a20 */ /* 0x002fe40000410000 */
[----:B------:R-:W-:Y:S02]  /*10550*/  FMUL.FTZ R20, R33, c[0x0][0x320] ;  /* 0x0000c80021147a20 */ /* 0x000fe40000410000 */
[----:B------:R1:W1:Y:S01]  /*10560*/  MUFU.TANH R132, R24 ;  /* 0x0000001800847308 */ /* 0x0002620000002400 */
[----:B--2---:R-:W-:Y:S02]  /*10570*/  FMUL.FTZ R22, R29, c[0x0][0x320] ;  /* 0x0000c8001d167a20 */ /* 0x004fe40000410000 */
[----:B------:R-:W-:Y:S07]  /*10580*/  FMUL.FTZ R29, R35, c[0x0][0x320] ;  /* 0x0000c800231d7a20 */ /* 0x000fee0000410000 */
[----:B------:R2:W2:Y:S01]  /*10590*/  MUFU.TANH R138, R27 ;  /* 0x0000001b008a7308 */ /* 0x0004a20000002400 */
[----:B---3--:R-:W-:Y:S02]  /*105a0*/  FMUL.FTZ R23, R28, c[0x0][0x320] ;  /* 0x0000c8001c177a20 */ /* 0x008fe40000410000 */
[----:B------:R-:W-:Y:S07]  /*105b0*/  FMUL.FTZ R28, R34, c[0x0][0x320] ;  /* 0x0000c800221c7a20 */ /* 0x000fee0000410000 */
[----:B------:R3:W3:Y:S01]  /*105c0*/  MUFU.TANH R137, R17 ;  /* 0x0000001100897308 */ /* 0x0006e20000002400 */
[----:B-1----:R-:W-:Y:S02]  /*105d0*/  FMUL.FTZ R24, R25, c[0x0][0x320] ;  /* 0x0000c80019187a20 */ /* 0x002fe40000410000 */
[----:B------:R-:W-:Y:S07]  /*105e0*/  FMUL.FTZ R25, R30, c[0x0][0x320] ;  /* 0x0000c8001e197a20 */ /* 0x000fee0000410000 */
[----:B------:R1:W1:Y:S01]  /*105f0*/  MUFU.TANH R177, R18 ;  /* 0x0000001200b17308 */ /* 0x0002620000002400 */
[----:B--2---:R-:W-:Y:S09]  /*10600*/  FMUL.FTZ R27, R31, c[0x0][0x320] ;  /* 0x0000c8001f1b7a20 */ /* 0x004ff20000410000 */
        /* <DEDUP_REMOVED lines=12> */
[----:B--234-:R-:W-:Y:S01]  /*106d0*/  ULEA UR4, UR21, UR10, 0x6 ;  /* 0x0000000a15047291 */ /* 0x01cfe2000f8e303f */
[----:B------:R-:W-:Y:S05]  /*106e0*/  IMAD.MOV.U32 R240, RZ, RZ, RZ ;  /* 0x000000fffff07224 */ /* 0x000fea00078e00ff */
[----:B------:R-:W-:Y:S05]  /*106f0*/  IMAD.U32 R2, RZ, RZ, UR4 ;  /* 0x00000004ff027e24 */ /* 0x000fea000f8e00ff */
[----:B------:R-:W-:Y:S05]  /*10700*/  IADD3 R2, R2, -0x40, R251 ;  /* 0xffffffc002027810 */ /* 0x000fea0007ffe0fb */
        /* <DEDUP_REMOVED lines=22> */
[----:B------:R-:W-:Y:S01]  /*10870*/  LEA.HI.X R2, R0, c[0x0][0x1cc], R2, 0x1, P0 ;  /* 0x0000730000027a11 */ /* 0x000fe200000f0c02 */
[----:B------:R-:W2:Y:S04]  /*10880*/  SHFL.IDX PT, R3, R5, RZ, 0x181f ;  /* 0x00181fff05037589 */ /* 0x000ea800000e0000 */
[----:B------:R-:W3:Y:S04]  /*10890*/  SHFL.IDX PT, R4, R2, RZ, 0x181f ;  /* 0x00181fff02047589 */ /* 0x000ee800000e0000 */
[----:B------:R-:W4:Y:S04]  /*108a0*/  SHFL.IDX PT, R0, R5, 0x1, 0x181f ;  /* 0x00381f0005007f89 */ /* 0x000f2800000e0000 */
[----:B------:R-:W5:Y:S01]  /*108b0*/  SHFL.IDX PT, R2, R2, 0x1, 0x181f ;  /* 0x00381f0002027f89 */ /* 0x000f6200000e0000 */
[C---:B--2---:R-:W-:Y:S05]  /*108c0*/  IADD3 R16, P0, R3.reuse, R250, RZ ;  /* 0x000000fa03107210 */ /* 0x044fea0007f1e0ff */
[C-C-:B---3--:R-:W-:Y:S01]  /*108d0*/  IMAD.X R17, R4.reuse, 0x1, R249.reuse, P0 ;  /* 0x0000000104117824 */ /* 0x148fe200000e06f9 */
[C---:B------:R-:W-:Y:S04]  /*108e0*/  IADD3 R14, P0, R3.reuse, R247, RZ ;  /* 0x000000f7030e7210 */ /* 0x040fe80007f1e0ff */
[----:B------:R2:W-:Y:S01]  /*108f0*/  LDGSTS.E.BYPASS.LTC128B.128 [R239+0x8100], [R16.64], !P2 ;  /* 0x0810000010ef7fae */ /* 0x0005e2000d101d50 */
[C---:B------:R-:W-:Y:S02]  /*10900*/  IADD3.X R15, R4.reuse, R248, RZ, P0, !PT ;  /* 0x000000f8040f7210 */ /* 0x040fe400007fe4ff */
[C---:B-1----:R-:W-:Y:S03]  /*10910*/  IADD3 R18, P0, R3.reuse, R245, RZ ;  /* 0x000000f503127210 */ /* 0x042fe60007f1e0ff */
[----:B------:R2:W-:Y:S02]  /*10920*/  LDGSTS.E.BYPASS.LTC128B.128 [R239+0xa100], [R14.64], !P6 ;  /* 0x0a1000000eef7fae */ /* 0x0005e4000f101d50 */
[C---:B------:R-:W-:Y:S01]  /*10930*/  IMAD.X R19, R4.reuse, 0x1, R246, P0 ;  /* 0x0000000104137824 */ /* 0x040fe200000e06f6 */
[----:B------:R-:W-:Y:S04]  /*10940*/  IADD3 R12, P0, R3, R243, RZ ;  /* 0x000000f3030c7210 */ /* 0x000fe80007f1e0ff */
[----:B------:R2:W-:Y:S01]  /*10950*/  LDGSTS.E.BYPASS.LTC128B.128 [R239+0xc100], [R18.64], !P5 ;  /* 0x0c10000012ef7fae */ /* 0x0005e2000e901d50 */
[----:B------:R-:W-:Y:S01]  /*10960*/  IMAD.X R13, R4, 0x1, R244, P0 ;  /* 0x00000001040d7824 */ /* 0x000fe200000e06f4 */
[----:B----4-:R-:W-:Y:S04]  /*10970*/  IADD3 R10, P0, R0, R250, RZ ;  /* 0x000000fa000a7210 */ /* 0x010fe80007f1e0ff */
[----:B------:R2:W-:Y:S01]  /*10980*/  LDGSTS.E.BYPASS.LTC128B.128 [R239+0xe100], [R12.64], !P4 ;  /* 0x0e1000000cef7fae */ /* 0x0005e2000e101d50 */
[----:B-----5:R-:W-:Y:S01]  /*10990*/  IMAD.X R11, R2, 0x1, R249, P0 ;  /* 0x00000001020b7824 */ /* 0x020fe200000e06f9 */
[----:B------:R-:W-:Y:S04]  /*109a0*/  IADD3 R8, P0, R0, R247, RZ ;  /* 0x000000f700087210 */ /* 0x000fe80007f1e0ff */
[----:B------:R2:W-:Y:S01]  /*109b0*/  LDGSTS.E.BYPASS.LTC128B.128 [R239+0x9100], [R10.64], !P2 ;  /* 0x091000000aef7fae */ /* 0x0005e2000d101d50 */
[----:B------:R-:W-:Y:S02]  /*109c0*/  IADD3.X R9, R2, R248, RZ, P0, !PT ;  /* 0x000000f802097210 */ /* 0x000fe400007fe4ff */
[----:B------:R-:W-:Y:S03]  /*109d0*/  IADD3 R6, P0, R0, R245, RZ ;  /* 0x000000f500067210 */ /* 0x000fe60007f1e0ff */
[----:B------:R2:W-:Y:S02]  /*109e0*/  LDGSTS.E.BYPASS.LTC128B.128 [R239+0xb100], [R8.64], !P6 ;  /* 0x0b10000008ef7fae */ /* 0x0005e4000f101d50 */
[----:B------:R-:W-:Y:S01]  /*109f0*/  IMAD.X R7, R2, 0x1, R246, P0 ;  /* 0x0000000102077824 */ /* 0x000fe200000e06f6 */
[----:B------:R-:W-:Y:S04]  /*10a00*/  IADD3 R4, P0, R0, R243, RZ ;  /* 0x000000f300047210 */ /* 0x000fe80007f1e0ff */
[----:B------:R2:W-:Y:S01]  /*10a10*/  LDGSTS.E.BYPASS.LTC128B.128 [R239+0xd100], [R6.64], !P5 ;  /* 0x0d10000006ef7fae */ /* 0x0005e2000e901d50 */
[----:B------:R-:W-:Y:S05]  /*10a20*/  IMAD.X R5, R2, 0x1, R244, P0 ;  /* 0x0000000102057824 */ /* 0x000fea00000e06f4 */
[----:B------:R2:W-:Y:S03]  /*10a30*/  LDGSTS.E.BYPASS.LTC128B.128 [R239+0xf100], [R4.64], !P4 ;  /* 0x0f10000004ef7fae */ /* 0x0005e6000e101d50 */
.L_x_1006:
[----:B--234-:R-:W-:Y:S01]  /*10a40*/  PLOP3.LUT P0, PT, PT, PT, UP2, 0x80, 0x0 ;  /* 0x000000000000781c */ /* 0x01cfe20003f0f028 */
[----:B------:R-:W2:Y:S01]  /*10a50*/  LDL R2, [R1+0xc] ;  /* 0x00000c0001027983 */ /* 0x000ea20000100800 */
[----:B------:R-:W-:Y:S03]  /*10a60*/  USHF.L.U32 UR4, UR21, 0x6, URZ ;  /* 0x0000000615047899 */ /* 0x000fe6000800063f */
[----:B------:R-:W3:Y:S03]  /*10a70*/  LDL R12, [R1+0x8] ;  /* 0x00000800010c7983 */ /* 0x000ee60000100800 */
[----:B------:R-:W-:Y:S01]  /*10a80*/  IMAD.U32 R5, RZ, RZ, UR4 ;  /* 0x00000004ff057e24 */ /* 0x000fe2000f8e00ff */
[----:B------:R-:W0:Y:S04]  /*10a90*/  LDGDEPBAR ;  /* 0x00000000000079af */ /* 0x000e280000000000 */
[----:B--2---:R-:W-:Y:S01]  /*10aa0*/  @P0 IMAD.HI.U32 R0, R2, c[0x0][0x2c8], RZ ;  /* 0x0000b20002000a27 */ /* 0x004fe200078e00ff */
[----:B------:R-:W-:Y:S03]  /*10ab0*/  PLOP3.LUT P0, PT, PT, PT, UP2, 0x80, 0x0 ;  /* 0x000000000000781c */ /* 0x000fe60003f0f028 */
[----:B------:R-:W-:Y:S02]  /*10ac0*/  IMAD.MOV.U32 R4, RZ, RZ, R2 ;  /* 0x000000ffff047224 */ /* 0x000fe400078e0002 */
[----:B------:R-:W-:Y:S08]  /*10ad0*/  IMAD.U32 R2, RZ, RZ, UR8 ;  /* 0x00000008ff027e24 */ /* 0x000ff0000f8e00ff */
[----:B------:R-:W-:Y:S02]  /*10ae0*/  @P0 SHF.R.U32.HI R4, RZ, c[0x0][0x2cc], R0 ;  /* 0x0000b300ff040a19 */ /* 0x000fe40000011600 */
[----:B------:R-:W-:Y:S02]  /*10af0*/  PLOP3.LUT P0, PT, PT, PT, UP1, 0x40, 0x0 ;  /* 0x000000000000781c */ /* 0x000fe40003f0e818 */
[----:B---3--:R-:W-:Y:S01]  /*10b00*/  IADD3 R0, -R12, 0x1, -R5 ;  /* 0x000000010c007810 */ /* 0x008fe20007ffe905 */
[----:B------:R-:W2:Y:S03]  /*10b10*/  SHFL.IDX PT, R3, R4, RZ, 0x1c1f ;  /* 0x001c1fff04037589 */ /* 0x000ea600000e0000 */
[----:B------:R-:W-:Y:S04]  /*10b20*/  IADD3 R0, R0, -c[0x0][0x168], R2 ;  /* 0x80005a0000007a10 */ /* 0x000fe80007ffe002 */
[C---:B------:R-:W-:Y:S02]  /*10b30*/  IADD3 R7, R0.reuse, c[0x0][0x328], RZ ;  /* 0x0000ca0000077a10 */ /* 0x040fe40007ffe0ff */
[----:B------:R-:W-:Y:S03]  /*10b40*/  IADD3 R6, R0, UR20, RZ ;  /* 0x0000001400067c10 */ /* 0x000fe6000fffe0ff */
[--C-:B--2---:R-:W-:Y:S02]  /*10b50*/  IMAD.IADD R2, R7, 0x1, R3.reuse ;  /* 0x0000000107027824 */ /* 0x104fe400078e0203 */
        /* <DEDUP_REMOVED lines=17> */
.L_x_1009:
[----:B------:R-:W-:Y:S04]  /*10c70*/  MOV R8, c[0x0][0x32c] ;  /* 0x0000cb0000087a02 */ /* 0x000fe80000000f00 */
[----:B------:R-:W-:Y:S11]  /*10c80*/  ISETP.NE.AND P0, PT, R8, 0x1, PT ;  /* 0x000000010800780c */ /* 0x000ff60003f05270 */
[----:B------:R-:W-:Y:S02]  /*10c90*/  @!UPT UIADD3 URZ, URZ, URZ, URZ ;  /* 0x0000003f3f3ff290 */ /* 0x000fe4000fffe03f */
[----:B------:R-:W-:Y:S05]  /*10ca0*/  @P0 IMAD.HI.U32 R8, R3, c[0x0][0x330], RZ ;  /* 0x0000cc0003080a27 */ /* 0x000fea00078e00ff */
[----:B------:R-:W-:Y:S02]  /*10cb0*/  @P0 SHF.R.U32.HI R3, RZ, c[0x0][0x334], R8 ;  /* 0x0000cd00ff030a19 */ /* 0x000fe40000011608 */
.L_x_1010:
[----:B------:R-:W-:Y:S05]  /*10cc0*/  BSYNC B0 ;  /* 0x0000000000007941 */ /* 0x000fea0003800000 */
.L_x_1008:
[----:B------:R-:W-:Y:S04]  /*10cd0*/  IMAD R3, R3, c[0x0][0x32c], -R5 ;  /* 0x0000cb0003037a24 */ /* 0x000fe800078e0a05 */
[----:B------:R-:W-:Y:S05]  /*10ce0*/  IMAD.IADD R3, R3, 0x1, -R12 ;  /* 0x0000000103037824 */ /* 0x000fea00078e0a0c */
[----:B------:R-:W-:Y:S02]  /*10cf0*/  IADD3 R8, R3, c[0x0][0x32c], RZ ;  /* 0x0000cb0003087a10 */ /* 0x000fe40007ffe0ff */
[----:B------:R-:W-:Y:S02]  /*10d00*/  IMNMX R0, R0, R3, !PT ;  /* 0x0000000300007217 */ /* 0x000fe40007800200 */
[----:B------:R-:W-:Y:S02]  /*10d10*/  IMNMX R2, R2, R8, PT ;  /* 0x0000000802027217 */ /* 0x000fe40003800200 */
.L_x_1007:
[----:B------:R-:W-:Y:S01]  /*10d20*/  UISETP.GT.AND UP0, UPT, UR21, -0x1, UPT ;  /* 0xffffffff1500788c */ /* 0x000fe2000bf04270 */
[----:B------:R-:W2:Y:S05]  /*10d30*/  SHFL.IDX PT, R3, R4, 0x1, 0x1c1f ;  /* 0x003c1f0004037f89 */ /* 0x000eaa00000e0000 */
        /* <DEDUP_REMOVED lines=47> */
[----:B-1----:R-:W-:Y:S02]  /*11030*/  FSEL R190, R24, -INF , !P0 ;  /* 0xff80000018be7808 */ /* 0x002fe40004000000 */
        /* <DEDUP_REMOVED lines=14> */
[--C-:B--2---:R-:W-:Y:S03]  /*11120*/  IMAD.IADD R0, R6, 0x1, R3.reuse ;  /* 0x0000000106007824 */ /* 0x104fe600078e0203 */
[----:B------:R-:W-:Y:S01]  /*11130*/  ISETP.LT.OR P0, PT, R2, 0x3a, P0 ;  /* 0x0000003a0200780c */ /* 0x000fe20000701670 */
[----:B------:R-:W-:Y:S03]  /*11140*/  IMAD.IADD R2, R7, 0x1, R3 ;  /* 0x0000000107027824 */ /* 0x000fe600078e0203 */
[----:B------:R-:W-:Y:S02]  /*11150*/  FSEL R200, R20, -INF , !P0 ;  /* 0xff80000014c87808 */ /* 0x000fe40004000000 */
[----:B------:R-:W-:Y:S11]  /*11160*/  PLOP3.LUT P0, PT, PT, PT, UP1, 0x40, 0x0 ;  /* 0x000000000000781c */ /* 0x000ff60003f0e818 */
[----:B------:R-:W-:Y:S02]  /*11170*/  @!UPT UIADD3 URZ, URZ, URZ, URZ ;  /* 0x0000003f3f3ff290 */ /* 0x000fe4000fffe03f */
        /* <DEDUP_REMOVED lines=16> */
.L_x_1013:
[----:B------:R-:W-:Y:S04]  /*11280*/  MOV R4, c[0x0][0x32c] ;  /* 0x0000cb0000047a02 */ /* 0x000fe80000000f00 */
[----:B------:R-:W-:Y:S11]  /*11290*/  ISETP.NE.AND P0, PT, R4, 0x1, PT ;  /* 0x000000010400780c */ /* 0x000ff60003f05270 */
[----:B------:R-:W-:Y:S02]  /*112a0*/  @!UPT UIADD3 URZ, URZ, URZ, URZ ;  /* 0x0000003f3f3ff290 */ /* 0x000fe4000fffe03f */
[----:B------:R-:W-:Y:S05]  /*112b0*/  @P0 IMAD.HI.U32 R4, R3, c[0x0][0x330], RZ ;  /* 0x0000cc0003040a27 */ /* 0x000fea00078e00ff */
[----:B------:R-:W-:Y:S02]  /*112c0*/  @P0 SHF.R.U32.HI R3, RZ, c[0x0][0x334], R4 ;  /* 0x0000cd00ff030a19 */ /* 0x000fe40000011604 */
.L_x_1014:
[----:B------:R-:W-:Y:S05]  /*112d0*/  BSYNC B0 ;  /* 0x0000000000007941 */ /* 0x000fea0003800000 */
.L_x_1012:
[----:B------:R-:W-:Y:S04]  /*112e0*/  IMAD R5, R3, c[0x0][0x32c], -R5 ;  /* 0x0000cb0003057a24 */ /* 0x000fe800078e0a05 */
[----:B------:R-:W-:Y:S05]  /*112f0*/  IMAD.IADD R5, R5, 0x1, -R12 ;  /* 0x0000000105057824 */ /* 0x000fea00078e0a0c */
[----:B------:R-:W-:Y:S02]  /*11300*/  IADD3 R3, R5, c[0x0][0x32c], RZ ;  /* 0x0000cb0005037a10 */ /* 0x000fe40007ffe0ff */
[----:B------:R-:W-:Y:S02]  /*11310*/  IMNMX R0, R0, R5, !PT ;  /* 0x0000000500007217 */ /* 0x000fe40007800200 */
[----:B------:R-:W-:Y:S02]  /*11320*/  IMNMX R2, R2, R3, PT ;  /* 0x0000000302027217 */ /* 0x000fe40003800200 */
.L_x_1011:
        /* <DEDUP_REMOVED lines=148> */
[C---:B------:R-:W-:Y:S02]  /*11c70*/  FMUL.FTZ R32, R2.reuse, R168 ;  /* 0x000000a802207220 */ /* 0x040fe40000410000 */
[C---:B------:R-:W-:Y:S01]  /*11c80*/  FMUL.FTZ R33, R2.reuse, R169 ;  /* 0x000000a902217220 */ /* 0x040fe20000410000 */
[----:B------:R-:W3:Y:S01]  /*11c90*/  MUFU.EX2 R201, R7 ;  /* 0x0000000700c97308 */ /* 0x000ee20000000800 */
[C---:B------:R-:W-:Y:S02]  /*11ca0*/  FMUL.FTZ R36, R2.reuse, R36 ;  /* 0x0000002402247220 */ /* 0x040fe40000410000 */
[C---:B------:R-:W-:Y:S01]  /*11cb0*/  FMUL.FTZ R37, R2.reuse, R37 ;  /* 0x0000002502257220 */ /* 0x040fe20000410000 */
[----:B-1----:R-:W-:Y:S01]  /*11cc0*/  F2FP.PACK_AB R137, R203, R204 ;  /* 0x000000cccb89723e */ /* 0x002fe200000000ff */
[C---:B------:R-:W-:Y:S02]  /*11cd0*/  FMUL.FTZ R40, R2.reuse, R40 ;  /* 0x0000002802287220 */ /* 0x040fe40000410000 */
[C---:B------:R-:W-:Y:S02]  /*11ce0*/  FMUL.FTZ R41, R2.reuse, R41 ;  /* 0x0000002902297220 */ /* 0x040fe40000410000 */
[C---:B------:R-:W-:Y:S01]  /*11cf0*/  FMUL.FTZ R44, R2.reuse, R44 ;  /* 0x0000002c022c7220 */ /* 0x040fe20000410000 */
        /* <DEDUP_REMOVED lines=8> */
[C---:B------:R-:W-:Y:S01]  /*11d80*/  FMUL.FTZ R56, R2.reuse, R56 ;  /* 0x0000003802387220 */ /* 0x040fe20000410000 */
        /* <DEDUP_REMOVED lines=22> */
[C---:B------:R-:W-:Y:S01]  /*11ef0*/  FMUL.FTZ R27, R0.reuse, R163 ;  /* 0x000000a3001b7220 */ /* 0x040fe20000410000 */
[----:B------:R-:W4:Y:S01]  /*11f00*/  LDSM.16.MT88.4 R148, [R214+0x2100] ;  /* 0x00210000d694783b */ /* 0x000f220000004200 */
[C---:B------:R-:W-:Y:S01]  /*11f10*/  FMUL.FTZ R34, R0.reuse, R170 ;  /* 0x000000aa00227220 */ /* 0x040fe20000410000 */
[C---:B------:R-:W-:Y:S03]  /*11f20*/  HMMA.16816.F32 R12, R136.reuse, R20, R12 ;  /* 0x00000014880c723c */ /* 0x040fe6000000180c */
[----:B------:R-:W-:Y:S02]  /*11f30*/  FMUL.FTZ R35, R0, R171 ;  /* 0x000000ab00237220 */ /* 0x000fe40000410000 */
[--C-:B--2---:R-:W-:Y:S01]  /*11f40*/  FFMA.FTZ R134, R174, c[0x0][0x2d0], -R176.reuse ;  /* 0x0000b400ae867a23 */ /* 0x104fe200000108b0 */
[----:B------:R-:W-:Y:S01]  /*11f50*/  LDSM.16.MT88.4 R160, [R214+0x2900] ;  /* 0x00290000d6a0783b */ /* 0x000fe20000004200 */
[C---:B------:R-:W-:Y:S01]  /*11f60*/  FMUL.FTZ R20, R2.reuse, R156 ;  /* 0x0000009c02147220 */ /* 0x040fe20000410000 */
[C---:B------:R-:W-:Y:S01]  /*11f70*/  HMMA.16816.F32 R16, R136.reuse, R22, R16 ;  /* 0x000000168810723c */ /* 0x040fe20000001810 */
[----:B------:R2:W5:Y:S03]  /*11f80*/  MUFU.EX2 R209, R134 ;  /* 0x0000008600d17308 */ /* 0x0005660000000800 */
[----:B------:R-:W-:Y:S02]  /*11f90*/  FMUL.FTZ R21, R2, R157 ;  /* 0x0000009d02157220 */ /* 0x000fe40000410000 */
[C---:B------:R-:W-:Y:S01]  /*11fa0*/  FMUL.FTZ R38, R0.reuse, R38 ;  /* 0x0000002600267220 */ /* 0x040fe20000410000 */
[----:B------:R-:W-:Y:S01]  /*11fb0*/  LDSM.16.MT88.4 R168, [R213+0x4900] ;  /* 0x00490000d5a8783b */ /* 0x000fe20000004200 */
[C---:B------:R-:W-:Y:S04]  /*11fc0*/  FMUL.FTZ R22, R0.reuse, R158 ;  /* 0x0000009e00167220 */ /* 0x040fe80000410000 */
[C---:B------:R-:W-:Y:S02]  /*11fd0*/  FMUL.FTZ R23, R0.reuse, R159 ;  /* 0x0000009f00177220 */ /* 0x040fe40000410000 */
[C---:B------:R-:W-:Y:S01]  /*11fe0*/  FMUL.FTZ R39, R0.reuse, R39 ;  /* 0x0000002700277220 */ /* 0x040fe20000410000 */
[----:B------:R-:W-:Y:S01]  /*11ff0*/  LDSM.16.MT88.4 R156, [R213+0x2900] ;  /* 0x00290000d59c783b */ /* 0x000fe20000004200 */
[C---:B------:R-:W-:Y:S02]  /*12000*/  FMUL.FTZ R42, R0.reuse, R42 ;  /* 0x0000002a002a7220 */ /* 0x040fe40000410000 */
[C---:B------:R-:W-:Y:S01]  /*12010*/  FMUL.FTZ R43, R0.reuse, R43 ;  /* 0x0000002b002b7220 */ /* 0x040fe20000410000 */
[C---:B------:R-:W-:Y:S03]  /*12020*/  HMMA.16816.F32 R20, R136.reuse, R28, R20 ;  /* 0x0000001c8814723c */ /* 0x040fe60000001814 */
[C---:B------:R-:W-:Y:S02]  /*12030*/  FMUL.FTZ R46, R0.reuse, R46 ;  /* 0x0000002e002e7220 */ /* 0x040fe40000410000 */
[----:B------:R-:W-:Y:S02]  /*12040*/  FMUL.FTZ R47, R0, R47 ;  /* 0x0000002f002f7220 */ /* 0x000fe40000410000 */
[C---:B------:R-:W-:Y:S01]  /*12050*/  FMUL.FTZ R28, R2.reuse, R164 ;  /* 0x000000a4021c7220 */ /* 0x040fe20000410000 */
[C---:B------:R-:W-:Y:S04]  /*12060*/  HMMA.16816.F32 R24, R136.reuse, R30, R24 ;  /* 0x0000001e8818723c */ /* 0x040fe80000001818 */
[----:B------:R-:W-:Y:S02]  /*12070*/  FMUL.FTZ R29, R2, R165 ;  /* 0x000000a5021d7220 */ /* 0x000fe40000410000 */
[--C-:B--2---:R-:W-:Y:S02]  /*12080*/  FFMA.FTZ R134, R173, c[0x0][0x2d0], -R176.reuse ;  /* 0x0000b400ad867a23 */ /* 0x104fe400000108b0 */
[C---:B------:R-:W-:Y:S01]  /*12090*/  FMUL.FTZ R30, R0.reuse, R166 ;  /* 0x000000a6001e7220 */ /* 0x040fe20000410000 */
[----:B------:R-:W-:Y:S01]  /*120a0*/  LDSM.16.MT88.4 R172, [R214+0x4900] ;  /* 0x00490000d6ac783b */ /* 0x000fe20000004200 */
[----:B------:R2:W-:Y:S02]  /*120b0*/  MUFU.EX2 R208, R134 ;  /* 0x0000008600d07308 */ /* 0x0005e40000000800 */
[C---:B------:R-:W-:Y:S02]  /*120c0*/  FMUL.FTZ R31, R0.reuse, R167 ;  /* 0x000000a7001f7220 */ /* 0x040fe40000410000 */
[C---:B------:R-:W-:Y:S02]  /*120d0*/  FMUL.FTZ R50, R0.reuse, R50 ;  /* 0x0000003200327220 */ /* 0x040fe40000410000 */
[C---:B------:R-:W-:Y:S01]  /*120e0*/  FMUL.FTZ R51, R0.reuse, R51 ;  /* 0x0000003300337220 */ /* 0x040fe20000410000 */
[----:B------:R-:W-:Y:S01]  /*120f0*/  LDSM.16.MT88.4 R164, [R216+0x2900] ;  /* 0x00290000d8a4783b */ /* 0x000fe20000004200 */
        /* <DEDUP_REMOVED lines=11> */
[----:B------:R-:W-:Y:S02]  /*121b0*/  FMUL.FTZ R67, R0, R67 ;  /* 0x0000004300437220 */ /* 0x000fe40000410000 */
[C---:B------:R-:W-:Y:S01]  /*121c0*/  HMMA.16816.F32 R40, R136.reuse, R146, R40 ;  /* 0x000000928828723c */ /* 0x040fe20000001828 */
[----:B------:R-:W3:Y:S03]  /*121d0*/  LDSM.16.MT88.4 R144, [R215+0x2100] ;  /* 0x00210000d790783b */ /* 0x000ee60000004200 */
[C---:B------:R-:W-:Y:S02]  /*121e0*/  FMUL.FTZ R68, R2.reuse, R68 ;  /* 0x0000004402447220 */ /* 0x040fe40000410000 */
[----:B------:R-:W-:Y:S02]  /*121f0*/  FMUL.FTZ R69, R2, R69 ;  /* 0x0000004502457220 */ /* 0x000fe40000410000 */
[C---:B----4-:R-:W-:Y:S04]  /*12200*/  HMMA.16816.F32 R44, R136.reuse, R148, R44 ;  /* 0x00000094882c723c */ /* 0x050fe8000000182c */
[C---:B------:R-:W-:Y:S02]  /*12210*/  FMUL.FTZ R70, R0.reuse, R70 ;  /* 0x0000004600467220 */ /* 0x040fe40000410000 */
[----:B------:R-:W-:Y:S02]  /*12220*/  FMUL.FTZ R71, R0, R71 ;  /* 0x0000004700477220 */ /* 0x000fe40000410000 */
[C---:B------:R-:W-:Y:S01]  /*12230*/  HMMA.16816.F32 R48, R136.reuse, R150, R48 ;  /* 0x000000968830723c */ /* 0x040fe20000001830 */
[----:B------:R-:W4:Y:S03]  /*12240*/  LDSM.16.MT88.4 R148, [R213+0x4100] ;  /* 0x00410000d594783b */ /* 0x000f260000004200 */
[C---:B------:R-:W-:Y:S02]  /*12250*/  FMUL.FTZ R72, R2.reuse, R72 ;  /* 0x0000004802487220 */ /* 0x040fe40000410000 */
[----:B------:R-:W-:Y:S02]  /*12260*/  FMUL.FTZ R73, R2, R73 ;  /* 0x0000004902497220 */ /* 0x000fe40000410000 */
[C---:B------:R-:W-:Y:S01]  /*12270*/  FMUL.FTZ R74, R0.reuse, R74 ;  /* 0x0000004a004a7220 */ /* 0x040fe20000410000 */
[C---:B-1----:R-:W-:Y:S03]  /*12280*/  HMMA.16816.F32 R52, R136.reuse, R140, R52 ;  /* 0x0000008c8834723c */ /* 0x042fe60000001834 */
[----:B------:R-:W-:Y:S02]  /*12290*/  FMUL.FTZ R75, R0, R75 ;  /* 0x0000004b004b7220 */ /* 0x000fe40000410000 */
[C---:B------:R-:W-:Y:S02]  /*122a0*/  FMUL.FTZ R76, R2.reuse, R76 ;  /* 0x0000004c024c7220 */ /* 0x040fe40000410000 */
[----:B------:R-:W-:Y:S01]  /*122b0*/  FMUL.FTZ R77, R2, R77 ;  /* 0x0000004d024d7220 */ /* 0x000fe20000410000 */
[C---:B------:R-:W-:Y:S01]  /*122c0*/  HMMA.16816.F32 R56, R136.reuse, R142, R56 ;  /* 0x0000008e8838723c */ /* 0x040fe20000001838 */
[----:B------:R-:W1:Y:S03]  /*122d0*/  LDSM.16.MT88.4 R140, [R214+0x4100] ;  /* 0x00410000d68c783b */ /* 0x000e660000004200 */
[C---:B------:R-:W-:Y:S02]  /*122e0*/  FMUL.FTZ R78, R0.reuse, R78 ;  /* 0x0000004e004e7220 */ /* 0x040fe40000410000 */
[----:B------:R-:W-:Y:S02]  /*122f0*/  FMUL.FTZ R79, R0, R79 ;  /* 0x0000004f004f7220 */ /* 0x000fe40000410000 */
[C---:B---3--:R-:W-:Y:S04]  /*12300*/  HMMA.16816.F32 R60, R136.reuse, R144, R60 ;  /* 0x00000090883c723c */ /* 0x048fe8000000183c */
[--C-:B--2---:R-:W-:Y:S01]  /*12310*/  FFMA.FTZ R134, R178, c[0x0][0x2d0], -R176.reuse ;  /* 0x0000b400b2867a23 */ /* 0x104fe200000108b0 */
[----:B------:R-:W-:Y:S01]  /*12320*/  MOV R178, R192 ;  /* 0x000000c000b27202 */ /* 0x000fe20000000f00 */
[C---:B------:R-:W-:Y:S02]  /*12330*/  FMUL.FTZ R80, R2.reuse, R80 ;  /* 0x0000005002507220 */ /* 0x040fe40000410000 */
[C---:B------:R-:W-:Y:S01]  /*12340*/  HMMA.16816.F32 R64, R136.reuse, R146, R64 ;  /* 0x000000928840723c */ /* 0x040fe20000001840 */
[----:B------:R2:W3:Y:S01]  /*12350*/  MUFU.EX2 R207, R134 ;  /* 0x0000008600cf7308 */ /* 0x0004e20000000800 */
[----:B------:R-:W3:Y:S02]  /*12360*/  LDSM.16.MT88.4 R144, [R216+0x4100] ;  /* 0x00410000d890783b */ /* 0x000ee40000004200 */
[----:B------:R-:W-:Y:S02]  /*12370*/  FMUL.FTZ R81, R2, R81 ;  /* 0x0000005102517220 */ /* 0x000fe40000410000 */
[C---:B------:R-:W-:Y:S02]  /*12380*/  FMUL.FTZ R82, R0.reuse, R82 ;  /* 0x0000005200527220 */ /* 0x040fe40000410000 */
[C---:B----4-:R-:W-:Y:S04]  /*12390*/  HMMA.16816.F32 R68, R136.reuse, R148, R68 ;  /* 0x000000948844723c */ /* 0x050fe80000001844 */
[----:B------:R-:W-:Y:S02]  /*123a0*/  FMUL.FTZ R83, R0, R83 ;  /* 0x0000005300537220 */ /* 0x000fe40000410000 */
[C---:B------:R-:W-:Y:S02]  /*123b0*/  FMUL.FTZ R84, R2.reuse, R84 ;  /* 0x0000005402547220 */ /* 0x040fe40000410000 */
[C---:B------:R-:W-:Y:S01]  /*123c0*/  HMMA.16816.F32 R72, R136.reuse, R150, R72 ;  /* 0x000000968848723c */ /* 0x040fe20000001848 */
[----:B------:R-:W4:Y:S03]  /*123d0*/  LDSM.16.MT88.4 R148, [R215+0x4100] ;  /* 0x00410000d794783b */ /* 0x000f260000004200 */
[----:B------:R-:W-:Y:S02]  /*123e0*/  FMUL.FTZ R85, R2, R85 ;  /* 0x0000005502557220 */ /* 0x000fe40000410000 */
[C---:B------:R-:W-:Y:S02]  /*123f0*/  FMUL.FTZ R86, R0.reuse, R86 ;  /* 0x0000005600567220 */ /* 0x040fe40000410000 */
[----:B------:R-:W-:Y:S01]  /*12400*/  FMUL.FTZ R87, R0, R87 ;  /* 0x0000005700577220 */ /* 0x000fe20000410000 */
[C---:B-1----:R-:W-:Y:S03]  /*12410*/  HMMA.16816.F32 R76, R136.reuse, R140, R76 ;  /* 0x0000008c884c723c */ /* 0x042fe6000000184c */
[--C-:B--2---:R-:W-:Y:S01]  /*12420*/  FFMA.FTZ R134, R180, c[0x0][0x2d0], -R133.reuse ;  /* 0x0000b400b4867a23 */ /* 0x104fe20000010885 */
[----:B------:R-:W-:Y:S01]  /*12430*/  MOV R180, R191 ;  /* 0x000000bf00b47202 */ /* 0x000fe20000000f00 */
[C---:B------:R-:W-:Y:S02]  /*12440*/  FMUL.FTZ R88, R2.reuse, R88 ;  /* 0x0000005802587220 */ /* 0x040fe40000410000 */
[----:B------:R1:W-:Y:S01]  /*12450*/  MUFU.EX2 R193, R134 ;  /* 0x0000008600c17308 */ /* 0x0003e20000000800 */
[C---:B------:R-:W-:Y:S01]  /*12460*/  HMMA.16816.F32 R80, R136.reuse, R142, R80 ;  /* 0x0000008e8850723c */ /* 0x040fe20000001850 */
[----:B------:R-:W2:Y:S03]  /*12470*/  LDSM.16.MT88.4 R140, [R213+0x6100] ;  /* 0x00610000d58c783b */ /* 0x000ea60000004200 */
[----:B------:R-:W-:Y:S02]  /*12480*/  FMUL.FTZ R89, R2, R89 ;  /* 0x0000005902597220 */ /* 0x000fe40000410000 */
[C---:B------:R-:W-:Y:S02]  /*12490*/  FMUL.FTZ R90, R0.reuse, R90 ;  /* 0x0000005a005a7220 */ /* 0x040fe40000410000 */
[----:B------:R-:W-:Y:S01]  /*124a0*/  FMUL.FTZ R91, R0, R91 ;  /* 0x0000005b005b7220 */ /* 0x000fe20000410000 */
[C---:B---3--:R-:W-:Y:S03]  /*124b0*/  HMMA.16816.F32 R84, R136.reuse, R144, R84 ;  /* 0x000000908854723c */ /* 0x048fe60000001854 */
[C---:B------:R-:W-:Y:S02]  /*124c0*/  FMUL.FTZ R92, R2.reuse, R92 ;  /* 0x0000005c025c7220 */ /* 0x040fe40000410000 */
[----:B------:R-:W-:Y:S02]  /*124d0*/  FMUL.FTZ R93, R2, R93 ;  /* 0x0000005d025d7220 */ /* 0x000fe40000410000 */
[C---:B------:R-:W-:Y:S01]  /*124e0*/  FMUL.FTZ R94, R0.reuse, R94 ;  /* 0x0000005e005e7220 */ /* 0x040fe20000410000 */
[C---:B------:R-:W-:Y:S01]  /*124f0*/  HMMA.16816.F32 R88, R136.reuse, R146, R88 ;  /* 0x000000928858723c */ /* 0x040fe20000001858 */
[----:B------:R-:W3:Y:S03]  /*12500*/  LDSM.16.MT88.4 R144, [R214+0x6100] ;  /* 0x00610000d690783b */ /* 0x000ee60000004200 */
[----:B------:R-:W-:Y:S02]  /*12510*/  FMUL.FTZ R95, R0, R95 ;  /* 0x0000005f005f7220 */ /* 0x000fe40000410000 */
[--C-:B-1----:R-:W-:Y:S02]  /*12520*/  FFMA.FTZ R134, R179, c[0x0][0x2d0], -R133.reuse ;  /* 0x0000b400b3867a23 */ /* 0x102fe40000010885 */
[C---:B------:R-:W-:Y:S02]  /*12530*/  FMUL.FTZ R96, R2.reuse, R96 ;  /* 0x0000006002607220 */ /* 0x040fe40000410000 */
[----:B------:R1:W1:Y:S01]  /*12540*/  MUFU.EX2 R192, R134 ;  /* 0x0000008600c07308 */ /* 0x0002620000000800 */
[C---:B----4-:R-:W-:Y:S03]  /*12550*/  HMMA.16816.F32 R92, R136.reuse, R148, R92 ;  /* 0x00000094885c723c */ /* 0x050fe6000000185c */
[----:B------:R-:W-:Y:S02]  /*12560*/  FMUL.FTZ R97, R2, R97 ;  /* 0x0000006102617220 */ /* 0x000fe40000410000 */
[C---:B------:R-:W-:Y:S02]  /*12570*/  FMUL.FTZ R98, R0.reuse, R98 ;  /* 0x0000006200627220 */ /* 0x040fe40000410000 */
[----:B------:R-:W-:Y:S02]  /*12580*/  FMUL.FTZ R99, R0, R99 ;  /* 0x0000006300637220 */ /* 0x000fe40000410000 */
[C---:B------:R-:W-:Y:S03]  /*12590*/  FMUL.FTZ R100, R2.reuse, R100 ;  /* 0x0000006402647220 */ /* 0x040fe60000410000 */
[----:B------:R-:W-:Y:S02]  /*125a0*/  FMUL.FTZ R101, R2, R101 ;  /* 0x0000006502657220 */ /* 0x000fe40000410000 */
[C---:B------:R-:W-:Y:S01]  /*125b0*/  HMMA.16816.F32 R96, R136.reuse, R150, R96 ;  /* 0x000000968860723c */ /* 0x040fe20000001860 */
[----:B------:R-:W4:Y:S02]  /*125c0*/  LDSM.16.MT88.4 R148, [R216+0x6100] ;  /* 0x00610000d894783b */ /* 0x000f240000004200 */
[C---:B------:R-:W-:Y:S02]  /*125d0*/  FMUL.FTZ R102, R0.reuse, R102 ;  /* 0x0000006600667220 */ /* 0x040fe40000410000 */
[----:B------:R-:W-:Y:S02]  /*125e0*/  FMUL.FTZ R103, R0, R103 ;  /* 0x0000006700677220 */ /* 0x000fe40000410000 */
[C---:B------:R-:W-:Y:S02]  /*125f0*/  FMUL.FTZ R104, R2.reuse, R104 ;  /* 0x0000006802687220 */ /* 0x040fe40000410000 */
[----:B------:R-:W-:Y:S03]  /*12600*/  FMUL.FTZ R105, R2, R105 ;  /* 0x0000006902697220 */ /* 0x000fe60000410000 */
[C---:B--2---:R-:W-:Y:S03]  /*12610*/  HMMA.16816.F32 R100, R136.reuse, R140, R100 ;  /* 0x0000008c8864723c */ /* 0x044fe60000001864 */
[C---:B------:R-:W-:Y:S02]  /*12620*/  FMUL.FTZ R106, R0.reuse, R106 ;  /* 0x0000006a006a7220 */ /* 0x040fe40000410000 */
[----:B------:R-:W-:Y:S02]  /*12630*/  FMUL.FTZ R107, R0, R107 ;  /* 0x0000006b006b7220 */ /* 0x000fe40000410000 */
[--C-:B-1----:R-:W-:Y:S02]  /*12640*/  FFMA.FTZ R134, R177, c[0x0][0x2d0], -R133.reuse ;  /* 0x0000b400b1867a23 */ /* 0x102fe40000010885 */
[C---:B------:R-:W-:Y:S02]  /*12650*/  FMUL.FTZ R108, R2.reuse, R108 ;  /* 0x0000006c026c7220 */ /* 0x040fe40000410000 */
[----:B------:R1:W-:Y:S01]  /*12660*/  MUFU.EX2 R191, R134 ;  /* 0x0000008600bf7308 */ /* 0x0003e20000000800 */
[C---:B------:R-:W-:Y:S01]  /*12670*/  HMMA.16816.F32 R104, R136.reuse, R142, R104 ;  /* 0x0000008e8868723c */ /* 0x040fe20000001868 */
[----:B------:R-:W2:Y:S02]  /*12680*/  LDSM.16.MT88.4 R140, [R215+0x6100] ;  /* 0x00610000d78c783b */ /* 0x000ea40000004200 */
[----:B------:R-:W-:Y:S02]  /*12690*/  FMUL.FTZ R109, R2, R109 ;  /* 0x0000006d026d7220 */ /* 0x000fe40000410000 */
[C---:B------:R-:W-:Y:S02]  /*126a0*/  FMUL.FTZ R110, R0.reuse, R110 ;  /* 0x0000006e006e7220 */ /* 0x040fe40000410000 */
[----:B------:R-:W-:Y:S02]  /*126b0*/  FMUL.FTZ R111, R0, R111 ;  /* 0x0000006f006f7220 */ /* 0x000fe40000410000 */
[C---:B------:R-:W-:Y:S03]  /*126c0*/  FMUL.FTZ R112, R2.reuse, R112 ;  /* 0x0000007002707220 */ /* 0x040fe60000410000 */
[----:B------:R-:W-:Y:S02]  /*126d0*/  FMUL.FTZ R113, R2, R113 ;  /* 0x0000007102717220 */ /* 0x000fe40000410000 */
        /* <DEDUP_REMOVED lines=11> */
[C---:B----4-:R-:W-:Y:S03]  /*12790*/  HMMA.16816.F32 R116, R136.reuse, R148, R116 ;  /* 0x000000948874723c */ /* 0x050fe60000001874 */
[C---:B------:R-:W-:Y:S02]  /*127a0*/  FMUL.FTZ R122, R0.reuse, R122 ;  /* 0x0000007a007a7220 */ /* 0x040fe40000410000 */
[----:B------:R-:W-:Y:S02]  /*127b0*/  FMUL.FTZ R123, R0, R123 ;  /* 0x0000007b007b7220 */ /* 0x000fe40000410000 */
[--C-:B-1----:R-:W-:Y:S02]  /*127c0*/  FFMA.FTZ R134, R181, c[0x0][0x2d0], -R133.reuse ;  /* 0x0000b400b5867a23 */ /* 0x102fe40000010885 */
[C---:B------:R-:W-:Y:S02]  /*127d0*/  FMUL.FTZ R124, R2.reuse, R124 ;  /* 0x0000007c027c7220 */ /* 0x040fe40000410000 */
[----:B------:R1:W4:Y:S01]  /*127e0*/  MUFU.EX2 R187, R134 ;  /* 0x0000008600bb7308 */ /* 0x0003220000000800 */
[C---:B------:R-:W-:Y:S01]  /*127f0*/  HMMA.16816.F32 R120, R136.reuse, R150, R120 ;  /* 0x000000968878723c */ /* 0x040fe20000001878 */
[----:B------:R-:W3:Y:S02]  /*12800*/  LDSM.16.MT88.4 R148, [R214+0x900] ;  /* 0x00090000d694783b */ /* 0x000ee40000004200 */
        /* <DEDUP_REMOVED lines=8> */
[--C-:B-1----:R-:W-:Y:S05]  /*12890*/  FFMA.FTZ R134, R182, c[0x0][0x2d0], -R176.reuse ;  /* 0x0000b400b6867a23 */ /* 0x102fea00000108b0 */
[----:B------:R-:W-:Y:S01]  /*128a0*/  HMMA.16816.F32 R128, R136, R142, R128 ;  /* 0x0000008e8880723c */ /* 0x000fe20000001880 */
[----:B------:R-:W1:Y:S01]  /*128b0*/  LDSM.16.MT88.4 R140, [R215+0x900] ;  /* 0x00090000d78c783b */ /* 0x000e620000004200 */
[----:B------:R2:W-:Y:S05]  /*128c0*/  MUFU.EX2 R206, R134 ;  /* 0x0000008600ce7308 */ /* 0x0005ea0000000800 */
[----:B-----5:R-:W-:Y:S02]  /*128d0*/  F2FP.PACK_AB R136, R209, R210 ;  /* 0x000000d2d188723e */ /* 0x020fe400000000ff */
[----:B------:R-:W-:Y:S03]  /*128e0*/  F2FP.PACK_AB R138, R207, R208 ;  /* 0x000000d0cf8a723e */ /* 0x000fe600000000ff */
[----:B------:R-:W-:Y:S02]  /*128f0*/  F2FP.PACK_AB R137, R192, R193 ;  /* 0x000000c1c089723e */ /* 0x000fe400000000ff */
[----:B----4-:R-:W-:Y:S07]  /*12900*/  F2FP.PACK_AB R139, R187, R191 ;  /* 0x000000bfbb8b723e */ /* 0x010fee00000000ff */
[C---:B---3--:R-:W-:Y:S03]  /*12910*/  HMMA.16816.F32 R4, R136.reuse, R144, R4 ;  /* 0x000000908804723c */ /* 0x048fe60000001804 */
[--C-:B--2---:R-:W-:Y:S05]  /*12920*/  FFMA.FTZ R134, R188, c[0x0][0x2d0], -R176.reuse ;  /* 0x0000b400bc867a23 */ /* 0x104fea00000108b0 */
[C---:B------:R-:W-:Y:S01]  /*12930*/  HMMA.16816.F32 R8, R136.reuse, R146, R8 ;  /* 0x000000928808723c */ /* 0x040fe20000001808 */
[----:B------:R-:W2:Y:S01]  /*12940*/  LDSM.16.MT88.4 R144, [R215+0x2900] ;  /* 0x00290000d790783b */ /* 0x000ea20000004200 */
[----:B------:R3:W4:Y:S06]  /*12950*/  MUFU.EX2 R205, R134 ;  /* 0x0000008600cd7308 */ /* 0x00072c0000000800 */
[C---:B------:R-:W-:Y:S08]  /*12960*/  HMMA.16816.F32 R12, R136.reuse, R148, R12 ;  /* 0x00000094880c723c */ /* 0x040ff0000000180c */
[C---:B------:R-:W-:Y:S01]  /*12970*/  HMMA.16816.F32 R16, R136.reuse, R150, R16 ;  /* 0x000000968810723c */ /* 0x040fe20000001810 */
[----:B------:R-:W5:Y:S07]  /*12980*/  LDSM.16.MT88.4 R148, [R216+0x4900] ;  /* 0x00490000d894783b */ /* 0x000f6e0000004200 */
[C---:B------:R-:W-:Y:S04]  /*12990*/  HMMA.16816.F32 R20, R136.reuse, R152, R20 ;  /* 0x000000988814723c */ /* 0x040fe80000001814 */
[--C-:B---3--:R-:W-:Y:S04]  /*129a0*/  FFMA.FTZ R134, R189, c[0x0][0x2d0], -R176.reuse ;  /* 0x0000b400bd867a23 */ /* 0x108fe800000108b0 */
[C---:B------:R-:W-:Y:S01]  /*129b0*/  HMMA.16816.F32 R24, R136.reuse, R154, R24 ;  /* 0x0000009a8818723c */ /* 0x040fe20000001818 */
[----:B------:R-:W-:Y:S01]  /*129c0*/  LDSM.16.MT88.4 R152, [R214+0x6900] ;  /* 0x00690000d698783b */ /* 0x000fe20000004200 */
[----:B------:R3:W-:Y:S06]  /*129d0*/  MUFU.EX2 R189, R134 ;  /* 0x0000008600bd7308 */ /* 0x0007ec0000000800 */
[C---:B-1----:R-:W-:Y:S08]  /*129e0*/  HMMA.16816.F32 R28, R136.reuse, R140, R28 ;  /* 0x0000008c881c723c */ /* 0x042ff0000000181c */
[C---:B------:R-:W-:Y:S01]  /*129f0*/  HMMA.16816.F32 R32, R136.reuse, R142, R32 ;  /* 0x0000008e8820723c */ /* 0x040fe20000001820 */
[----:B------:R-:W1:Y:S07]  /*12a00*/  LDSM.16.MT88.4 R140, [R215+0x4900] ;  /* 0x00490000d78c783b */ /* 0x000e6e0000004200 */
[C---:B------:R-:W-:Y:S04]  /*12a10*/  HMMA.16816.F32 R36, R136.reuse, R156, R36 ;  /* 0x0000009c8824723c */ /* 0x040fe80000001824 */
[--C-:B---3--:R-:W-:Y:S01]  /*12a20*/  FFMA.FTZ R134, R190, c[0x0][0x2d0], -R176.reuse ;  /* 0x0000b400be867a23 */ /* 0x108fe200000108b0 */
[----:B------:R-:W-:Y:S02]  /*12a30*/  MOV R190, R180 ;  /* 0x000000b400be7202 */ /* 0x000fe40000000f00 */
[--C-:B------:R-:W-:Y:S01]  /*12a40*/  FFMA.FTZ R156, R183, c[0x0][0x2d0], -R133.reuse ;  /* 0x0000b400b79c7a23 */ /* 0x100fe20000010885 */
[C---:B------:R-:W-:Y:S01]  /*12a50*/  HMMA.16816.F32 R40, R136.reuse, R158, R40 ;  /* 0x0000009e8828723c */ /* 0x040fe20000001828 */
[----:B------:R3:W1:Y:S07]  /*12a60*/  MUFU.EX2 R188, R134 ;  /* 0x0000008600bc7308 */ /* 0x00066e0000000800 */
[C---:B------:R-:W-:Y:S03]  /*12a70*/  HMMA.16816.F32 R44, R136.reuse, R160, R44 ;  /* 0x000000a0882c723c */ /* 0x040fe6000000182c */
[----:B------:R1:W-:Y:S05]  /*12a80*/  MUFU.EX2 R181, R156 ;  /* 0x0000009c00b57308 */ /* 0x0003ea0000000800 */
[C---:B------:R-:W-:Y:S01]  /*12a90*/  HMMA.16816.F32 R48, R136.reuse, R162, R48 ;  /* 0x000000a28830723c */ /* 0x040fe20000001830 */
[----:B------:R-:W-:Y:S07]  /*12aa0*/  LDSM.16.MT88.4 R160, [R214+0x3100] ;  /* 0x00310000d6a0783b */ /* 0x000fee0000004200 */
[C---:B------:R-:W-:Y:S04]  /*12ab0*/  HMMA.16816.F32 R52, R136.reuse, R164, R52 ;  /* 0x000000a48834723c */ /* 0x040fe80000001834 */
[--C-:B---3--:R-:W-:Y:S04]  /*12ac0*/  FFMA.FTZ R134, R184, c[0x0][0x2d0], -R133.reuse ;  /* 0x0000b400b8867a23 */ /* 0x108fe80000010885 */
[C---:B------:R-:W-:Y:S01]  /*12ad0*/  HMMA.16816.F32 R56, R136.reuse, R166, R56 ;  /* 0x000000a68838723c */ /* 0x040fe20000001838 */
[----:B------:R-:W-:Y:S01]  /*12ae0*/  LDSM.16.MT88.4 R164, [R214+0x5100] ;  /* 0x00510000d6a4783b */ /* 0x000fe20000004200 */
[----:B------:R3:W3:Y:S06]  /*12af0*/  MUFU.EX2 R180, R134 ;  /* 0x0000008600b47308 */ /* 0x0006ec0000000800 */
[C---:B--2---:R-:W-:Y:S01]  /*12b00*/  HMMA.16816.F32 R60, R136.reuse, R144, R60 ;  /* 0x00000090883c723c */ /* 0x044fe2000000183c */
[----:B-1----:R-:W-:Y:S07]  /*12b10*/  LDSM.16.MT88.4 R156, [R213+0x3100] ;  /* 0x00310000d59c783b */ /* 0x002fee0000004200 */
[C---:B------:R-:W-:Y:S01]  /*12b20*/  HMMA.16816.F32 R64, R136.reuse, R146, R64 ;  /* 0x000000928840723c */ /* 0x040fe20000001840 */
[----:B------:R-:W1:Y:S07]  /*12b30*/  LDSM.16.MT88.4 R144, [R213+0x6900] ;  /* 0x00690000d590783b */ /* 0x000e6e0000004200 */
[C---:B------:R-:W-:Y:S04]  /*12b40*/  HMMA.16816.F32 R68, R136.reuse, R168, R68 ;  /* 0x000000a88844723c */ /* 0x040fe80000001844 */
[--C-:B---3--:R-:W-:Y:S04]  /*12b50*/  FFMA.FTZ R134, R185, c[0x0][0x2d0], -R133.reuse ;  /* 0x0000b400b9867a23 */ /* 0x108fe80000010885 */
[C---:B------:R-:W-:Y:S01]  /*12b60*/  HMMA.16816.F32 R72, R136.reuse, R170, R72 ;  /* 0x000000aa8848723c */ /* 0x040fe20000001848 */
[----:B------:R-:W-:Y:S01]  /*12b70*/  LDSM.16.MT88.4 R168, [R215+0x1900] ;  /* 0x00190000d7a8783b */ /* 0x000fe20000004200 */
[----:B------:R2:W-:Y:S06]  /*12b80*/  MUFU.EX2 R179, R134 ;  /* 0x0000008600b37308 */ /* 0x0005ec0000000800 */
[C---:B------:R-:W-:Y:S08]  /*12b90*/  HMMA.16816.F32 R76, R136.reuse, R172, R76 ;  /* 0x000000ac884c723c */ /* 0x040ff0000000184c */
[C---:B------:R-:W-:Y:S01]  /*12ba0*/  HMMA.16816.F32 R80, R136.reuse, R174, R80 ;  /* 0x000000ae8850723c */ /* 0x040fe20000001850 */
[----:B------:R-:W-:Y:S07]  /*12bb0*/  LDSM.16.MT88.4 R172, [R213+0x5900] ;  /* 0x00590000d5ac783b */ /* 0x000fee0000004200 */
[C---:B-----5:R-:W-:Y:S04]  /*12bc0*/  HMMA.16816.F32 R84, R136.reuse, R148, R84 ;  /* 0x000000948854723c */ /* 0x060fe80000001854 */
[--C-:B--2---:R-:W-:Y:S01]  /*12bd0*/  FFMA.FTZ R134, R186, c[0x0][0x2d0], -R133.reuse ;  /* 0x0000b400ba867a23 */ /* 0x104fe20000010885 */
[----:B------:R-:W-:Y:S03]  /*12be0*/  MOV R186, R178 ;  /* 0x000000b200ba7202 */ /* 0x000fe60000000f00 */
[C---:B------:R-:W-:Y:S01]  /*12bf0*/  HMMA.16816.F32 R88, R136.reuse, R150, R88 ;  /* 0x000000968858723c */ /* 0x040fe20000001858 */
[----:B------:R-:W2:Y:S01]  /*12c00*/  LDSM.16.MT88.4 R148, [R216+0x6900] ;  /* 0x00690000d894783b */ /* 0x000ea20000004200 */
[----:B------:R3:W5:Y:S06]  /*12c10*/  MUFU.EX2 R178, R134 ;  /* 0x0000008600b27308 */ /* 0x00076c0000000800 */
[C---:B------:R-:W-:Y:S08]  /*12c20*/  HMMA.16816.F32 R92, R136.reuse, R140, R92 ;  /* 0x0000008c885c723c */ /* 0x040ff0000000185c */
[C---:B------:R-:W-:Y:S01]  /*12c30*/  HMMA.16816.F32 R96, R136.reuse, R142, R96 ;  /* 0x0000008e8860723c */ /* 0x040fe20000001860 */
[----:B------:R-:W4:Y:S07]  /*12c40*/  LDSM.16.MT88.4 R140, [R215+0x6900] ;  /* 0x00690000d78c783b */ /* 0x000f2e0000004200 */
[C---:B-1----:R-:W-:Y:S04]  /*12c50*/  HMMA.16816.F32 R100, R136.reuse, R144, R100 ;  /* 0x000000908864723c */ /* 0x042fe80000001864 */
[--C-:B---3--:R-:W-:Y:S02]  /*12c60*/  FFMA.FTZ R134, R197, c[0x0][0x2d0], -R176.reuse ;  /* 0x0000b400c5867a23 */ /* 0x108fe400000108b0 */
[----:B------:R-:W3:Y:S02]  /*12c70*/  LDL.LU R197, [R1+0x4] ;  /* 0x0000040001c57983 */ /* 0x000ee40000300800 */
[C---:B------:R-:W-:Y:S01]  /*12c80*/  HMMA.16816.F32 R104, R136.reuse, R146, R104 ;  /* 0x000000928868723c */ /* 0x040fe20000001868 */
[----:B------:R1:W-:Y:S01]  /*12c90*/  MUFU.EX2 R185, R134 ;  /* 0x0000008600b97308 */ /* 0x0003e20000000800 */
[----:B------:R-:W5:Y:S06]  /*12ca0*/  LDSM.16.MT88.4 R144, [R213+0x1100] ;  /* 0x00110000d590783b */ /* 0x000f6c0000004200 */
[C---:B------:R-:W-:Y:S08]  /*12cb0*/  HMMA.16816.F32 R108, R136.reuse, R152, R108 ;  /* 0x00000098886c723c */ /* 0x040ff0000000186c */
[C---:B------:R-:W-:Y:S01]  /*12cc0*/  HMMA.16816.F32 R112, R136.reuse, R154, R112 ;  /* 0x0000009a8870723c */ /* 0x040fe20000001870 */
[----:B------:R-:W5:Y:S07]  /*12cd0*/  LDSM.16.MT88.4 R152, [R214+0x1100] ;  /* 0x00110000d698783b */ /* 0x000f6e0000004200 */
[C---:B--2---:R-:W-:Y:S04]  /*12ce0*/  HMMA.16816.F32 R116, R136.reuse, R148, R116 ;  /* 0x000000948874723c */ /* 0x044fe80000001874 */
[--C-:B-1----:R-:W-:Y:S02]  /*12cf0*/  FFMA.FTZ R134, R198, c[0x0][0x2d0], -R176.reuse ;  /* 0x0000b400c6867a23 */ /* 0x102fe400000108b0 */
[----:B------:R-:W2:Y:S02]  /*12d00*/  LDL.LU R198, [R1] ;  /* 0x0000000001c67983 */ /* 0x000ea40000300800 */
[C---:B------:R-:W-:Y:S01]  /*12d10*/  HMMA.16816.F32 R120, R136.reuse, R150, R120 ;  /* 0x000000968878723c */ /* 0x040fe20000001878 */
[----:B------:R1:W1:Y:S01]  /*12d20*/  MUFU.EX2 R184, R134 ;  /* 0x0000008600b87308 */ /* 0x0002620000000800 */
[----:B------:R-:W5:Y:S06]  /*12d30*/  LDSM.16.MT88.4 R148, [R216+0x1100] ;  /* 0x00110000d894783b */ /* 0x000f6c0000004200 */
[C---:B----4-:R-:W-:Y:S08]  /*12d40*/  HMMA.16816.F32 R124, R136.reuse, R140, R124 ;  /* 0x0000008c887c723c */ /* 0x050ff0000000187c */
[----:B------:R-:W-:Y:S01]  /*12d50*/  HMMA.16816.F32 R128, R136, R142, R128 ;  /* 0x0000008e8880723c */ /* 0x000fe20000001880 */
[----:B------:R-:W4:Y:S06]  /*12d60*/  LDSM.16.MT88.4 R140, [R215+0x1100] ;  /* 0x00110000d78c783b */ /* 0x000f2c0000004200 */
[----:B------:R-:W-:Y:S02]  /*12d70*/  F2FP.PACK_AB R136, R205, R206 ;  /* 0x000000cecd88723e */ /* 0x000fe400000000ff */
[----:B------:R-:W-:Y:S03]  /*12d80*/  F2FP.PACK_AB R138, R188, R189 ;  /* 0x000000bdbc8a723e */ /* 0x000fe600000000ff */
[----:B------:R-:W-:Y:S01]  /*12d90*/  F2FP.PACK_AB R137, R180, R181 ;  /* 0x000000b5b489723e */ /* 0x000fe200000000ff */
[--C-:B-1----:R-:W-:Y:S01]  /*12da0*/  FFMA.FTZ R134, R199, c[0x0][0x2d0], -R176.reuse ;  /* 0x0000b400c7867a23 */ /* 0x102fe200000108b0 */
[----:B-----5:R-:W-:Y:S01]  /*12db0*/  F2FP.PACK_AB R139, R178, R179 ;  /* 0x000000b3b28b723e */ /* 0x020fe200000000ff */
[----:B------:R-:W-:Y:S02]  /*12dc0*/  FFMA.FTZ R176, R200, c[0x0][0x2d0], -R176 ;  /* 0x0000b400c8b07a23 */ /* 0x000fe400000108b0 */
[----:B------:R1:W-:Y:S04]  /*12dd0*/  MUFU.EX2 R183, R134 ;  /* 0x0000008600b77308 */ /* 0x0003e80000000800 */
[C---:B------:R-:W-:Y:S06]  /*12de0*/  HMMA.16816.F32 R4, R136.reuse, R144, R4 ;  /* 0x000000908804723c */ /* 0x040fec0000001804 */
[----:B------:R-:W5:Y:S02]  /*12df0*/  MUFU.EX2 R182, R176 ;  /* 0x000000b000b67308 */ /* 0x000f640000000800 */
[C---:B------:R-:W-:Y:S01]  /*12e00*/  HMMA.16816.F32 R8, R136.reuse, R146, R8 ;  /* 0x000000928808723c */ /* 0x040fe20000001808 */
[----:B------:R-:W5:Y:S07]  /*12e10*/  LDSM.16.MT88.4 R144, [R216+0x3100] ;  /* 0x00310000d890783b */ /* 0x000f6e0000004200 */
[C---:B------:R-:W-:Y:S04]  /*12e20*/  HMMA.16816.F32 R12, R136.reuse, R152, R12 ;  /* 0x00000098880c723c */ /* 0x040fe8000000180c */
[--C-:B-1----:R-:W-:Y:S04]  /*12e30*/  FFMA.FTZ R134, R194, c[0x0][0x2d0], -R133.reuse ;  /* 0x0000b400c2867a23 */ /* 0x102fe80000010885 */
[C---:B------:R-:W-:Y:S01]  /*12e40*/  HMMA.16816.F32 R16, R136.reuse, R154, R16 ;  /* 0x0000009a8810723c */ /* 0x040fe20000001810 */
[----:B------:R-:W1:Y:S01]  /*12e50*/  LDSM.16.MT88.4 R152, [R215+0x3100] ;  /* 0x00310000d798783b */ /* 0x000e620000004200 */
[----:B------:R5:W-:Y:S06]  /*12e60*/  MUFU.EX2 R177, R134 ;  /* 0x0000008600b17308 */ /* 0x000bec0000000800 */
[C---:B------:R-:W-:Y:S08]  /*12e70*/  HMMA.16816.F32 R20, R136.reuse, R148, R20 ;  /* 0x000000948814723c */ /* 0x040ff00000001814 */
[C---:B------:R-:W-:Y:S01]  /*12e80*/  HMMA.16816.F32 R24, R136.reuse, R150, R24 ;  /* 0x000000968818723c */ /* 0x040fe20000001818 */
[----:B------:R-:W1:Y:S07]  /*12e90*/  LDSM.16.MT88.4 R148, [R213+0x5100] ;  /* 0x00510000d594783b */ /* 0x000e6e0000004200 */
[C---:B----4-:R-:W-:Y:S04]  /*12ea0*/  HMMA.16816.F32 R28, R136.reuse, R140, R28 ;  /* 0x0000008c881c723c */ /* 0x050fe8000000181c */
[--C-:B-----5:R-:W-:Y:S04]  /*12eb0*/  FFMA.FTZ R134, R195, c[0x0][0x2d0], -R133.reuse ;  /* 0x0000b400c3867a23 */ /* 0x120fe80000010885 */
[C---:B------:R-:W-:Y:S01]  /*12ec0*/  HMMA.16816.F32 R32, R136.reuse, R142, R32 ;  /* 0x0000008e8820723c */ /* 0x040fe20000001820 */
[----:B------:R-:W4:Y:S01]  /*12ed0*/  LDSM.16.MT88.4 R140, [R216+0x5100] ;  /* 0x00510000d88c783b */ /* 0x000f220000004200 */
[----:B------:R5:W1:Y:S06]  /*12ee0*/  MUFU.EX2 R176, R134 ;  /* 0x0000008600b07308 */ /* 0x000a6c0000000800 */
[C---:B------:R-:W-:Y:S08]  /*12ef0*/  HMMA.16816.F32 R36, R136.reuse, R156, R36 ;  /* 0x0000009c8824723c */ /* 0x040ff00000001824 */
[C---:B------:R-:W-:Y:S08]  /*12f00*/  HMMA.16816.F32 R40, R136.reuse, R158, R40 ;  /* 0x0000009e8828723c */ /* 0x040ff00000001828 */
[C---:B------:R-:W-:Y:S04]  /*12f10*/  HMMA.16816.F32 R44, R136.reuse, R160, R44 ;  /* 0x000000a0882c723c */ /* 0x040fe8000000182c */
[--C-:B-----5:R-:W-:Y:S02]  /*12f20*/  FFMA.FTZ R134, R196, c[0x0][0x2d0], -R133.reuse ;  /* 0x0000b400c4867a23 */ /* 0x120fe40000010885 */
[----:B------:R-:W-:Y:S02]  /*12f30*/  FFMA.FTZ R133, R135, c[0x0][0x2d0], -R133 ;  /* 0x0000b40087857a23 */ /* 0x000fe40000010885 */
[C---:B------:R-:W-:Y:S01]  /*12f40*/  HMMA.16816.F32 R48, R136.reuse, R162, R48 ;  /* 0x000000a28830723c */ /* 0x040fe20000001830 */
[----:B------:R-:W-:Y:S01]  /*12f50*/  LDSM.16.MT88.4 R160, [R216+0x1900] ;  /* 0x00190000d8a0783b */ /* 0x000fe20000004200 */
[----:B------:R-:W-:Y:S06]  /*12f60*/  MUFU.EX2 R134, R134 ;  /* 0x0000008600867308 */ /* 0x000fec0000000800 */
[C---:B------:R-:W-:Y:S04]  /*12f70*/  HMMA.16816.F32 R52, R136.reuse, R144, R52 ;  /* 0x000000908834723c */ /* 0x040fe80000001834 */
[----:B------:R-:W5:Y:S04]  /*12f80*/  MUFU.EX2 R133, R133 ;  /* 0x0000008500857308 */ /* 0x000f680000000800 */
[C---:B------:R-:W-:Y:S01]  /*12f90*/  HMMA.16816.F32 R56, R136.reuse, R146, R56 ;  /* 0x000000928838723c */ /* 0x040fe20000001838 */
[----:B------:R-:W4:Y:S07]  /*12fa0*/  LDSM.16.MT88.4 R144, [R215+0x5100] ;  /* 0x00510000d790783b */ /* 0x000f2e0000004200 */
[C---:B-1----:R-:W-:Y:S08]  /*12fb0*/  HMMA.16816.F32 R60, R136.reuse, R152, R60 ;  /* 0x00000098883c723c */ /* 0x042ff0000000183c */
[C---:B------:R-:W-:Y:S01]  /*12fc0*/  HMMA.16816.F32 R64, R136.reuse, R154, R64 ;  /* 0x0000009a8840723c */ /* 0x040fe20000001840 */
[----:B------:R-:W-:Y:S07]  /*12fd0*/  LDSM.16.MT88.4 R152, [R214+0x7100] ;  /* 0x00710000d698783b */ /* 0x000fee0000004200 */
[C---:B------:R-:W-:Y:S08]  /*12fe0*/  HMMA.16816.F32 R68, R136.reuse, R148, R68 ;  /* 0x000000948844723c */ /* 0x040ff00000001844 */
[C---:B------:R-:W-:Y:S01]  /*12ff0*/  HMMA.16816.F32 R72, R136.reuse, R150, R72 ;  /* 0x000000968848723c */ /* 0x040fe20000001848 */
[----:B------:R-:W1:Y:S07]  /*13000*/  LDSM.16.MT88.4 R148, [R213+0x7100] ;  /* 0x00710000d594783b */ /* 0x000e6e0000004200 */
[C---:B------:R-:W-:Y:S08]  /*13010*/  HMMA.16816.F32 R76, R136.reuse, R164, R76 ;  /* 0x000000a4884c723c */ /* 0x040ff0000000184c */
[C---:B------:R-:W-:Y:S08]  /*13020*/  HMMA.16816.F32 R80, R136.reuse, R166, R80 ;  /* 0x000000a68850723c */ /* 0x040ff00000001850 */
[C---:B----4-:R-:W-:Y:S08]  /*13030*/  HMMA.16816.F32 R84, R136.reuse, R140, R84 ;  /* 0x0000008c8854723c */ /* 0x050ff00000001854 */
[C---:B------:R-:W-:Y:S01]  /*13040*/  HMMA.16816.F32 R88, R136.reuse, R142, R88 ;  /* 0x0000008e8858723c */ /* 0x040fe20000001858 */
[----:B------:R-:W4:Y:S07]  /*13050*/  LDSM.16.MT88.4 R140, [R216+0x7100] ;  /* 0x00710000d88c783b */ /* 0x000f2e0000004200 */
[C---:B------:R-:W-:Y:S08]  /*13060*/  HMMA.16816.F32 R92, R136.reuse, R144, R92 ;  /* 0x00000090885c723c */ /* 0x040ff0000000185c */
[C---:B------:R-:W-:Y:S01]  /*13070*/  HMMA.16816.F32 R96, R136.reuse, R146, R96 ;  /* 0x000000928860723c */ /* 0x040fe20000001860 */
[----:B------:R-:W3:Y:S07]  /*13080*/  LDSM.16.MT88.4 R144, [R215+0x7100] ;  /* 0x00710000d790783b */ /* 0x000eee0000004200 */
[C---:B-1----:R-:W-:Y:S08]  /*13090*/  HMMA.16816.F32 R100, R136.reuse, R148, R100 ;  /* 0x000000948864723c */ /* 0x042ff00000001864 */
[C---:B------:R-:W-:Y:S01]  /*130a0*/  HMMA.16816.F32 R104, R136.reuse, R150, R104 ;  /* 0x000000968868723c */ /* 0x040fe20000001868 */
[----:B------:R-:W1:Y:S07]  /*130b0*/  LDSM.16.MT88.4 R148, [R213+0x1900] ;  /* 0x00190000d594783b */ /* 0x000e6e0000004200 */
[C---:B------:R-:W-:Y:S08]  /*130c0*/  HMMA.16816.F32 R108, R136.reuse, R152, R108 ;  /* 0x00000098886c723c */ /* 0x040ff0000000186c */
[C---:B------:R-:W-:Y:S01]  /*130d0*/  HMMA.16816.F32 R112, R136.reuse, R154, R112 ;  /* 0x0000009a8870723c */ /* 0x040fe20000001870 */
[----:B------:R-:W1:Y:S07]  /*130e0*/  LDSM.16.MT88.4 R152, [R214+0x1900] ;  /* 0x00190000d698783b */ /* 0x000e6e0000004200 */
[C---:B----4-:R-:W-:Y:S08]  /*130f0*/  HMMA.16816.F32 R116, R136.reuse, R140, R116 ;  /* 0x0000008c8874723c */ /* 0x050ff00000001874 */
[C---:B------:R-:W-:Y:S08]  /*13100*/  HMMA.16816.F32 R120, R136.reuse, R142, R120 ;  /* 0x0000008e8878723c */ /* 0x040ff00000001878 */
[C---:B---3--:R-:W-:Y:S08]  /*13110*/  HMMA.16816.F32 R124, R136.reuse, R144, R124 ;  /* 0x00000090887c723c */ /* 0x048ff0000000187c */
[----:B------:R-:W-:Y:S07]  /*13120*/  HMMA.16816.F32 R128, R136, R146, R128 ;  /* 0x000000928880723c */ /* 0x000fee0000001880 */
[----:B------:R-:W-:Y:S02]  /*13130*/  F2FP.PACK_AB R136, R184, R185 ;  /* 0x000000b9b888723e */ /* 0x000fe400000000ff */
[----:B------:R-:W-:Y:S03]  /*13140*/  F2FP.PACK_AB R138, R182, R183 ;  /* 0x000000b7b68a723e */ /* 0x000fe600000000ff */
[----:B------:R-:W-:Y:S02]  /*13150*/  F2FP.PACK_AB R137, R176, R177 ;  /* 0x000000b1b089723e */ /* 0x000fe400000000ff */
[----:B-----5:R-:W-:Y:S07]  /*13160*/  F2FP.PACK_AB R139, R133, R134 ;  /* 0x00000086858b723e */ /* 0x020fee00000000ff */
[C---:B-1----:R-:W-:Y:S01]  /*13170*/  HMMA.16816.F32 R140, R136.reuse, R148, R4 ;  /* 0x00000094888c723c */ /* 0x042fe20000001804 */
        /* <DEDUP_REMOVED lines=8> */
[----:B------:R-:W2:Y:S07]  /*13200*/  LDSM.16.MT88.4 R20, [R214+0x5900] ;  /* 0x00590000d614783b */ /* 0x000eae0000004200 */
[C---:B------:R-:W-:Y:S01]  /*13210*/  HMMA.16816.F32 R160, R136.reuse, R162, R24 ;  /* 0x000000a288a0723c */ /* 0x040fe20000001818 */
[----:B------:R-:W2:Y:S07]  /*13220*/  LDSM.16.MT88.4 R24, [R216+0x5900] ;  /* 0x00590000d818783b */ /* 0x000eae0000004200 */
[C---:B------:R-:W-:Y:S01]  /*13230*/  HMMA.16816.F32 R164, R136.reuse, R168, R28 ;  /* 0x000000a888a4723c */ /* 0x040fe2000000181c */
[----:B------:R-:W2:Y:S07]  /*13240*/  LDSM.16.MT88.4 R28, [R215+0x5900] ;  /* 0x00590000d71c783b */ /* 0x000eae0000004200 */
        /* <DEDUP_REMOVED lines=8> */
[C---:B----4-:R-:W-:Y:S08]  /*132d0*/  HMMA.16816.F32 R52, R136.reuse, R12, R52 ;  /* 0x0000000c8834723c */ /* 0x050ff00000001834 */
[C---:B------:R-:W-:Y:S01]  /*132e0*/  HMMA.16816.F32 R56, R136.reuse, R14, R56 ;  /* 0x0000000e8838723c */ /* 0x040fe20000001838 */
[----:B------:R-:W4:Y:S07]  /*132f0*/  LDSM.16.MT88.4 R12, [R215+0x7900] ;  /* 0x00790000d70c783b */ /* 0x000f2e0000004200 */
[C---:B-----5:R-:W-:Y:S07]  /*13300*/  HMMA.16816.F32 R60, R136.reuse, R16, R60 ;  /* 0x00000010883c723c */ /* 0x060fee000000183c */
[----:B--2---:R-:W-:Y:S01]  /*13310*/  FFMA.FTZ R16, R2, R198, R211 ;  /* 0x000000c602107223 */ /* 0x004fe200000100d3 */
[C---:B------:R-:W-:Y:S04]  /*13320*/  HMMA.16816.F32 R64, R136.reuse, R18, R64 ;  /* 0x000000128840723c */ /* 0x040fe80000001840 */
[----:B------:R-:W-:Y:S02]  /*13330*/  FFMA.FTZ R2, R0, R197, R204 ;  /* 0x000000c500027223 */ /* 0x000fe400000100cc */
        /* <DEDUP_REMOVED lines=31> */
[C---:B-1----:R-:W-:Y:S07]  /*13530*/  HMMA.16816.F32 R108, R136.reuse, R4, R108 ;  /* 0x00000004886c723c */ /* 0x042fee000000186c */
[----:B------:R-:W-:Y:S01]  /*13540*/  FADD.FTZ R4, R178, R2 ;  /* 0x00000002b2047221 */ /* 0x000fe20000010000 */
        /* <DEDUP_REMOVED lines=8> */
[----:B------:R-:W-:Y:S01]  /*135d0*/  FADD.FTZ R0, R134, R0 ;  /* 0x0000000086007221 */ /* 0x000fe20000010000 */
[----:B------:R-:W-:Y:S01]  /*135e0*/  MOV R134, R3 ;  /* 0x0000000300867202 */ /* 0x000fe20000000f00 */
[C---:B----4-:R-:W-:Y:S04]  /*135f0*/  HMMA.16816.F32 R124, R136.reuse, R12, R124 ;  /* 0x0000000c887c723c */ /* 0x050fe8000000187c */
[----:B------:R-:W-:Y:S02]  /*13600*/  FADD.FTZ R2, R182, R2 ;  /* 0x00000002b6027221 */ /* 0x000fe40000010000 */
[----:B------:R-:W-:Y:S01]  /*13610*/  FADD.FTZ R0, R133, R0 ;  /* 0x0000000085007221 */ /* 0x000fe20000010000 */
[----:B------:R-:W-:Y:S01]  /*13620*/  MOV R133, R132 ;  /* 0x0000008400857202 */ /* 0x000fe20000000f00 */
[----:B------:R-:W-:Y:S01]  /*13630*/  HMMA.16816.F32 R128, R136, R14, R128 ;  /* 0x0000000e8880723c */ /* 0x000fe20000001880 */
[----:B------:R1:W-:Y:S04]  /*13640*/  STL [R1], R2 ;  /* 0x0000000201007387 */ /* 0x0003e80000100800 */
[----:B------:R1:W-:Y:S03]  /*13650*/  STL [R1+0x4], R0 ;  /* 0x0000040001007387 */ /* 0x0003e60000100800 */
[----:B------:R-:W-:-:S05]  /*13660*/  @P0 BRA `(.L_x_1015) ;  /* 0xffffbc1000000947 */ /* 0x000fca000383ffff */
.L_x_1005:
[----:B------:R-:W2:Y:S04]  /*13670*/  LDL.LU R5, [R1] ;  /* 0x0000000001057983 */ /* 0x000ea80000300800 */
[----:B------:R-:W3:Y:S01]  /*13680*/  LDL.LU R4, [R1+0x4] ;  /* 0x0000040001047983 */ /* 0x000ee20000300800 */
[----:B------:R-:W-:-:S03]  /*13690*/  PLOP3.LUT P2, PT, PT, PT, PT, 0x8, 0x0 ;  /* 0x000000000000781c */ /* 0x000fc60003f4e170 */
[----:B-12---:R-:W1:Y:S04]  /*136a0*/  SHFL.BFLY PT, R0, R5, 0x2, 0x1f ;  /* 0x0c401f0005007f89 */ /* 0x006e6800000e0000 */
        /* <DEDUP_REMOVED lines=12> */
[----:B------:R-:W-:-:S05]  /*13770*/  @P1 MOV R4, 0x3f317218 ;  /* 0x3f31721800041802 */ /* 0x000fca0000000f00 */
[----:B------:R-:W-:Y:S02]  /*13780*/  @P1 FMUL.FTZ R5, R4, c[0x0][0x2d0] ;  /* 0x0000b40004051a20 */ /* 0x000fe40000410000 */
[----:B------:R-:W-:Y:S08]  /*13790*/  @P0 MUFU.RCP R2, R7 ;  /* 0x0000000700020308 */ /* 0x000ff00000001000 */
[----:B------:R-:W2:Y:S01]  /*137a0*/  @P1 MUFU.LG2 R6, R6 ;  /* 0x0000000600061308 */ /* 0x000ea20000000c00 */
[----:B-1----:R-:W-:-:S02]  /*137b0*/  FMUL.FTZ R10, R0, R40 ;  /* 0x00000028000a7220 */ /* 0x002fc40000410000 */
[C---:B------:R-:W-:Y:S02]  /*137c0*/  FMUL.FTZ R9, R0.reuse, R41 ;  /* 0x0000002900097220 */ /* 0x040fe40000410000 */
[C---:B------:R-:W-:Y:S02]  /*137d0*/  FMUL.FTZ R140, R0.reuse, R140 ;  /* 0x0000008c008c7220 */ /* 0x040fe40000410000 */
[C---:B------:R-:W-:Y:S01]  /*137e0*/  FMUL.FTZ R141, R0.reuse, R141 ;  /* 0x0000008d008d7220 */ /* 0x040fe20000410000 */
[----:B------:R-:W1:Y:S01]  /*137f0*/  @P0 MUFU.LG2 R7, R7 ;  /* 0x0000000700070308 */ /* 0x000e620000000c00 */
        /* <DEDUP_REMOVED lines=63> */
[----:B--2---:R-:W-:Y:S02]  /*13bf0*/  @P1 FMUL.FTZ R6, R6, 0.69314718246459960938 ;  /* 0x3f31721806061820 */ /* 0x004fe40000410000 */
[----:B-1----:R-:W-:Y:S02]  /*13c00*/  @P0 FMUL.FTZ R4, R7, 0.69314718246459960938 ;  /* 0x3f31721807040820 */ /* 0x002fe40000410000 */
[----:B------:R-:W-:Y:S02]  /*13c10*/  @P0 FMUL.FTZ R0, R0, c[0x0][0x2d0] ;  /* 0x0000b40000000a20 */ /* 0x000fe40000410000 */
        /* <DEDUP_REMOVED lines=63> */
[----:B------:R-:W-:Y:S02]  /*14010*/  FMUL.FTZ R131, R2, R131 ;  /* 0x0000008302837220 */ /* 0x000fe40000410000 */
[----:B------:R-:W-:Y:S02]  /*14020*/  @P1 FFMA.FTZ R36, R5, R132, R6 ;  /* 0x0000008405241223 */ /* 0x000fe40000010006 */
[----:B------:R-:W-:Y:S02]  /*14030*/  @P0 FFMA.FTZ R37, R0, R3, R4 ;  /* 0x0000000300250223 */ /* 0x000fe40000010004 */
.L_x_973:
[----:B------:R-:W-:Y:S01]  /*14040*/  USHF.R.S32.HI UR6, URZ, 0x1f, UR9 ;  /* 0x0000001f3f067899 */ /* 0x000fe20008011409 */
[----:B------:R-:W-:Y:S05]  /*14050*/  @P2 BRA `(.L_x_1016) ;  /* 0x000019a000002947 */ /* 0x000fea0003800000 */
[----:B------:R-:W3:Y:S01]  /*14060*/  S2R R13, SR_TID.X ;  /* 0x00000000000d7919 */ /* 0x000ee20000002100 */
[----:B------:R-:W-:Y:S01]  /*14070*/  ULDC.64 UR4, c[0x0][0x490] ;  /* 0x0001240000047ab9 */ /* 0x000fe20000000a00 */
[----:B------:R-:W-:Y:S01]  /*14080*/  F2FP.PACK_AB R45, R45, R8 ;  /* 0x000000082d2d723e */ /* 0x000fe200000000ff */
[----:B------:R-:W-:Y:S01]  /*14090*/  UIMAD UR7, UR6, UR4, URZ ;  /* 0x00000004060772a4 */ /* 0x000fe2000f8e023f */
[----:B------:R-:W4:Y:S01]  /*140a0*/  S2R R14, SR_CTAID.Z ;  /* 0x00000000000e7919 */ /* 0x000f220000002700 */
[----:B--2---:R-:W-:Y:S01]  /*140b0*/  UIMAD.WIDE.U32 UR10, UR9, UR4, URZ ;  /* 0x00000004090a72a5 */ /* 0x004fe2000f8e003f */
[----:B------:R-:W-:Y:S01]  /*140c0*/  F2FP.PACK_AB R65, R9, R10 ;  /* 0x0000000a0941723e */ /* 0x000fe200000000ff */
[----:B------:R-:W-:Y:S01]  /*140d0*/  UIMAD UR7, UR9, UR5, UR7 ;  /* 0x00000005090772a4 */ /* 0x000fe2000f8e0207 */
[----:B------:R-:W-:Y:S01]  /*140e0*/  F2FP.PACK_AB R82, R83, R82 ;  /* 0x000000525352723e */ /* 0x000fe200000000ff */
[----:B------:R-:W-:Y:S01]  /*140f0*/  BSSY B0, `(.L_x_1017) ;  /* 0x0000133000007945 */ /* 0x000fe20003800000 */
[----:B------:R-:W-:Y:S01]  /*14100*/  ULDC.64 UR4, c[0x0][0x3e8] ;  /* 0x0000fa0000047ab9 */ /* 0x000fe20000000a00 */
[----:B------:R-:W-:Y:S01]  /*14110*/  IMAD.U32 R3, RZ, RZ, UR11 ;  /* 0x0000000bff037e24 */ /* 0x000fe2000f8e00ff */
[----:B------:R-:W-:Y:S01]  /*14120*/  UIMAD.WIDE.U32 UR12, UR9, UR4, URZ ;  /* 0x00000004090c72a5 */ /* 0x000fe2000f8e003f */
[----:B-1----:R-:W-:Y:S01]  /*14130*/  IMAD.U32 R2, RZ, RZ, UR10 ;  /* 0x0000000aff027e24 */ /* 0x002fe2000f8e00ff */
[----:B------:R-:W-:Y:S01]  /*14140*/  UIMAD UR6, UR6, UR4, URZ ;  /* 0x00000004060672a4 */ /* 0x000fe2000f8e023f */
[----:B------:R-:W1:Y:S01]  /*14150*/  S2R R83, SR_CTAID.X ;  /* 0x0000000000537919 */ /* 0x000e620000002500 */
[----:B------:R-:W-:Y:S01]  /*14160*/  F2FP.PACK_AB R81, R11, R12 ;  /* 0x0000000c0b51723e */ /* 0x000fe200000000ff */
[----:B------:R-:W-:Y:S01]  /*14170*/  UIADD3 UR7, UR11, UR7, URZ ;  /* 0x000000070b077290 */ /* 0x000fe2000fffe03f */
[----:B------:R-:W-:Y:S01]  /*14180*/  IMAD.U32 R7, RZ, RZ, UR13 ;  /* 0x0000000dff077e24 */ /* 0x000fe2000f8e00ff */
[----:B------:R-:W-:Y:S01]  /*14190*/  UIMAD UR5, UR9, UR5, UR6 ;  /* 0x00000005090572a4 */ /* 0x000fe2000f8e0206 */
[----:B------:R-:W-:Y:S01]  /*141a0*/  IMAD.U32 R6, RZ, RZ, UR12 ;  /* 0x0000000cff067e24 */ /* 0x000fe2000f8e00ff */
[----:B------:R-:W-:Y:S01]  /*141b0*/  F2FP.PACK_AB R35, R35, R80 ;  /* 0x000000502323723e */ /* 0x000fe200000000ff */
[----:B------:R-:W-:Y:S01]  /*141c0*/  IMAD.MOV.U32 R80, RZ, RZ, c[0x0][0x4e8] ;  /* 0x00013a00ff507624 */ /* 0x000fe200078e00ff */
[----:B------:R-:W-:Y:S01]  /*141d0*/  UIADD3 UR5, UR13, UR5, URZ ;  /* 0x000000050d057290 */ /* 0x000fe2000fffe03f */
[----:B---3--:R-:W-:Y:S01]  /*141e0*/  SHF.R.S32.HI R21, RZ, 0x1f, R13 ;  /* 0x0000001fff157819 */ /* 0x008fe2000001140d */
[----:B------:R-:W-:Y:S01]  /*141f0*/  IMAD.U32 R5, RZ, RZ, UR7 ;  /* 0x00000007ff057e24 */ /* 0x000fe2000f8e00ff */
[----:B------:R-:W-:-:S02]  /*14200*/  F2FP.PACK_AB R44, R141, R140 ;  /* 0x0000008c8d2c723e */ /* 0x000fc400000000ff */
[CC--:B------:R-:W-:Y:S02]  /*14210*/  LEA.HI R0, R21.reuse, R13.reuse, RZ, 0x2 ;  /* 0x0000000d15007211 */ /* 0x0c0fe400078f10ff */
[----:B------:R-:W-:Y:S02]  /*14220*/  LEA.HI R8, R21, R13, RZ, 0x5 ;  /* 0x0000000d15087211 */ /* 0x000fe400078f28ff */
[--C-:B------:R-:W-:Y:S02]  /*14230*/  SHF.R.S32.HI R7, RZ, 0x2, R0.reuse ;  /* 0x00000002ff077819 */ /* 0x100fe40000011400 */
[----:B------:R-:W-:Y:S02]  /*14240*/  SHF.R.S32.HI R3, RZ, 0x1f, R0 ;  /* 0x0000001fff037819 */ /* 0x000fe40000011400 */
[----:B------:R-:W-:Y:S02]  /*14250*/  LOP3.LUT R0, R0, 0xfffffffc, RZ, 0xc0, !PT ;  /* 0xfffffffc00007812 */ /* 0x000fe400078ec0ff */
[----:B------:R-:W-:-:S02]  /*14260*/  LOP3.LUT R4, R8, 0xffffffe0, RZ, 0xc0, !PT ;  /* 0xffffffe008047812 */ /* 0x000fc400078ec0ff */
[----:B------:R-:W-:Y:S01]  /*14270*/  LEA.HI R9, R3, R7, RZ, 0x3 ;  /* 0x0000000703097211 */ /* 0x000fe200078f18ff */
[----:B------:R-:W-:Y:S01]  /*14280*/  IMAD.IADD R10, R13, 0x1, -R0 ;  /* 0x000000010d0a7824 */ /* 0x000fe200078e0a00 */
[----:B------:R-:W-:Y:S01]  /*14290*/  LEA.HI R12, R21, R13, RZ, 0x3 ;  /* 0x0000000d150c7211 */ /* 0x000fe200078f18ff */
[----:B------:R-:W-:Y:S01]  /*142a0*/  IMAD.IADD R0, R13, 0x1, -R4 ;  /* 0x000000010d007824 */ /* 0x000fe200078e0a04 */
[----:B------:R-:W-:Y:S01]  /*142b0*/  LOP3.LUT R9, R9, 0xfffffff8, RZ, 0xc0, !PT ;  /* 0xfffffff809097812 */ /* 0x000fe200078ec0ff */
[----:B------:R-:W-:Y:S01]  /*142c0*/  IMAD.MOV.U32 R4, RZ, RZ, R2 ;  /* 0x000000ffff047224 */ /* 0x000fe200078e0002 */
[----:B------:R-:W-:Y:S01]  /*142d0*/  SHF.R.S32.HI R20, RZ, 0x3, R12 ;  /* 0x00000003ff147819 */ /* 0x000fe2000001140c */
[----:B------:R-:W-:Y:S01]  /*142e0*/  IMAD.MOV.U32 R2, RZ, RZ, R6 ;  /* 0x000000ffff027224 */ /* 0x000fe200078e0006 */
[----:B------:R-:W-:Y:S01]  /*142f0*/  SHF.R.S32.HI R6, RZ, 0x1f, R0 ;  /* 0x0000001fff067819 */ /* 0x000fe20000011400 */
[----:B------:R-:W-:Y:S01]  /*14300*/  IMAD.IADD R9, R7, 0x1, -R9 ;  /* 0x0000000107097824 */ /* 0x000fe200078e0a09 */
[----:B------:R-:W-:Y:S01]  /*14310*/  LOP3.LUT P4, RZ, R0, 0x3, RZ, 0xc0, !PT ;  /* 0x0000000300ff7812 */ /* 0x000fe2000788c0ff */
[----:B------:R-:W-:Y:S01]  /*14320*/  IMAD.U32 R3, RZ, RZ, UR5 ;  /* 0x00000005ff037e24 */ /* 0x000fe2000f8e00ff */
[----:B------:R-:W-:Y:S01]  /*14330*/  LEA.HI R18, R6, R0, RZ, 0x2 ;  /* 0x0000000006127211 */ /* 0x000fe200078f10ff */
[----:B----4-:R-:W-:Y:S01]  /*14340*/  IMAD.WIDE.U32 R16, R14, c[0x0][0x498], R4 ;  /* 0x000126000e107a25 */ /* 0x010fe200078e0004 */
[----:B------:R-:W-:-:S02]  /*14350*/  SHF.R.S32.HI R7, RZ, 0x1f, R14 ;  /* 0x0000001fff077819 */ /* 0x000fc4000001140e */
[--C-:B------:R-:W-:Y:S01]  /*14360*/  SHF.R.S32.HI R6, RZ, 0x5, R8.reuse ;  /* 0x00000005ff067819 */ /* 0x100fe20000011408 */
[----:B------:R-:W-:Y:S01]  /*14370*/  IMAD.SHL.U32 R5, R9, 0x40, RZ ;  /* 0x0000004009057824 */ /* 0x000fe200078e00ff */
[----:B------:R-:W-:Y:S01]  /*14380*/  SHF.R.S32.HI R0, RZ, 0x1f, R8 ;  /* 0x0000001fff007819 */ /* 0x000fe20000011408 */
[C---:B------:R-:W-:Y:S01]  /*14390*/  IMAD R22, R7.reuse, c[0x0][0x498], RZ ;  /* 0x0001260007167a24 */ /* 0x040fe200078e02ff */
[----:B------:R-:W-:Y:S01]  /*143a0*/  LOP3.LUT R11, R12, 0xfffffff8, RZ, 0xc0, !PT ;  /* 0xfffffff80c0b7812 */ /* 0x000fe200078ec0ff */
[----:B------:R-:W-:Y:S01]  /*143b0*/  IMAD R19, R7, c[0x0][0x3f0], RZ ;  /* 0x0000fc0007137a24 */ /* 0x000fe200078e02ff */
[----:B------:R-:W-:Y:S01]  /*143c0*/  LEA.HI R0, R0, R6, RZ, 0x3 ;  /* 0x0000000600007211 */ /* 0x000fe200078f18ff */
[----:B------:R-:W-:Y:S01]  /*143d0*/  IMAD.SHL.U32 R7, R20, 0x40, RZ ;  /* 0x0000004014077824 */ /* 0x000fe200078e00ff */
[----:B------:R-:W-:Y:S01]  /*143e0*/  LEA.HI R21, R21, R13, RZ, 0x6 ;  /* 0x0000000d15157211 */ /* 0x000fe200078f30ff */
[----:B------:R-:W-:Y:S01]  /*143f0*/  IMAD.IADD R11, R13, 0x1, -R11 ;  /* 0x000000010d0b7824 */ /* 0x000fe200078e0a0b */
[----:B------:R-:W-:Y:S01]  /*14400*/  ISETP.NE.AND P0, PT, R80, 0x1, PT ;  /* 0x000000015000780c */ /* 0x000fe20003f05270 */
[----:B------:R-:W-:Y:S01]  /*14410*/  IMAD.WIDE.U32 R12, R14, c[0x0][0x3f0], R2 ;  /* 0x0000fc000e0c7a25 */ /* 0x000fe200078e0002 */
[----:B------:R-:W-:-:S02]  /*14420*/  LOP3.LUT R4, R0, 0xffffff8, RZ, 0xc0, !PT ;  /* 0x0ffffff800047812 */ /* 0x000fc400078ec0ff */
[----:B------:R-:W-:Y:S01]  /*14430*/  LEA.HI R3, R10, R10, RZ, 0x1 ;  /* 0x0000000a0a037211 */ /* 0x000fe200078f08ff */
[----:B------:R-:W-:Y:S01]  /*14440*/  IMAD.SHL.U32 R0, R11, 0x8, RZ ;  /* 0x000000080b007824 */ /* 0x000fe200078e00ff */
[----:B------:R-:W-:Y:S01]  /*14450*/  LOP3.LUT R2, R7, 0x1c0, RZ, 0xc0, !PT ;  /* 0x000001c007027812 */ /* 0x000fe200078ec0ff */
[----:B------:R-:W-:Y:S01]  /*14460*/  IMAD R7, R11, 0x20, R20 ;  /* 0x000000200b077824 */ /* 0x000fe200078e0214 */
[----:B------:R-:W-:Y:S01]  /*14470*/  R2P PR, R9, 0x6 ;  /* 0x0000000609007804 */ /* 0x000fe20000000000 */
[----:B------:R-:W-:Y:S01]  /*14480*/  IMAD.IADD R11, R6, 0x1, -R4 ;  /* 0x00000001060b7824 */ /* 0x000fe200078e0a04 */
[----:B------:R-:W-:Y:S01]  /*14490*/  LOP3.LUT R4, R3, 0x1ffffffe, RZ, 0xc0, !PT ;  /* 0x1ffffffe03047812 */ /* 0x000fe200078ec0ff */
[----:B-1----:R-:W-:Y:S01]  /*144a0*/  IMAD R7, R83, 0x80, R7 ;  /* 0x0000008053077824 */ /* 0x002fe200078e0207 */
[----:B------:R-:W-:Y:S01]  /*144b0*/  SHF.R.U32.HI R3, RZ, 0x3, R2 ;  /* 0x00000003ff037819 */ /* 0x000fe20000011602 */
[----:B------:R-:W-:Y:S01]  /*144c0*/  IMAD R22, R14, c[0x0][0x49c], R22 ;  /* 0x000127000e167a24 */ /* 0x000fe200078e0216 */
[----:B------:R-:W-:Y:S01]  /*144d0*/  LOP3.LUT R2, R2, 0x38, R0, 0xf8, !PT ;  /* 0x0000003802027812 */ /* 0x000fe200078ef800 */
[----:B------:R-:W-:Y:S01]  /*144e0*/  IMAD R19, R14, c[0x0][0x3f4], R19 ;  /* 0x0000fd000e137a24 */ /* 0x000fe200078e0213 */
[----:B------:R-:W-:Y:S01]  /*144f0*/  LOP3.LUT R8, R5, 0x1c0, RZ, 0xc0, !PT ;  /* 0x000001c005087812 */ /* 0x000fe200078ec0ff */
[----:B------:R-:W-:Y:S01]  /*14500*/  IMAD R15, R6, 0x200, R10 ;  /* 0x00000200060f7824 */ /* 0x000fe200078e020a */
[----:B------:R-:W-:Y:S01]  /*14510*/  F2FP.PACK_AB R142, R143, R142 ;  /* 0x0000008e8f8e723e */ /* 0x000fe200000000ff */
[----:B------:R-:W-:Y:S01]  /*14520*/  IMAD.IADD R14, R10, 0x1, -R4 ;  /* 0x000000010a0e7824 */ /* 0x000fe200078e0a04 */
[----:B------:R-:W-:Y:S01]  /*14530*/  LOP3.LUT R10, R2, R3, RZ, 0x3c, !PT ;  /* 0x00000003020a7212 */ /* 0x000fe200078e3cff */
[----:B------:R-:W-:Y:S01]  /*14540*/  @P0 IMAD.HI.U32 R3, R7, c[0x0][0x4ec], RZ ;  /* 0x00013b0007030a27 */ /* 0x000fe200078e00ff */
[----:B------:R-:W-:-:S02]  /*14550*/  LOP3.LUT R4, R9, 0x1, RZ, 0xc0, !PT ;  /* 0x0000000109047812 */ /* 0x000fc400078ec0ff */
[----:B------:R-:W-:Y:S01]  /*14560*/  LEA.HI R9, R8, R8, RZ, 0x1d ;  /* 0x0000000808097211 */ /* 0x000fe200078fe8ff */
[----:B------:R-:W-:Y:S01]  /*14570*/  IMAD.MOV.U32 R2, RZ, RZ, R7 ;  /* 0x000000ffff027224 */ /* 0x000fe200078e0007 */
[----:B------:R-:W-:Y:S01]  /*14580*/  ISETP.NE.U32.AND P3, PT, R4, 0x1, PT ;  /* 0x000000010400780c */ /* 0x000fe20003f65070 */
[----:B------:R-:W-:Y:S01]  /*14590*/  IMAD.SHL.U32 R6, R21, 0x8, RZ ;  /* 0x0000000815067824 */ /* 0x000fe200078e00ff */
[----:B------:R-:W-:Y:S01]  /*145a0*/  @P0 SHF.R.U32.HI R2, RZ, c[0x0][0x4f0], R3 ;  /* 0x00013c00ff020a19 */ /* 0x000fe20000011603 */
[----:B------:R-:W-:Y:S01]  /*145b0*/  IMAD.IADD R5, R13, 0x1, R19 ;  /* 0x000000010d057824 */ /* 0x000fe200078e0213 */
[----:B------:R-:W-:Y:S01]  /*145c0*/  SHF.R.S32.HI R4, RZ, 0x2, R18 ;  /* 0x00000002ff047819 */ /* 0x000fe20000011412 */
[----:B------:R-:W-:Y:S01]  /*145d0*/  IMAD R80, R80, c[0x0][0x388], RZ ;  /* 0x0000e20050507a24 */ /* 0x000fe200078e02ff */
[----:B------:R-:W-:Y:S01]  /*145e0*/  LOP3.LUT R18, R10, 0x7ffffe00, R6, 0xf8, !PT ;  /* 0x7ffffe000a127812 */ /* 0x000fe200078ef806 */
[--C-:B------:R-:W-:Y:S01]  /*145f0*/  IMAD.MOV R8, RZ, RZ, -R2.reuse ;  /* 0x000000ffff087224 */ /* 0x100fe200078e0a02 */
[----:B------:R-:W-:Y:S01]  /*14600*/  SHF.R.S32.HI R6, RZ, 0x1f, R2 ;  /* 0x0000001fff067819 */ /* 0x000fe20000011402 */
[----:B------:R-:W-:Y:S01]  /*14610*/  IMAD R3, R11, 0x10, R4 ;  /* 0x000000100b037824 */ /* 0x000fe200078e0204 */
[----:B------:R-:W-:Y:S01]  /*14620*/  F2FP.PACK_AB R85, R145, R144 ;  /* 0x000000909155723e */ /* 0x000fe200000000ff */
[----:B------:R-:W-:Y:S01]  /*14630*/  IMAD.MOV.U32 R4, RZ, RZ, R12 ;  /* 0x000000ffff047224 */ /* 0x000fe200078e000c */
[----:B------:R-:W-:Y:S01]  /*14640*/  F2FP.PACK_AB R146, R147, R146 ;  /* 0x000000929392723e */ /* 0x000fe200000000ff */
[----:B------:R-:W-:Y:S01]  /*14650*/  IMAD R12, R8, c[0x0][0x4e8], R7 ;  /* 0x00013a00080c7a24 */ /* 0x000fe200078e0207 */
[----:B------:R-:W-:Y:S01]  /*14660*/  F2FP.PACK_AB R148, R149, R148 ;  /* 0x000000949594723e */ /* 0x000fe200000000ff */
[----:B------:R-:W-:Y:S01]  /*14670*/  IMAD.U32 R10, R15, 0x2, R9 ;  /* 0x000000020f0a7824 */ /* 0x000fe200078e0009 */
[----:B------:R-:W-:Y:S01]  /*14680*/  F2FP.PACK_AB R150, R151, R150 ;  /* 0x000000969796723e */ /* 0x000fe200000000ff */
[--C-:B------:R-:W-:Y:S01]  /*14690*/  IMAD R8, R14, 0x8, R3.reuse ;  /* 0x000000080e087824 */ /* 0x100fe200078e0203 */
[----:B------:R-:W-:Y:S01]  /*146a0*/  F2FP.PACK_AB R152, R153, R152 ;  /* 0x000000989998723e */ /* 0x000fe200000000ff */
[----:B------:R-:W-:Y:S01]  /*146b0*/  IMAD R9, R6, c[0x0][0x3e0], RZ ;  /* 0x0000f80006097a24 */ /* 0x000fe200078e02ff */
[----:B------:R-:W-:Y:S01]  /*146c0*/  F2FP.PACK_AB R154, R155, R154 ;  /* 0x0000009a9b9a723e */ /* 0x000fe200000000ff */
[----:B------:R-:W-:Y:S01]  /*146d0*/  IMAD R3, R83, 0x80, R3 ;  /* 0x0000008053037824 */ /* 0x000fe200078e0203 */
[----:B------:R-:W-:Y:S01]  /*146e0*/  F2FP.PACK_AB R156, R157, R156 ;  /* 0x0000009c9d9c723e */ /* 0x000fe200000000ff */
[----:B------:R-:W-:Y:S01]  /*146f0*/  IMAD R8, R83, 0x80, R8 ;  /* 0x0000008053087824 */ /* 0x000fe200078e0208 */
[----:B------:R-:W-:Y:S01]  /*14700*/  F2FP.PACK_AB R158, R159, R158 ;  /* 0x0000009e9f9e723e */ /* 0x000fe200000000ff */
[----:B------:R-:W-:Y:S01]  /*14710*/  IMAD.WIDE.U32 R6, R2, c[0x0][0x3e0], R4 ;  /* 0x0000f80002067a25 */ /* 0x000fe200078e0004 */
[----:B------:R-:W-:-:S02]  /*14720*/  ISETP.GE.OR P5, PT, R3, R80, P4 ;  /* 0x000000500300720c */ /* 0x000fc400027a6670 */
[----:B------:R-:W-:Y:S01]  /*14730*/  IADD3 R3, R3, 0x8, RZ ;  /* 0x0000000803037810 */ /* 0x000fe20007ffe0ff */
[----:B------:R-:W-:Y:S01]  /*14740*/  IMAD R9, R2, c[0x0][0x3e4], R9 ;  /* 0x0000f90002097a24 */ /* 0x000fe200078e0209 */
[----:B------:R-:W-:Y:S01]  /*14750*/  F2FP.PACK_AB R160, R161, R160 ;  /* 0x000000a0a1a0723e */ /* 0x000fe200000000ff */
[----:B------:R-:W-:Y:S01]  /*14760*/  IMAD.SHL.U32 R2, R10, 0x2, RZ ;  /* 0x000000020a027824 */ /* 0x000fe200078e00ff */
[----:B------:R-:W-:Y:S01]  /*14770*/  ISETP.GE.OR P4, PT, R3, R80, P4 ;  /* 0x000000500300720c */ /* 0x000fe20002786670 */
[----:B------:R-:W-:Y:S01]  /*14780*/  @P0 IMAD.HI.U32 R5, R8, c[0x0][0x4ec], RZ ;  /* 0x00013b0008050a27 */ /* 0x000fe200078e00ff */
[----:B------:R-:W-:Y:S01]  /*14790*/  BAR.SYNC.DEFER_BLOCKING 0x1, 0x100 ;  /* 0x0044000000007b1d */ /* 0x000fe20000010000 */
[----:B------:R-:W-:Y:S02]  /*147a0*/  F2FP.PACK_AB R162, R163, R162 ;  /* 0x000000a2a3a2723e */ /* 0x000fe400000000ff */
[----:B------:R-:W-:Y:S01]  /*147b0*/  IMAD.IADD R7, R7, 0x1, R9 ;  /* 0x0000000107077824 */ /* 0x000fe200078e0209 */
[C---:B------:R-:W-:Y:S01]  /*147c0*/  IADD3 R9, R2.reuse, 0x80, RZ ;  /* 0x0000008002097810 */ /* 0x040fe20007ffe0ff */
[----:B------:R-:W-:Y:S01]  /*147d0*/  IMAD.MOV.U32 R4, RZ, RZ, R8 ;  /* 0x000000ffff047224 */ /* 0x000fe200078e0008 */
[----:B------:R-:W-:Y:S01]  /*147e0*/  @P0 SHF.R.U32.HI R4, RZ, c[0x0][0x4f0], R5 ;  /* 0x00013c00ff040a19 */ /* 0x000fe20000011605 */
[----:B------:R-:W-:Y:S01]  /*147f0*/  IMAD.MOV.U32 R14, RZ, RZ, 0x40 ;  /* 0x00000040ff0e7424 */ /* 0x000fe200078e00ff */
[----:B------:R-:W-:-:S02]  /*14800*/  IADD3 R3, R2, 0x70, RZ ;  /* 0x0000007002037810 */ /* 0x000fc40007ffe0ff */
[----:B------:R-:W-:Y:S02]  /*14810*/  @P3 IADD3 R3, R9, 0x10, RZ ;  /* 0x0000001009033810 */ /* 0x000fe40007ffe0ff */
[----:B------:R-:W-:Y:S02]  /*14820*/  SHF.R.S32.HI R9, RZ, 0x1f, R12 ;  /* 0x0000001fff097819 */ /* 0x000fe4000001140c */
[--C-:B------:R-:W-:Y:S02]  /*14830*/  SHF.R.S32.HI R5, RZ, 0x1f, R4.reuse ;  /* 0x0000001fff057819 */ /* 0x100fe40000011404 */
[----:B------:R-:W-:Y:S01]  /*14840*/  IADD3 R10, P0, R4, R16, RZ ;  /* 0x00000010040a7210 */ /* 0x000fe20007f1e0ff */
[----:B------:R-:W-:Y:S01]  /*14850*/  IMAD.MOV R4, RZ, RZ, -R4 ;  /* 0x000000ffff047224 */ /* 0x000fe200078e0a04 */
[----:B------:R-:W-:Y:S01]  /*14860*/  SEL R14, R14, 0xffffffc0, !P2 ;  /* 0xffffffc00e0e7807 */ /* 0x000fe20005000000 */
[----:B------:R-:W-:Y:S01]  /*14870*/  IMAD R9, R9, c[0x0][0x3d8], RZ ;  /* 0x0000f60009097a24 */ /* 0x000fe200078e02ff */
[----:B------:R-:W-:Y:S01]  /*14880*/  IADD3.X R11, R5, R17, R22, P0, !PT ;  /* 0x00000011050b7210 */ /* 0x000fe200007fe416 */
[----:B------:R-:W-:Y:S01]  /*14890*/  IMAD R8, R4, c[0x0][0x4e8], R8 ;  /* 0x00013a0004087a24 */ /* 0x000fe200078e0208 */
[----:B------:R-:W-:Y:S01]  /*148a0*/  F2FP.PACK_AB R164, R165, R164 ;  /* 0x000000a4a5a4723e */ /* 0x000fe200000000ff */
[C---:B------:R-:W-:Y:S01]  /*148b0*/  IMAD R17, R12.reuse, c[0x0][0x3dc], R9 ;  /* 0x0000f7000c117a24 */ /* 0x040fe200078e0209 */
[----:B------:R-:W-:Y:S01]  /*148c0*/  STS [R2+0x80], R44 ;  /* 0x0000802c02007388 */ /* 0x000fe20000000800 */
[----:B------:R-:W-:Y:S01]  /*148d0*/  IMAD.MOV.U32 R5, RZ, RZ, 0x20 ;  /* 0x00000020ff057424 */ /* 0x000fe200078e00ff */
[----:B------:R-:W-:Y:S01]  /*148e0*/  F2FP.PACK_AB R166, R167, R166 ;  /* 0x000000a6a7a6723e */ /* 0x000fe200000000ff */
[----:B------:R-:W-:Y:S01]  /*148f0*/  IMAD.WIDE.U32 R12, R12, c[0x0][0x3d8], R6 ;  /* 0x0000f6000c0c7a25 */ /* 0x000fe200078e0006 */
[----:B------:R-:W-:Y:S01]  /*14900*/  SHF.R.S32.HI R6, RZ, 0x1f, R8 ;  /* 0x0000001fff067819 */ /* 0x000fe20000011408 */
[----:B------:R-:W-:Y:S01]  /*14910*/  STS [R2+0x480], R142 ;  /* 0x0004808e02007388 */ /* 0x000fe20000000800 */
[----:B------:R-:W-:Y:S01]  /*14920*/  SEL R5, R5, 0xffffffe0, !P1 ;  /* 0xffffffe005057807 */ /* 0x000fe20004800000 */
[----:B------:R-:W-:Y:S01]  /*14930*/  IMAD.WIDE.U32 R10, R8, c[0x0][0x488], R10 ;  /* 0x00012200080a7a25 */ /* 0x000fe200078e000a */
[----:B------:R-:W-:Y:S01]  /*14940*/  F2FP.PACK_AB R168, R169, R168 ;  /* 0x000000a8a9a8723e */ /* 0x000fe200000000ff */
[----:B------:R-:W-:Y:S01]  /*14950*/  STS [R3], R85 ;  /* 0x0000005503007388 */ /* 0x000fe20000000800 */
[----:B------:R-:W-:Y:S01]  /*14960*/  F2FP.PACK_AB R170, R171, R170 ;  /* 0x000000aaabaa723e */ /* 0x000fe200000000ff */
[----:B------:R-:W-:Y:S01]  /*14970*/  IMAD R6, R6, c[0x0][0x488], RZ ;  /* 0x0001220006067a24 */ /* 0x000fe200078e02ff */
[----:B------:R-:W-:Y:S01]  /*14980*/  F2FP.PACK_AB R69, R39, R38 ;  /* 0x000000262745723e */ /* 0x000fe200000000ff */
[----:B------:R-:W-:Y:S01]  /*14990*/  IMAD.IADD R4, R2, 0x1, R5 ;  /* 0x0000000102047824 */ /* 0x000fe200078e0205 */
[----:B------:R-:W-:Y:S01]  /*149a0*/  STS [R3+0x400], R146 ;  /* 0x0004009203007388 */ /* 0x000fe20000000800 */
[----:B------:R-:W-:Y:S01]  /*149b0*/  IMAD R8, R8, c[0x0][0x48c], R6 ;  /* 0x0001230008087a24 */ /* 0x000fe200078e0206 */
[----:B------:R-:W-:Y:S01]  /*149c0*/  F2FP.PACK_AB R42, R43, R42 ;  /* 0x0000002a2b2a723e */ /* 0x000fe200000000ff */
[--C-:B------:R-:W-:Y:S01]  /*149d0*/  IMAD.IADD R5, R5, 0x1, R3.reuse ;  /* 0x0000000105057824 */ /* 0x100fe200078e0203 */
[----:B------:R-:W-:Y:S01]  /*149e0*/  STS [R4+0x80], R148 ;  /* 0x0000809404007388 */ /* 0x000fe20000000800 */
[----:B------:R-:W-:Y:S01]  /*149f0*/  IMAD.IADD R7, R2, 0x1, R14 ;  /* 0x0000000102077824 */ /* 0x000fe200078e020e */
[----:B------:R-:W-:Y:S01]  /*14a00*/  F2FP.PACK_AB R46, R47, R46 ;  /* 0x0000002e2f2e723e */ /* 0x000fe200000000ff */
[C---:B------:R-:W-:Y:S01]  /*14a10*/  IMAD.IADD R9, R14.reuse, 0x1, R3 ;  /* 0x000000010e097824 */ /* 0x040fe200078e0203 */
[----:B------:R-:W-:Y:S01]  /*14a20*/  STS [R4+0x480], R150 ;  /* 0x0004809604007388 */ /* 0x000fe20000000800 */
[----:B------:R-:W-:Y:S01]  /*14a30*/  IMAD.IADD R6, R14, 0x1, R4 ;  /* 0x000000010e067824 */ /* 0x000fe200078e0204 */
[----:B------:R-:W-:Y:S01]  /*14a40*/  F2FP.PACK_AB R48, R49, R48 ;  /* 0x000000303130723e */ /* 0x000fe200000000ff */
[----:B------:R-:W-:Y:S01]  /*14a50*/  IMAD.IADD R11, R11, 0x1, R8 ;  /* 0x000000010b0b7824 */ /* 0x000fe200078e0208 */
[----:B------:R-:W-:Y:S01]  /*14a60*/  STS [R5], R152 ;  /* 0x0000009805007388 */ /* 0x000fe20000000800 */
[----:B------:R-:W-:Y:S01]  /*14a70*/  IMAD.IADD R8, R5, 0x1, R14 ;  /* 0x0000000105087824 */ /* 0x000fe200078e020e */
        /* <DEDUP_REMOVED lines=50> */
[----:B------:R-:W-:Y:S02]  /*14da0*/  LEA R16, P0, R10, c[0x0][0x450], 0x2 ;  /* 0x000114000a107a11 */ /* 0x000fe400078010ff */
        /* <DEDUP_REMOVED lines=9> */
[----:B------:R-:W-:Y:S01]  /*14e40*/  LEA.HI.X R11, R10, c[0x0][0x454], R11, 0x2, P0 ;  /* 0x000115000a0b7a11 */ /* 0x000fe200000f140b */
        /* <DEDUP_REMOVED lines=23> */
[----:B------:R2:W-:Y:S04]  /*14fc0*/  STS [R3+0xc000], R29 ;  /* 0x00c0001d03007388 */ /* 0x0005e80000000800 */
[----:B------:R-:W-:Y:S04]  /*14fd0*/  STS [R3+0xc400], R106 ;  /* 0x00c4006a03007388 */ /* 0x000fe80000000800 */
[----:B------:R3:W-:Y:S04]  /*14fe0*/  STS [R4+0xc080], R28 ;  /* 0x00c0801c04007388 */ /* 0x0007e80000000800 */
[----:B------:R4:W-:Y:S04]  /*14ff0*/  STS [R4+0xc480], R110 ;  /* 0x00c4806e04007388 */ /* 0x0009e80000000800 */
[----:B------:R-:W-:Y:S04]  /*15000*/  STS [R5+0xc000], R27 ;  /* 0x00c0001b05007388 */ /* 0x000fe80000000800 */
[----:B------:R-:W-:Y:S01]  /*15010*/  STS [R5+0xc400], R114 ;  /* 0x00c4007205007388 */ /* 0x000fe20000000800 */
[----:B-1----:R-:W-:-:S03]  /*15020*/  IMAD.IADD R2, R13, 0x1, R17 ;  /* 0x000000010d027824 */ /* 0x002fc600078e0211 */
[----:B------:R-:W-:Y:S01]  /*15030*/  STS [R7+0xc080], R26 ;  /* 0x00c0801a07007388 */ /* 0x000fe20000000800 */
[----:B--2---:R-:W-:-:S03]  /*15040*/  LEA R29, P0, R12, c[0x0][0x380], 0x1 ;  /* 0x0000e0000c1d7a11 */ /* 0x004fc600078008ff */
[----:B------:R-:W-:Y:S04]  /*15050*/  STS [R7+0xc480], R118 ;  /* 0x00c4807607007388 */ /* 0x000fe80000000800 */
[----:B------:R-:W-:Y:S01]  /*15060*/  STS [R9+0xc000], R25 ;  /* 0x00c0001909007388 */ /* 0x000fe20000000800 */
[----:B---3--:R-:W-:-:S03]  /*15070*/  LEA.HI.X R28, R12, c[0x0][0x384], R2, 0x1, P0 ;  /* 0x0000e1000c1c7a11 */ /* 0x008fc600000f0c02 */
[----:B------:R-:W-:Y:S01]  /*15080*/  STS [R9+0xc400], R122 ;  /* 0x00c4007a09007388 */ /* 0x000fe20000000800 */
[----:B----4-:R-:W-:-:S03]  /*15090*/  IMAD.SHL.U32 R4, R18, 0x2, RZ ;  /* 0x0000000212047824 */ /* 0x010fc600078e00ff */
        /* <DEDUP_REMOVED lines=8> */
[----:B------:R-:W2:Y:S04]  /*15120*/  SHFL.IDX PT, R11, R11, 0x1, 0x1c1f ;  /* 0x003c1f000b0b7f89 */ /* 0x000ea800000e0000 */
[----:B------:R-:W3:Y:S04]  /*15130*/  SHFL.IDX PT, R2, R29, RZ, 0x181f ;  /* 0x00181fff1d027589 */ /* 0x000ee800000e0000 */
[----:B------:R-:W4:Y:S04]  /*15140*/  SHFL.IDX PT, R3, R28, RZ, 0x181f ;  /* 0x00181fff1c037589 */ /* 0x000f2800000e0000 */
[----:B-1----:R-:W-:Y:S04]  /*15150*/  @!P5 ST.E [R14.64], R36 ;  /* 0x000000240e00d985 */ /* 0x002fe8000c101910 */
[----:B--2---:R1:W-:Y:S04]  /*15160*/  @!P4 ST.E [R10.64], R37 ;  /* 0x000000250a00c985 */ /* 0x0043e8000c101910 */
[----:B------:R2:W2:Y:S04]  /*15170*/  LDS.128 R44, [R4+0x1080] ;  /* 0x00108000042c7984 */ /* 0x0004a80000000c00 */
[----:B------:R2:W2:Y:S04]  /*15180*/  LDS.128 R60, [R4+0x2080] ;  /* 0x00208000043c7984 */ /* 0x0004a80000000c00 */
[----:B------:R2:W2:Y:S04]  /*15190*/  LDS.128 R72, [R4+0x3080] ;  /* 0x0030800004487984 */ /* 0x0004a80000000c00 */
[----:B------:R2:W2:Y:S04]  /*151a0*/  LDS.128 R40, [R4+0x5080] ;  /* 0x0050800004287984 */ /* 0x0004a80000000c00 */
[----:B------:R2:W2:Y:S04]  /*151b0*/  LDS.128 R56, [R4+0x6080] ;  /* 0x0060800004387984 */ /* 0x0004a80000000c00 */
[----:B------:R2:W2:Y:S01]  /*151c0*/  LDS.128 R68, [R4+0x7080] ;  /* 0x0070800004447984 */ /* 0x0004a20000000c00 */
[----:B-1----:R-:W-:-:S03]  /*151d0*/  IMAD R11, R83, 0x80, R20 ;  /* 0x00000080530b7824 */ /* 0x002fc600078e0214 */
[----:B------:R1:W1:Y:S04]  /*151e0*/  LDS.128 R36, [R4+0x9080] ;  /* 0x0090800004247984 */ /* 0x0002680000000c00 */
[----:B------:R1:W1:Y:S01]  /*151f0*/  LDS.128 R52, [R4+0xa080] ;  /* 0x00a0800004347984 */ /* 0x0002620000000c00 */
[----:B------:R-:W-:-:S03]  /*15200*/  ISETP.GE.AND P0, PT, R11, R80, PT ;  /* 0x000000500b00720c */ /* 0x000fc60003f06270 */
[----:B------:R1:W1:Y:S04]  /*15210*/  LDS.128 R64, [R4+0xb080] ;  /* 0x00b0800004407984 */ /* 0x0002680000000c00 */
[----:B------:R1:W1:Y:S04]  /*15220*/  LDS.128 R32, [R4+0xd080] ;  /* 0x00d0800004207984 */ /* 0x0002680000000c00 */
[----:B------:R1:W1:Y:S04]  /*15230*/  LDS.128 R48, [R4+0xe080] ;  /* 0x00e0800004307984 */ /* 0x0002680000000c00 */
[----:B------:R1:W1:Y:S01]  /*15240*/  LDS.128 R76, [R4+0xf080] ;  /* 0x00f08000044c7984 */ /* 0x0002620000000c00 */
[----:B------:R-:W-:Y:S05]  /*15250*/  @P0 BRA `(.L_x_1018) ;  /* 0x000001c000000947 */ /* 0x000fea0003800000 */
[----:B---34-:R-:W3:Y:S01]  /*15260*/  LDS.128 R24, [R4+0x80] ;  /* 0x0000800004187984 */ /* 0x018ee20000000c00 */
[----:B------:R-:W-:-:S02]  /*15270*/  IADD3 R7, R0, 0x40, RZ ;  /* 0x0000004000077810 */ /* 0x000fc40007ffe0ff */
[C---:B------:R-:W-:Y:S01]  /*15280*/  IADD3 R8, R0.reuse, 0x80, RZ ;  /* 0x0000008000087810 */ /* 0x040fe20007ffe0ff */
[----:B------:R-:W4:Y:S01]  /*15290*/  LDS.128 R20, [R4+0x4080] ;  /* 0x0040800004147984 */ /* 0x000f220000000c00 */
        /* <DEDUP_REMOVED lines=9> */
[----:B------:R-:W-:Y:S02]  /*15330*/  @!P2 LEA.HI R7, R5, R7, RZ, 0x3 ;  /* 0x000000070507a211 */ /* 0x000fe400078f18ff */
[----:B-12---:R-:W-:-:S04]  /*15340*/  @!P1 SHF.R.S32.HI R4, RZ, 0x1f, R8 ;  /* 0x0000001fff049819 */ /* 0x006fc80000011408 */
[----:B------:R-:W-:Y:S02]  /*15350*/  @!P1 LEA.HI R5, R4, R8, RZ, 0x3 ;  /* 0x0000000804059211 */ /* 0x000fe400078f18ff */
[----:B------:R-:W-:Y:S01]  /*15360*/  @!P0 LEA.HI R4, R6, R9, RZ, 0x3 ;  /* 0x0000000906048211 */ /* 0x000fe200078f18ff */
[--C-:B------:R-:W-:Y:S01]  /*15370*/  @!P3 IMAD.WIDE R8, R0, 0x2, R2.reuse ;  /* 0x000000020008b825 */ /* 0x100fe200078e0202 */
        /* <DEDUP_REMOVED lines=8> */
[----:B------:R1:W-:Y:S04]  /*15400*/  @!P1 ST.E.128 [R4.64], R16 ;  /* 0x0000001004009985 */ /* 0x0003e8000c101d10 */
[----:B------:R1:W-:Y:S02]  /*15410*/  @!P0 ST.E.128 [R2.64], R12 ;  /* 0x0000000c02008985 */ /* 0x0003e4000c101d10 */
.L_x_1018:
[----:B---34-:R-:W-:Y:S05]  /*15420*/  BSYNC B0 ;  /* 0x0000000000007941 */ /* 0x018fea0003800000 */
.L_x_1017:
[----:B-12---:R-:W-:Y:S01]  /*15430*/  IADD3 R4, R11, 0x20, RZ ;  /* 0x000000200b047810 */ /* 0x006fe20007ffe0ff */
        /* <DEDUP_REMOVED lines=29> */
.L_x_1020:
[----:B------:R-:W-:Y:S05]  /*15610*/  BSYNC B0 ;  /* 0x0000000000007941 */ /* 0x000fea0003800000 */
.L_x_1019:
        /* <DEDUP_REMOVED lines=30> */
.L_x_1022:
[----:B------:R-:W-:Y:S05]  /*15800*/  BSYNC B0 ;  /* 0x0000000000007941 */ /* 0x000fea0003800000 */
.L_x_1021:
        /* <DEDUP_REMOVED lines=31> */
.L_x_1016:
[----:B------:R-:W3:Y:S01]  /*15a00*/  S2R R9, SR_TID.X ;  /* 0x0000000000097919 */ /* 0x000ee20000002100 */
[----:B------:R-:W-:Y:S03]  /*15a10*/  BSSY B0, `(.L_x_1023) ;  /* 0x0000028000007945 */ /* 0x000fe60003800000 */
[----:B------:R-:W4:Y:S01]  /*15a20*/  S2R R10, SR_CTAID.Z ;  /* 0x00000000000a7919 */ /* 0x000f220000002700 */
[----:B---3--:R-:W-:Y:S02]  /*15a30*/  ISETP.GT.AND P0, PT, R9, 0x7f, PT ;  /* 0x0000007f0900780c */ /* 0x008fe40003f04270 */
[----:B----4-:R-:W-:-:S11]  /*15a40*/  SHF.R.S32.HI R11, RZ, 0x1f, R10 ;  /* 0x0000001fff0b7819 */ /* 0x010fd6000001140a */
[----:B------:R-:W-:Y:S05]  /*15a50*/  @P0 BRA `(.L_x_1024) ;  /* 0x0000023000000947 */ /* 0x000fea0003800000 */
[----:B------:R-:W3:Y:S01]  /*15a60*/  S2R R5, SR_CTAID.X ;  /* 0x0000000000057919 */ /* 0x000ee20000002500 */
[----:B-1----:R-:W-:-:S05]  /*15a70*/  MOV R2, c[0x0][0x4e8] ;  /* 0x00013a0000027a02 */ /* 0x002fca0000000f00 */
[----:B------:R-:W-:Y:S01]  /*15a80*/  IMAD R0, R2, c[0x0][0x388], RZ ;  /* 0x0000e20002007a24 */ /* 0x000fe200078e02ff */
[----:B---3--:R-:W-:-:S04]  /*15a90*/  LEA R5, R5, R9, 0x7 ;  /* 0x0000000905057211 */ /* 0x008fc800078e38ff */
[----:B------:R-:W-:-:S13]  /*15aa0*/  ISETP.GE.AND P0, PT, R5, R0, PT ;  /* 0x000000000500720c */ /* 0x000fda0003f06270 */
[----:B------:R-:W-:Y:S05]  /*15ab0*/  @P0 BRA `(.L_x_1024) ;  /* 0x000001d000000947 */ /* 0x000fea0003800000 */
[----:B------:R-:W-:Y:S01]  /*15ac0*/  ISETP.NE.AND P0, PT, R2, 0x1, PT ;  /* 0x000000010200780c */ /* 0x000fe20003f05270 */
[----:B------:R-:W-:Y:S01]  /*15ad0*/  ULDC.64 UR4, c[0x0][0x490] ;  /* 0x0001240000047ab9 */ /* 0x000fe20000000a00 */
[----:B------:R-:W-:Y:S01]  /*15ae0*/  MOV R0, R5 ;  /* 0x0000000500007202 */ /* 0x000fe20000000f00 */
[----:B------:R-:W-:Y:S01]  /*15af0*/  UIMAD UR7, UR6, UR4, URZ ;  /* 0x00000004060772a4 */ /* 0x000fe2000f8e023f */
[----:B------:R-:W-:Y:S01]  /*15b00*/  IMAD R6, R11, c[0x0][0x498], RZ ;  /* 0x000126000b067a24 */ /* 0x000fe200078e02ff */
[----:B--2---:R-:W-:Y:S02]  /*15b10*/  UIMAD.WIDE.U32 UR10, UR9, UR4, URZ ;  /* 0x00000004090a72a5 */ /* 0x004fe4000f8e003f */
[----:B------:R-:W-:Y:S01]  /*15b20*/  UIMAD UR4, UR9, UR5, UR7 ;  /* 0x00000005090472a4 */ /* 0x000fe2000f8e0207 */
[----:B------:R-:W-:-:S03]  /*15b30*/  IMAD R6, R10, c[0x0][0x49c], R6 ;  /* 0x000127000a067a24 */ /* 0x000fc600078e0206 */
[----:B------:R-:W-:Y:S01]  /*15b40*/  UIADD3 UR4, UR11, UR4, URZ ;  /* 0x000000040b047290 */ /* 0x000fe2000fffe03f */
[----:B------:R-:W-:Y:S01]  /*15b50*/  MOV R3, UR11 ;  /* 0x0000000b00037c02 */ /* 0x000fe20008000f00 */
[----:B------:R-:W-:-:S04]  /*15b60*/  @P0 IMAD.HI.U32 R2, R5, c[0x0][0x4ec], RZ ;  /* 0x00013b0005020a27 */ /* 0x000fc800078e00ff */
[----:B------:R-:W-:Y:S01]  /*15b70*/  IMAD.U32 R3, RZ, RZ, UR4 ;  /* 0x00000004ff037e24 */ /* 0x000fe2000f8e00ff */
[----:B------:R-:W-:Y:S01]  /*15b80*/  @P0 SHF.R.U32.HI R0, RZ, c[0x0][0x4f0], R2 ;  /* 0x00013c00ff000a19 */ /* 0x000fe20000011602 */
[----:B------:R-:W-:-:S03]  /*15b90*/  IMAD.U32 R2, RZ, RZ, UR10 ;  /* 0x0000000aff027e24 */ /* 0x000fc6000f8e00ff */
[----:B------:R-:W-:Y:S01]  /*15ba0*/  IADD3 R4, -R0, RZ, RZ ;  /* 0x000000ff00047210 */ /* 0x000fe20007ffe1ff */
[----:B------:R-:W-:Y:S01]  /*15bb0*/  IMAD.WIDE.U32 R2, R10, c[0x0][0x498], R2 ;  /* 0x000126000a027a25 */ /* 0x000fe200078e0002 */
[----:B------:R-:W-:-:S03]  /*15bc0*/  SHF.R.S32.HI R7, RZ, 0x1f, R0 ;  /* 0x0000001fff077819 */ /* 0x000fc60000011400 */
[----:B------:R-:W-:Y:S01]  /*15bd0*/  IMAD R4, R4, c[0x0][0x4e8], R5 ;  /* 0x00013a0004047a24 */ /* 0x000fe200078e0205 */
[----:B------:R-:W-:-:S04]  /*15be0*/  IADD3 R2, P0, R0, R2, RZ ;  /* 0x0000000200027210 */ /* 0x000fc80007f1e0ff */
[----:B------:R-:W-:Y:S02]  /*15bf0*/  SHF.R.S32.HI R5, RZ, 0x1f, R4 ;  /* 0x0000001fff057819 */ /* 0x000fe40000011404 */
[----:B------:R-:W-:-:S03]  /*15c00*/  IADD3.X R3, R7, R3, R6, P0, !PT ;  /* 0x0000000307037210 */ /* 0x000fc600007fe406 */
        /* <DEDUP_REMOVED lines=8> */
.L_x_1024:
[----:B------:R-:W-:Y:S05]  /*15c90*/  BSYNC B0 ;  /* 0x0000000000007941 */ /* 0x000fea0003800000 */
.L_x_1023:
[----:B------:R-:W3:Y:S01]  /*15ca0*/  S2R R14, SR_CTAID.X ;  /* 0x00000000000e7919 */ /* 0x000ee20000002500 */
[----:B-1----:R-:W-:Y:S01]  /*15cb0*/  SHF.R.S32.HI R0, RZ, 0x1f, R9 ;  /* 0x0000001fff007819 */ /* 0x002fe20000011409 */
[----:B------:R-:W-:Y:S01]  /*15cc0*/  IMAD.MOV.U32 R17, RZ, RZ, c[0x0][0x4e8] ;  /* 0x00013a00ff117624 */ /* 0x000fe200078e00ff */
[----:B------:R-:W-:Y:S01]  /*15cd0*/  ULDC.64 UR4, c[0x0][0x3e8] ;  /* 0x0000fa0000047ab9 */ /* 0x000fe20000000a00 */
[----:B------:R-:W-:Y:S01]  /*15ce0*/  IMAD R7, R11, c[0x0][0x3f0], RZ ;  /* 0x0000fc000b077a24 */ /* 0x000fe200078e02ff */
[----:B------:R-:W-:Y:S01]  /*15cf0*/  LEA.HI R0, R0, R9, RZ, 0x3 ;  /* 0x0000000900007211 */ /* 0x000fe200078f18ff */
[----:B------:R-:W-:Y:S01]  /*15d00*/  UIMAD UR6, UR6, UR4, URZ ;  /* 0x00000004060672a4 */ /* 0x000fe2000f8e023f */
[----:B------:R-:W-:Y:S01]  /*15d10*/  ISETP.NE.AND P0, PT, R17, 0x1, PT ;  /* 0x000000011100780c */ /* 0x000fe20003f05270 */
[----:B--2---:R-:W-:Y:S01]  /*15d20*/  UIMAD.WIDE.U32 UR10, UR9, UR4, URZ ;  /* 0x00000004090a72a5 */ /* 0x004fe2000f8e003f */
        /* <DEDUP_REMOVED lines=10> */
[----:B------:R-:W-:-:S02]  /*15dd0*/  LEA R0, R9, R8, 0x5 ;  /* 0x0000000809007211 */ /* 0x000fc400078e28ff */
[----:B------:R-:W-:-:S03]  /*15de0*/  MOV R3, UR4 ;  /* 0x0000000400037c02 */ /* 0x000fc60008000f00 */
[C---:B---3--:R-:W-:Y:S01]  /*15df0*/  IMAD R4, R14.reuse, 0x80, R0 ;  /* 0x000000800e047824 */ /* 0x048fe200078e0200 */
        /* <DEDUP_REMOVED lines=10> */
[----:B------:R-:W-:Y:S02]  /*15ea0*/  IMAD R5, R5, c[0x0][0x4e8], R4 ;  /* 0x00013a0005057a24 */ /* 0x000fe400078e0204 */
[----:B------:R-:W-:-:S03]  /*15eb0*/  IMAD R0, R0, c[0x0][0x3e4], R6 ;  /* 0x0000f90000007a24 */ /* 0x000fc600078e0206 */
[----:B------:R-:W-:Y:S02]  /*15ec0*/  SHF.R.S32.HI R4, RZ, 0x1f, R5 ;  /* 0x0000001fff047819 */ /* 0x000fe40000011405 */
[----:B------:R-:W-:-:S03]  /*15ed0*/  IADD3 R3, R3, R0, RZ ;  /* 0x0000000003037210 */ /* 0x000fc60007ffe0ff */
[----:B------:R-:W-:Y:S02]  /*15ee0*/  IMAD R0, R4, c[0x0][0x3d8], RZ ;  /* 0x0000f60004007a24 */ /* 0x000fe400078e02ff */
[----:B------:R-:W-:-:S04]  /*15ef0*/  IMAD.WIDE.U32 R2, R5, c[0x0][0x3d8], R2 ;  /* 0x0000f60005027a25 */ /* 0x000fc800078e0002 */
[----:B------:R-:W-:Y:S01]  /*15f00*/  IMAD R0, R5, c[0x0][0x3dc], R0 ;  /* 0x0000f70005007a24 */ /* 0x000fe200078e0200 */
[----:B------:R-:W-:-:S03]  /*15f10*/  LEA R16, P0, R2, c[0x0][0x380], 0x1 ;  /* 0x0000e00002107a11 */ /* 0x000fc600078008ff */
[----:B------:R-:W-:-:S05]  /*15f20*/  IMAD.IADD R0, R3, 0x1, R0 ;  /* 0x0000000103007824 */ /* 0x000fca00078e0200 */
[----:B------:R-:W-:Y:S01]  /*15f30*/  LEA.HI.X R15, R2, c[0x0][0x384], R0, 0x1, P0 ;  /* 0x0000e100020f7a11 */ /* 0x000fe200000f0c00 */
[----:B------:R-:W-:Y:S01]  /*15f40*/  IMAD.SHL.U32 R0, R9, 0x8, RZ ;  /* 0x0000000809007824 */ /* 0x000fe200078e00ff */
[----:B------:R-:W-:Y:S01]  /*15f50*/  ISETP.GE.AND P0, PT, R14, R17, PT ;  /* 0x000000110e00720c */ /* 0x000fe20003f06270 */
[----:B------:R1:W2:Y:S03]  /*15f60*/  SHFL.IDX PT, R2, R16, RZ, 0x181f ;  /* 0x00181fff10027589 */ /* 0x0002a600000e0000 */
[C---:B------:R-:W-:Y:S01]  /*15f70*/  IADD3 R11, R0.reuse, 0x40, RZ ;  /* 0x00000040000b7810 */ /* 0x040fe20007ffe0ff */
[----:B------:R1:W3:Y:S01]  /*15f80*/  SHFL.IDX PT, R3, R15, RZ, 0x181f ;  /* 0x00181fff0f037589 */ /* 0x0002e200000e0000 */
[C---:B------:R-:W-:Y:S02]  /*15f90*/  IADD3 R12, R0.reuse, 0x80, RZ ;  /* 0x00000080000c7810 */ /* 0x040fe40007ffe0ff */
[----:B------:R-:W-:-:S05]  /*15fa0*/  IADD3 R13, R0, 0xc0, RZ ;  /* 0x000000c0000d7810 */ /* 0x000fca0007ffe0ff */
        /* <DEDUP_REMOVED lines=22> */
.L_x_1026:
[----:B------:R-:W-:Y:S05]  /*16110*/  BSYNC B0 ;  /* 0x0000000000007941 */ /* 0x000fea0003800000 */
.L_x_1025:
        /* <DEDUP_REMOVED lines=27> */
.L_x_1028:
[----:B------:R-:W-:Y:S05]  /*162d0*/  BSYNC B0 ;  /* 0x0000000000007941 */ /* 0x000fea0003800000 */
.L_x_1027:
        /* <DEDUP_REMOVED lines=27> */
.L_x_1030:
[----:B------:R-:W-:Y:S05]  /*16490*/  BSYNC B0 ;  /* 0x0000000000007941 */ /* 0x000fea0003800000 */
.L_x_1029:
        /* <DEDUP_REMOVED lines=28> */
.L_x_1031:
        /* <DEDUP_REMOVED lines=10> */
.L_x_1783:


//--------------------- .text._ZN7cutlass13device_kernelIN5flash19enable_sm80_to_sm89INS1_16FlashAttnFwdSm80INS1_25CollectiveMainloopFwdSm80ILi8ELi1ELb0EN4cute5tupleIJNS5_1CILi128EEENS7_ILi64EEENS7_ILi256EEEEEELi256ENS_6half_tEfNS_4arch4Sm80ELb0ELb1ELb1ELb1ELb1ELb0ELb1ELb0EEENS1_21CollectiveEpilogueFwdINS6_IJS8_SA_S9_EEENS6_IJNS7_ILi1EEESI_SI_EEESC_SE_Li256ELb1ELb1ELb0ELb0EEENS1_19SingleTileSchedulerILb1ELb0ELb1ELi128EEEEEEEEEvNT_6ParamsE --------------------------
	.section	.text._ZN7cutlass13device_kernelIN5flash19enable_sm80_to_sm89INS1_16FlashAttnFwdSm80INS1_25CollectiveMainloopFwdSm80ILi8ELi1ELb0EN4cute5tupleIJNS5_1CILi128EEENS7_ILi64EEENS7_ILi256EEEEEELi256ENS_6half_tEfNS_4arch4Sm80ELb0ELb1ELb1ELb1ELb1ELb0ELb1ELb0EEENS1_21CollectiveEpilogueFwdINS6_IJS8_SA_S9_EEENS6_IJNS7_ILi1EEESI_SI_EEESC_SE_Li256ELb1ELb1ELb0ELb0EEENS1_19SingleTileSchedulerILb1ELb0ELb1ELi128EEEEEEEEEvNT_6ParamsE,"ax",@progbits
	.sectioninfo	@"SHI_REGISTERS=255"
	.align	128
.text._ZN7cutlass13device_kernelIN5flash19enable_sm80_to_sm89INS1_16FlashAttnFwdSm80INS1_25CollectiveMainloopFwdSm80ILi8ELi1ELb0EN4cute5tupleIJNS5_1CILi128EEENS7_ILi64EEENS7_ILi256EEEEEELi256ENS_6half_tEfNS_4arch4Sm80ELb0ELb1ELb1ELb1ELb1ELb0ELb1ELb0EEENS1_21CollectiveEpilogueFwdINS6_IJS8_SA_S9_EEENS6_IJNS7_ILi1EEESI_SI_EEESC_SE_Li256ELb1ELb1ELb0ELb0EEENS1_19SingleTileSchedulerILb1ELb0ELb1ELi128EEEEEEEEEvNT_6ParamsE:
        .type           _ZN7cutlass13device_kernelIN5flash19enable_sm80_to_sm89INS1_16FlashAttnFwdSm80INS1_25CollectiveMainloopFwdSm80ILi8ELi1ELb0EN4cute5tupleIJNS5_1CILi128EEENS7_ILi64EEENS7_ILi256EEEEEELi256ENS_6half_tEfNS_4arch4Sm80ELb0ELb1ELb1ELb1ELb1ELb0ELb1ELb0EEENS1_21CollectiveEpilogueFwdINS6_IJS8_SA_S9_EEENS6_IJNS7_ILi1EEESI_SI_EEESC_SE_Li256ELb1ELb1ELb0ELb0EEENS1_19SingleTileSchedulerILb1ELb0ELb1ELi128EEEEEEEEEvNT_6ParamsE,@function
        .size           _ZN7cutlass13device_kernelIN5flash19enable_sm80_to_sm89INS1_16FlashAttnFwdSm80INS1_25CollectiveMainloopFwdSm80ILi8ELi1ELb0EN4cute5tupleIJNS5_1CILi128EEENS7_ILi64EEENS7_ILi256EEEEEELi256ENS_6half_tEfNS_4arch4Sm80ELb0ELb1ELb1ELb1ELb1ELb0ELb1ELb0EEENS1_21CollectiveEpilogueFwdINS6_IJS8_SA_S9_EEENS6_IJNS7_ILi1EEESI_SI_EEESC_SE_Li256ELb1ELb1ELb0ELb0EEENS1_19SingleTileSchedulerILb1ELb0ELb1ELi128EEEEEEEEEvNT_6ParamsE,(.L_x_1784 - _ZN7cutlass13device_kernelIN5flash19enable_sm80_to_sm89INS1_16FlashAttnFwdSm80INS1_25CollectiveMainloopFwdSm80ILi8ELi1ELb0EN4cute5tupleIJNS5_1CILi128EEENS7_ILi64EEENS7_ILi256EEEEEELi256ENS_6half_tEfNS_4arch4Sm80ELb0ELb1ELb1ELb1ELb1ELb0ELb1ELb0EEENS1_21CollectiveEpilogueFwdINS6_IJS8_SA_S9_EEENS6_IJNS7_ILi1EEESI_SI_EEESC_SE_Li256ELb1ELb1ELb0ELb0EEENS1_19SingleTileSchedulerILb1ELb0ELb1ELi128EEEEEEEEEvNT_6ParamsE)
        .other          _ZN7cutlass13device_kernelIN5flash19enable_sm80_to_sm89INS1_16FlashAttnFwdSm80INS1_25CollectiveMainloopFwdSm80ILi8ELi1ELb0EN4cute5tupleIJNS5_1CILi128EEENS7_ILi64EEENS7_ILi256EEEEEELi256ENS_6half_tEfNS_4arch4Sm80ELb0ELb1ELb1ELb1ELb1ELb0ELb1ELb0EEENS1_21CollectiveEpilogueFwdINS6_IJS8_SA_S9_EEENS6_IJNS7_ILi1EEESI_SI_EEESC_SE_Li256ELb1ELb1ELb0ELb0EEENS1_19SingleTileSchedulerILb1ELb0ELb1ELi128EEEEEEEEEvNT_6ParamsE,@"STO_CUDA_ENTRY STV_DEFAULT"
_ZN7cutlass13device_kernelIN5flash19enable_sm80_to_sm89INS1_16FlashAttnFwdSm80INS1_25CollectiveMainloopFwdSm80ILi8ELi1ELb0EN4cute5tupleIJNS5_1CILi128EEENS7_ILi64EEENS7_ILi256EEEEEELi256ENS_6half_tEfNS_4arch4Sm80ELb0ELb1ELb1ELb1ELb1ELb0ELb1ELb0EEENS1_21CollectiveEpilogueFwdINS6_IJS8_SA_S9_EEENS6_IJNS7_ILi1EEESI_SI_EEESC_SE_Li256ELb1ELb1ELb0ELb0EEENS1_19SingleTileSchedulerILb1ELb0ELb1ELi128EEEEEEEEEvNT_6ParamsE:
        /* <DEDUP_REMOVED lines=21> */
.L_x_1033:
        /* <DEDUP_REMOVED lines=13> */
.L_x_1035:
[----:B------:R-:W-:Y:S02]  /*0220*/  ULDC UR5, c[0x0][0x54c] ;  /* 0x0001530000057ab9 */ /* 0x000fe40000000800 */
.L_x_1034:
[----:B------:R-:W-:Y:S02]  /*0230*/  ULDC UR4, c[0x0][0x548] ;  /* 0x0001520000047ab9 */ /* 0x000fe40000000800 */
[----:B------:R-:W-:-:S02]  /*0240*/  USHF.L.U32 UR26, UR27, 0x7, URZ ;  /* 0x000000071b1a7899 */ /* 0x000fc4000800063f */
[----:B------:R-:W-:-:S04]  /*0250*/  UIMAD UR4, UR5, UR4, URZ ;  /* 0x00000004050472a4 */ /* 0x000fc8000f8e023f */
[----:B------:R-:W-:-:S04]  /*0260*/  UISETP.GE.AND UP0, UPT, UR26, UR4, UPT ;  /* 0x000000041a00728c */ /* 0x000fc8000bf06270 */
[----:B------:R-:W-:Y:S01]  /*0270*/  USEL UR13, UR13, 0xffffffff, !UP0 ;  /* 0xffffffff0d0d7887 */ /* 0x000fe2000c000000 */
[----:B------:R-:W-:Y:S05]  /*0280*/  BRA `(.L_x_1036) ;  /* 0x000001b000007947 */ /* 0x000fea0003800000 */
.L_x_1032:
        /* <DEDUP_REMOVED lines=8> */
.L_x_1037:
        /* <DEDUP_REMOVED lines=13> */
.L_x_1039:
[----:B------:R-:W-:Y:S02]  /*03e0*/  ULDC UR5, c[0x0][0x54c] ;  /* 0x0001530000057ab9 */ /* 0x000fe40000000800 */
.L_x_1038:
[----:B------:R-:W-:Y:S02]  /*03f0*/  ULDC UR4, c[0x0][0x548] ;  /* 0x0001520000047ab9 */ /* 0x000fe40000000800 */
[----:B------:R-:W-:-:S02]  /*0400*/  USHF.L.U32 UR26, UR27, 0x7, URZ ;  /* 0x000000071b1a7899 */ /* 0x000fc4000800063f */
[----:B------:R-:W-:-:S04]  /*0410*/  UIMAD UR4, UR5, UR4, URZ ;  /* 0x00000004050472a4 */ /* 0x000fc8000f8e023f */
[----:B------:R-:W-:-:S04]  /*0420*/  UISETP.GE.AND UP0, UPT, UR26, UR4, UPT ;  /* 0x000000041a00728c */ /* 0x000fc8000bf06270 */
[----:B------:R-:W-:-:S06]  /*0430*/  USEL UR13, UR13, 0xffffffff, !UP0 ;  /* 0xffffffff0d0d7887 */ /* 0x000fcc000c000000 */
.L_x_1036:
        /* <DEDUP_REMOVED lines=42> */
[----:B------:R-:W2:Y:S04]  /*06e0*/  LDG.E R2, [R6.64] ;  /* 0x0000001206027981 */ /* 0x000ea8000c1e1900 */
[----:B------:R-:W4:Y:S01]  /*06f0*/  LDG.E R0, [R6.64+0x4] ;  /* 0x0000041206007981 */ /* 0x000f22000c1e1900 */
[----:B--23--:R-:W1:Y:S08]  /*0700*/  R2UR UR12, R2 ;  /* 0x00000000020c73c2 */ /* 0x00ce7000000e0000 */
[----:B----4-:R-:W1:Y:S02]  /*0710*/  R2UR UR4, R0 ;  /* 0x00000000000473c2 */ /* 0x010e6400000e0000 */
[----:B-1----:R-:W-:-:S06]  /*0720*/  UIADD3 UR12, -UR12, UR4, URZ ;  /* 0x000000040c0c7290 */ /* 0x002fcc000fffe13f */
.L_x_1040:
        /* <DEDUP_REMOVED lines=10> */
.L_x_1041:
        /* <DEDUP_REMOVED lines=12> */
.L_x_1042:
[----:B------:R-:W-:Y:S02]  /*0890*/  ULDC UR4, c[0x0][0x2c4] ;  /* 0x0000b10000047ab9 */ /* 0x000fe40000000800 */
[----:B------:R-:W-:-:S02]  /*08a0*/  UISETP.NE.AND UP2, UPT, UR4, 0x1, UPT ;  /* 0x000000010400788c */ /* 0x000fc4000bf45270 */
[----:B------:R-:W-:Y:S02]  /*08b0*/  ULDC.64 UR6, c[0x0][0x2c8] ;  /* 0x0000b20000067ab9 */ /* 0x000fe40000000a00 */
[----:B------:R-:W-:Y:S02]  /*08c0*/  ULDC.64 UR4, c[0x0][0x328] ;  /* 0x0000ca0000047ab9 */ /* 0x000fe40000000a00 */
[----:B------:R-:W-:Y:S02]  /*08d0*/  UISETP.GE.AND UP1, UPT, UR5, 0x1, UPT ;  /* 0x000000010500788c */ /* 0x000fe4000bf26270 */
[----:B------:R-:W-:Y:S02]  /*08e0*/  UIADD3 UR8, -UR11, UR8, URZ ;  /* 0x000000080b087290 */ /* 0x000fe4000fffe13f */
[----:B------:R-:W-:Y:S02]  /*08f0*/  UIADD3 UR15, UR26, 0x7f, URZ ;  /* 0x0000007f1a0f7890 */ /* 0x000fe4000fffe03f */
[----:B------:R-:W-:Y:S01]  /*0900*/  @UP2 UIADD3 UR16, UR26, 0x7f, URZ ;  /* 0x0000007f1a102890 */ /* 0x000fe2000fffe03f */
[----:B------:R-:W-:-:S03]  /*0910*/  PLOP3.LUT P0, PT, PT, PT, UP1, 0x40, 0x0 ;  /* 0x000000000000781c */ /* 0x000fc60003f0e818 */
[----:B------:R-:W-:Y:S02]  /*0920*/  UIMAD.WIDE.U32 UR16, UR16, UR6, URZ ;  /* 0x00000006101072a5 */ /* 0x000fe4000f8e003f */
[----:B---3--:R-:W-:Y:S02]  /*0930*/  UIADD3 UR6, UR8, 0x1, -UR12 ;  /* 0x0000000108067890 */ /* 0x008fe4000fffe80c */
[----:B------:R-:W-:-:S04]  /*0940*/  @UP2 USHF.R.U32.HI UR15, URZ, UR7, UR17 ;  /* 0x000000073f0f2299 */ /* 0x000fc80008011611 */
[----:B------:R-:W-:-:S04]  /*0950*/  UIADD3 UR6, UR6, UR15, URZ ;  /* 0x0000000f06067290 */ /* 0x000fc8000fffe03f */
[----:B------:R-:W-:Y:S01]  /*0960*/  UIADD3 UR4, UR6, UR4, URZ ;  /* 0x0000000406047290 */ /* 0x000fe2000fffe03f */
        /* <DEDUP_REMOVED lines=11> */
.L_x_1044:
[----:B------:R-:W-:Y:S02]  /*0a20*/  UISETP.NE.AND UP0, UPT, UR5, 0x1, UPT ;  /* 0x000000010500788c */ /* 0x000fe4000bf05270 */
[----:B------:R-:W-:Y:S02]  /*0a30*/  ULDC.64 UR6, c[0x0][0x330] ;  /* 0x0000cc0000067ab9 */ /* 0x000fe40000000a00 */
[----:B------:R-:W-:-:S07]  /*0a40*/  UIMAD.WIDE.U32 UR16, UR15, UR6, URZ ;  /* 0x000000060f1072a5 */ /* 0x000fce000f8e003f */
[----:B------:R-:W-:Y:S02]  /*0a50*/  @UP0 USHF.R.U32.HI UR15, URZ, UR7, UR17 ;  /* 0x000000073f0f0299 */ /* 0x000fe40008011611 */
.L_x_1045:
[----:B------:R-:W-:Y:S02]  /*0a60*/  ULDC UR6, c[0x0][0x32c] ;  /* 0x0000cb0000067ab9 */ /* 0x000fe40000000800 */
[----:B------:R-:W-:-:S04]  /*0a70*/  UIMAD UR6, UR15, UR5, UR6 ;  /* 0x000000050f0672a4 */ /* 0x000fc8000f8e0206 */
[----:B------:R-:W-:-:S04]  /*0a80*/  UISETP.LT.AND UP0, UPT, UR4, UR6, UPT ;  /* 0x000000060400728c */ /* 0x000fc8000bf01270 */
[----:B------:R-:W-:Y:S02]  /*0a90*/  USEL UR4, UR4, UR6, UP0 ;  /* 0x0000000604047287 */ /* 0x000fe40008000000 */
.L_x_1043:
[----:B------:R-:W-:Y:S01]  /*0aa0*/  UIADD3 UR17, UR8, 0x3f, URZ ;  /* 0x0000003f08117890 */ /* 0x000fe2000fffe03f */
[----:B------:R-:W-:Y:S01]  /*0ab0*/  PLOP3.LUT P0, PT, PT, PT, UP1, 0x40, 0x0 ;  /* 0x000000000000781c */ /* 0x000fe20003f0e818 */
[----:B------:R-:W-:Y:S02]  /*0ac0*/  UIADD3 UR15, UR4, 0x3f, URZ ;  /* 0x0000003f040f7890 */ /* 0x000fe4000fffe03f */
[----:B------:R-:W-:Y:S02]  /*0ad0*/  ULDC.64 UR6, c[0x0][0x2c8] ;  /* 0x0000b20000067ab9 */ /* 0x000fe40000000a00 */
[----:B------:R-:W-:Y:S02]  /*0ae0*/  UIMAD.WIDE.U32 UR22, UR26, UR6, URZ ;  /* 0x000000061a1672a5 */ /* 0x000fe4000f8e003f */
[----:B------:R-:W-:Y:S02]  /*0af0*/  USHF.R.S32.HI UR16, URZ, 0x1f, UR17 ;  /* 0x0000001f3f107899 */ /* 0x000fe40008011411 */
[----:B------:R-:W-:-:S02]  /*0b00*/  USHF.R.S32.HI UR6, URZ, 0x1f, UR15 ;  /* 0x0000001f3f067899 */ /* 0x000fc4000801140f */
[----:B------:R-:W-:Y:S02]  /*0b10*/  ULEA.HI UR16, UR16, UR17, URZ, 0x6 ;  /* 0x0000001110107291 */ /* 0x000fe4000f8f303f */
[----:B------:R-:W-:Y:S02]  /*0b20*/  ULEA.HI UR6, UR6, UR15, URZ, 0x6 ;  /* 0x0000000f06067291 */ /* 0x000fe4000f8f303f */
[----:B------:R-:W-:Y:S02]  /*0b30*/  UMOV UR4, UR26 ;  /* 0x0000001a00047c82 */ /* 0x000fe40008000000 */
[----:B------:R-:W-:Y:S02]  /*0b40*/  @UP2 USHF.R.U32.HI UR4, URZ, UR7, UR23 ;  /* 0x000000073f042299 */ /* 0x000fe40008011617 */
[----:B------:R-:W-:Y:S02]  /*0b50*/  USHF.R.S32.HI UR16, URZ, 0x6, UR16 ;  /* 0x000000063f107899 */ /* 0x000fe40008011410 */
[----:B------:R-:W-:-:S02]  /*0b60*/  USHF.R.S32.HI UR22, URZ, 0x6, UR6 ;  /* 0x000000063f167899 */ /* 0x000fc40008011406 */
[----:B------:R-:W-:Y:S02]  /*0b70*/  UIADD3 UR23, UR8, -UR12, URZ ;  /* 0x8000000c08177290 */ /* 0x000fe4000fffe03f */
[----:B------:R-:W-:Y:S02]  /*0b80*/  UISETP.LT.AND UP0, UPT, UR16, UR22, UPT ;  /* 0x000000161000728c */ /* 0x000fe4000bf01270 */
[----:B------:R-:W-:Y:S02]  /*0b90*/  UIADD3 UR7, UR23, UR4, URZ ;  /* 0x0000000417077290 */ /* 0x000fe4000fffe03f */
[----:B------:R-:W-:Y:S02]  /*0ba0*/  ULDC UR6, c[0x0][0x324] ;  /* 0x0000c90000067ab9 */ /* 0x000fe40000000800 */
[----:B------:R-:W-:Y:S02]  /*0bb0*/  USEL UR22, UR16, UR22, UP0 ;  /* 0x0000001610167287 */ /* 0x000fe40008000000 */
[----:B------:R-:W-:Y:S01]  /*0bc0*/  UIADD3 UR6, UR7, -UR6, URZ ;  /* 0x8000000607067290 */ /* 0x000fe2000fffe03f */
        /* <DEDUP_REMOVED lines=12> */
.L_x_1047:
[----:B------:R-:W-:-:S03]  /*0c90*/  UISETP.NE.AND UP0, UPT, UR5, 0x1, UPT ;  /* 0x000000010500788c */ /* 0x000fc6000bf05270 */
[----:B------:R-:W-:Y:S02]  /*0ca0*/  ULDC.64 UR4, c[0x0][0x330] ;  /* 0x0000cc0000047ab9 */ /* 0x000fe40000000a00 */
[----:B------:R-:W-:-:S07]  /*0cb0*/  UIMAD.WIDE.U32 UR16, UR7, UR4, URZ ;  /* 0x00000004071072a5 */ /* 0x000fce000f8e003f */
[----:B------:R-:W-:Y:S02]  /*0cc0*/  @UP0 UMOV UR15, UR17 ;  /* 0x00000011000f0c82 */ /* 0x000fe40008000000 */
[----:B------:R-:W-:Y:S02]  /*0cd0*/  @UP0 USHF.R.U32.HI UR7, URZ, UR5, UR15 ;  /* 0x000000053f070299 */ /* 0x000fe4000801160f */
.L_x_1048:
[----:B------:R-:W-:Y:S02]  /*0ce0*/  ULDC UR4, c[0x0][0x32c] ;  /* 0x0000cb0000047ab9 */ /* 0x000fe40000000800 */
[----:B------:R-:W-:-:S04]  /*0cf0*/  UIMAD UR4, UR7, UR4, URZ ;  /* 0x00000004070472a4 */ /* 0x000fc8000f8e023f */
[----:B------:R-:W-:-:S04]  /*0d00*/  UISETP.LT.AND UP0, UPT, UR6, UR4, UPT ;  /* 0x000000040600728c */ /* 0x000fc8000bf01270 */
[----:B------:R-:W-:-:S04]  /*0d10*/  USEL UR6, UR6, UR4, !UP0 ;  /* 0x0000000406067287 */ /* 0x000fc8000c000000 */
.L_x_1046:
[----:B------:R-:W-:Y:S01]  /*0d20*/  USHF.R.S32.HI UR4, URZ, 0x1f, UR6 ;  /* 0x0000001f3f047899 */ /* 0x000fe20008011406 */
[----:B------:R-:W-:Y:S01]  /*0d30*/  PLOP3.LUT P2, PT, PT, PT, PT, 0x80, 0x0 ;  /* 0x000000000000781c */ /* 0x000fe20003f4f070 */
[----:B------:R-:W-:Y:S01]  /*0d40*/  CS2R R10, SRZ ;  /* 0x00000000000a7805 */ /* 0x000fe2000001ff00 */
[----:B------:R-:W-:Y:S01]  /*0d50*/  IMAD.MOV.U32 R130, RZ, RZ, RZ ;  /* 0x000000ffff827224 */ /* 0x000fe200078e00ff */
[----:B------:R-:W-:Y:S01]  /*0d60*/  ULEA.HI UR4, UR4, UR6, URZ, 0x6 ;  /* 0x0000000604047291 */ /* 0x000fe2000f8f303f */
[----:B------:R-:W-:Y:S01]  /*0d70*/  CS2R R128, SRZ ;  /* 0x0000000000807805 */ /* 0x000fe2000001ff00 */
[----:B------:R-:W-:Y:S01]  /*0d80*/  CS2R R14, SRZ ;  /* 0x00000000000e7805 */ /* 0x000fe2000001ff00 */
[----:B------:R-:W-:Y:S01]  /*0d90*/  IMAD.MOV.U32 R126, RZ, RZ, RZ ;  /* 0x000000ffff7e7224 */ /* 0x000fe200078e00ff */
[----:B------:R-:W-:Y:S01]  /*0da0*/  USHF.R.S32.HI UR7, URZ, 0x6, UR4 ;  /* 0x000000063f077899 */ /* 0x000fe20008011404 */
[----:B------:R-:W-:Y:S01]  /*0db0*/  CS2R R124, SRZ ;  /* 0x00000000007c7805 */ /* 0x000fe2000001ff00 */
[----:B------:R-:W-:Y:S01]  /*0dc0*/  MOV R122, RZ ;  /* 0x000000ff007a7202 */ /* 0x000fe20000000f00 */
[----:B------:R-:W-:Y:S01]  /*0dd0*/  CS2R R120, SRZ ;  /* 0x0000000000787805 */ /* 0x000fe2000001ff00 */
[----:B------:R-:W-:Y:S01]  /*0de0*/  UISETP.LT.AND UP0, UPT, URZ, UR7, UPT ;  /* 0x000000073f00728c */ /* 0x000fe2000bf01270 */
[----:B------:R-:W-:Y:S01]  /*0df0*/  CS2R R12, SRZ ;  /* 0x00000000000c7805 */ /* 0x000fe2000001ff00 */
[----:B------:R-:W-:Y:S01]  /*0e00*/  IMAD.MOV.U32 R118, RZ, RZ, RZ ;  /* 0x000000ffff767224 */ /* 0x000fe200078e00ff */
[----:B------:R-:W-:Y:S01]  /*0e10*/  CS2R R116, SRZ ;  /* 0x0000000000747805 */ /* 0x000fe2000001ff00 */
[----:B------:R-:W-:Y:S01]  /*0e20*/  USEL UR7, URZ, UR7, !UP0 ;  /* 0x000000073f077287 */ /* 0x000fe2000c000000 */
[----:B------:R-:W-:Y:S01]  /*0e30*/  CS2R R16, SRZ ;  /* 0x0000000000107805 */ /* 0x000fe2000001ff00 */
[----:B------:R-:W-:Y:S01]  /*0e40*/  MOV R114, RZ ;  /* 0x000000ff00727202 */ /* 0x000fe20000000f00 */
[----:B------:R-:W-:Y:S01]  /*0e50*/  CS2R R112, SRZ ;  /* 0x0000000000707805 */ /* 0x000fe2000001ff00 */
[----:B------:R-:W-:Y:S01]  /*0e60*/  UISETP.GT.AND UP0, UPT, UR22, UR7, UPT ;  /* 0x000000071600728c */ /* 0x000fe2000bf04270 */
[----:B------:R-:W-:Y:S01]  /*0e70*/  CS2R R18, SRZ ;  /* 0x0000000000127805 */ /* 0x000fe2000001ff00 */
[----:B------:R-:W-:Y:S01]  /*0e80*/  IMAD.MOV.U32 R110, RZ, RZ, RZ ;  /* 0x000000ffff6e7224 */ /* 0x000fe200078e00ff */
[----:B------:R-:W-:Y:S01]  /*0e90*/  CS2R R108, SRZ ;  /* 0x00000000006c7805 */ /* 0x000fe2000001ff00 */
[----:B------:R-:W-:Y:S01]  /*0ea0*/  CS2R R106, SRZ ;  /* 0x00000000006a7805 */ /* 0x000fe2000001ff00 */
[----:B------:R-:W-:Y:S01]  /*0eb0*/  CS2R R20, SRZ ;  /* 0x0000000000147805 */ /* 0x000fe2000001ff00 */
[----:B------:R-:W-:Y:S01]  /*0ec0*/  PLOP3.LUT P0, PT, PT, PT, UP0, 0x80, 0x0 ;  /* 0x000000000000781c */ /* 0x000fe20003f0f008 */
[----:B------:R-:W-:Y:S01]  /*0ed0*/  CS2R R102, SRZ ;  /* 0x0000000000667805 */ /* 0x000fe2000001ff00 */
[----:B------:R-:W-:Y:S01]  /*0ee0*/  MOV R104, RZ ;  /* 0x000000ff00687202 */ /* 0x000fe20000000f00 */
[----:B------:R-:W-:Y:S01]  /*0ef0*/  IMAD.MOV.U32 R23, RZ, RZ, RZ ;  /* 0x000000ffff177224 */ /* 0x000fe200078e00ff */
        /* <DEDUP_REMOVED lines=67> */
[----:B------:R-:W-:Y:S01]  /*1330*/  UIMAD UR6, UR6, UR4, URZ ;  /* 0x00000004060672a4 */ /* 0x000fe2000f8e023f */
[----:B------:R-:W-:Y:S01]  /*1340*/  PLOP3.LUT P1, PT, PT, PT, UP2, 0x80, 0x0 ;  /* 0x000000000000781c */ /* 0x000fe20003f2f028 */
[----:B------:R-:W-:Y:S01]  /*1350*/  UIMAD.WIDE.U32 UR14, UR9, UR4, URZ ;  /* 0x00000004090e72a5 */ /* 0x000fe2000f8e003f */
[----:B------:R-:W-:Y:S01]  /*1360*/  PLOP3.LUT P0, PT, PT, PT, UP2, 0x80, 0x0 ;  /* 0x000000000000781c */ /* 0x000fe20003f0f028 */
[----:B------:R-:W-:Y:S01]  /*1370*/  UIMAD UR6, UR9, UR5, UR6 ;  /* 0x00000005090672a4 */ /* 0x000fe2000f8e0206 */
[----:B------:R-:W-:Y:S01]  /*1380*/  LEA.HI R19, R117, R119, RZ, 0x4 ;  /* 0x0000007775137211 */ /* 0x000fe200078f20ff */
[----:B------:R-:W-:Y:S01]  /*1390*/  USHF.R.S32.HI UR9, URZ, 0x1f, UR13 ;  /* 0x0000001f3f097899 */ /* 0x000fe2000801140d */
[----:B------:R-:W-:Y:S01]  /*13a0*/  BSSY B0, `(.L_x_1050) ;  /* 0x000005f000007945 */ /* 0x000fe20003800000 */
[----:B------:R-:W-:-:S02]  /*13b0*/  ULDC.64 UR4, c[0x0][0x1b8] ;  /* 0x00006e0000047ab9 */ /* 0x000fc40000000a00 */
[----:B------:R-:W-:Y:S02]  /*13c0*/  UIADD3 UR15, UR15, UR6, URZ ;  /* 0x000000060f0f7290 */ /* 0x000fe4000fffe03f */
[----:B------:R-:W-:Y:S02]  /*13d0*/  UIMAD UR6, UR20, UR4, URZ ;  /* 0x00000004140672a4 */ /* 0x000fe4000f8e023f */
[----:B------:R-:W-:Y:S02]  /*13e0*/  USEL UR9, UR9, URZ, !UP3 ;  /* 0x0000003f09097287 */ /* 0x000fe4000d800000 */
[----:B------:R-:W-:Y:S02]  /*13f0*/  UIMAD UR6, UR10, UR5, UR6 ;  /* 0x000000050a0672a4 */ /* 0x000fe4000f8e0206 */
[----:B------:R-:W-:Y:S02]  /*1400*/  UIMAD.WIDE.U32 UR16, UR10, UR4, UR14 ;  /* 0x000000040a1072a5 */ /* 0x000fe4000f8e000e */
[----:B------:R-:W-:-:S02]  /*1410*/  USEL UR14, UR13, URZ, !UP3 ;  /* 0x0000003f0d0e7287 */ /* 0x000fc4000d800000 */
[----:B------:R-:W-:Y:S01]  /*1420*/  ULDC.64 UR4, c[0x0][0x1c0] ;  /* 0x0000700000047ab9 */ /* 0x000fe20000000a00 */
[----:B-1----:R-:W-:Y:S01]  /*1430*/  LEA.HI R2, R117, R119, RZ, 0x3 ;  /* 0x0000007775027211 */ /* 0x002fe200078f18ff */
[----:B------:R-:W-:Y:S02]  /*1440*/  UIMAD UR9, UR9, UR4, URZ ;  /* 0x00000004090972a4 */ /* 0x000fe4000f8e023f */
[----:B------:R-:W-:Y:S01]  /*1450*/  UIADD3 UR17, UR17, UR6, URZ ;  /* 0x0000000611117290 */ /* 0x000fe2000fffe03f */
[----:B------:R-:W-:Y:S01]  /*1460*/  LOP3.LUT R0, R2, 0xfffffff8, RZ, 0xc0, !PT ;  /* 0xfffffff802007812 */ /* 0x000fe200078ec0ff */
[----:B------:R-:W-:Y:S01]  /*1470*/  UIMAD UR5, UR14, UR5, UR9 ;  /* 0x000000050e0572a4 */ /* 0x000fe2000f8e0209 */
[----:B------:R-:W-:Y:S01]  /*1480*/  SHF.R.S32.HI R26, RZ, 0x3, R2 ;  /* 0x00000003ff1a7819 */ /* 0x000fe20000011402 */
[----:B------:R-:W-:Y:S02]  /*1490*/  UIMAD.WIDE.U32 UR14, UR14, UR4, UR16 ;  /* 0x000000040e0e72a5 */ /* 0x000fe4000f8e0010 */
[----:B------:R-:W-:Y:S01]  /*14a0*/  IMAD.IADD R27, R119, 0x1, -R0 ;  /* 0x00000001771b7824 */ /* 0x000fe200078e0a00 */
[----:B------:R-:W-:Y:S01]  /*14b0*/  ULDC UR4, c[0x0][0x2c4] ;  /* 0x0000b10000047ab9 */ /* 0x000fe20000000800 */
[----:B------:R-:W-:Y:S01]  /*14c0*/  IADD3 R15, R26, UR26, RZ ;  /* 0x0000001a1a0f7c10 */ /* 0x000fe2000fffe0ff */
[----:B------:R-:W-:Y:S01]  /*14d0*/  UIADD3 UR5, UR15, UR5, URZ ;  /* 0x000000050f057290 */ /* 0x000fe2000fffe03f */
[----:B------:R-:W-:Y:S01]  /*14e0*/  IMAD R252, R27, 0x20, R26 ;  /* 0x000000201bfc7824 */ /* 0x000fe200078e021a */
[----:B------:R-:W-:Y:S01]  /*14f0*/  UIMAD UR4, UR12, UR4, URZ ;  /* 0x000000040c0472a4 */ /* 0x000fe2000f8e023f */
[----:B------:R-:W-:-:S02]  /*1500*/  IMAD.U32 R3, RZ, RZ, UR15 ;  /* 0x0000000fff037e24 */ /* 0x000fc4000f8e00ff */
[----:B------:R-:W-:Y:S01]  /*1510*/  IMAD.SHL.U32 R249, R27, 0x8, RZ ;  /* 0x000000081bf97824 */ /* 0x000fe200078e00ff */
[----:B------:R-:W-:Y:S01]  /*1520*/  IADD3 R4, R252, UR26, RZ ;  /* 0x0000001afc047c10 */ /* 0x000fe2000fffe0ff */
[----:B------:R-:W-:-:S03]  /*1530*/  IMAD.U32 R3, RZ, RZ, UR5 ;  /* 0x00000005ff037e24 */ /* 0x000fc6000f8e00ff */
[C---:B------:R-:W-:Y:S01]  /*1540*/  IADD3 R49, R249.reuse, 0x40, RZ ;  /* 0x00000040f9317810 */ /* 0x040fe20007ffe0ff */
[----:B------:R-:W-:Y:S01]  /*1550*/  @P1 IMAD.HI.U32 R2, R4, c[0x0][0x2c8], RZ ;  /* 0x0000b20004021a27 */ /* 0x000fe200078e00ff */
[C---:B------:R-:W-:Y:S02]  /*1560*/  IADD3 R52, R249.reuse, 0x80, RZ ;  /* 0x00000080f9347810 */ /* 0x040fe40007ffe0ff */
[C---:B------:R-:W-:Y:S01]  /*1570*/  IADD3 R48, R249.reuse, 0xc0, RZ ;  /* 0x000000c0f9307810 */ /* 0x040fe20007ffe0ff */
[----:B------:R-:W-:Y:S01]  /*1580*/  IMAD.MOV.U32 R0, RZ, RZ, R4 ;  /* 0x000000ffff007224 */ /* 0x000fe200078e0004 */
[----:B------:R-:W-:Y:S01]  /*1590*/  @P0 SHF.R.U32.HI R0, RZ, c[0x0][0x2cc], R2 ;  /* 0x0000b300ff000a19 */ /* 0x000fe20000011602 */
[----:B------:R-:W-:Y:S01]  /*15a0*/  IMAD.U32 R2, RZ, RZ, UR14 ;  /* 0x0000000eff027e24 */ /* 0x000fe2000f8e00ff */
[----:B------:R-:W-:Y:S02]  /*15b0*/  ISETP.GE.AND P4, PT, R249, c[0x0][0x198], PT ;  /* 0x00006600f9007a0c */ /* 0x000fe40003f86270 */
[--C-:B------:R-:W-:Y:S01]  /*15c0*/  SHF.R.S32.HI R6, RZ, 0x1f, R0.reuse ;  /* 0x0000001fff067819 */ /* 0x100fe20000011400 */
[----:B------:R-:W-:Y:S01]  /*15d0*/  IMAD.MOV R5, RZ, RZ, -R0 ;  /* 0x000000ffff057224 */ /* 0x000fe200078e0a00 */
[----:B------:R-:W-:Y:S01]  /*15e0*/  ISETP.GE.AND P3, PT, R49, c[0x0][0x198], PT ;  /* 0x0000660031007a0c */ /* 0x000fe20003f66270 */
[----:B------:R-:W-:Y:S01]  /*15f0*/  IMAD.WIDE.U32 R2, R0, c[0x0][0x1b0], R2 ;  /* 0x00006c0000027a25 */ /* 0x000fe200078e0002 */
[----:B------:R-:W-:-:S02]  /*1600*/  ISETP.GE.AND P6, PT, R52, c[0x0][0x198], PT ;  /* 0x0000660034007a0c */ /* 0x000fc40003fc6270 */
[----:B------:R-:W-:Y:S01]  /*1610*/  ISETP.GE.AND P5, PT, R48, c[0x0][0x198], PT ;  /* 0x0000660030007a0c */ /* 0x000fe20003fa6270 */
[----:B------:R-:W-:Y:S02]  /*1620*/  IMAD R4, R5, c[0x0][0x2c4], R4 ;  /* 0x0000b10005047a24 */ /* 0x000fe400078e0204 */
[----:B------:R-:W-:-:S04]  /*1630*/  IMAD R5, R6, c[0x0][0x1b0], RZ ;  /* 0x00006c0006057a24 */ /* 0x000fc800078e02ff */
[----:B------:R-:W-:Y:S01]  /*1640*/  IMAD R6, R0, c[0x0][0x1b4], R5 ;  /* 0x00006d0000067a24 */ /* 0x000fe200078e0205 */
[----:B------:R-:W-:-:S03]  /*1650*/  SHF.R.S32.HI R5, RZ, 0x1f, R4 ;  /* 0x0000001fff057819 */ /* 0x000fc60000011404 */
[----:B------:R-:W-:Y:S02]  /*1660*/  IMAD.IADD R3, R3, 0x1, R6 ;  /* 0x0000000103037824 */ /* 0x000fe400078e0206 */
[----:B------:R-:W-:Y:S02]  /*1670*/  IMAD R0, R5, c[0x0][0x1a8], RZ ;  /* 0x00006a0005007a24 */ /* 0x000fe400078e02ff */
[----:B------:R-:W-:-:S04]  /*1680*/  IMAD.WIDE.U32 R2, R4, c[0x0][0x1a8], R2 ;  /* 0x00006a0004027a25 */ /* 0x000fc800078e0002 */
[----:B------:R-:W-:Y:S01]  /*1690*/  IMAD R5, R4, c[0x0][0x1ac], R0 ;  /* 0x00006b0004057a24 */ /* 0x000fe200078e0200 */
[----:B------:R-:W-:Y:S02]  /*16a0*/  LOP3.LUT R0, R19, 0xfffffff0, RZ, 0xc0, !PT ;  /* 0xfffffff013007812 */ /* 0x000fe400078ec0ff */
[----:B------:R-:W-:Y:S01]  /*16b0*/  LEA R17, P0, R2, c[0x0][0x160], 0x1 ;  /* 0x0000580002117a11 */ /* 0x000fe200078008ff */
[----:B------:R-:W-:Y:S01]  /*16c0*/  IMAD.IADD R4, R3, 0x1, R5 ;  /* 0x0000000103047824 */ /* 0x000fe200078e0205 */
[----:B------:R-:W-:Y:S01]  /*16d0*/  LEA.HI R5, R117, R119, RZ, 0x6 ;  /* 0x0000007775057211 */ /* 0x000fe200078f30ff */
[----:B------:R-:W-:Y:S02]  /*16e0*/  IMAD.IADD R3, R119, 0x1, -R0 ;  /* 0x0000000177037824 */ /* 0x000fe400078e0a00 */
[----:B------:R-:W-:Y:S01]  /*16f0*/  IMAD.SHL.U32 R0, R26, 0x40, RZ ;  /* 0x000000401a007824 */ /* 0x000fe200078e00ff */
[----:B------:R-:W-:Y:S01]  /*1700*/  LEA.HI.X R16, R2, c[0x0][0x164], R4, 0x1, P0 ;  /* 0x0000590002107a11 */ /* 0x000fe200000f0c04 */
[----:B------:R1:W3:Y:S01]  /*1710*/  SHFL.IDX PT, R6, R17, RZ, 0x181f ;  /* 0x00181fff11067589 */ /* 0x0002e200000e0000 */
[----:B------:R-:W-:-:S02]  /*1720*/  SHF.R.S32.HI R2, RZ, 0x1f, R3 ;  /* 0x0000001fff027819 */ /* 0x000fc40000011403 */
[----:B------:R-:W-:Y:S02]  /*1730*/  LOP3.LUT R0, R0, 0x1c0, RZ, 0xc0, !PT ;  /* 0x000001c000007812 */ /* 0x000fe400078ec0ff */
[----:B------:R-:W-:Y:S02]  /*1740*/  LEA.HI R20, R2, R3, RZ, 0x3 ;  /* 0x0000000302147211 */ /* 0x000fe400078f18ff */
[----:B------:R-:W-:Y:S02]  /*1750*/  ISETP.GE.AND P0, PT, R15, UR4, PT ;  /* 0x000000040f007c0c */ /* 0x000fe4000bf06270 */
[----:B------:R-:W-:Y:S02]  /*1760*/  LOP3.LUT R4, R20, 0xfffffff8, RZ, 0xc0, !PT ;  /* 0xfffffff814047812 */ /* 0x000fe400078ec0ff */
[----:B------:R-:W-:Y:S02]  /*1770*/  SHF.R.U32.HI R2, RZ, 0x3, R0 ;  /* 0x00000003ff027819 */ /* 0x000fe40000011600 */
[----:B------:R-:W-:Y:S01]  /*1780*/  LOP3.LUT R0, R0, 0x38, R249, 0xf8, !PT ;  /* 0x0000003800007812 */ /* 0x000fe200078ef8f9 */
[----:B------:R-:W-:-:S02]  /*1790*/  IMAD.IADD R18, R3, 0x1, -R4 ;  /* 0x0000000103127824 */ /* 0x000fc400078e0a04 */
[----:B------:R-:W-:Y:S01]  /*17a0*/  IMAD.MOV.U32 R4, RZ, RZ, 0x10 ;  /* 0x00000010ff047424 */ /* 0x000fe200078e00ff */
[----:B------:R-:W-:Y:S01]  /*17b0*/  LOP3.LUT R2, R0, R2, RZ, 0x3c, !PT ;  /* 0x0000000200027212 */ /* 0x000fe200078e3cff */
[----:B------:R-:W-:Y:S02]  /*17c0*/  IMAD.SHL.U32 R0, R5, 0x8, RZ ;  /* 0x0000000805007824 */ /* 0x000fe400078e00ff */
[----:B------:R-:W-:-:S03]  /*17d0*/  IMAD.MOV.U32 R3, RZ, RZ, 0x20 ;  /* 0x00000020ff037424 */ /* 0x000fc600078e00ff */
[----:B------:R-:W-:Y:S01]  /*17e0*/  LOP3.LUT R239, R2, 0xfffffe00, R0, 0xf8, !PT ;  /* 0xfffffe0002ef7812 */ /* 0x000fe200078ef800 */
[----:B--2---:R2:W4:Y:S01]  /*17f0*/  @P2 R2UR UR9, R7 ;  /* 0x00000000070923c2 */ /* 0x00452200000e0000 */
[----:B------:R-:W-:Y:S01]  /*1800*/  R2P PR, R18, 0x6 ;  /* 0x0000000612007804 */ /* 0x000fe20000000000 */
[----:B----4-:R-:W-:-:S04]  /*1810*/  @!UP0 UMOV UR9, UR13 ;  /* 0x0000000d00098c82 */ /* 0x010fc80008000000 */
[----:B------:R-:W-:Y:S02]  /*1820*/  SEL R4, R4, 0xfffffff0, !P1 ;  /* 0xfffffff004047807 */ /* 0x000fe40004800000 */
[----:B------:R-:W-:Y:S01]  /*1830*/  SEL R2, R3, 0xffffffe0, !P2 ;  /* 0xffffffe003027807 */ /* 0x000fe20005000000 */
[----:B--2---:R1:W2:Y:S01]  /*1840*/  SHFL.IDX PT, R7, R16, RZ, 0x181f ;  /* 0x00181fff10077589 */ /* 0x0042a200000e0000 */
[----:B------:R-:W-:Y:S05]  /*1850*/  @P0 BRA `(.L_x_1051) ;  /* 0x0000013000000947 */ /* 0x000fea0003800000 */
[----:B---3--:R-:W-:Y:S01]  /*1860*/  SHF.R.S32.HI R5, RZ, 0x1f, R49 ;  /* 0x0000001fff057819 */ /* 0x008fe20000011431 */
[----:B--2---:R-:W-:Y:S01]  /*1870*/  IMAD.WIDE R12, R249, 0x2, R6 ;  /* 0x00000002f90c7825 */ /* 0x004fe200078e0206 */
[----:B------:R-:W-:Y:S02]  /*1880*/  SHF.R.S32.HI R3, RZ, 0x1f, R52 ;  /* 0x0000001fff037819 */ /* 0x000fe40000011434 */
[----:B------:R-:W-:Y:S02]  /*1890*/  SHF.R.S32.HI R0, RZ, 0x1f, R48 ;  /* 0x0000001fff007819 */ /* 0x000fe40000011430 */
[----:B------:R-:W-:-:S02]  /*18a0*/  LEA.HI R5, R5, R49, RZ, 0x3 ;  /* 0x0000003105057211 */ /* 0x000fc400078f18ff */
[----:B------:R-:W-:Y:S02]  /*18b0*/  LEA.HI R3, R3, R52, RZ, 0x3 ;  /* 0x0000003403037211 */ /* 0x000fe400078f18ff */
[----:B------:R-:W-:Y:S02]  /*18c0*/  LEA.HI R0, R0, R48, RZ, 0x3 ;  /* 0x0000003000007211 */ /* 0x000fe400078f18ff */
[----:B------:R-:W-:Y:S02]  /*18d0*/  LOP3.LUT R5, R5, 0xfffffff8, RZ, 0xc0, !PT ;  /* 0xfffffff805057812 */ /* 0x000fe400078ec0ff */
[----:B------:R-:W-:Y:S02]  /*18e0*/  LOP3.LUT R3, R3, 0xfffffff8, RZ, 0xc0, !PT ;  /* 0xfffffff803037812 */ /* 0x000fe400078ec0ff */
[----:B------:R-:W-:Y:S01]  /*18f0*/  LOP3.LUT R14, R0, 0xfffffff8, RZ, 0xc0, !PT ;  /* 0xfffffff8000e7812 */ /* 0x000fe200078ec0ff */
[----:B------:R-:W-:Y:S02]  /*1900*/  IMAD.SHL.U32 R0, R239, 0x2, RZ ;  /* 0x00000002ef007824 */ /* 0x000fe400078e00ff */
[----:B------:R-:W-:-:S03]  /*1910*/  IMAD.WIDE R10, R5, 0x2, R6 ;  /* 0x00000002050a7825 */ /* 0x000fc600078e0206 */
[----:B------:R-:W-:Y:S01]  /*1920*/  @!PT LDS RZ, [RZ] ;  /* 0x00000000fffff984 */ /* 0x000fe20000000800 */
[----:B------:R2:W-:Y:S01]  /*1930*/  LDGSTS.E.BYPASS.LTC128B.128 [R0+0x10100], [R12.64], !P4 ;  /* 0x101000000c007fae */ /* 0x0005e2000e101d52 */
[----:B------:R-:W-:-:S03]  /*1940*/  IMAD.WIDE R8, R3, 0x2, R6 ;  /* 0x0000000203087825 */ /* 0x000fc600078e0206 */
[----:B------:R2:W-:Y:S01]  /*1950*/  LDGSTS.E.BYPASS.LTC128B.128 [R0+0x14100], [R10.64], !P3 ;  /* 0x141000000a007fae */ /* 0x0005e2000d901d52 */
[----:B------:R-:W-:-:S03]  /*1960*/  IMAD.WIDE R6, R14, 0x2, R6 ;  /* 0x000000020e067825 */ /* 0x000fc600078e0206 */
[----:B------:R2:W-:Y:S04]  /*1970*/  LDGSTS.E.BYPASS.LTC128B.128 [R0+0x18100], [R8.64], !P6 ;  /* 0x1810000008007fae */ /* 0x0005e8000f101d52 */
[----:B------:R2:W-:Y:S02]  /*1980*/  LDGSTS.E.BYPASS.LTC128B.128 [R0+0x1c100], [R6.64], !P5 ;  /* 0x1c10000006007fae */ /* 0x0005e4000e901d52 */
.L_x_1051:
[----:B---3--:R-:W-:Y:S05]  /*1990*/  BSYNC B0 ;  /* 0x0000000000007941 */ /* 0x008fea0003800000 */
.L_x_1050:
[----:B--2---:R-:W-:Y:S01]  /*19a0*/  IADD3 R0, R15, 0x20, RZ ;  /* 0x000000200f007810 */ /* 0x004fe20007ffe0ff */
[----:B------:R2:W3:Y:S01]  /*19b0*/  SHFL.IDX PT, R7, R16, 0x1, 0x181f ;  /* 0x00381f0010077f89 */ /* 0x0004e200000e0000 */
[----:B------:R-:W-:Y:S02]  /*19c0*/  BSSY B0, `(.L_x_1052) ;  /* 0x0000017000007945 */ /* 0x000fe40003800000 */
[----:B------:R-:W-:Y:S01]  /*19d0*/  ISETP.GE.AND P0, PT, R0, UR4, PT ;  /* 0x0000000400007c0c */ /* 0x000fe2000bf06270 */
[----:B------:R2:W4:-:S12]  /*19e0*/  SHFL.IDX PT, R6, R17, 0x1, 0x181f ;  /* 0x00381f0011067f89 */ /* 0x00051800000e0000 */
[----:B------:R-:W-:Y:S05]  /*19f0*/  @P0 BRA `(.L_x_1053) ;  /* 0x0000013000000947 */ /* 0x000fea0003800000 */
[----:B------:R-:W-:Y:S01]  /*1a00*/  SHF.R.S32.HI R5, RZ, 0x1f, R49 ;  /* 0x0000001fff057819 */ /* 0x000fe20000011431 */
[----:B---34-:R-:W-:Y:S01]  /*1a10*/  IMAD.WIDE R12, R249, 0x2, R6 ;  /* 0x00000002f90c7825 */ /* 0x018fe200078e0206 */
[----:B------:R-:W-:Y:S02]  /*1a20*/  SHF.R.S32.HI R3, RZ, 0x1f, R52 ;  /* 0x0000001fff037819 */ /* 0x000fe40000011434 */
[----:B------:R-:W-:Y:S02]  /*1a30*/  SHF.R.S32.HI R0, RZ, 0x1f, R48 ;  /* 0x0000001fff007819 */ /* 0x000fe40000011430 */
[----:B------:R-:W-:Y:S02]  /*1a40*/  LEA.HI R5, R5, R49, RZ, 0x3 ;  /* 0x0000003105057211 */ /* 0x000fe400078f18ff */
[----:B------:R-:W-:Y:S02]  /*1a50*/  LEA.HI R3, R3, R52, RZ, 0x3 ;  /* 0x0000003403037211 */ /* 0x000fe400078f18ff */
[----:B------:R-:W-:-:S02]  /*1a60*/  LEA.HI R0, R0, R48, RZ, 0x3 ;  /* 0x0000003000007211 */ /* 0x000fc400078f18ff */
        /* <DEDUP_REMOVED lines=12> */
.L_x_1053:
[----:B------:R-:W-:Y:S05]  /*1b30*/  BSYNC B0 ;  /* 0x0000000000007941 */ /* 0x000fea0003800000 */
.L_x_1052:
[----:B---3--:R-:W-:Y:S01]  /*1b40*/  IADD3 R0, R15, 0x40, RZ ;  /* 0x000000400f007810 */ /* 0x008fe20007ffe0ff */
[----:B------:R3:W1:Y:S01]  /*1b50*/  SHFL.IDX PT, R7, R16, 0x2, 0x181f ;  /* 0x00581f0010077f89 */ /* 0x00066200000e0000 */
[----:B------:R-:W-:Y:S02]  /*1b60*/  BSSY B0, `(.L_x_1054) ;  /* 0x0000017000007945 */ /* 0x000fe40003800000 */
[----:B------:R-:W-:Y:S01]  /*1b70*/  ISETP.GE.AND P0, PT, R0, UR4, PT ;  /* 0x0000000400007c0c */ /* 0x000fe2000bf06270 */
[----:B----4-:R3:W4:-:S12]  /*1b80*/  SHFL.IDX PT, R6, R17, 0x2, 0x181f ;  /* 0x00581f0011067f89 */ /* 0x01071800000e0000 */
[----:B------:R-:W-:Y:S05]  /*1b90*/  @P0 BRA `(.L_x_1055) ;  /* 0x0000013000000947 */ /* 0x000fea0003800000 */
[----:B------:R-:W-:Y:S01]  /*1ba0*/  SHF.R.S32.HI R5, RZ, 0x1f, R49 ;  /* 0x0000001fff057819 */ /* 0x000fe20000011431 */
[----:B-1--4-:R-:W-:Y:S01]  /*1bb0*/  IMAD.WIDE R12, R249, 0x2, R6 ;  /* 0x00000002f90c7825 */ /* 0x012fe200078e0206 */
        /* <DEDUP_REMOVED lines=17> */
.L_x_1055:
[----:B------:R-:W-:Y:S05]  /*1cd0*/  BSYNC B0 ;  /* 0x0000000000007941 */ /* 0x000fea0003800000 */
.L_x_1054:
[----:B------:R-:W-:Y:S01]  /*1ce0*/  UIADD3 UR28, UR22, -0x1, URZ ;  /* 0xffffffff161c7890 */ /* 0x000fe2000fffe03f */
[----:B------:R-:W-:Y:S01]  /*1cf0*/  IMAD.MOV.U32 R126, RZ, RZ, c[0x0][0x2b8] ;  /* 0x0000ae00ff7e7624 */ /* 0x000fe200078e00ff */
[----:B-1--4-:R-:W-:Y:S01]  /*1d00*/  SHFL.IDX PT, R6, R17, 0x3, 0x181f ;  /* 0x00781f0011067f89 */ /* 0x012fe200000e0000 */
[----:B------:R-:W-:Y:S01]  /*1d10*/  IADD3 R3, R15, 0x60, RZ ;  /* 0x000000600f037810 */ /* 0x000fe20007ffe0ff */
[----:B------:R-:W-:Y:S01]  /*1d20*/  USHF.L.U32 UR21, UR28, 0x6, URZ ;  /* 0x000000061c157899 */ /* 0x000fe2000800063f */
[----:B------:R-:W-:Y:S01]  /*1d30*/  SHF.R.S32.HI R13, RZ, 0x1f, R48 ;  /* 0x0000001fff0d7819 */ /* 0x000fe20000011430 */
[----:B------:R-:W1:Y:S01]  /*1d40*/  SHFL.IDX PT, R7, R16, 0x3, 0x181f ;  /* 0x00781f0010077f89 */ /* 0x000e6200000e0000 */
[----:B------:R-:W-:Y:S01]  /*1d50*/  ISETP.NE.AND P2, PT, R126, 0x1, PT ;  /* 0x000000017e00780c */ /* 0x000fe20003f45270 */
[----:B------:R-:W-:Y:S01]  /*1d60*/  IMAD.SHL.U32 R239, R239, 0x2, RZ ;  /* 0x00000002efef7824 */ /* 0x000fe200078e00ff */
[----:B------:R-:W-:Y:S01]  /*1d70*/  ISETP.GE.AND P0, PT, R3, UR4, PT ;  /* 0x0000000403007c0c */ /* 0x000fe2000bf06270 */
[----:B------:R-:W-:Y:S01]  /*1d80*/  USHF.R.S32.HI UR6, URZ, 0x1f, UR9 ;  /* 0x0000001f3f067899 */ /* 0x000fe20008011409 */
[----:B------:R-:W-:Y:S01]  /*1d90*/  IADD3 R0, R252, UR21, RZ ;  /* 0x00000015fc007c10 */ /* 0x000fe2000fffe0ff */
[----:B------:R-:W-:Y:S01]  /*1da0*/  ULDC.64 UR4, c[0x0][0x2b0] ;  /* 0x0000ac0000047ab9 */ /* 0x000fe20000000a00 */
[----:B------:R-:W-:Y:S01]  /*1db0*/  LEA.HI R13, R13, R48, RZ, 0x3 ;  /* 0x000000300d0d7211 */ /* 0x000fe200078f18ff */
[----:B------:R-:W-:Y:S01]  /*1dc0*/  UIMAD UR6, UR6, UR4, URZ ;  /* 0x00000004060672a4 */ /* 0x000fe2000f8e023f */
[C---:B------:R-:W-:Y:S01]  /*1dd0*/  IADD3 R12, R0.reuse, UR11, RZ ;  /* 0x0000000b000c7c10 */ /* 0x040fe2000fffe0ff */
[----:B------:R-:W-:Y:S01]  /*1de0*/  UIMAD.WIDE.U32 UR14, UR9, UR4, URZ ;  /* 0x00000004090e72a5 */ /* 0x000fe2000f8e003f */
[----:B------:R-:W-:Y:S01]  /*1df0*/  ISETP.GE.AND P1, PT, R0, UR8, PT ;  /* 0x0000000800007c0c */ /* 0x000fe2000bf26270 */
[----:B------:R-:W-:Y:S01]  /*1e00*/  UIMAD UR6, UR9, UR5, UR6 ;  /* 0x00000005090672a4 */ /* 0x000fe2000f8e0206 */
[----:B------:R-:W-:Y:S01]  /*1e10*/  SHF.R.S32.HI R0, RZ, 0x1f, R49 ;  /* 0x0000001fff007819 */ /* 0x000fe20000011431 */
[----:B------:R-:W-:Y:S01]  /*1e20*/  @P2 IMAD.HI.U32 R3, R12, c[0x0][0x2bc], RZ ;  /* 0x0000af000c032a27 */ /* 0x000fe200078e00ff */
[----:B------:R-:W-:Y:S01]  /*1e30*/  LOP3.LUT R251, R13, 0xfffffff8, RZ, 0xc0, !PT ;  /* 0xfffffff80dfb7812 */ /* 0x000fe200078ec0ff */
[----:B------:R-:W-:Y:S01]  /*1e40*/  UIADD3 UR6, UR15, UR6, URZ ;  /* 0x000000060f067290 */ /* 0x000fe2000fffe03f */
[----:B------:R-:W-:Y:S01]  /*1e50*/  LEA.HI R0, R0, R49, RZ, 0x3 ;  /* 0x0000003100007211 */ /* 0x000fe200078f18ff */
[----:B------:R-:W-:Y:S01]  /*1e60*/  IMAD.MOV.U32 R5, RZ, RZ, R12 ;  /* 0x000000ffff057224 */ /* 0x000fe200078e000c */
[----:B------:R-:W-:Y:S01]  /*1e70*/  @P2 SHF.R.U32.HI R5, RZ, c[0x0][0x2c0], R3 ;  /* 0x0000b000ff052a19 */ /* 0x000fe20000011603 */
[----:B------:R-:W-:Y:S01]  /*1e80*/  IMAD.MOV.U32 R240, RZ, RZ, RZ ;  /* 0x000000fffff07224 */ /* 0x000fe200078e00ff */
[----:B------:R-:W-:Y:S01]  /*1e90*/  SHF.R.S32.HI R3, RZ, 0x1f, R52 ;  /* 0x0000001fff037819 */ /* 0x000fe20000011434 */
[----:B------:R-:W-:Y:S01]  /*1ea0*/  ULDC.64 UR4, c[0x0][0x1e8] ;  /* 0x00007a0000047ab9 */ /* 0x000fe20000000a00 */
[----:B------:R-:W-:Y:S01]  /*1eb0*/  LOP3.LUT R123, R0, 0xfffffff8, RZ, 0xc0, !PT ;  /* 0xfffffff8007b7812 */ /* 0x000fe200078ec0ff */
[----:B-1----:R-:W-:Y:S01]  /*1ec0*/  @!P0 IMAD.WIDE R10, R249, 0x2, R6 ;  /* 0x00000002f90a8825 */ /* 0x002fe200078e0206 */
[----:B------:R-:W-:-:S02]  /*1ed0*/  LEA.HI R3, R3, R52, RZ, 0x3 ;  /* 0x0000003403037211 */ /* 0x000fc400078f18ff */
[----:B------:R-:W-:Y:S01]  /*1ee0*/  ISETP.GT.OR P1, PT, R252, 0x3f, P1 ;  /* 0x0000003ffc00780c */ /* 0x000fe20000f24670 */
[--C-:B------:R-:W-:Y:S01]  /*1ef0*/  @!P0 IMAD.WIDE R8, R123, 0x2, R6.reuse ;  /* 0x000000027b088825 */ /* 0x100fe200078e0206 */
[----:B------:R-:W-:Y:S01]  /*1f00*/  LOP3.LUT R121, R3, 0xfffffff8, RZ, 0xc0, !PT ;  /* 0xfffffff803797812 */ /* 0x000fe200078ec0ff */
[----:B------:R-:W-:Y:S01]  /*1f10*/  @!PT LDS RZ, [RZ] ;  /* 0x00000000fffff984 */ /* 0x000fe20000000800 */
[----:B------:R1:W-:Y:S04]  /*1f20*/  @!P0 LDGSTS.E.BYPASS.LTC128B.128 [R239+0x13100], [R10.64], !P4 ;  /* 0x131000000aef8fae */ /* 0x0003e8000e101d52 */
[----:B------:R4:W-:Y:S01]  /*1f30*/  @!P0 LDGSTS.E.BYPASS.LTC128B.128 [R239+0x17100], [R8.64], !P3 ;  /* 0x1710000008ef8fae */ /* 0x0009e2000d901d52 */
[----:B------:R-:W-:Y:S01]  /*1f40*/  UIMAD.WIDE.U32 UR16, UR10, UR4, URZ ;  /* 0x000000040a1072a5 */ /* 0x000fe2000f8e003f */
[----:B------:R-:W-:Y:S01]  /*1f50*/  IMAD.U32 R112, RZ, RZ, UR21 ;  /* 0x00000015ff707e24 */ /* 0x000fe2000f8e00ff */
[----:B------:R-:W-:Y:S01]  /*1f60*/  LEA.HI R116, R117, R119, RZ, 0x5 ;  /* 0x0000007775747211 */ /* 0x000fe200078f28ff */
[----:B------:R-:W-:Y:S02]  /*1f70*/  STL [R1+0x18], R123 ;  /* 0x0000187b01007387 */ /* 0x000fe40000100800 */
[----:B------:R-:W-:Y:S01]  /*1f80*/  @!P1 IADD3 R0, P2, R5, UR14, RZ ;  /* 0x0000000e05009c10 */ /* 0x000fe2000ff5e0ff */
[----:B-1----:R-:W-:-:S03]  /*1f90*/  @!P0 IMAD.WIDE R10, R121, 0x2, R6 ;  /* 0x00000002790a8825 */ /* 0x002fc600078e0206 */
[----:B------:R-:W-:Y:S01]  /*1fa0*/  @!P1 LEA.HI.X.SX32 R3, R5, UR6, 0x1, P2 ;  /* 0x0000000605039c11 */ /* 0x000fe200090f0eff */
[----:B------:R-:W-:Y:S01]  /*1fb0*/  UIMAD UR4, UR20, UR4, URZ ;  /* 0x00000004140472a4 */ /* 0x000fe2000f8e023f */
[----:B------:R-:W-:Y:S01]  /*1fc0*/  ISETP.GE.AND P3, PT, R249, c[0x0][0x1d4], PT ;  /* 0x00007500f9007a0c */ /* 0x000fe20003f66270 */
[----:B------:R-:W-:Y:S01]  /*1fd0*/  @!P0 IMAD.WIDE R6, R251, 0x2, R6 ;  /* 0x00000002fb068825 */ /* 0x000fe200078e0206 */
[----:B------:R1:W-:Y:S01]  /*1fe0*/  @!P0 LDGSTS.E.BYPASS.LTC128B.128 [R239+0x1b100], [R10.64], !P6 ;  /* 0x1b1000000aef8fae */ /* 0x0003e2000f101d52 */
[----:B----4-:R-:W-:-:S03]  /*1ff0*/  @!P1 LEA R8, P2, R0, c[0x0][0x2a0], 0x2 ;  /* 0x0000a80000089a11 */ /* 0x010fc600078410ff */
[----:B------:R4:W-:Y:S01]  /*2000*/  @!P0 LDGSTS.E.BYPASS.LTC128B.128 [R239+0x1f100], [R6.64], !P5 ;  /* 0x1f10000006ef8fae */ /* 0x0009e2000e901d52 */
[----:B------:R-:W-:-:S03]  /*2010*/  @!P1 LEA.HI.X R9, R0, c[0x0][0x2a4], R3, 0x2, P2 ;  /* 0x0000a90000099a11 */ /* 0x000fc600010f1403 */
[----:B------:R-:W0:Y:S04]  /*2020*/  LDGDEPBAR ;  /* 0x00000000000079af */ /* 0x000e280000000000 */
[----:B------:R-:W-:Y:S01]  /*2030*/  BAR.SYNC.DEFER_BLOCKING 0x0 ;  /* 0x0000000000007b1d */ /* 0x000fe20000010000 */
[----:B------:R-:W-:Y:S02]  /*2040*/  ISETP.GE.AND P4, PT, R52, c[0x0][0x1d4], PT ;  /* 0x0000750034007a0c */ /* 0x000fe40003f86270 */
[----:B------:R-:W-:Y:S02]  /*2050*/  SHF.R.S32.HI R115, RZ, 0x5, R116 ;  /* 0x00000005ff737819 */ /* 0x000fe40000011474 */
[----:B------:R-:W-:Y:S01]  /*2060*/  SHF.R.S32.HI R124, RZ, 0x1f, R123 ;  /* 0x0000001fff7c7819 */ /* 0x000fe2000001147b */
[----:B------:R-:W-:Y:S04]  /*2070*/  STL [R1+0x14], R121 ;  /* 0x0000147901007387 */ /* 0x000fe80000100800 */
[----:B------:R-:W-:Y:S04]  /*2080*/  STL [R1+0x1c], R124 ;  /* 0x00001c7c01007387 */ /* 0x000fe80000100800 */
[----:B------:R-:W5:Y:S01]  /*2090*/  @!P1 LDG.E R240, [R8.64] ;  /* 0x0000001208f09981 */ /* 0x000f62000c1e1900 */
[----:B------:R-:W-:Y:S01]  /*20a0*/  IMAD.MOV R0, RZ, RZ, -R5 ;  /* 0x000000ffff007224 */ /* 0x000fe200078e0a05 */
[----:B------:R-:W-:Y:S01]  /*20b0*/  UIMAD UR4, UR10, UR5, UR4 ;  /* 0x000000050a0472a4 */ /* 0x000fe2000f8e0204 */
[----:B------:R-:W-:Y:S01]  /*20c0*/  ISETP.GE.AND P5, PT, R49, c[0x0][0x1d4], PT ;  /* 0x0000750031007a0c */ /* 0x000fe20003fa6270 */
[----:B------:R-:W-:Y:S01]  /*20d0*/  UISETP.GT.AND UP0, UPT, UR28, UR7, UPT ;  /* 0x000000071c00728c */ /* 0x000fe2000bf04270 */
[----:B------:R-:W-:Y:S01]  /*20e0*/  IMAD R242, R0, c[0x0][0x2b8], R12 ;  /* 0x0000ae0000f27a24 */ /* 0x000fe200078e020c */
[----:B------:R-:W-:Y:S01]  /*20f0*/  SHF.R.S32.HI R12, RZ, 0x4, R19 ;  /* 0x00000004ff0c7819 */ /* 0x000fe20000011413 */
[----:B------:R-:W-:Y:S01]  /*2100*/  UIADD3 UR9, UR17, UR4, URZ ;  /* 0x0000000411097290 */ /* 0x000fe2000fffe03f */
[----:B------:R-:W-:Y:S01]  /*2110*/  ISETP.GE.AND P6, PT, R48, c[0x0][0x1d4], PT ;  /* 0x0000750030007a0c */ /* 0x000fe20003fc6270 */
[----:B----4-:R-:W-:Y:S01]  /*2120*/  IMAD.WIDE.U32 R6, R242, c[0x0][0x1e0], RZ ;  /* 0x00007800f2067a25 */ /* 0x010fe200078e00ff */
[----:B------:R-:W-:Y:S01]  /*2130*/  SHF.R.S32.HI R0, RZ, 0x1f, R242 ;  /* 0x0000001fff007819 */ /* 0x000fe200000114f2 */
[----:B------:R-:W-:Y:S01]  /*2140*/  ULDC.64 UR4, c[0x0][0x210] ;  /* 0x0000840000047ab9 */ /* 0x000fe20000000a00 */
[----:B-1----:R-:W-:Y:S01]  /*2150*/  LEA.HI R11, R19, R12, RZ, 0x1 ;  /* 0x0000000c130b7211 */ /* 0x002fe200078f08ff */
[----:B------:R-:W-:Y:S01]  /*2160*/  UIMAD UR20, UR20, UR4, URZ ;  /* 0x00000004141472a4 */ /* 0x000fe2000f8e023f */
[----:B------:R-:W-:Y:S01]  /*2170*/  ISETP.GE.AND P2, PT, R249, c[0x0][0x1d4], PT ;  /* 0x00007500f9007a0c */ /* 0x000fe20003f46270 */
[----:B------:R-:W-:Y:S01]  /*2180*/  IMAD R3, R0, c[0x0][0x1e0], RZ ;  /* 0x0000780000037a24 */ /* 0x000fe200078e02ff */
[----:B------:R-:W-:Y:S01]  /*2190*/  LOP3.LUT R11, R11, 0xfffffffe, RZ, 0xc0, !PT ;  /* 0xfffffffe0b0b7812 */ /* 0x000fe200078ec0ff */
[----:B------:R-:W-:Y:S01]  /*21a0*/  UIMAD.WIDE.U32 UR24, UR10, UR4, URZ ;  /* 0x000000040a1872a5 */ /* 0x000fe2000f8e003f */
[----:B------:R-:W-:Y:S01]  /*21b0*/  SHF.R.S32.HI R122, RZ, 0x1f, R121 ;  /* 0x0000001fff7a7819 */ /* 0x000fe20000011479 */
[----:B------:R-:W-:Y:S01]  /*21c0*/  IMAD R3, R242, c[0x0][0x1e4], R3 ;  /* 0x00007900f2037a24 */ /* 0x000fe200078e0203 */
[----:B------:R-:W-:Y:S01]  /*21d0*/  UIMAD UR20, UR10, UR5, UR20 ;  /* 0x000000050a1472a4 */ /* 0x000fe2000f8e0214 */
[----:B--23--:R-:W-:Y:S01]  /*21e0*/  IMAD.IADD R16, R12, 0x1, -R11 ;  /* 0x000000010c107824 */ /* 0x00cfe200078e0a0b */
[----:B------:R-:W-:Y:S01]  /*21f0*/  SHF.R.S32.HI R125, RZ, 0x1f, R249 ;  /* 0x0000001fff7d7819 */ /* 0x000fe200000114f9 */
[----:B------:R-:W-:Y:S01]  /*2200*/  IMAD.IADD R7, R7, 0x1, R3 ;  /* 0x0000000107077824 */ /* 0x000fe200078e0203 */
[----:B------:R-:W-:Y:S01]  /*2210*/  UIADD3 UR20, UR25, UR20, URZ ;  /* 0x0000001419147290 */ /* 0x000fe2000fffe03f */
[----:B------:R-:W-:Y:S01]  /*2220*/  IMAD R3, R0, c[0x0][0x208], RZ ;  /* 0x0000820000037a24 */ /* 0x000fe200078e02ff */
[----:B------:R-:W-:Y:S01]  /*2230*/  STL [R1+0x20], R122 ;  /* 0x0000207a01007387 */ /* 0x000fe20000100800 */
[----:B------:R-:W-:-:S02]  /*2240*/  SEL R118, RZ, 0x10, P6 ;  /* 0x00000010ff767807 */ /* 0x000fc40003000000 */
[----:B------:R-:W-:Y:S01]  /*2250*/  IMAD R3, R242, c[0x0][0x20c], R3 ;  /* 0x00008300f2037a24 */ /* 0x000fe200078e0203 */
[----:B------:R-:W-:Y:S02]  /*2260*/  IADD3 R241, R239, 0x100, RZ ;  /* 0x00000100eff17810 */ /* 0x000fe40007ffe0ff */
[----:B------:R-:W-:Y:S02]  /*2270*/  SHF.R.S32.HI R120, RZ, 0x1f, R251 ;  /* 0x0000001fff787819 */ /* 0x000fe400000114fb */
[----:B-----5:R-:W-:Y:S01]  /*2280*/  SHF.R.S32.HI R10, RZ, 0x1f, R240 ;  /* 0x0000001fff0a7819 */ /* 0x020fe200000114f0 */
[----:B------:R-:W-:-:S04]  /*2290*/  IMAD.WIDE.U32 R8, R240, c[0x0][0x1f0], R6 ;  /* 0x00007c00f0087a25 */ /* 0x000fc800078e0006 */
[----:B------:R-:W-:Y:S01]  /*22a0*/  IMAD R5, R10, c[0x0][0x1f0], RZ ;  /* 0x00007c000a057a24 */ /* 0x000fe200078e02ff */
[----:B------:R-:W-:Y:S01]  /*22b0*/  IADD3 R0, P0, R8, UR16, RZ ;  /* 0x0000001008007c10 */ /* 0x000fe2000ff1e0ff */
[----:B------:R-:W-:-:S04]  /*22c0*/  IMAD.WIDE.U32 R6, R242, c[0x0][0x208], RZ ;  /* 0x00008200f2067a25 */ /* 0x000fc800078e00ff */
[----:B------:R-:W-:Y:S02]  /*22d0*/  IMAD R5, R240, c[0x0][0x1f4], R5 ;  /* 0x00007d00f0057a24 */ /* 0x000fe400078e0205 */
[----:B------:R-:W-:Y:S02]  /*22e0*/  IMAD.IADD R7, R7, 0x1, R3 ;  /* 0x0000000107077824 */ /* 0x000fe400078e0203 */
[----:B------:R-:W-:Y:S01]  /*22f0*/  IMAD R3, R10, c[0x0][0x218], RZ ;  /* 0x000086000a037a24 */ /* 0x000fe200078e02ff */
[----:B------:R-:W-:Y:S01]  /*2300*/  IADD3.X R8, R9, UR9, R5, P0, !PT ;  /* 0x0000000909087c10 */ /* 0x000fe200087fe405 */
[----:B------:R-:W-:Y:S01]  /*2310*/  IMAD.WIDE.U32 R6, R240, c[0x0][0x218], R6 ;  /* 0x00008600f0067a25 */ /* 0x000fe200078e0006 */
[----:B------:R-:W-:-:S03]  /*2320*/  LEA R12, P0, R0, c[0x0][0x1c8], 0x1 ;  /* 0x00007200000c7a11 */ /* 0x000fc600078008ff */
[----:B------:R-:W-:Y:S01]  /*2330*/  IMAD.SHL.U32 R10, R26, 0x8, RZ ;  /* 0x000000081a0a7824 */ /* 0x000fe200078e00ff */
[----:B------:R-:W-:Y:S01]  /*2340*/  LEA.HI.X R11, R0, c[0x0][0x1cc], R8, 0x1, P0 ;  /* 0x00007300000b7a11 */ /* 0x000fe200000f0c08 */
[----:B------:R-:W-:Y:S01]  /*2350*/  IMAD.SHL.U32 R0, R27, 0x40, RZ ;  /* 0x000000401b007824 */ /* 0x000fe200078e00ff */
[----:B------:R-:W-:Y:S01]  /*2360*/  SHFL.IDX PT, R8, R12, RZ, 0x181f ;  /* 0x00181fff0c087589 */ /* 0x000fe200000e0000 */
[----:B------:R-:W-:Y:S01]  /*2370*/  IMAD R5, R240, c[0x0][0x21c], R3 ;  /* 0x00008700f0057a24 */ /* 0x000fe200078e0203 */
[----:B------:R-:W-:Y:S02]  /*2380*/  IADD3 R3, P0, R6, UR24, RZ ;  /* 0x0000001806037c10 */ /* 0x000fe4000ff1e0ff */
[----:B------:R-:W-:Y:S01]  /*2390*/  LOP3.LUT R0, R0, 0x1c0, RZ, 0xc0, !PT ;  /* 0x000001c000007812 */ /* 0x000fe200078ec0ff */
[----:B------:R-:W1:Y:S01]  /*23a0*/  SHFL.IDX PT, R9, R11, RZ, 0x181f ;  /* 0x00181fff0b097589 */ /* 0x000e6200000e0000 */
[----:B------:R-:W-:Y:S02]  /*23b0*/  IADD3.X R6, R7, UR20, R5, P0, !PT ;  /* 0x0000001407067c10 */ /* 0x000fe400087fe405 */
[----:B------:R-:W-:Y:S01]  /*23c0*/  LOP3.LUT R10, R0, 0x8, R10, 0xf8, !PT ;  /* 0x00000008000a7812 */ /* 0x000fe200078ef80a */
[----:B------:R1:W-:Y:S01]  /*23d0*/  SHFL.IDX PT, R7, R11, 0x1, 0x181f ;  /* 0x00381f000b077f89 */ /* 0x0003e200000e0000 */
[----:B------:R-:W-:-:S02]  /*23e0*/  SHF.R.U32.HI R0, RZ, 0x3, R0 ;  /* 0x00000003ff007819 */ /* 0x000fc40000011600 */
[C---:B------:R-:W-:Y:S02]  /*23f0*/  LEA R5, P0, R3.reuse, c[0x0][0x1f8], 0x1 ;  /* 0x00007e0003057a11 */ /* 0x040fe400078008ff */
[----:B------:R-:W-:Y:S02]  /*2400*/  LOP3.LUT R0, R10, R0, RZ, 0x3c, !PT ;  /* 0x000000000a007212 */ /* 0x000fe400078e3cff */
[----:B------:R-:W-:Y:S01]  /*2410*/  IADD3 R26, -R26, UR8, -R112 ;  /* 0x000000081a1a7c10 */ /* 0x000fe2000fffe970 */
[----:B------:R-:W-:Y:S01]  /*2420*/  SHFL.IDX PT, R14, R5, RZ, 0x181f ;  /* 0x00181fff050e7589 */ /* 0x000fe200000e0000 */
[----:B------:R-:W-:Y:S01]  /*2430*/  LEA.HI.X R3, R3, c[0x0][0x1fc], R6, 0x1, P0 ;  /* 0x00007f0003037a11 */ /* 0x000fe200000f0c06 */
[----:B------:R-:W-:Y:S01]  /*2440*/  IMAD R0, R16, 0x200, R0 ;  /* 0x0000020010007824 */ /* 0x000fe200078e0200 */
[----:B------:R-:W-:Y:S01]  /*2450*/  LOP3.LUT P0, RZ, R27, 0x2, RZ, 0xc0, !PT ;  /* 0x000000021bff7812 */ /* 0x000fe2000780c0ff */
[----:B------:R2:W3:Y:S01]  /*2460*/  SHFL.IDX PT, R6, R12, 0x1, 0x181f ;  /* 0x00381f000c067f89 */ /* 0x0004e200000e0000 */
[----:B------:R-:W-:Y:S01]  /*2470*/  ISETP.GE.AND P1, PT, R26, 0x1, PT ;  /* 0x000000011a00780c */ /* 0x000fe20003f26270 */
[----:B------:R-:W-:-:S02]  /*2480*/  IMAD.SHL.U32 R212, R0, 0x2, RZ ;  /* 0x0000000200d47824 */ /* 0x000fc400078e00ff */
[----:B------:R-:W4:Y:S03]  /*2490*/  SHFL.IDX PT, R21, R3, RZ, 0x181f ;  /* 0x00181fff03157589 */ /* 0x000f2600000e0000 */
[C---:B------:R-:W-:Y:S01]  /*24a0*/  IADD3 R0, R212.reuse, 0x8100, RZ ;  /* 0x00008100d4007810 */ /* 0x040fe20007ffe0ff */
[----:B------:R-:W5:Y:S01]  /*24b0*/  SHFL.IDX PT, R5, R5, 0x1, 0x181f ;  /* 0x00381f0005057f89 */ /* 0x000f6200000e0000 */
[----:B------:R-:W-:-:S03]  /*24c0*/  IADD3 R223, R212, 0x8120, RZ ;  /* 0x00008120d4df7810 */ /* 0x000fc60007ffe0ff */
[----:B------:R-:W-:Y:S01]  /*24d0*/  @P0 IADD3 R223, R0, -0x20, RZ ;  /* 0xffffffe000df0810 */ /* 0x000fe20007ffe0ff */
[----:B------:R3:W4:Y:S01]  /*24e0*/  SHFL.IDX PT, R15, R3, 0x1, 0x181f ;  /* 0x00381f00030f7f89 */ /* 0x00072200000e0000 */
[----:B------:R-:W-:Y:S01]  /*24f0*/  ISETP.GT.AND P0, PT, R26, 0x20, PT ;  /* 0x000000201a00780c */ /* 0x000fe20003f04270 */
[----:B-1----:R-:W-:Y:S01]  /*2500*/  @P1 IMAD.WIDE R10, R123, 0x2, R8 ;  /* 0x000000027b0a1825 */ /* 0x002fe200078e0208 */
[C---:B------:R-:W-:Y:S02]  /*2510*/  IADD3 R238, R223.reuse, 0x800, RZ ;  /* 0x00000800dfee7810 */ /* 0x040fe40007ffe0ff */
[C---:B------:R-:W-:Y:S01]  /*2520*/  IADD3 R237, R223.reuse, 0x1000, RZ ;  /* 0x00001000dfed7810 */ /* 0x040fe20007ffe0ff */
[----:B------:R-:W-:Y:S01]  /*2530*/  IMAD.SHL.U32 R0, R18, 0x40, RZ ;  /* 0x0000004012007824 */ /* 0x000fe200078e00ff */
[----:B------:R-:W-:Y:S01]  /*2540*/  IADD3 R236, R223, 0x1800, RZ ;  /* 0x00001800dfec7810 */ /* 0x000fe20007ffe0ff */
[----:B------:R-:W-:Y:S01]  /*2550*/  IMAD.WIDE R18, R249, 0x2, RZ ;  /* 0x00000002f9127825 */ /* 0x000fe200078e02ff */
[----:B------:R-:W-:-:S02]  /*2560*/  IADD3 R235, R223, 0x2000, RZ ;  /* 0x00002000dfeb7810 */ /* 0x000fc40007ffe0ff */
[----:B------:R-:W-:Y:S01]  /*2570*/  LOP3.LUT R0, R0, 0x1c0, RZ, 0xc0, !PT ;  /* 0x000001c000007812 */ /* 0x000fe200078ec0ff */
[----:B--2---:R-:W-:Y:S01]  /*2580*/  @P1 IMAD.WIDE R12, R249, 0x2, R8 ;  /* 0x00000002f90c1825 */ /* 0x004fe200078e0208 */
[C---:B------:R-:W-:Y:S02]  /*2590*/  IADD3 R234, R223.reuse, 0x2800, RZ ;  /* 0x00002800dfea7810 */ /* 0x040fe40007ffe0ff */
[C---:B------:R-:W-:Y:S02]  /*25a0*/  IADD3 R233, R223.reuse, 0x3000, RZ ;  /* 0x00003000dfe97810 */ /* 0x040fe40007ffe0ff */
[----:B------:R1:W-:Y:S01]  /*25b0*/  @P1 LDGSTS.E.BYPASS.LTC128B.128 [R239+0x8100], [R12.64], !P3 ;  /* 0x081000000cef1fae */ /* 0x0003e2000d901d52 */
[C---:B------:R-:W-:Y:S02]  /*25c0*/  IADD3 R232, R223.reuse, 0x3800, RZ ;  /* 0x00003800dfe87810 */ /* 0x040fe40007ffe0ff */
[C---:B------:R-:W-:Y:S01]  /*25d0*/  IADD3 R231, R223.reuse, 0x4000, RZ ;  /* 0x00004000dfe77810 */ /* 0x040fe20007ffe0ff */
[----:B------:R2:W-:Y:S01]  /*25e0*/  @P1 LDGSTS.E.BYPASS.LTC128B.128 [R239+0xa100], [R10.64], !P5 ;  /* 0x0a1000000aef1fae */ /* 0x0005e2000e901d52 */
[C---:B------:R-:W-:Y:S01]  /*25f0*/  IADD3 R230, R223.reuse, 0x4800, RZ ;  /* 0x00004800dfe67810 */ /* 0x040fe20007ffe0ff */
[----:B---3--:R-:W-:Y:S01]  /*2600*/  IMAD.SHL.U32 R3, R16, 0x8, RZ ;  /* 0x0000000810037824 */ /* 0x008fe200078e00ff */
[----:B------:R-:W-:-:S02]  /*2610*/  IADD3 R229, R223, 0x5000, RZ ;  /* 0x00005000dfe57810 */ /* 0x000fc40007ffe0ff */
[C---:B------:R-:W-:Y:S02]  /*2620*/  IADD3 R228, R223.reuse, 0x5800, RZ ;  /* 0x00005800dfe47810 */ /* 0x040fe40007ffe0ff */
[----:B------:R-:W-:Y:S02]  /*2630*/  LOP3.LUT R3, R0, 0x8, R3, 0xf8, !PT ;  /* 0x0000000800037812 */ /* 0x000fe400078ef803 */
[----:B------:R-:W-:Y:S02]  /*2640*/  SHF.R.U32.HI R0, RZ, 0x3, R0 ;  /* 0x00000003ff007819 */ /* 0x000fe40000011600 */
[----:B------:R-:W-:Y:S02]  /*2650*/  IADD3 R227, R223, 0x6000, RZ ;  /* 0x00006000dfe37810 */ /* 0x000fe40007ffe0ff */
[----:B------:R-:W-:Y:S01]  /*2660*/  LOP3.LUT R114, R3, R0, RZ, 0x3c, !PT ;  /* 0x0000000003727212 */ /* 0x000fe200078e3cff */
[----:B------:R-:W-:Y:S01]  /*2670*/  IMAD.SHL.U32 R0, R20, 0x40, RZ ;  /* 0x0000004014007824 */ /* 0x000fe200078e00ff */
[----:B------:R-:W-:-:S02]  /*2680*/  IADD3 R226, R223, 0x6800, RZ ;  /* 0x00006800dfe27810 */ /* 0x000fc40007ffe0ff */
[C---:B------:R-:W-:Y:S02]  /*2690*/  IADD3 R225, R223.reuse, 0x7000, RZ ;  /* 0x00007000dfe17810 */ /* 0x040fe40007ffe0ff */
[----:B------:R-:W-:Y:S02]  /*26a0*/  LOP3.LUT R113, R0, 0xfffffe00, RZ, 0xc0, !PT ;  /* 0xfffffe0000717812 */ /* 0x000fe400078ec0ff */
[----:B------:R-:W-:Y:S01]  /*26b0*/  IADD3 R224, R223, 0x7800, RZ ;  /* 0x00007800dfe07810 */ /* 0x000fe20007ffe0ff */
[----:B-1----:R-:W-:-:S04]  /*26c0*/  @P0 IMAD.WIDE R12, R121, 0x2, R6 ;  /* 0x00000002790c0825 */ /* 0x002fc800078e0206 */
[----:B--2---:R-:W-:-:S04]  /*26d0*/  @P1 IMAD.WIDE R10, R121, 0x2, R8 ;  /* 0x00000002790a1825 */ /* 0x004fc800078e0208 */
[----:B------:R-:W-:Y:S01]  /*26e0*/  @P1 IMAD.WIDE R8, R251, 0x2, R8 ;  /* 0x00000002fb081825 */ /* 0x000fe200078e0208 */
[----:B------:R1:W-:Y:S03]  /*26f0*/  @P1 LDGSTS.E.BYPASS.LTC128B.128 [R239+0xc100], [R10.64], !P4 ;  /* 0x0c1000000aef1fae */ /* 0x0003e6000e101d52 */
[----:B------:R-:W-:Y:S01]  /*2700*/  IMAD R0, R115, 0x400, R113 ;  /* 0x0000040073007824 */ /* 0x000fe200078e0271 */
[----:B------:R2:W-:Y:S01]  /*2710*/  @P1 LDGSTS.E.BYPASS.LTC128B.128 [R239+0xe100], [R8.64], !P6 ;  /* 0x0e10000008ef1fae */ /* 0x0005e2000f101d52 */
[----:B------:R-:W-:Y:S02]  /*2720*/  IADD3 R30, P1, R14, R18, RZ ;  /* 0x000000120e1e7210 */ /* 0x000fe40007f3e0ff */
[----:B------:R-:W-:-:S03]  /*2730*/  IMAD.IADD R0, R114, 0x1, R0 ;  /* 0x0000000172007824 */ /* 0x000fc600078e0200 */
[----:B----4-:R-:W-:Y:S01]  /*2740*/  IMAD.X R31, R21, 0x1, R19, P1 ;  /* 0x00000001151f7824 */ /* 0x010fe200008e0613 */
[----:B-----5:R-:W-:Y:S01]  /*2750*/  IADD3 R28, P1, R18, R5, RZ ;  /* 0x00000005121c7210 */ /* 0x020fe20007f3e0ff */
[----:B------:R-:W-:Y:S02]  /*2760*/  IMAD.SHL.U32 R219, R0, 0x2, RZ ;  /* 0x0000000200db7824 */ /* 0x000fe400078e00ff */
[----:B------:R-:W-:Y:S02]  /*2770*/  IMAD.MOV.U32 R0, RZ, RZ, 0x40 ;  /* 0x00000040ff007424 */ /* 0x000fe400078e00ff */
[----:B------:R-:W-:Y:S02]  /*2780*/  IMAD.X R29, R19, 0x1, R15, P1 ;  /* 0x00000001131d7824 */ /* 0x000fe400008e060f */
[--C-:B------:R-:W-:Y:S02]  /*2790*/  IMAD R220, R4, 0x2, R219.reuse ;  /* 0x0000000204dc7824 */ /* 0x100fe400078e02db */
[----:B------:R-:W-:-:S02]  /*27a0*/  IMAD R222, R2, 0x2, R219 ;  /* 0x0000000202de7824 */ /* 0x000fc400078e02db */
[----:B------:R-:W-:Y:S02]  /*27b0*/  IMAD R221, R2, 0x2, R220 ;  /* 0x0000000202dd7824 */ /* 0x000fe400078e02dc */
[----:B-1----:R-:W-:-:S04]  /*27c0*/  @P0 IMAD.WIDE R10, R249, 0x2, R6 ;  /* 0x00000002f90a0825 */ /* 0x002fc800078e0206 */
[--C-:B--2---:R-:W-:Y:S01]  /*27d0*/  @P0 IMAD.WIDE R8, R123, 0x2, R6.reuse ;  /* 0x000000027b080825 */ /* 0x104fe200078e0206 */
[----:B------:R1:W-:Y:S03]  /*27e0*/  @P0 LDGSTS.E.BYPASS.LTC128B.128 [R239+0x9100], [R10.64], !P3 ;  /* 0x091000000aef0fae */ /* 0x0003e6000d901d52 */
[C---:B------:R-:W-:Y:S01]  /*27f0*/  @P0 IMAD.WIDE R6, R251.reuse, 0x2, R6 ;  /* 0x00000002fb060825 */ /* 0x040fe200078e0206 */
[----:B------:R2:W-:Y:S04]  /*2800*/  @P0 LDGSTS.E.BYPASS.LTC128B.128 [R239+0xb100], [R8.64], !P5 ;  /* 0x0b10000008ef0fae */ /* 0x0005e8000e901d52 */
[----:B------:R3:W-:Y:S04]  /*2810*/  @P0 LDGSTS.E.BYPASS.LTC128B.128 [R239+0xd100], [R12.64], !P4 ;  /* 0x0d1000000cef0fae */ /* 0x0007e8000e101d52 */
[----:B------:R4:W-:Y:S04]  /*2820*/  @P0 LDGSTS.E.BYPASS.LTC128B.128 [R239+0xf100], [R6.64], !P6 ;  /* 0x0f10000006ef0fae */ /* 0x0009e8000f101d52 */
[----:B------:R-:W0:Y:S01]  /*2830*/  LDGDEPBAR ;  /* 0x00000000000079af */ /* 0x000e220000000000 */
[----:B-1----:R-:W-:-:S04]  /*2840*/  IMAD.WIDE R10, R251, 0x2, RZ ;  /* 0x00000002fb0a7825 */ /* 0x002fc800078e02ff */
[----:B--2---:R-:W-:-:S05]  /*2850*/  IMAD.WIDE R8, R123, 0x2, RZ ;  /* 0x000000027b087825 */ /* 0x004fca00078e02ff */
[----:B------:R-:W-:Y:S02]  /*2860*/  IADD3 R22, P1, R14, R8, RZ ;  /* 0x000000080e167210 */ /* 0x000fe40007f3e0ff */
[----:B------:R-:W-:Y:S01]  /*2870*/  IADD3 R16, P0, R8, R5, RZ ;  /* 0x0000000508107210 */ /* 0x000fe20007f1e0ff */
[----:B----4-:R-:W-:Y:S01]  /*2880*/  IMAD.WIDE R6, R121, 0x2, RZ ;  /* 0x0000000279067825 */ /* 0x010fe200078e02ff */
[----:B------:R-:W-:-:S04]  /*2890*/  DEPBAR.LE SB0, 0x1 ;  /* 0x000080400000791a */ /* 0x000fc80000000000 */
[----:B------:R-:W-:Y:S01]  /*28a0*/  IMAD.X R23, R21, 0x1, R9, P1 ;  /* 0x0000000115177824 */ /* 0x000fe200008e0609 */
[----:B------:R-:W-:Y:S01]  /*28b0*/  IADD3 R18, P1, R14, R6, RZ ;  /* 0x000000060e127210 */ /* 0x000fe20007f3e0ff */
[----:B------:R-:W-:Y:S01]  /*28c0*/  IMAD.X R17, R9, 0x1, R15, P0 ;  /* 0x0000000109117824 */ /* 0x000fe200000e060f */
[----:B------:R-:W-:-:S04]  /*28d0*/  DEPBAR.LE SB0, 0x0 ;  /* 0x000080000000791a */ /* 0x000fc80000000000 */
[----:B------:R-:W-:Y:S01]  /*28e0*/  BAR.SYNC.DEFER_BLOCKING 0x0 ;  /* 0x0000000000007b1d */ /* 0x000fe20000010000 */
[----:B------:R-:W-:Y:S01]  /*28f0*/  IADD3 R24, P0, R6, R5, RZ ;  /* 0x0000000506187210 */ /* 0x000fe20007f1e0ff */
[----:B------:R-:W-:Y:S01]  /*2900*/  IMAD.X R19, R21, 0x1, R7, P1 ;  /* 0x0000000115137824 */ /* 0x000fe200008e0607 */
[----:B------:R-:W-:-:S03]  /*2910*/  IADD3 R6, P1, R14, R10, RZ ;  /* 0x0000000a0e067210 */ /* 0x000fc60007f3e0ff */
[----:B------:R-:W-:Y:S01]  /*2920*/  IMAD.X R25, R7, 0x1, R15, P0 ;  /* 0x0000000107197824 */ /* 0x000fe200000e060f */
[----:B------:R-:W-:Y:S01]  /*2930*/  IADD3 R20, P0, R10, R5, RZ ;  /* 0x000000050a147210 */ /* 0x000fe20007f1e0ff */
[----:B------:R-:W-:Y:S01]  /*2940*/  IMAD.X R7, R21, 0x1, R11, P1 ;  /* 0x0000000115077824 */ /* 0x000fe200008e060b */
[----:B------:R-:W-:-:S03]  /*2950*/  ISETP.GE.AND P1, PT, R49, c[0x0][0x1d4], PT ;  /* 0x0000750031007a0c */ /* 0x000fc60003f26270 */
[----:B------:R-:W-:Y:S01]  /*2960*/  IMAD.X R21, R11, 0x1, R15, P0 ;  /* 0x000000010b157824 */ /* 0x000fe200000e060f */
[----:B------:R-:W-:Y:S02]  /*2970*/  ISETP.LT.OR P0, PT, R26, 0x1, P2 ;  /* 0x000000011a00780c */ /* 0x000fe40001701670 */
[----:B------:R-:W-:Y:S01]  /*2980*/  ISETP.GE.AND P2, PT, R52, c[0x0][0x1d4], PT ;  /* 0x0000750034007a0c */ /* 0x000fe20003f46270 */
[----:B------:R-:W-:Y:S04]  /*2990*/  LDSM.16.M88.4 R8, [R219+0x10100] ;  /* 0x01010000db08783b */ /* 0x000fe80000000200 */
[----:B---3--:R-:W-:Y:S04]  /*29a0*/  LDSM.16.M88.4 R12, [R220+0x10100] ;  /* 0x01010000dc0c783b */ /* 0x008fe80000000200 */
[----:B------:R-:W-:Y:S04]  /*29b0*/  LDSM.16.M88.4 R40, [R212+0x8100] ;  /* 0x00810000d428783b */ /* 0x000fe80000000200 */
[----:B------:R-:W1:Y:S04]  /*29c0*/  LDSM.16.M88.4 R36, [R212+0x8900] ;  /* 0x00890000d424783b */ /* 0x000e680000000200 */
[----:B------:R-:W2:Y:S04]  /*29d0*/  LDSM.16.M88.4 R32, [R212+0x9100] ;  /* 0x00910000d420783b */ /* 0x000ea80000000200 */
[----:B------:R-:W-:Y:S04]  /*29e0*/  LDSM.16.M88.4 R44, [R212+0x9900] ;  /* 0x00990000d42c783b */ /* 0x000fe80000000200 */
[----:B------:R-:W-:Y:S04]  /*29f0*/  LDSM.16.M88.4 R64, [R223] ;  /* 0x00000000df40783b */ /* 0x000fe80000000200 */
[----:B------:R-:W3:Y:S04]  /*2a00*/  LDSM.16.M88.4 R72, [R223+0x800] ;  /* 0x00080000df48783b */ /* 0x000ee80000000200 */
[----:B------:R-:W-:Y:S04]  /*2a10*/  LDSM.16.M88.4 R76, [R223+0x1000] ;  /* 0x00100000df4c783b */ /* 0x000fe80000000200 */
[----:B------:R-:W4:Y:S04]  /*2a20*/  LDSM.16.M88.4 R80, [R223+0x1800] ;  /* 0x00180000df50783b */ /* 0x000f280000000200 */
[----:B------:R-:W-:Y:S01]  /*2a30*/  @!PT LDS RZ, [RZ] ;  /* 0x00000000fffff984 */ /* 0x000fe20000000800 */
[----:B------:R-:W-:Y:S01]  /*2a40*/  @!PT LDS RZ, [RZ] ;  /* 0x00000000fffff984 */ /* 0x000fe20000000800 */
[----:B------:R-:W-:Y:S01]  /*2a50*/  @!PT LDS RZ, [RZ] ;  /* 0x00000000fffff984 */ /* 0x000fe20000000800 */
[----:B------:R5:W-:Y:S01]  /*2a60*/  LDGSTS.E.BYPASS.LTC128B.128 [R239+0x100], [R30.64], !P0 ;  /* 0x001000001eef7fae */ /* 0x000be2000c101d52 */
[C---:B------:R-:W-:Y:S01]  /*2a70*/  ISETP.LT.OR P0, PT, R26.reuse, 0x1, P1 ;  /* 0x000000011a00780c */ /* 0x040fe20000f01670 */
[C---:B-1----:R-:W-:Y:S11]  /*2a80*/  HMMA.16816.F32 R56, R8.reuse, R36, RZ ;  /* 0x000000240838723c */ /* 0x042ff600000018ff */
[----:B------:R-:W-:Y:S01]  /*2a90*/  @!UPT UIADD3 URZ, URZ, URZ, URZ ;  /* 0x0000003f3f3ff290 */ /* 0x000fe2000fffe03f */
[----:B------:R1:W-:Y:S01]  /*2aa0*/  LDGSTS.E.BYPASS.LTC128B.128 [R239+0x2100], [R22.64], !P0 ;  /* 0x0210000016ef7fae */ /* 0x0003e2000c101d52 */
[----:B------:R-:W-:Y:S02]  /*2ab0*/  ISETP.LT.OR P0, PT, R26, 0x1, P2 ;  /* 0x000000011a00780c */ /* 0x000fe40001701670 */
[----:B------:R-:W-:Y:S02]  /*2ac0*/  ISETP.GE.AND P2, PT, R48, c[0x0][0x1d4], PT ;  /* 0x0000750030007a0c */ /* 0x000fe40003f46270 */
[C---:B------:R-:W-:Y:S09]  /*2ad0*/  HMMA.16816.F32 R48, R8.reuse, R40, RZ ;  /* 0x000000280830723c */ /* 0x040ff200000018ff */
[----:B------:R1:W-:Y:S01]  /*2ae0*/  LDGSTS.E.BYPASS.LTC128B.128 [R239+0x4100], [R18.64], !P0 ;  /* 0x0410000012ef7fae */ /* 0x0003e2000c101d52 */
[----:B------:R-:W-:Y:S01]  /*2af0*/  ISETP.LT.OR P0, PT, R26, 0x1, P2 ;  /* 0x000000011a00780c */ /* 0x000fe20001701670 */
[C---:B------:R-:W-:Y:S08]  /*2b00*/  HMMA.16816.F32 R40, R8.reuse, R42, RZ ;  /* 0x0000002a0828723c */ /* 0x040ff000000018ff */
[----:B------:R-:W-:Y:S04]  /*2b10*/  HMMA.16816.F32 R60, R8, R38, RZ ;  /* 0x00000026083c723c */ /* 0x000fe800000018ff */
[----:B------:R1:W-:Y:S01]  /*2b20*/  LDGSTS.E.BYPASS.LTC128B.128 [R239+0x6100], [R6.64], !P0 ;  /* 0x0610000006ef7fae */ /* 0x0003e2000c101d52 */
[----:B------:R-:W-:-:S03]  /*2b30*/  ISETP.GE.AND P0, PT, R249, c[0x0][0x1d4], PT ;  /* 0x00007500f9007a0c */ /* 0x000fc60003f06270 */
[----:B--2---:R-:W-:Y:S01]  /*2b40*/  HMMA.16816.F32 R36, R8, R34, RZ ;  /* 0x000000220824723c */ /* 0x004fe200000018ff */
[C---:B------:R-:W-:Y:S11]  /*2b50*/  ISETP.LT.OR P0, PT, R26.reuse, 0x21, P0 ;  /* 0x000000211a00780c */ /* 0x040ff60000701670 */
[----:B------:R-:W-:Y:S02]  /*2b60*/  @!UPT UIADD3 URZ, URZ, URZ, URZ ;  /* 0x0000003f3f3ff290 */ /* 0x000fe4000fffe03f */
[----:B------:R5:W-:Y:S01]  /*2b70*/  LDGSTS.E.BYPASS.LTC128B.128 [R239+0x1100], [R28.64], !P0 ;  /* 0x011000001cef7fae */ /* 0x000be2000c101d52 */
[----:B------:R-:W-:Y:S01]  /*2b80*/  ISETP.LT.OR P0, PT, R26, 0x21, P1 ;  /* 0x000000211a00780c */ /* 0x000fe20000f01670 */
[----:B---3--:R-:W-:Y:S01]  /*2b90*/  HMMA.16816.F32 R60, R12, R74, R60 ;  /* 0x0000004a0c3c723c */ /* 0x008fe2000000183c */
[----:B------:R-:W-:-:S04]  /*2ba0*/  ISETP.GE.AND P1, PT, R52, c[0x0][0x1d4], PT ;  /* 0x0000750034007a0c */ /* 0x000fc80003f26270 */
[----:B------:R-:W-:-:S03]  /*2bb0*/  ISETP.LT.OR P1, PT, R26, 0x21, P1 ;  /* 0x000000211a00780c */ /* 0x000fc60000f21670 */
[----:B------:R-:W-:Y:S04]  /*2bc0*/  HMMA.16816.F32 R52, R8, R32, RZ ;  /* 0x000000200834723c */ /* 0x000fe800000018ff */
[----:B------:R1:W-:Y:S01]  /*2bd0*/  LDGSTS.E.BYPASS.LTC128B.128 [R239+0x3100], [R16.64], !P0 ;  /* 0x0310000010ef7fae */ /* 0x0003e2000c101d52 */
[----:B------:R-:W-:-:S03]  /*2be0*/  LOP3.LUT P0, RZ, R27, 0x4, RZ, 0xc0, !PT ;  /* 0x000000041bff7812 */ /* 0x000fc6000780c0ff */
[C---:B------:R-:W-:Y:S01]  /*2bf0*/  HMMA.16816.F32 R32, R8.reuse, R44, RZ ;  /* 0x0000002c0820723c */ /* 0x040fe200000018ff */
[----:B------:R-:W-:Y:S01]  /*2c00*/  SEL R0, R0, 0xffffffc0, !P0 ;  /* 0xffffffc000007807 */ /* 0x000fe20004000000 */
[----:B------:R2:W-:Y:S01]  /*2c10*/  LDGSTS.E.BYPASS.LTC128B.128 [R239+0x5100], [R24.64], !P1 ;  /* 0x0510000018ef7fae */ /* 0x0005e2000c901d52 */
[----:B------:R-:W-:Y:S02]  /*2c20*/  ISETP.LT.OR P0, PT, R26, 0x21, P2 ;  /* 0x000000211a00780c */ /* 0x000fe40001701670 */
[----:B------:R-:W-:Y:S01]  /*2c30*/  ISETP.GT.AND P2, PT, R252, 0x3f, PT ;  /* 0x0000003ffc00780c */ /* 0x000fe20003f44270 */
[----:B------:R-:W-:Y:S02]  /*2c40*/  IMAD.IADD R218, R212, 0x1, R0 ;  /* 0x00000001d4da7824 */ /* 0x000fe400078e0200 */
[----:B------:R-:W-:Y:S01]  /*2c50*/  IMAD.IADD R217, R0, 0x1, R223 ;  /* 0x0000000100d97824 */ /* 0x000fe200078e02df */
[----:B-----5:R-:W-:Y:S07]  /*2c60*/  HMMA.16816.F32 R28, R8, R46, RZ ;  /* 0x0000002e081c723c */ /* 0x020fee00000018ff */
[----:B------:R3:W-:Y:S01]  /*2c70*/  LDGSTS.E.BYPASS.LTC128B.128 [R239+0x7100], [R20.64], !P0 ;  /* 0x0710000014ef7fae */ /* 0x0007e2000c101d52 */
[----:B------:R-:W-:Y:S01]  /*2c80*/  HMMA.16816.F32 R8, R12, R66, R40 ;  /* 0x000000420c08723c */ /* 0x000fe20000001828 */
[----:B------:R-:W-:-:S02]  /*2c90*/  PLOP3.LUT P0, PT, PT, PT, UP0, 0x40, 0x0 ;  /* 0x000000000000781c */ /* 0x000fc40003f0e808 */
[----:B------:R-:W-:Y:S04]  /*2ca0*/  LDSM.16.M88.4 R68, [R218+0x8900] ;  /* 0x00890000da44783b */ /* 0x000fe80000000200 */
[----:B-1----:R-:W-:Y:S01]  /*2cb0*/  LDSM.16.M88.4 R16, [R222+0x10100] ;  /* 0x01010000de10783b */ /* 0x002fe20000000200 */
[C---:B------:R-:W-:Y:S03]  /*2cc0*/  HMMA.16816.F32 R40, R12.reuse, R72, R56 ;  /* 0x000000480c28723c */ /* 0x040fe60000001838 */
[----:B------:R-:W-:Y:S04]  /*2cd0*/  LDSM.16.M88.4 R56, [R218+0x9900] ;  /* 0x00990000da38783b */ /* 0x000fe80000000200 */
[----:B--2---:R-:W1:Y:S01]  /*2ce0*/  LDSM.16.M88.4 R24, [R218+0x8100] ;  /* 0x00810000da18783b */ /* 0x004e620000000200 */
[C---:B----4-:R-:W-:Y:S03]  /*2cf0*/  HMMA.16816.F32 R44, R12.reuse, R80, R32 ;  /* 0x000000500c2c723c */ /* 0x050fe60000001820 */
[----:B------:R-:W-:Y:S04]  /*2d00*/  LDSM.16.M88.4 R72, [R217+0x1800] ;  /* 0x00180000d948783b */ /* 0x000fe80000000200 */
[----:B------:R-:W-:Y:S01]  /*2d10*/  LDSM.16.M88.4 R88, [R212+0xd100] ;  /* 0x00d10000d458783b */ /* 0x000fe20000000200 */
[C---:B---3--:R-:W-:Y:S03]  /*2d20*/  HMMA.16816.F32 R20, R12.reuse, R64, R48 ;  /* 0x000000400c14723c */ /* 0x048fe60000001830 */
[----:B------:R-:W2:Y:S04]  /*2d30*/  LDSM.16.M88.4 R64, [R218+0x9100] ;  /* 0x00910000da40783b */ /* 0x000ea80000000200 */
[----:B------:R-:W-:Y:S01]  /*2d40*/  LDSM.16.M88.4 R92, [R223+0x4000] ;  /* 0x00400000df5c783b */ /* 0x000fe20000000200 */
[C---:B------:R-:W-:Y:S03]  /*2d50*/  HMMA.16816.F32 R48, R12.reuse, R76, R52 ;  /* 0x0000004c0c30723c */ /* 0x040fe60000001834 */
[----:B------:R-:W-:Y:S04]  /*2d60*/  LDSM.16.M88.4 R100, [R223+0x4800] ;  /* 0x00480000df64783b */ /* 0x000fe80000000200 */
[----:B------:R-:W-:Y:S01]  /*2d70*/  LDSM.16.M88.4 R96, [R218+0xc900] ;  /* 0x00c90000da60783b */ /* 0x000fe20000000200 */
[C---:B------:R-:W-:Y:S03]  /*2d80*/  HMMA.16816.F32 R52, R12.reuse, R78, R36 ;  /* 0x0000004e0c34723c */ /* 0x040fe60000001824 */
[----:B------:R-:W-:Y:S04]  /*2d90*/  LDSM.16.M88.4 R76, [R223+0x2000] ;  /* 0x00200000df4c783b */ /* 0x000fe80000000200 */
[----:B------:R-:W-:Y:S01]  /*2da0*/  LDSM.16.M88.4 R108, [R223+0x7800] ;  /* 0x00780000df6c783b */ /* 0x000fe20000000200 */
[----:B------:R-:W-:Y:S03]  /*2db0*/  HMMA.16816.F32 R12, R12, R82, R28 ;  /* 0x000000520c0c723c */ /* 0x000fe6000000181c */
[----:B------:R-:W-:Y:S04]  /*2dc0*/  LDSM.16.M88.4 R28, [R217] ;  /* 0x00000000d91c783b */ /* 0x000fe80000000200 */
[----:B------:R-:W-:Y:S01]  /*2dd0*/  LDSM.16.M88.4 R80, [R212+0xa100] ;  /* 0x00a10000d450783b */ /* 0x000fe20000000200 */
[C---:B-1----:R-:W-:Y:S03]  /*2de0*/  HMMA.16816.F32 R32, R16.reuse, R26, R8 ;  /* 0x0000001a1020723c */ /* 0x042fe60000001808 */
[----:B------:R-:W1:Y:S04]  /*2df0*/  LDSM.16.M88.4 R8, [R221+0x10100] ;  /* 0x01010000dd08783b */ /* 0x000e680000000200 */
[----:B------:R-:W-:Y:S01]  /*2e00*/  LDSM.16.M88.4 R104, [R218+0xf900] ;  /* 0x00f90000da68783b */ /* 0x000fe20000000200 */
[C---:B------:R-:W-:Y:S03]  /*2e10*/  HMMA.16816.F32 R36, R16.reuse, R24, R20 ;  /* 0x000000181024723c */ /* 0x040fe60000001814 */
[----:B------:R-:W3:Y:S04]  /*2e20*/  LDSM.16.M88.4 R24, [R217+0x800] ;  /* 0x00080000d918783b */ /* 0x000ee80000000200 */
[----:B------:R-:W0:Y:S01]  /*2e30*/  LDGDEPBAR ;  /* 0x00000000000079af */ /* 0x000e220000000000 */
[C---:B------:R-:W-:Y:S08]  /*2e40*/  HMMA.16816.F32 R20, R16.reuse, R68, R40 ;  /* 0x000000441014723c */ /* 0x040ff00000001828 */
[C---:B------:R-:W-:Y:S01]  /*2e50*/  HMMA.16816.F32 R40, R16.reuse, R70, R60 ;  /* 0x000000461028723c */ /* 0x040fe2000000183c */
[----:B------:R-:W4:Y:S07]  /*2e60*/  LDSM.16.M88.4 R68, [R217+0x1000] ;  /* 0x00100000d944783b */ /* 0x000f2e0000000200 */
[C---:B--2---:R-:W-:Y:S08]  /*2e70*/  HMMA.16816.F32 R48, R16.reuse, R64, R48 ;  /* 0x000000401030723c */ /* 0x044ff00000001830 */
[C---:B------:R-:W-:Y:S08]  /*2e80*/  HMMA.16816.F32 R64, R16.reuse, R66, R52 ;  /* 0x000000421040723c */ /* 0x040ff00000001834 */
[C---:B------:R-:W-:Y:S08]  /*2e90*/  HMMA.16816.F32 R52, R16.reuse, R56, R44 ;  /* 0x000000381034723c */ /* 0x040ff0000000182c */
[----:B------:R-:W-:Y:S01]  /*2ea0*/  HMMA.16816.F32 R60, R16, R58, R12 ;  /* 0x0000003a103c723c */ /* 0x000fe2000000180c */
[----:B------:R-:W2:Y:S07]  /*2eb0*/  LDSM.16.M88.4 R12, [R219+0x14100] ;  /* 0x01410000db0c783b */ /* 0x000eae0000000200 */
[C---:B-1----:R-:W-:Y:S01]  /*2ec0*/  HMMA.16816.F32 R56, R8.reuse, R28, R36 ;  /* 0x0000001c0838723c */ /* 0x042fe20000001824 */
[----:B------:R-:W1:Y:S07]  /*2ed0*/  LDSM.16.M88.4 R36, [R212+0xa900] ;  /* 0x00a90000d424783b */ /* 0x000e6e0000000200 */
[C---:B------:R-:W-:Y:S01]  /*2ee0*/  HMMA.16816.F32 R44, R8.reuse, R30, R32 ;  /* 0x0000001e082c723c */ /* 0x040fe20000001820 */
[----:B------:R-:W5:Y:S07]  /*2ef0*/  LDSM.16.M88.4 R28, [R212+0xb100] ;  /* 0x00b10000d41c783b */ /* 0x000f6e0000000200 */
[C---:B---3--:R-:W-:Y:S08]  /*2f00*/  HMMA.16816.F32 R32, R8.reuse, R24, R20 ;  /* 0x000000180820723c */ /* 0x048ff00000001814 */
[C---:B----4-:R-:W-:Y:S08]  /*2f10*/  HMMA.16816.F32 R20, R8.reuse, R68, R48 ;  /* 0x000000440814723c */ /* 0x050ff00000001830 */
[C---:B------:R-:W-:Y:S01]  /*2f20*/  HMMA.16816.F32 R16, R8.reuse, R70, R64 ;  /* 0x000000460810723c */ /* 0x040fe20000001840 */
[----:B------:R-:W3:Y:S04]  /*2f30*/  LDSM.16.M88.4 R68, [R212+0xb900] ;  /* 0x00b90000d444783b */ /* 0x000ee80000000200 */
[----:B------:R-:W-:Y:S03]  /*2f40*/  LDSM.16.M88.4 R64, [R223+0x2800] ;  /* 0x00280000df40783b */ /* 0x000fe60000000200 */
[C---:B------:R-:W-:Y:S08]  /*2f50*/  HMMA.16816.F32 R24, R8.reuse, R26, R40 ;  /* 0x0000001a0818723c */ /* 0x040ff00000001828 */
[C---:B------:R-:W-:Y:S08]  /*2f60*/  HMMA.16816.F32 R52, R8.reuse, R72, R52 ;  /* 0x000000480834723c */ /* 0x040ff00000001834 */
[----:B------:R-:W-:Y:S01]  /*2f70*/  HMMA.16816.F32 R48, R8, R74, R60 ;  /* 0x0000004a0830723c */ /* 0x000fe2000000183c */
[----:B------:R-:W4:Y:S07]  /*2f80*/  LDSM.16.M88.4 R8, [R220+0x14100] ;  /* 0x01410000dc08783b */ /* 0x000f2e0000000200 */
[C---:B--2---:R-:W-:Y:S08]  /*2f90*/  HMMA.16816.F32 R84, R12.reuse, R80, R56 ;  /* 0x000000500c54723c */ /* 0x044ff00000001838 */
[C---:B------:R-:W-:Y:S01]  /*2fa0*/  HMMA.16816.F32 R80, R12.reuse, R82, R44 ;  /* 0x000000520c50723c */ /* 0x040fe2000000182c */
[----:B------:R-:W2:Y:S07]  /*2fb0*/  LDSM.16.M88.4 R44, [R223+0x3000] ;  /* 0x00300000df2c783b */ /* 0x000eae0000000200 */
[C---:B-1----:R-:W-:Y:S01]  /*2fc0*/  HMMA.16816.F32 R72, R12.reuse, R36, R32 ;  /* 0x000000240c48723c */ /* 0x042fe20000001820 */
[----:B------:R-:W1:Y:S07]  /*2fd0*/  LDSM.16.M88.4 R32, [R223+0x3800] ;  /* 0x00380000df20783b */ /* 0x000e6e0000000200 */
[C---:B------:R-:W-:Y:S01]  /*2fe0*/  HMMA.16816.F32 R60, R12.reuse, R38, R24 ;  /* 0x000000260c3c723c */ /* 0x040fe20000001818 */
[----:B------:R-:W-:Y:S07]  /*2ff0*/  LDSM.16.M88.4 R24, [R218+0xa100] ;  /* 0x00a10000da18783b */ /* 0x000fee0000000200 */
[C---:B-----5:R-:W-:Y:S08]  /*3000*/  HMMA.16816.F32 R56, R12.reuse, R28, R20 ;  /* 0x0000001c0c38723c */ /* 0x060ff00000001814 */
[C---:B------:R-:W-:Y:S08]  /*3010*/  HMMA.16816.F32 R40, R12.reuse, R30, R16 ;  /* 0x0000001e0c28723c */ /* 0x040ff00000001810 */
[C---:B---3--:R-:W-:Y:S08]  /*3020*/  HMMA.16816.F32 R36, R12.reuse, R68, R52 ;  /* 0x000000440c24723c */ /* 0x048ff00000001834 */
[----:B------:R-:W-:Y:S01]  /*3030*/  HMMA.16816.F32 R28, R12, R70, R48 ;  /* 0x000000460c1c723c */ /* 0x000fe20000001830 */
[----:B------:R-:W3:Y:S07]  /*3040*/  LDSM.16.M88.4 R12, [R222+0x14100] ;  /* 0x01410000de0c783b */ /* 0x000eee0000000200 */
[C---:B----4-:R-:W-:Y:S01]  /*3050*/  HMMA.16816.F32 R20, R8.reuse, R76, R84 ;  /* 0x0000004c0814723c */ /* 0x050fe20000001854 */
[----:B------:R-:W-:Y:S07]  /*3060*/  LDSM.16.M88.4 R84, [R218+0xc100] ;  /* 0x00c10000da54783b */ /* 0x000fee0000000200 */
[C---:B------:R-:W-:Y:S01]  /*3070*/  HMMA.16816.F32 R16, R8.reuse, R78, R80 ;  /* 0x0000004e0810723c */ /* 0x040fe20000001850 */
[----:B------:R-:W4:Y:S04]  /*3080*/  LDSM.16.M88.4 R76, [R218+0xa900] ;  /* 0x00a90000da4c783b */ /* 0x000f280000000200 */
[----:B------:R-:W-:Y:S03]  /*3090*/  LDSM.16.M88.4 R80, [R218+0xb900] ;  /* 0x00b90000da50783b */ /* 0x000fe60000000200 */
[C---:B------:R-:W-:Y:S01]  /*30a0*/  HMMA.16816.F32 R68, R8.reuse, R64, R72 ;  /* 0x000000400844723c */ /* 0x040fe20000001848 */
[----:B------:R-:W-:Y:S07]  /*30b0*/  LDSM.16.M88.4 R72, [R212+0xc100] ;  /* 0x00c10000d448783b */ /* 0x000fee0000000200 */
[C---:B------:R-:W-:Y:S01]  /*30c0*/  HMMA.16816.F32 R60, R8.reuse, R66, R60 ;  /* 0x00000042083c723c */ /* 0x040fe2000000183c */
[----:B------:R-:W5:Y:S07]  /*30d0*/  LDSM.16.M88.4 R64, [R218+0xb100] ;  /* 0x00b10000da40783b */ /* 0x000f6e0000000200 */
[C---:B--2---:R-:W-:Y:S08]  /*30e0*/  HMMA.16816.F32 R56, R8.reuse, R44, R56 ;  /* 0x0000002c0838723c */ /* 0x044ff00000001838 */
[C---:B------:R-:W-:Y:S08]  /*30f0*/  HMMA.16816.F32 R52, R8.reuse, R46, R40 ;  /* 0x0000002e0834723c */ /* 0x040ff00000001828 */
[C---:B-1----:R-:W-:Y:S01]  /*3100*/  HMMA.16816.F32 R48, R8.reuse, R32, R36 ;  /* 0x000000200830723c */ /* 0x042fe20000001824 */
[----:B------:R-:W-:Y:S07]  /*3110*/  LDSM.16.M88.4 R36, [R217+0x2800] ;  /* 0x00280000d924783b */ /* 0x000fee0000000200 */
[----:B------:R-:W-:Y:S01]  /*3120*/  HMMA.16816.F32 R44, R8, R34, R28 ;  /* 0x00000022082c723c */ /* 0x000fe2000000181c */
[----:B------:R-:W-:Y:S07]  /*3130*/  LDSM.16.M88.4 R8, [R221+0x14100] ;  /* 0x01410000dd08783b */ /* 0x000fee0000000200 */
[C---:B---3--:R-:W-:Y:S08]  /*3140*/  HMMA.16816.F32 R32, R12.reuse, R24, R20 ;  /* 0x000000180c20723c */ /* 0x048ff00000001814 */
[C---:B------:R-:W-:Y:S01]  /*3150*/  HMMA.16816.F32 R20, R12.reuse, R26, R16 ;  /* 0x0000001a0c14723c */ /* 0x040fe20000001810 */
[----:B------:R-:W1:Y:S04]  /*3160*/  LDSM.16.M88.4 R24, [R217+0x2000] ;  /* 0x00200000d918783b */ /* 0x000e680000000200 */
[----:B------:R-:W-:Y:S03]  /*3170*/  LDSM.16.M88.4 R16, [R219+0x18100] ;  /* 0x01810000db10783b */ /* 0x000fe60000000200 */
[C---:B----4-:R-:W-:Y:S01]  /*3180*/  HMMA.16816.F32 R28, R12.reuse, R76, R68 ;  /* 0x0000004c0c1c723c */ /* 0x050fe20000001844 */
[----:B------:R-:W2:Y:S07]  /*3190*/  LDSM.16.M88.4 R68, [R217+0x3000] ;  /* 0x00300000d944783b */ /* 0x000eae0000000200 */
[C---:B------:R-:W-:Y:S01]  /*31a0*/  HMMA.16816.F32 R40, R12.reuse, R78, R60 ;  /* 0x0000004e0c28723c */ /* 0x040fe2000000183c */
[----:B------:R-:W-:Y:S07]  /*31b0*/  LDSM.16.M88.4 R76, [R212+0xc900] ;  /* 0x00c90000d44c783b */ /* 0x000fee0000000200 */
[C---:B-----5:R-:W-:Y:S08]  /*31c0*/  HMMA.16816.F32 R56, R12.reuse, R64, R56 ;  /* 0x000000400c38723c */ /* 0x060ff00000001838 */
[C---:B------:R-:W-:Y:S01]  /*31d0*/  HMMA.16816.F32 R52, R12.reuse, R66, R52 ;  /* 0x000000420c34723c */ /* 0x040fe20000001834 */
[----:B------:R-:W3:Y:S07]  /*31e0*/  LDSM.16.M88.4 R64, [R217+0x3800] ;  /* 0x00380000d940783b */ /* 0x000eee0000000200 */
[C---:B------:R-:W-:Y:S08]  /*31f0*/  HMMA.16816.F32 R60, R12.reuse, R80, R48 ;  /* 0x000000500c3c723c */ /* 0x040ff00000001830 */
[----:B------:R-:W-:Y:S01]  /*3200*/  HMMA.16816.F32 R48, R12, R82, R44 ;  /* 0x000000520c30723c */ /* 0x000fe2000000182c */
[----:B------:R-:W4:Y:S04]  /*3210*/  LDSM.16.M88.4 R80, [R212+0xd900] ;  /* 0x00d90000d450783b */ /* 0x000f280000000200 */
[----:B------:R-:W5:Y:S03]  /*3220*/  LDSM.16.M88.4 R12, [R220+0x18100] ;  /* 0x01810000dc0c783b */ /* 0x000f660000000200 */
[C---:B-1----:R-:W-:Y:S08]  /*3230*/  HMMA.16816.F32 R32, R8.reuse, R24, R32 ;  /* 0x000000180820723c */ /* 0x042ff00000001820 */
[C---:B------:R-:W-:Y:S08]  /*3240*/  HMMA.16816.F32 R24, R8.reuse, R26, R20 ;  /* 0x0000001a0818723c */ /* 0x040ff00000001814 */
[C---:B------:R-:W-:Y:S08]  /*3250*/  HMMA.16816.F32 R20, R8.reuse, R36, R28 ;  /* 0x000000240814723c */ /* 0x040ff0000000181c */
[C---:B------:R-:W-:Y:S08]  /*3260*/  HMMA.16816.F32 R28, R8.reuse, R38, R40 ;  /* 0x00000026081c723c */ /* 0x040ff00000001828 */
[C---:B--2---:R-:W-:Y:S08]  /*3270*/  HMMA.16816.F32 R44, R8.reuse, R68, R56 ;  /* 0x00000044082c723c */ /* 0x044ff00000001838 */
[C---:B------:R-:W-:Y:S01]  /*3280*/  HMMA.16816.F32 R56, R8.reuse, R70, R52 ;  /* 0x000000460838723c */ /* 0x040fe20000001834 */
[----:B------:R-:W-:Y:S07]  /*3290*/  LDSM.16.M88.4 R68, [R218+0xd100] ;  /* 0x00d10000da44783b */ /* 0x000fee0000000200 */
[C---:B---3--:R-:W-:Y:S08]  /*32a0*/  HMMA.16816.F32 R60, R8.reuse, R64, R60 ;  /* 0x00000040083c723c */ /* 0x048ff0000000183c */
[----:B------:R-:W-:Y:S01]  /*32b0*/  HMMA.16816.F32 R40, R8, R66, R48 ;  /* 0x000000420828723c */ /* 0x000fe20000001830 */
[----:B------:R-:W1:Y:S04]  /*32c0*/  LDSM.16.M88.4 R64, [R223+0x5000] ;  /* 0x00500000df40783b */ /* 0x000e680000000200 */
[----:B------:R-:W-:Y:S03]  /*32d0*/  LDSM.16.M88.4 R8, [R222+0x18100] ;  /* 0x01810000de08783b */ /* 0x000fe60000000200 */
[C---:B------:R-:W-:Y:S08]  /*32e0*/  HMMA.16816.F32 R36, R16.reuse, R72, R32 ;  /* 0x000000481024723c */ /* 0x040ff00000001820 */
[C---:B------:R-:W-:Y:S01]  /*32f0*/  HMMA.16816.F32 R32, R16.reuse, R74, R24 ;  /* 0x0000004a1020723c */ /* 0x040fe20000001818 */
[----:B------:R-:W-:Y:S07]  /*3300*/  LDSM.16.M88.4 R72, [R218+0xd900] ;  /* 0x00d90000da48783b */ /* 0x000fee0000000200 */
[C---:B------:R-:W-:Y:S08]  /*3310*/  HMMA.16816.F32 R24, R16.reuse, R76, R20 ;  /* 0x0000004c1018723c */ /* 0x040ff00000001814 */
[C---:B------:R-:W-:Y:S01]  /*3320*/  HMMA.16816.F32 R20, R16.reuse, R78, R28 ;  /* 0x0000004e1014723c */ /* 0x040fe2000000181c */
[----:B------:R-:W2:Y:S07]  /*3330*/  LDSM.16.M88.4 R76, [R223+0x5800] ;  /* 0x00580000df4c783b */ /* 0x000eae0000000200 */
[C---:B------:R-:W-:Y:S08]  /*3340*/  HMMA.16816.F32 R28, R16.reuse, R88, R44 ;  /* 0x00000058101c723c */ /* 0x040ff0000000182c */
[C---:B------:R-:W-:Y:S01]  /*3350*/  HMMA.16816.F32 R56, R16.reuse, R90, R56 ;  /* 0x0000005a1038723c */ /* 0x040fe20000001838 */
[----:B------:R-:W-:Y:S07]  /*3360*/  LDSM.16.M88.4 R88, [R217+0x4800] ;  /* 0x00480000d958783b */ /* 0x000fee0000000200 */
[C---:B----4-:R-:W-:Y:S08]  /*3370*/  HMMA.16816.F32 R60, R16.reuse, R80, R60 ;  /* 0x00000050103c723c */ /* 0x050ff0000000183c */
[----:B------:R-:W-:Y:S01]  /*3380*/  HMMA.16816.F32 R52, R16, R82, R40 ;  /* 0x000000521034723c */ /* 0x000fe20000001828 */
[----:B------:R-:W-:Y:S07]  /*3390*/  LDSM.16.M88.4 R80, [R217+0x4000] ;  /* 0x00400000d950783b */ /* 0x000fee0000000200 */
[C---:B-----5:R-:W-:Y:S08]  /*33a0*/  HMMA.16816.F32 R16, R12.reuse, R92, R36 ;  /* 0x0000005c0c10723c */ /* 0x060ff00000001824 */
[C---:B------:R-:W-:Y:S01]  /*33b0*/  HMMA.16816.F32 R44, R12.reuse, R94, R32 ;  /* 0x0000005e0c2c723c */ /* 0x040fe20000001820 */
[----:B------:R-:W-:Y:S07]  /*33c0*/  LDSM.16.M88.4 R92, [R217+0x6800] ;  /* 0x00680000d95c783b */ /* 0x000fee0000000200 */
[C---:B------:R-:W-:Y:S08]  /*33d0*/  HMMA.16816.F32 R48, R12.reuse, R100, R24 ;  /* 0x000000640c30723c */ /* 0x040ff00000001818 */
[C---:B-1----:R-:W-:Y:S08]  /*33e0*/  HMMA.16816.F32 R36, R12.reuse, R64, R28 ;  /* 0x000000400c24723c */ /* 0x042ff0000000181c */
[C---:B------:R-:W-:Y:S01]  /*33f0*/  HMMA.16816.F32 R40, R12.reuse, R102, R20 ;  /* 0x000000660c28723c */ /* 0x040fe20000001814 */
[----:B------:R-:W1:Y:S04]  /*3400*/  LDSM.16.M88.4 R20, [R221+0x18100] ;  /* 0x01810000dd14783b */ /* 0x000e680000000200 */
[----:B------:R-:W-:Y:S03]  /*3410*/  LDSM.16.M88.4 R100, [R218+0xf100] ;  /* 0x00f10000da64783b */ /* 0x000fe60000000200 */
[C---:B------:R-:W-:Y:S08]  /*3420*/  HMMA.16816.F32 R32, R12.reuse, R66, R56 ;  /* 0x000000420c20723c */ /* 0x040ff00000001838 */
[C---:B--2---:R-:W-:Y:S08]  /*3430*/  HMMA.16816.F32 R28, R12.reuse, R76, R60 ;  /* 0x0000004c0c1c723c */ /* 0x044ff0000000183c */
[----:B------:R-:W-:Y:S01]  /*3440*/  HMMA.16816.F32 R24, R12, R78, R52 ;  /* 0x0000004e0c18723c */ /* 0x000fe20000001834 */
[----:B------:R-:W2:Y:S07]  /*3450*/  LDSM.16.M88.4 R76, [R217+0x5000] ;  /* 0x00500000d94c783b */ /* 0x000eae0000000200 */
[C---:B------:R-:W-:Y:S08]  /*3460*/  HMMA.16816.F32 R16, R8.reuse, R84, R16 ;  /* 0x000000540810723c */ /* 0x040ff00000001810 */
[C---:B------:R-:W-:Y:S01]  /*3470*/  HMMA.16816.F32 R12, R8.reuse, R86, R44 ;  /* 0x00000056080c723c */ /* 0x040fe2000000182c */
[----:B------:R-:W3:Y:S07]  /*3480*/  LDSM.16.M88.4 R84, [R217+0x5800] ;  /* 0x00580000d954783b */ /* 0x000eee0000000200 */
[C---:B------:R-:W-:Y:S08]  /*3490*/  HMMA.16816.F32 R48, R8.reuse, R96, R48 ;  /* 0x000000600830723c */ /* 0x040ff00000001830 */
[C---:B------:R-:W-:Y:S01]  /*34a0*/  HMMA.16816.F32 R60, R8.reuse, R98, R40 ;  /* 0x00000062083c723c */ /* 0x040fe20000001828 */
[----:B------:R-:W-:Y:S07]  /*34b0*/  LDSM.16.M88.4 R96, [R218+0xe900] ;  /* 0x00e90000da60783b */ /* 0x000fee0000000200 */
[C---:B------:R-:W-:Y:S01]  /*34c0*/  HMMA.16816.F32 R64, R8.reuse, R68, R36 ;  /* 0x000000440840723c */ /* 0x040fe20000001824 */
[----:B------:R-:W-:Y:S07]  /*34d0*/  LDSM.16.M88.4 R36, [R212+0xe100] ;  /* 0x00e10000d424783b */ /* 0x000fee0000000200 */
[C---:B------:R-:W-:Y:S01]  /*34e0*/  HMMA.16816.F32 R56, R8.reuse, R70, R32 ;  /* 0x000000460838723c */ /* 0x040fe20000001820 */
[----:B------:R-:W-:Y:S04]  /*34f0*/  LDSM.16.M88.4 R32, [R212+0xe900] ;  /* 0x00e90000d420783b */ /* 0x000fe80000000200 */
[----:B------:R-:W-:Y:S03]  /*3500*/  LDSM.16.M88.4 R68, [R212+0xf100] ;  /* 0x00f10000d444783b */ /* 0x000fe60000000200 */
[C---:B------:R-:W-:Y:S08]  /*3510*/  HMMA.16816.F32 R52, R8.reuse, R72, R28 ;  /* 0x000000480834723c */ /* 0x040ff0000000181c */
[----:B------:R-:W-:Y:S01]  /*3520*/  HMMA.16816.F32 R44, R8, R74, R24 ;  /* 0x0000004a082c723c */ /* 0x000fe20000001818 */
[----:B------:R-:W4:Y:S04]  /*3530*/  LDSM.16.M88.4 R8, [R219+0x1c100] ;  /* 0x01c10000db08783b */ /* 0x000f280000000200 */
[----:B------:R-:W-:Y:S03]  /*3540*/  LDSM.16.M88.4 R72, [R223+0x6000] ;  /* 0x00600000df48783b */ /* 0x000fe60000000200 */
[C---:B-1----:R-:W-:Y:S01]  /*3550*/  HMMA.16816.F32 R40, R20.reuse, R80, R16 ;  /* 0x000000501428723c */ /* 0x042fe20000001810 */
[----:B------:R-:W1:Y:S07]  /*3560*/  LDSM.16.M88.4 R16, [R220+0x1c100] ;  /* 0x01c10000dc10783b */ /* 0x000e6e0000000200 */
[C---:B------:R-:W-:Y:S01]  /*3570*/  HMMA.16816.F32 R28, R20.reuse, R82, R12 ;  /* 0x00000052141c723c */ /* 0x040fe2000000180c */
[----:B------:R-:W-:Y:S07]  /*3580*/  LDSM.16.M88.4 R80, [R218+0xe100] ;  /* 0x00e10000da50783b */ /* 0x000fee0000000200 */
[C---:B------:R-:W-:Y:S08]  /*3590*/  HMMA.16816.F32 R24, R20.reuse, R88, R48 ;  /* 0x000000581418723c */ /* 0x040ff00000001830 */
[C---:B------:R-:W-:Y:S01]  /*35a0*/  HMMA.16816.F32 R12, R20.reuse, R90, R60 ;  /* 0x0000005a140c723c */ /* 0x040fe2000000183c */
[----:B------:R-:W-:Y:S07]  /*35b0*/  LDSM.16.M88.4 R88, [R223+0x7000] ;  /* 0x00700000df58783b */ /* 0x000fee0000000200 */
[C---:B--2---:R-:W-:Y:S01]  /*35c0*/  HMMA.16816.F32 R60, R20.reuse, R76, R64 ;  /* 0x0000004c143c723c */ /* 0x044fe20000001840 */
[----:B------:R-:W2:Y:S07]  /*35d0*/  LDSM.16.M88.4 R64, [R212+0xf900] ;  /* 0x00f90000d440783b */ /* 0x000eae0000000200 */
[C---:B------:R-:W-:Y:S08]  /*35e0*/  HMMA.16816.F32 R56, R20.reuse, R78, R56 ;  /* 0x0000004e1438723c */ /* 0x040ff00000001838 */
[C---:B---3--:R-:W-:Y:S08]  /*35f0*/  HMMA.16816.F32 R52, R20.reuse, R84, R52 ;  /* 0x000000541434723c */ /* 0x048ff00000001834 */
[----:B------:R-:W-:Y:S01]  /*3600*/  HMMA.16816.F32 R20, R20, R86, R44 ;  /* 0x000000561414723c */ /* 0x000fe2000000182c */
[----:B------:R-:W3:Y:S07]  /*3610*/  LDSM.16.M88.4 R84, [R223+0x6800] ;  /* 0x00680000df54783b */ /* 0x000eee0000000200 */
[C---:B----4-:R-:W-:Y:S08]  /*3620*/  HMMA.16816.F32 R48, R8.reuse, R36, R40 ;  /* 0x000000240830723c */ /* 0x050ff00000001828 */
[C---:B------:R-:W-:Y:S08]  /*3630*/  HMMA.16816.F32 R44, R8.reuse, R38, R28 ;  /* 0x00000026082c723c */ /* 0x040ff0000000181c */
[C---:B------:R-:W-:Y:S08]  /*3640*/  HMMA.16816.F32 R40, R8.reuse, R32, R24 ;  /* 0x000000200828723c */ /* 0x040ff00000001818 */
[----:B------:R-:W-:Y:S01]  /*3650*/  HMMA.16816.F32 R36, R8, R34, R12 ;  /* 0x000000220824723c */ /* 0x000fe2000000180c */
[----:B------:R-:W4:Y:S07]  /*3660*/  LDSM.16.M88.4 R12, [R222+0x1c100] ;  /* 0x01c10000de0c783b */ /* 0x000f2e0000000200 */
[----:B-1----:R-:W-:Y:S01]  /*3670*/  HMMA.16816.F32 R76, R16, R72, R48 ;  /* 0x00000048104c723c */ /* 0x002fe20000001830 */
[----:B------:R-:W-:Y:S07]  /*3680*/  LDSM.16.M88.4 R48, [R217+0x7800] ;  /* 0x00780000d930783b */ /* 0x000fee0000000200 */
[C---:B------:R-:W-:Y:S08]  /*3690*/  HMMA.16816.F32 R32, R8.reuse, R68, R60 ;  /* 0x000000440820723c */ /* 0x040ff0000000183c */
[C---:B------:R-:W-:Y:S08]  /*36a0*/  HMMA.16816.F32 R28, R8.reuse, R70, R56 ;  /* 0x00000046081c723c */ /* 0x040ff00000001838 */
[C---:B--2---:R-:W-:Y:S08]  /*36b0*/  HMMA.16816.F32 R24, R8.reuse, R64, R52 ;  /* 0x000000400818723c */ /* 0x044ff00000001834 */
[----:B------:R-:W-:Y:S01]  /*36c0*/  HMMA.16816.F32 R20, R8, R66, R20 ;  /* 0x000000420814723c */ /* 0x000fe20000001814 */
[----:B------:R-:W-:Y:S07]  /*36d0*/  LDSM.16.M88.4 R8, [R221+0x1c100] ;  /* 0x01c10000dd08783b */ /* 0x000fee0000000200 */
[C---:B---3--:R-:W-:Y:S08]  /*36e0*/  HMMA.16816.F32 R68, R16.reuse, R84, R40 ;  /* 0x000000541044723c */ /* 0x048ff00000001828 */
[C---:B------:R-:W-:Y:S01]  /*36f0*/  HMMA.16816.F32 R64, R16.reuse, R86, R36 ;  /* 0x000000561040723c */ /* 0x040fe20000001824 */
[----:B------:R-:W1:Y:S07]  /*3700*/  LDSM.16.M88.4 R84, [R217+0x6000] ;  /* 0x00600000d954783b */ /* 0x000e6e0000000200 */
[----:B------:R-:W-:Y:S08]  /*3710*/  HMMA.16816.F32 R72, R16, R74, R44 ;  /* 0x0000004a1048723c */ /* 0x000ff0000000182c */
[----:B----4-:R-:W-:Y:S08]  /*3720*/  HMMA.16816.F32 R44, R12, R80, R76 ;  /* 0x000000500c2c723c */ /* 0x010ff0000000184c */
[C---:B------:R-:W-:Y:S08]  /*3730*/  HMMA.16816.F32 R60, R16.reuse, R88, R32 ;  /* 0x00000058103c723c */ /* 0x040ff00000001820 */
[----:B------:R-:W-:Y:S01]  /*3740*/  HMMA.16816.F32 R56, R16, R90, R28 ;  /* 0x0000005a1038723c */ /* 0x000fe2000000181c */
[----:B------:R-:W2:Y:S01]  /*3750*/  LDSM.16.M88.4 R88, [R217+0x7000] ;  /* 0x00700000d958783b */ /* 0x000ea20000000200 */
[----:B------:R-:W-:-:S06]  /*3760*/  DEPBAR.LE SB0, 0x0 ;  /* 0x000080000000791a */ /* 0x000fcc0000000000 */
[C---:B------:R-:W-:Y:S08]  /*3770*/  HMMA.16816.F32 R52, R16.reuse, R108, R24 ;  /* 0x0000006c1034723c */ /* 0x040ff00000001818 */
[----:B------:R-:W-:Y:S08]  /*3780*/  HMMA.16816.F32 R16, R16, R110, R20 ;  /* 0x0000006e1010723c */ /* 0x000ff00000001814 */
[----:B-1----:R-:W-:Y:S08]  /*3790*/  HMMA.16816.F32 R44, R8, R84, R44 ;  /* 0x00000054082c723c */ /* 0x002ff0000000182c */
[C---:B------:R-:W-:Y:S08]  /*37a0*/  HMMA.16816.F32 R40, R12.reuse, R82, R72 ;  /* 0x000000520c28723c */ /* 0x040ff00000001848 */
[C---:B------:R-:W-:Y:S08]  /*37b0*/  HMMA.16816.F32 R28, R12.reuse, R100, R60 ;  /* 0x000000640c1c723c */ /* 0x040ff0000000183c */
[----:B------:R-:W-:Y:S01]  /*37c0*/  HMMA.16816.F32 R36, R12, R96, R68 ;  /* 0x000000600c24723c */ /* 0x000fe20000001844 */
[----:B------:R-:W-:-:S07]  /*37d0*/  FMUL.FTZ R0, R44, c[0x0][0x320] ;  /* 0x0000c8002c007a20 */ /* 0x000fce0000410000 */
[C---:B------:R-:W-:Y:S08]  /*37e0*/  HMMA.16816.F32 R32, R12.reuse, R98, R64 ;  /* 0x000000620c20723c */ /* 0x040ff00000001840 */
[C---:B------:R-:W-:Y:S08]  /*37f0*/  HMMA.16816.F32 R24, R12.reuse, R102, R56 ;  /* 0x000000660c18723c */ /* 0x040ff00000001838 */
[C---:B------:R-:W-:Y:S08]  /*3800*/  HMMA.16816.F32 R20, R12.reuse, R104, R52 ;  /* 0x000000680c14723c */ /* 0x040ff00000001834 */
[----:B------:R-:W-:Y:S08]  /*3810*/  HMMA.16816.F32 R12, R12, R106, R16 ;  /* 0x0000006a0c0c723c */ /* 0x000ff00000001810 */
[C---:B------:R-:W-:Y:S08]  /*3820*/  HMMA.16816.F32 R84, R8.reuse, R86, R40 ;  /* 0x000000560854723c */ /* 0x040ff00000001828 */
[C---:B--2---:R-:W-:Y:S01]  /*3830*/  HMMA.16816.F32 R40, R8.reuse, R88, R28 ;  /* 0x000000580828723c */ /* 0x044fe2000000181c */
[----:B------:R1:W2:Y:S07]  /*3840*/  MUFU.TANH R29, R0 ;  /* 0x00000000001d7308 */ /* 0x0002ae0000002400 */
[C---:B------:R-:W-:Y:S08]  /*3850*/  HMMA.16816.F32 R36, R8.reuse, R92, R36 ;  /* 0x0000005c0824723c */ /* 0x040ff00000001824 */
[----:B------:R-:W-:Y:S01]  /*3860*/  HMMA.16816.F32 R92, R8, R94, R32 ;  /* 0x0000005e085c723c */ /* 0x000fe20000001820 */
[----:B-1----:R-:W-:-:S04]  /*3870*/  FMUL.FTZ R0, R45, c[0x0][0x320] ;  /* 0x0000c8002d007a20 */ /* 0x002fc80000410000 */
[----:B------:R1:W3:Y:S03]  /*3880*/  MUFU.TANH R28, R0 ;  /* 0x00000000001c7308 */ /* 0x0002e60000002400 */
[C---:B------:R-:W-:Y:S08]  /*3890*/  HMMA.16816.F32 R32, R8.reuse, R48, R20 ;  /* 0x000000300820723c */ /* 0x040ff00000001814 */
[----:B------:R-:W-:Y:S01]  /*38a0*/  HMMA.16816.F32 R88, R8, R90, R24 ;  /* 0x0000005a0858723c */ /* 0x000fe20000001818 */
[----:B-1----:R-:W-:-:S07]  /*38b0*/  FMUL.FTZ R0, R46, c[0x0][0x320] ;  /* 0x0000c8002e007a20 */ /* 0x002fce0000410000 */
[----:B------:R-:W-:Y:S01]  /*38c0*/  HMMA.16816.F32 R48, R8, R50, R12 ;  /* 0x000000320830723c */ /* 0x000fe2000000180c */
[----:B------:R1:W4:Y:S01]  /*38d0*/  MUFU.TANH R31, R0 ;  /* 0x00000000001f7308 */ /* 0x0003220000002400 */
[----:B------:R-:W-:Y:S06]  /*38e0*/  BAR.SYNC.DEFER_BLOCKING 0x0 ;  /* 0x0000000000007b1d */ /* 0x000fec0000010000 */
[----:B------:R-:W-:Y:S05]  /*38f0*/  @P0 BRA `(.L_x_1056) ;  /* 0x000004e000000947 */ /* 0x000fea0003800000 */
[----:B--23--:R-:W-:Y:S01]  /*3900*/  ISETP.NE.AND P1, PT, R126, 0x1, PT ;  /* 0x000000017e00780c */ /* 0x00cfe20003f25270 */
[----:B------:R-:W-:Y:S01]  /*3910*/  IMAD.MOV.U32 R240, RZ, RZ, RZ ;  /* 0x000000fffff07224 */ /* 0x000fe200078e00ff */
[----:B------:R-:W-:-:S04]  /*3920*/  IADD3 R3, R252, UR11, R112 ;  /* 0x0000000bfc037c10 */ /* 0x000fc8000fffe070 */
[----:B------:R-:W-:-:S05]  /*3930*/  IADD3 R3, R3, -0x40, RZ ;  /* 0xffffffc003037810 */ /* 0x000fca0007ffe0ff */
[----:B-1----:R-:W-:Y:S02]  /*3940*/  IMAD.MOV.U32 R0, RZ, RZ, R3 ;  /* 0x000000ffff007224 */ /* 0x002fe400078e0003 */
[----:B------:R-:W-:-:S05]  /*3950*/  @P1 IMAD.HI.U32 R5, R3, c[0x0][0x2bc], RZ ;  /* 0x0000af0003051a27 */ /* 0x000fca00078e00ff */
        /* <DEDUP_REMOVED lines=11> */
[----:B------:R-:W-:Y:S01]  /*3a10*/  SEL R25, RZ, 0x10, P4 ;  /* 0x00000010ff197807 */ /* 0x000fe20002000000 */
[----:B------:R-:W-:Y:S01]  /*3a20*/  IMAD.SHL.U32 R22, R251, 0x2, RZ ;  /* 0x00000002fb167824 */ /* 0x000fe200078e00ff */
[----:B------:R-:W-:Y:S02]  /*3a30*/  IADD3 R9, -R26, 0x10, RZ ;  /* 0x000000101a097810 */ /* 0x000fe40007ffe1ff */
[----:B------:R-:W-:-:S02]  /*3a40*/  SHF.R.S32.HI R0, RZ, 0x1f, R242 ;  /* 0x0000001fff007819 */ /* 0x000fc400000114f2 */
[----:B------:R-:W-:Y:S02]  /*3a50*/  SHF.L.U64.HI R8, R249, 0x1, R125 ;  /* 0x00000001f9087819 */ /* 0x000fe4000001027d */
[----:B------:R-:W-:Y:S01]  /*3a60*/  LOP3.LUT R9, R9, 0xf, RZ, 0xc0, !PT ;  /* 0x0000000f09097812 */ /* 0x000fe200078ec0ff */
[----:B------:R-:W-:Y:S01]  /*3a70*/  IMAD R0, R0, c[0x0][0x1e0], RZ ;  /* 0x0000780000007a24 */ /* 0x000fe200078e02ff */
[----:B------:R-:W-:Y:S02]  /*3a80*/  IADD3 R10, -R25, 0x10, RZ ;  /* 0x00000010190a7810 */ /* 0x000fe40007ffe1ff */
[----:B------:R-:W-:Y:S01]  /*3a90*/  SHF.L.U64.HI R11, R123, 0x1, R124 ;  /* 0x000000017b0b7819 */ /* 0x000fe2000001027c */
[----:B------:R-:W-:Y:S01]  /*3aa0*/  IMAD R0, R242, c[0x0][0x1e4], R0 ;  /* 0x00007900f2007a24 */ /* 0x000fe200078e0200 */
[----:B------:R-:W-:Y:S02]  /*3ab0*/  LOP3.LUT R10, R10, 0xf, RZ, 0xc0, !PT ;  /* 0x0000000f0a0a7812 */ /* 0x000fe400078ec0ff */
[----:B------:R-:W-:-:S02]  /*3ac0*/  SHF.L.U64.HI R23, R121, 0x1, R122 ;  /* 0x0000000179177819 */ /* 0x000fc4000001027a */
[----:B------:R-:W-:Y:S01]  /*3ad0*/  SHF.L.U64.HI R24, R251, 0x1, R120 ;  /* 0x00000001fb187819 */ /* 0x000fe20000010278 */
[----:B-1----:R-:W-:-:S04]  /*3ae0*/  IMAD.WIDE.U32 R6, R242, c[0x0][0x1e0], RZ ;  /* 0x00007800f2067a25 */ /* 0x002fc800078e00ff */
[----:B------:R-:W-:Y:S01]  /*3af0*/  IMAD.IADD R7, R7, 0x1, R0 ;  /* 0x0000000107077824 */ /* 0x000fe200078e0200 */
[----:B--2---:R-:W-:-:S03]  /*3b00*/  SHF.R.S32.HI R0, RZ, 0x1f, R240 ;  /* 0x0000001fff007819 */ /* 0x004fc600000114f0 */
[----:B------:R-:W-:-:S04]  /*3b10*/  IMAD.WIDE.U32 R6, R240, c[0x0][0x1f0], R6 ;  /* 0x00007c00f0067a25 */ /* 0x000fc800078e0006 */
[----:B------:R-:W-:-:S04]  /*3b20*/  IMAD R0, R0, c[0x0][0x1f0], RZ ;  /* 0x00007c0000007a24 */ /* 0x000fc800078e02ff */
[----:B------:R-:W-:Y:S01]  /*3b30*/  IMAD R3, R240, c[0x0][0x1f4], R0 ;  /* 0x00007d00f0037a24 */ /* 0x000fe200078e0200 */
[----:B------:R-:W-:-:S04]  /*3b40*/  IADD3 R0, P0, R6, UR16, RZ ;  /* 0x0000001006007c10 */ /* 0x000fc8000ff1e0ff */
[----:B------:R-:W-:Y:S02]  /*3b50*/  IADD3.X R3, R7, UR9, R3, P0, !PT ;  /* 0x0000000907037c10 */ /* 0x000fe400087fe403 */
[C---:B------:R-:W-:Y:S02]  /*3b60*/  LEA R6, P0, R0.reuse, c[0x0][0x1c8], 0x1 ;  /* 0x0000720000067a11 */ /* 0x040fe400078008ff */
[----:B------:R-:W-:Y:S02]  /*3b70*/  IADD3 R7, -R27, 0x10, RZ ;  /* 0x000000101b077810 */ /* 0x000fe40007ffe1ff */
[----:B------:R-:W-:Y:S02]  /*3b80*/  LEA.HI.X R5, R0, c[0x0][0x1cc], R3, 0x1, P0 ;  /* 0x0000730000057a11 */ /* 0x000fe400000f0c03 */
[----:B------:R-:W1:Y:S01]  /*3b90*/  SHFL.IDX PT, R0, R6, 0x1, 0x181f ;  /* 0x00381f0006007f89 */ /* 0x000e6200000e0000 */
[----:B------:R-:W-:-:S03]  /*3ba0*/  LOP3.LUT R7, R7, 0xf, RZ, 0xc0, !PT ;  /* 0x0000000f07077812 */ /* 0x000fc600078ec0ff */
[----:B------:R-:W2:Y:S01]  /*3bb0*/  SHFL.IDX PT, R3, R5, 0x1, 0x181f ;  /* 0x00381f0005037f89 */ /* 0x000ea200000e0000 */
[----:B-1----:R-:W-:Y:S01]  /*3bc0*/  IADD3 R20, P1, P0, R7, R0, R12 ;  /* 0x0000000007147210 */ /* 0x002fe2000783e00c */
[----:B------:R-:W-:-:S03]  /*3bd0*/  IMAD.SHL.U32 R7, R123, 0x2, RZ ;  /* 0x000000027b077824 */ /* 0x000fc600078e00ff */
[----:B--2---:R-:W-:Y:S02]  /*3be0*/  IADD3.X R21, RZ, R3, R8, P1, P0 ;  /* 0x00000003ff157210 */ /* 0x004fe40000fe0408 */
[----:B------:R-:W-:Y:S01]  /*3bf0*/  IADD3 R18, P1, P0, R9, R0, R7 ;  /* 0x0000000009127210 */ /* 0x000fe2000783e007 */
[----:B------:R-:W-:-:S03]  /*3c00*/  IMAD.SHL.U32 R9, R121, 0x2, RZ ;  /* 0x0000000279097824 */ /* 0x000fc600078e00ff */
[-C--:B------:R-:W-:Y:S02]  /*3c10*/  IADD3.X R19, RZ, R3.reuse, R11, P1, P0 ;  /* 0x00000003ff137210 */ /* 0x080fe40000fe040b */
        /* <DEDUP_REMOVED lines=28> */
.L_x_1056:
[----:B-123--:R-:W-:Y:S01]  /*3de0*/  FMUL.FTZ R0, R84, c[0x0][0x320] ;  /* 0x0000c80054007a20 */ /* 0x00efe20000410000 */
[----:B------:R-:W-:Y:S01]  /*3df0*/  LEA.HI R7, R117, R119, RZ, 0x2 ;  /* 0x0000007775077211 */ /* 0x000fe200078f10ff */
[----:B------:R-:W-:Y:S01]  /*3e00*/  FMUL.FTZ R3, R92, c[0x0][0x320] ;  /* 0x0000c8005c037a20 */ /* 0x000fe20000410000 */
[----:B------:R-:W-:Y:S01]  /*3e10*/  LOP3.LUT R6, R116, 0xffffffe0, RZ, 0xc0, !PT ;  /* 0xffffffe074067812 */ /* 0x000fe200078ec0ff */
[----:B------:R1:W2:Y:S01]  /*3e20*/  MUFU.TANH R25, R0 ;  /* 0x0000000000197308 */ /* 0x0002a20000002400 */
[----:B------:R-:W-:Y:S01]  /*3e30*/  PLOP3.LUT P0, PT, PT, PT, UP2, 0x80, 0x0 ;  /* 0x000000000000781c */ /* 0x000fe20003f0f028 */
[----:B------:R-:W-:Y:S01]  /*3e40*/  UIADD3 UR21, UR8, 0x1, -UR21 ;  /* 0x0000000108157890 */ /* 0x000fe2000fffe815 */
[----:B------:R-:W0:Y:S05]  /*3e50*/  LDGDEPBAR ;  /* 0x00000000000079af */ /* 0x000e2a0000000000 */
[----:B------:R3:W4:Y:S01]  /*3e60*/  MUFU.TANH R21, R3 ;  /* 0x0000000300157308 */ /* 0x0007220000002400 */
[----:B-1----:R-:W-:-:S07]  /*3e70*/  FMUL.FTZ R0, R85, c[0x0][0x320] ;  /* 0x0000c80055007a20 */ /* 0x002fce0000410000 */
[----:B------:R1:W1:Y:S01]  /*3e80*/  MUFU.TANH R24, R0 ;  /* 0x0000000000187308 */ /* 0x0002620000002400 */
[----:B---3--:R-:W-:-:S05]  /*3e90*/  LOP3.LUT R3, R7, 0xfffffffc, RZ, 0xc0, !PT ;  /* 0xfffffffc07037812 */ /* 0x008fca00078ec0ff */
[----:B------:R-:W-:Y:S02]  /*3ea0*/  IMAD.IADD R3, R119, 0x1, -R3 ;  /* 0x0000000177037824 */ /* 0x000fe400078e0a03 */
[----:B-1----:R-:W-:-:S04]  /*3eb0*/  FMUL.FTZ R0, R36, c[0x0][0x320] ;  /* 0x0000c80024007a20 */ /* 0x002fc80000410000 */
[----:B------:R1:W3:Y:S02]  /*3ec0*/  MUFU.TANH R23, R0 ;  /* 0x0000000000177308 */ /* 0x0002e40000002400 */
[----:B-1----:R-:W-:-:S06]  /*3ed0*/  FMUL.FTZ R0, R37, c[0x0][0x320] ;  /* 0x0000c80025007a20 */ /* 0x002fcc0000410000 */
[----:B------:R1:W1:Y:S02]  /*3ee0*/  MUFU.TANH R22, R0 ;  /* 0x0000000000167308 */ /* 0x0002640000002400 */
[----:B-1----:R-:W-:-:S04]  /*3ef0*/  SHF.R.S32.HI R0, RZ, 0x1f, R115 ;  /* 0x0000001fff007819 */ /* 0x002fc80000011473 */
[-C--:B------:R-:W-:Y:S01]  /*3f00*/  LEA.HI R5, R0, R115.reuse, RZ, 0x3 ;  /* 0x0000007300057211 */ /* 0x080fe200078f18ff */
[----:B------:R-:W-:Y:S02]  /*3f10*/  IMAD.IADD R0, R119, 0x1, -R6 ;  /* 0x0000000177007824 */ /* 0x000fe400078e0a06 */
[----:B------:R-:W-:Y:S01]  /*3f20*/  FMUL.FTZ R6, R93, c[0x0][0x320] ;  /* 0x0000c8005d067a20 */ /* 0x000fe20000410000 */
[----:B------:R-:W-:Y:S02]  /*3f30*/  LOP3.LUT R5, R5, 0xffffff8, RZ, 0xc0, !PT ;  /* 0x0ffffff805057812 */ /* 0x000fe400078ec0ff */
[----:B------:R-:W-:Y:S01]  /*3f40*/  SHF.R.S32.HI R7, RZ, 0x1f, R0 ;  /* 0x0000001fff077819 */ /* 0x000fe20000011400 */
[----:B------:R1:W1:Y:S01]  /*3f50*/  MUFU.TANH R20, R6 ;  /* 0x0000000600147308 */ /* 0x0002620000002400 */
[----:B------:R-:W-:Y:S02]  /*3f60*/  IADD3 R9, -R5, R115, RZ ;  /* 0x0000007305097210 */ /* 0x000fe40007ffe1ff */
[----:B------:R-:W-:Y:S01]  /*3f70*/  LEA.HI R5, R7, R0, RZ, 0x2 ;  /* 0x0000000007057211 */ /* 0x000fe200078f10ff */
[----:B------:R-:W-:-:S03]  /*3f80*/  FMUL.FTZ R7, R88, c[0x0][0x320] ;  /* 0x0000c80058077a20 */ /* 0x000fc60000410000 */
[----:B------:R-:W-:Y:S01]  /*3f90*/  LEA.HI.SX32 R8, R5, UR26, 0x1e ;  /* 0x0000001a05087c11 */ /* 0x000fe2000f8ff2ff */
[----:B------:R5:W2:Y:S04]  /*3fa0*/  MUFU.TANH R19, R7 ;  /* 0x0000000700137308 */ /* 0x000aa80000002400 */
[----:B------:R-:W-:Y:S01]  /*3fb0*/  IMAD R8, R9, 0x10, R8 ;  /* 0x0000001009087824 */ /* 0x000fe200078e0208 */
[----:B-1----:R-:W-:-:S04]  /*3fc0*/  LEA.HI R6, R3, R3, RZ, 0x1 ;  /* 0x0000000303067211 */ /* 0x002fc800078f08ff */
[----:B------:R-:W-:-:S05]  /*3fd0*/  LOP3.LUT R6, R6, 0x1ffffffe, RZ, 0xc0, !PT ;  /* 0x1ffffffe06067812 */ /* 0x000fca00078ec0ff */
[----:B------:R-:W-:Y:S02]  /*3fe0*/  IMAD.IADD R6, R3, 0x1, -R6 ;  /* 0x0000000103067824 */ /* 0x000fe400078e0a06 */
[----:B------:R-:W-:-:S03]  /*3ff0*/  FMUL.FTZ R3, R89, c[0x0][0x320] ;  /* 0x0000c80059037a20 */ /* 0x000fc60000410000 */
[----:B------:R-:W-:Y:S01]  /*4000*/  LEA R10, R6, R8, 0x3 ;  /* 0x00000008060a7211 */ /* 0x000fe200078e18ff */
[----:B------:R1:W1:Y:S04]  /*4010*/  MUFU.TANH R18, R3 ;  /* 0x0000000300127308 */ /* 0x0002680000002400 */
[----:B------:R-:W-:Y:S01]  /*4020*/  @P0 IMAD.HI.U32 R6, R10, c[0x0][0x2c8], RZ ;  /* 0x0000b2000a060a27 */ /* 0x000fe200078e00ff */
[----:B------:R-:W-:Y:S01]  /*4030*/  PLOP3.LUT P0, PT, PT, PT, UP2, 0x80, 0x0 ;  /* 0x000000000000781c */ /* 0x000fe20003f0f028 */
[----:B------:R2:W-:Y:S02]  /*4040*/  STL [R1+0xc], R10 ;  /* 0x00000c0a01007387 */ /* 0x0005e40000100800 */
[----:B-----5:R-:W-:Y:S02]  /*4050*/  IMAD.MOV.U32 R7, RZ, RZ, R10 ;  /* 0x000000ffff077224 */ /* 0x020fe400078e000a */
[----:B-1----:R-:W-:-:S08]  /*4060*/  FMUL.FTZ R3, R32, c[0x0][0x320] ;  /* 0x0000c80020037a20 */ /* 0x002fd00000410000 */
[----:B------:R-:W-:Y:S01]  /*4070*/  @P0 SHF.R.U32.HI R7, RZ, c[0x0][0x2cc], R6 ;  /* 0x0000b300ff070a19 */ /* 0x000fe20000011606 */
[----:B------:R1:W1:Y:S01]  /*4080*/  MUFU.TANH R17, R3 ;  /* 0x0000000300117308 */ /* 0x0002620000002400 */
[----:B------:R-:W-:-:S03]  /*4090*/  PLOP3.LUT P0, PT, PT, PT, UP1, 0x40, 0x0 ;  /* 0x000000000000781c */ /* 0x000fc60003f0e818 */
[----:B------:R-:W5:Y:S01]  /*40a0*/  SHFL.IDX PT, R6, R7, RZ, 0x1c1f ;  /* 0x001c1fff07067589 */ /* 0x000f6200000e0000 */
[----:B-1----:R-:W-:-:S04]  /*40b0*/  FMUL.FTZ R3, R33, c[0x0][0x320] ;  /* 0x0000c80021037a20 */ /* 0x002fc80000410000 */
[----:B------:R1:W1:Y:S02]  /*40c0*/  MUFU.TANH R16, R3 ;  /* 0x0000000300107308 */ /* 0x0002640000002400 */
[----:B-1----:R-:W-:-:S06]  /*40d0*/  FMUL.FTZ R3, R48, c[0x0][0x320] ;  /* 0x0000c80030037a20 */ /* 0x002fcc0000410000 */
[----:B------:R1:W1:Y:S02]  /*40e0*/  MUFU.TANH R15, R3 ;  /* 0x00000003000f7308 */ /* 0x0002640000002400 */
[----:B-1----:R-:W-:-:S06]  /*40f0*/  FMUL.FTZ R3, R49, c[0x0][0x320] ;  /* 0x0000c80031037a20 */ /* 0x002fcc0000410000 */
[----:B------:R1:W1:Y:S02]  /*4100*/  MUFU.TANH R14, R3 ;  /* 0x00000003000e7308 */ /* 0x0002640000002400 */
[----:B-1----:R-:W-:Y:S01]  /*4110*/  LOP3.LUT R3, R5, 0x7ffffffc, RZ, 0xc0, !PT ;  /* 0x7ffffffc05037812 */ /* 0x002fe200078ec0ff */
[----:B------:R-:W-:-:S04]  /*4120*/  FMUL.FTZ R5, R41, c[0x0][0x320] ;  /* 0x0000c80029057a20 */ /* 0x000fc80000410000 */
[----:B------:R-:W-:Y:S01]  /*4130*/  IMAD.IADD R0, R0, 0x1, -R3 ;  /* 0x0000000100007824 */ /* 0x000fe200078e0a03 */
[----:B------:R1:W1:Y:S01]  /*4140*/  MUFU.TANH R13, R5 ;  /* 0x00000005000d7308 */ /* 0x0002620000002400 */
[----:B------:R-:W-:Y:S02]  /*4150*/  FMUL.FTZ R3, R40, c[0x0][0x320] ;  /* 0x0000c80028037a20 */ /* 0x000fe40000410000 */
[----:B------:R-:W-:-:S05]  /*4160*/  IMAD.SHL.U32 R32, R0, 0x2, RZ ;  /* 0x0000000200207824 */ /* 0x000fca00078e00ff */
[----:B------:R3:W-:Y:S01]  /*4170*/  STL [R1+0x8], R32 ;  /* 0x0000082001007387 */ /* 0x0007e20000100800 */
[----:B--2---:R-:W-:Y:S01]  /*4180*/  IADD3 R10, -R32, UR8, -R112 ;  /* 0x00000008200a7c10 */ /* 0x004fe2000fffe970 */
[----:B------:R2:W2:Y:S01]  /*4190*/  MUFU.TANH R12, R3 ;  /* 0x00000003000c7308 */ /* 0x0004a20000002400 */
[----:B-1----:R-:W-:Y:S01]  /*41a0*/  MOV R5, UR21 ;  /* 0x0000001500057c02 */ /* 0x002fe20008000f00 */
[----:B------:R-:W-:Y:S02]  /*41b0*/  ULDC UR21, c[0x0][0x324] ;  /* 0x0000c90000157ab9 */ /* 0x000fe40000000800 */
[----:B------:R-:W-:Y:S01]  /*41c0*/  ULOP3.LUT UR21, URZ, UR21, URZ, 0x33, !UPT ;  /* 0x000000153f157292 */ /* 0x000fe2000f8e333f */
[----:B------:R-:W-:-:S04]  /*41d0*/  IADD3 R0, R5, -UR12, -R32 ;  /* 0x8000000c05007c10 */ /* 0x000fc8000fffe820 */
[C---:B------:R-:W-:Y:S02]  /*41e0*/  IADD3 R9, R0.reuse, c[0x0][0x328], RZ ;  /* 0x0000ca0000097a10 */ /* 0x040fe40007ffe0ff */
[----:B------:R-:W-:Y:S01]  /*41f0*/  IADD3 R11, R0, UR21, RZ ;  /* 0x00000015000b7c10 */ /* 0x000fe2000fffe0ff */
[----:B------:R-:W-:Y:S01]  /*4200*/  IMAD.IADD R0, R113, 0x1, R114 ;  /* 0x0000000171007824 */ /* 0x000fe200078e0272 */
[-C--:B-----5:R-:W-:Y:S02]  /*4210*/  IADD3 R5, R9, R6.reuse, RZ ;  /* 0x0000000609057210 */ /* 0x0a0fe40007ffe0ff */
[----:B--2---:R-:W-:Y:S02]  /*4220*/  IADD3 R3, R11, R6, RZ ;  /* 0x000000060b037210 */ /* 0x004fe40007ffe0ff */
[----:B------:R-:W-:Y:S01]  /*4230*/  IMNMX R5, R5, R10, PT ;  /* 0x0000000a05057217 */ /* 0x000fe20003800200 */
        /* <DEDUP_REMOVED lines=13> */
.L_x_1059:
[----:B------:R-:W-:-:S04]  /*4310*/  MOV R8, 0x1 ;  /* 0x0000000100087802 */ /* 0x000fc80000000f00 */
[----:B------:R-:W-:-:S13]  /*4320*/  ISETP.NE.AND P0, PT, R8, c[0x0][0x32c], PT ;  /* 0x0000cb0008007a0c */ /* 0x000fda0003f05270 */
[----:B------:R-:W-:-:S05]  /*4330*/  @P0 IMAD.HI.U32 R8, R6, c[0x0][0x330], RZ ;  /* 0x0000cc0006080a27 */ /* 0x000fca00078e00ff */
[----:B------:R-:W-:Y:S02]  /*4340*/  @P0 SHF.R.U32.HI R6, RZ, c[0x0][0x334], R8 ;  /* 0x0000cd00ff060a19 */ /* 0x000fe40000011608 */
.L_x_1060:
[----:B------:R-:W-:Y:S05]  /*4350*/  BSYNC B0 ;  /* 0x0000000000007941 */ /* 0x000fea0003800000 */
.L_x_1058:
[----:B------:R-:W-:-:S04]  /*4360*/  IMAD R6, R6, c[0x0][0x32c], -R112 ;  /* 0x0000cb0006067a24 */ /* 0x000fc800078e0a70 */
[----:B------:R-:W-:-:S05]  /*4370*/  IMAD.IADD R6, R6, 0x1, -R32 ;  /* 0x0000000106067824 */ /* 0x000fca00078e0a20 */
[----:B------:R-:W-:Y:S02]  /*4380*/  IADD3 R8, R6, c[0x0][0x32c], RZ ;  /* 0x0000cb0006087a10 */ /* 0x000fe40007ffe0ff */
[----:B------:R-:W-:Y:S02]  /*4390*/  IMNMX R3, R3, R6, !PT ;  /* 0x0000000603037217 */ /* 0x000fe40007800200 */
[----:B------:R-:W-:Y:S02]  /*43a0*/  IMNMX R5, R5, R8, PT ;  /* 0x0000000805057217 */ /* 0x000fe40003800200 */
.L_x_1057:
[----:B---34-:R-:W-:Y:S01]  /*43b0*/  ISETP.LT.AND P1, PT, RZ, UR22, PT ;  /* 0x00000016ff007c0c */ /* 0x018fe2000bf21270 */
[----:B------:R-:W1:Y:S03]  /*43c0*/  SHFL.IDX PT, R6, R7, 0x1, 0x1c1f ;  /* 0x003c1f0007067f89 */ /* 0x000e6600000e0000 */
        /* <DEDUP_REMOVED lines=46> */
[----:B------:R-:W-:-:S03]  /*46b0*/  FMUL.FTZ R3, R95, c[0x0][0x320] ;  /* 0x0000c8005f037a20 */ /* 0x000fc60000410000 */
[----:B------:R-:W-:Y:S01]  /*46c0*/  ISETP.LT.OR P0, PT, R5, 0x3a, P0 ;  /* 0x0000003a0500780c */ /* 0x000fe20000701670 */
[----:B------:R2:W3:Y:S03]  /*46d0*/  MUFU.TANH R25, R3 ;  /* 0x0000000300197308 */ /* 0x0004e60000002400 */
[----:B------:R-:W-:Y:S02]  /*46e0*/  FSEL R5, R14, -INF , !P0 ;  /* 0xff8000000e057808 */ /* 0x000fe40004000000 */
[----:B------:R-:W-:-:S03]  /*46f0*/  PLOP3.LUT P0, PT, PT, PT, UP1, 0x40, 0x0 ;  /* 0x000000000000781c */ /* 0x000fc60003f0e818 */
[----:B------:R1:W-:Y:S01]  /*4700*/  STL [R1+0x10], R5 ;  /* 0x0000100501007387 */ /* 0x0003e20000100800 */
[----:B--2---:R-:W-:-:S04]  /*4710*/  FMUL.FTZ R3, R42, c[0x0][0x320] ;  /* 0x0000c8002a037a20 */ /* 0x004fc80000410000 */
[----:B------:R2:W4:Y:S01]  /*4720*/  MUFU.TANH R23, R3 ;  /* 0x0000000300177308 */ /* 0x0005220000002400 */
[----:B-1----:R-:W-:Y:S02]  /*4730*/  IMAD.IADD R5, R9, 0x1, R6 ;  /* 0x0000000109057824 */ /* 0x002fe400078e0206 */
[----:B--2---:R-:W-:-:S03]  /*4740*/  FMUL.FTZ R3, R43, c[0x0][0x320] ;  /* 0x0000c8002b037a20 */ /* 0x004fc60000410000 */
        /* <DEDUP_REMOVED lines=40> */
.L_x_1063:
[----:B------:R-:W-:-:S04]  /*49d0*/  MOV R7, 0x1 ;  /* 0x0000000100077802 */ /* 0x000fc80000000f00 */
[----:B------:R-:W-:-:S13]  /*49e0*/  ISETP.NE.AND P0, PT, R7, c[0x0][0x32c], PT ;  /* 0x0000cb0007007a0c */ /* 0x000fda0003f05270 */
[----:B------:R-:W-:-:S05]  /*49f0*/  @P0 IMAD.HI.U32 R7, R6, c[0x0][0x330], RZ ;  /* 0x0000cc0006070a27 */ /* 0x000fca00078e00ff */
[----:B------:R-:W-:Y:S02]  /*4a00*/  @P0 SHF.R.U32.HI R6, RZ, c[0x0][0x334], R7 ;  /* 0x0000cd00ff060a19 */ /* 0x000fe40000011607 */
.L_x_1064:
[----:B------:R-:W-:Y:S05]  /*4a10*/  BSYNC B0 ;  /* 0x0000000000007941 */ /* 0x000fea0003800000 */
.L_x_1062:
[----:B------:R-:W-:-:S04]  /*4a20*/  IMAD R6, R6, c[0x0][0x32c], -R112 ;  /* 0x0000cb0006067a24 */ /* 0x000fc800078e0a70 */
[----:B------:R-:W-:-:S05]  /*4a30*/  IMAD.IADD R6, R6, 0x1, -R32 ;  /* 0x0000000106067824 */ /* 0x000fca00078e0a20 */
[----:B------:R-:W-:Y:S02]  /*4a40*/  IADD3 R7, R6, c[0x0][0x32c], RZ ;  /* 0x0000cb0006077a10 */ /* 0x000fe40007ffe0ff */
[----:B------:R-:W-:Y:S02]  /*4a50*/  IMNMX R3, R3, R6, !PT ;  /* 0x0000000603037217 */ /* 0x000fe40007800200 */
[----:B------:R-:W-:Y:S02]  /*4a60*/  IMNMX R5, R5, R7, PT ;  /* 0x0000000705057217 */ /* 0x000fe40003800200 */
.L_x_1061:
[----:B--234-:R-:W-:Y:S01]  /*4a70*/  STL [R1+0x30], R219 ;  /* 0x000030db01007387 */ /* 0x01cfe20000100800 */
[----:B------:R-:W-:Y:S02]  /*4a80*/  ISETP.GT.AND P0, PT, R3, 0x1, P1 ;  /* 0x000000010300780c */ /* 0x000fe40000f04270 */
[----:B------:R-:W-:Y:S01]  /*4a90*/  FMNMX.FTZ R132, R26, R27, !PT ;  /* 0x0000001b1a847209 */ /* 0x000fe20007810000 */
[----:B------:R1:W-:Y:S01]  /*4aa0*/  STL [R1+0x2c], R218 ;  /* 0x00002cda01007387 */ /* 0x0003e20000100800 */
[----:B------:R-:W-:Y:S01]  /*4ab0*/  IMAD.SHL.U32 R213, R0, 0x2, RZ ;  /* 0x0000000200d57824 */ /* 0x000fe200078e00ff */
[----:B------:R-:W-:-:S02]  /*4ac0*/  @UP2 USHF.L.U32 UR27, UR27, 0x7, URZ ;  /* 0x000000071b1b2899 */ /* 0x000fc4000800063f */
[----:B------:R-:W-:Y:S01]  /*4ad0*/  ULDC.64 UR4, c[0x0][0x2c8] ;  /* 0x0000b20000047ab9 */ /* 0x000fe20000000a00 */
        /* <DEDUP_REMOVED lines=9> */
[----:B------:R-:W-:-:S02]  /*4b70*/  FMNMX.FTZ R132, R29, R132, !PT ;  /* 0x000000841d847209 */ /* 0x000fc40007810000 */
[----:B------:R-:W-:Y:S01]  /*4b80*/  ISETP.LT.OR P0, PT, R5, 0x9, P0 ;  /* 0x000000090500780c */ /* 0x000fe20000701670 */
[----:B------:R-:W-:Y:S01]  /*4b90*/  LDSM.16.MT88.4 R40, [R213+0x100] ;  /* 0x00010000d528783b */ /* 0x000fe20000004200 */
[----:B------:R-:W-:Y:S02]  /*4ba0*/  FMNMX.FTZ R132, R72, R132, !PT ;  /* 0x0000008448847209 */ /* 0x000fe40007810000 */
[----:B------:R-:W-:Y:S01]  /*4bb0*/  FSEL R15, R15, -INF , !P0 ;  /* 0xff8000000f0f7808 */ /* 0x000fe20004000000 */
[----:B------:R-:W-:Y:S01]  /*4bc0*/  LDSM.16.MT88.4 R36, [R215+0x2100] ;  /* 0x00210000d724783b */ /* 0x000fe20000004200 */
[----:B------:R-:W-:Y:S02]  /*4bd0*/  ISETP.GT.AND P0, PT, R3, 0x9, P1 ;  /* 0x000000090300780c */ /* 0x000fe40000f04270 */
[----:B------:R-:W-:Y:S01]  /*4be0*/  FMNMX.FTZ R132, R74, R132, !PT ;  /* 0x000000844a847209 */ /* 0x000fe20007810000 */
[----:B------:R-:W-:Y:S01]  /*4bf0*/  LDSM.16.MT88.4 R52, [R213+0x4100] ;  /* 0x00410000d534783b */ /* 0x000fe20000004200 */
[----:B------:R-:W-:-:S02]  /*4c00*/  ISETP.LT.OR P0, PT, R5, 0xa, P0 ;  /* 0x0000000a0500780c */ /* 0x000fc40000701670 */
[----:B------:R-:W-:Y:S01]  /*4c10*/  FMNMX.FTZ R132, R73, R132, !PT ;  /* 0x0000008449847209 */ /* 0x000fe20007810000 */
[----:B------:R-:W-:Y:S01]  /*4c20*/  LDSM.16.MT88.4 R48, [R214+0x4100] ;  /* 0x00410000d630783b */ /* 0x000fe20000004200 */
[----:B------:R-:W-:Y:S02]  /*4c30*/  FSEL R24, R14, -INF , !P0 ;  /* 0xff8000000e187808 */ /* 0x000fe40004000000 */
[----:B------:R-:W-:Y:S02]  /*4c40*/  ISETP.GT.AND P0, PT, R3, 0x10, P1 ;  /* 0x000000100300780c */ /* 0x000fe40000f04270 */
[----:B------:R-:W-:Y:S02]  /*4c50*/  FMNMX.FTZ R132, R75, R132, !PT ;  /* 0x000000844b847209 */ /* 0x000fe40007810000 */
[----:B------:R-:W-:Y:S02]  /*4c60*/  ISETP.LT.OR P0, PT, R5, 0x11, P0 ;  /* 0x000000110500780c */ /* 0x000fe40000701670 */
[----:B------:R-:W-:-:S02]  /*4c70*/  FMNMX.FTZ R132, R165, R132, !PT ;  /* 0x00000084a5847209 */ /* 0x000fc40007810000 */
[----:B------:R-:W-:Y:S02]  /*4c80*/  FSEL R57, R18, -INF , !P0 ;  /* 0xff80000012397808 */ /* 0x000fe40004000000 */
[----:B------:R-:W-:Y:S02]  /*4c90*/  ISETP.GT.AND P0, PT, R3, 0x11, P1 ;  /* 0x000000110300780c */ /* 0x000fe40000f04270 */
[----:B------:R-:W-:Y:S02]  /*4ca0*/  FMNMX.FTZ R132, R166, R132, !PT ;  /* 0x00000084a6847209 */ /* 0x000fe40007810000 */
[----:B------:R-:W-:Y:S02]  /*4cb0*/  ISETP.LT.OR P0, PT, R5, 0x12, P0 ;  /* 0x000000120500780c */ /* 0x000fe40000701670 */
[----:B------:R-:W-:Y:S02]  /*4cc0*/  FMNMX.FTZ R132, R167, R132, !PT ;  /* 0x00000084a7847209 */ /* 0x000fe40007810000 */
        /* <DEDUP_REMOVED lines=12> */
[----:B------:R-:W-:-:S02]  /*4d90*/  LEA R216, R2, R213, 0x1 ;  /* 0x000000d502d87211 */ /* 0x000fc400078e08ff */
        /* <DEDUP_REMOVED lines=56> */
[----:B------:R2:W3:Y:S01]  /*5120*/  MUFU.EX2 R32, R5 ;  /* 0x0000000500207308 */ /* 0x0004e20000000800 */
[----:B-1----:R-:W-:-:S04]  /*5130*/  FMNMX.FTZ R3, R6, R3, !PT ;  /* 0x0000000306037209 */ /* 0x002fc80007810000 */
[C---:B------:R-:W-:Y:S01]  /*5140*/  FSETP.NEU.FTZ.AND P0, PT, R3.reuse, -INF , PT ;  /* 0xff8000000300780b */ /* 0x040fe20003f1d000 */
[----:B------:R-:W-:Y:S02]  /*5150*/  FMUL.FTZ R8, R3, c[0x0][0x2d0] ;  /* 0x0000b40003087a20 */ /* 0x000fe40000410000 */
[----:B--2---:R-:W-:-:S03]  /*5160*/  FFMA.FTZ R5, R27, c[0x0][0x2d0], -R9 ;  /* 0x0000b4001b057a23 */ /* 0x004fc60000010809 */
[----:B------:R-:W-:Y:S01]  /*5170*/  FSEL R8, R8, RZ, P0 ;  /* 0x000000ff08087208 */ /* 0x000fe20000000000 */
[----:B---3--:R-:W-:Y:S01]  /*5180*/  IMAD.MOV.U32 R2, RZ, RZ, R32 ;  /* 0x000000ffff027224 */ /* 0x008fe200078e0020 */
[----:B------:R1:W2:Y:S01]  /*5190*/  MUFU.EX2 R171, R5 ;  /* 0x0000000500ab7308 */ /* 0x0002a20000000800 */
[----:B------:R-:W-:Y:S02]  /*51a0*/  LDSM.16.MT88.4 R32, [R213+0x2100] ;  /* 0x00210000d520783b */ /* 0x000fe40000004200 */
[----:B------:R-:W-:Y:S02]  /*51b0*/  FFMA.FTZ R0, R11, c[0x0][0x2d0], -R8 ;  /* 0x0000b4000b007a23 */ /* 0x000fe40000010808 */
[----:B-1----:R-:W-:Y:S01]  /*51c0*/  FFMA.FTZ R5, R28, c[0x0][0x2d0], -R9 ;  /* 0x0000b4001c057a23 */ /* 0x002fe20000010809 */
[----:B--2---:R-:W-:-:S03]  /*51d0*/  F2FP.PACK_AB R4, R171, R2 ;  /* 0x00000002ab04723e */ /* 0x004fc600000000ff */
[----:B------:R1:W-:Y:S02]  /*51e0*/  MUFU.EX2 R212, R5 ;  /* 0x0000000500d47308 */ /* 0x0003e40000000800 */
[----:B-1----:R-:W-:Y:S02]  /*51f0*/  FFMA.FTZ R5, R29, c[0x0][0x2d0], -R9 ;  /* 0x0000b4001d057a23 */ /* 0x002fe40000010809 */
[----:B------:R-:W-:Y:S04]  /*5200*/  LDSM.16.MT88.4 R28, [R214+0x2100] ;  /* 0x00210000d61c783b */ /* 0x000fe80000004200 */
[----:B------:R1:W2:Y:S02]  /*5210*/  MUFU.EX2 R219, R5 ;  /* 0x0000000500db7308 */ /* 0x0002a40000000800 */
[----:B-1----:R-:W-:Y:S01]  /*5220*/  FFMA.FTZ R5, R10, c[0x0][0x2d0], -R8 ;  /* 0x0000b4000a057a23 */ /* 0x002fe20000010808 */
[----:B--2---:R-:W-:-:S05]  /*5230*/  F2FP.PACK_AB R6, R219, R212 ;  /* 0x000000d4db06723e */ /* 0x004fca00000000ff */
[----:B------:R1:W-:Y:S08]  /*5240*/  MUFU.EX2 R10, R0 ;  /* 0x00000000000a7308 */ /* 0x0003f00000000800 */
[----:B------:R-:W2:Y:S01]  /*5250*/  MUFU.EX2 R191, R5 ;  /* 0x0000000500bf7308 */ /* 0x000ea20000000800 */
[--C-:B-1----:R-:W-:Y:S02]  /*5260*/  FFMA.FTZ R0, R15, c[0x0][0x2d0], -R8.reuse ;  /* 0x0000b4000f007a23 */ /* 0x102fe40000010808 */
[----:B------:R-:W1:Y:S05]  /*5270*/  LDSM.16.MT88.4 R12, [R215+0x100] ;  /* 0x00010000d70c783b */ /* 0x000e6a0000004200 */
[----:B------:R3:W-:Y:S01]  /*5280*/  MUFU.EX2 R183, R0 ;  /* 0x0000000000b77308 */ /* 0x0007e20000000800 */
[----:B--2---:R-:W-:Y:S01]  /*5290*/  F2FP.PACK_AB R5, R10, R191 ;  /* 0x000000bf0a05723e */ /* 0x004fe200000000ff */
[----:B---3--:R-:W-:-:S02]  /*52a0*/  FFMA.FTZ R0, R24, c[0x0][0x2d0], -R8 ;  /* 0x0000b40018007a23 */ /* 0x008fc40000010808 */
[----:B------:R-:W2:Y:S04]  /*52b0*/  LDSM.16.MT88.4 R24, [R216+0x2100] ;  /* 0x00210000d818783b */ /* 0x000ea80000004200 */
[----:B------:R-:W3:Y:S02]  /*52c0*/  MUFU.EX2 R179, R0 ;  /* 0x0000000000b37308 */ /* 0x000ee40000000800 */
[----:B---3--:R-:W-:Y:S01]  /*52d0*/  F2FP.PACK_AB R7, R179, R183 ;  /* 0x000000b7b307723e */ /* 0x008fe200000000ff */
[----:B------:R-:W-:-:S05]  /*52e0*/  FFMA.FTZ R0, R72, c[0x0][0x2d0], -R9 ;  /* 0x0000b40048007a23 */ /* 0x000fca0000010809 */
[----:B------:R3:W-:Y:S01]  /*52f0*/  MUFU.EX2 R217, R0 ;  /* 0x0000000000d97308 */ /* 0x0007e20000000800 */
[C---:B-1----:R-:W-:Y:S08]  /*5300*/  HMMA.16816.F32 R100, R4.reuse, R12, RZ ;  /* 0x0000000c0464723c */ /* 0x042ff000000018ff */
[----:B------:R-:W-:Y:S01]  /*5310*/  HMMA.16816.F32 R80, R4, R14, RZ ;  /* 0x0000000e0450723c */ /* 0x000fe200000018ff */
[----:B------:R-:W1:Y:S01]  /*5320*/  LDSM.16.MT88.4 R12, [R215+0x4100] ;  /* 0x00410000d70c783b */ /* 0x000e620000004200 */
[----:B---3--:R-:W-:-:S06]  /*5330*/  FFMA.FTZ R0, R74, c[0x0][0x2d0], -R9 ;  /* 0x0000b4004a007a23 */ /* 0x008fcc0000010809 */
[C---:B------:R-:W-:Y:S01]  /*5340*/  HMMA.16816.F32 R108, R4.reuse, R20, RZ ;  /* 0x00000014046c723c */ /* 0x040fe200000018ff */
[----:B------:R3:W4:Y:S07]  /*5350*/  MUFU.EX2 R168, R0 ;  /* 0x0000000000a87308 */ /* 0x00072e0000000800 */
[C---:B------:R-:W-:Y:S01]  /*5360*/  HMMA.16816.F32 R84, R4.reuse, R22, RZ ;  /* 0x000000160454723c */ /* 0x040fe200000018ff */
[----:B------:R-:W-:Y:S07]  /*5370*/  LDSM.16.MT88.4 R20, [R216+0x6100] ;  /* 0x00610000d814783b */ /* 0x000fee0000004200 */
[----:B------:R-:W-:Y:S01]  /*5380*/  HMMA.16816.F32 R104, R4, R16, RZ ;  /* 0x000000100468723c */ /* 0x000fe200000018ff */
[----:B---3--:R-:W-:-:S04]  /*5390*/  FFMA.FTZ R0, R73, c[0x0][0x2d0], -R9 ;  /* 0x0000b40049007a23 */ /* 0x008fc80000010809 */
[----:B------:R3:W-:Y:S03]  /*53a0*/  MUFU.EX2 R170, R0 ;  /* 0x0000000000aa7308 */ /* 0x0007e60000000800 */
[C---:B------:R-:W-:Y:S01]  /*53b0*/  HMMA.16816.F32 R120, R4.reuse, R18, RZ ;  /* 0x000000120478723c */ /* 0x040fe200000018ff */
[----:B------:R-:W4:Y:S07]  /*53c0*/  LDSM.16.MT88.4 R16, [R213+0x6100] ;  /* 0x00610000d510783b */ /* 0x000f2e0000004200 */
[----:B--2---:R-:W-:Y:S01]  /*53d0*/  HMMA.16816.F32 R96, R4, R24, RZ ;  /* 0x000000180460723c */ /* 0x004fe200000018ff */
[----:B---3--:R-:W-:-:S07]  /*53e0*/  FFMA.FTZ R0, R75, c[0x0][0x2d0], -R9 ;  /* 0x0000b4004b007a23 */ /* 0x008fce0000010809 */
[C---:B------:R-:W-:Y:S01]  /*53f0*/  HMMA.16816.F32 R64, R4.reuse, R26, RZ ;  /* 0x0000001a0440723c */ /* 0x040fe200000018ff */
[----:B------:R-:W2:Y:S01]  /*5400*/  LDSM.16.MT88.4 R24, [R214+0x6100] ;  /* 0x00610000d618783b */ /* 0x000ea20000004200 */
[----:B------:R3:W2:Y:S06]  /*5410*/  MUFU.EX2 R181, R0 ;  /* 0x0000000000b57308 */ /* 0x0006ac0000000800 */
[C---:B-1----:R-:W-:Y:S08]  /*5420*/  HMMA.16816.F32 R140, R4.reuse, R12, RZ ;  /* 0x0000000c048c723c */ /* 0x042ff000000018ff */
[----:B------:R-:W-:Y:S01]  /*5430*/  HMMA.16816.F32 R136, R4, R14, RZ ;  /* 0x0000000e0488723c */ /* 0x000fe200000018ff */
[----:B------:R-:W1:Y:S01]  /*5440*/  LDSM.16.MT88.4 R12, [R215+0x6100] ;  /* 0x00610000d70c783b */ /* 0x000e620000004200 */
[----:B---3--:R-:W-:-:S04]  /*5450*/  FFMA.FTZ R0, R57, c[0x0][0x2d0], -R8 ;  /* 0x0000b40039007a23 */ /* 0x008fc80000010808 */
[----:B------:R3:W-:Y:S02]  /*5460*/  MUFU.EX2 R11, R0 ;  /* 0x00000000000b7308 */ /* 0x0007e40000000800 */
[C---:B------:R-:W-:Y:S08]  /*5470*/  HMMA.16816.F32 R60, R4.reuse, R32, RZ ;  /* 0x00000020043c723c */ /* 0x040ff000000018ff */
[----:B------:R-:W-:Y:S01]  /*5480*/  HMMA.16816.F32 R76, R4, R34, RZ ;  /* 0x00000022044c723c */ /* 0x000fe200000018ff */
[----:B------:R-:W1:Y:S01]  /*5490*/  LDSM.16.MT88.4 R32, [R213+0x900] ;  /* 0x00090000d520783b */ /* 0x000e620000004200 */
[----:B---3--:R-:W-:-:S06]  /*54a0*/  FFMA.FTZ R0, R56, c[0x0][0x2d0], -R8 ;  /* 0x0000b40038007a23 */ /* 0x008fcc0000010808 */
[C---:B------:R-:W-:Y:S01]  /*54b0*/  HMMA.16816.F32 R112, R4.reuse, R40, RZ ;  /* 0x000000280470723c */ /* 0x040fe200000018ff */
[----:B------:R3:W1:Y:S07]  /*54c0*/  MUFU.EX2 R180, R0 ;  /* 0x0000000000b47308 */ /* 0x00066e0000000800 */
[C---:B------:R-:W-:Y:S08]  /*54d0*/  HMMA.16816.F32 R92, R4.reuse, R36, RZ ;  /* 0x00000024045c723c */ /* 0x040ff000000018ff */
[----:B------:R-:W-:Y:S01]  /*54e0*/  HMMA.16816.F32 R116, R4, R38, RZ ;  /* 0x000000260474723c */ /* 0x000fe200000018ff */
[----:B---3--:R-:W-:-:S04]  /*54f0*/  FFMA.FTZ R0, R58, c[0x0][0x2d0], -R8 ;  /* 0x0000b4003a007a23 */ /* 0x008fc80000010808 */
[----:B------:R3:W-:Y:S03]  /*5500*/  MUFU.EX2 R182, R0 ;  /* 0x0000000000b67308 */ /* 0x0007e60000000800 */
[C---:B------:R-:W-:Y:S08]  /*5510*/  HMMA.16816.F32 R124, R4.reuse, R42, RZ ;  /* 0x0000002a047c723c */ /* 0x040ff000000018ff */
[----:B------:R-:W-:Y:S01]  /*5520*/  HMMA.16816.F32 R88, R4, R52, RZ ;  /* 0x000000340458723c */ /* 0x000fe200000018ff */
[----:B---3--:R-:W-:-:S07]  /*5530*/  FFMA.FTZ R0, R59, c[0x0][0x2d0], -R8 ;  /* 0x0000b4003b007a23 */ /* 0x008fce0000010808 */
[C---:B------:R-:W-:Y:S01]  /*5540*/  HMMA.16816.F32 R36, R4.reuse, R48, RZ ;  /* 0x000000300424723c */ /* 0x040fe200000018ff */
[----:B------:R-:W3:Y:S07]  /*5550*/  MUFU.EX2 R176, R0 ;  /* 0x0000000000b07308 */ /* 0x000eee0000000800 */
        /* <DEDUP_REMOVED lines=10> */
[C---:B--2---:R-:W-:Y:S08]  /*5600*/  HMMA.16816.F32 R152, R4.reuse, R24, RZ ;  /* 0x000000180498723c */ /* 0x044ff000000018ff */
[C---:B------:R-:W-:Y:S08]  /*5610*/  HMMA.16816.F32 R156, R4.reuse, R26, RZ ;  /* 0x0000001a049c723c */ /* 0x040ff000000018ff */
[C---:B------:R-:W-:Y:S08]  /*5620*/  HMMA.16816.F32 R160, R4.reuse, R20, RZ ;  /* 0x0000001404a0723c */ /* 0x040ff000000018ff */
[C---:B------:R-:W-:Y:S01]  /*5630*/  HMMA.16816.F32 R56, R4.reuse, R22, RZ ;  /* 0x000000160438723c */ /* 0x040fe200000018ff */
[----:B------:R-:W2:Y:S07]  /*5640*/  LDSM.16.MT88.4 R20, [R216+0x900] ;  /* 0x00090000d814783b */ /* 0x000eae0000004200 */
[C---:B-1----:R-:W-:Y:S08]  /*5650*/  HMMA.16816.F32 R184, R4.reuse, R12, RZ ;  /* 0x0000000c04b8723c */ /* 0x042ff000000018ff */
[----:B------:R-:W-:Y:S01]  /*5660*/  HMMA.16816.F32 R192, R4, R14, RZ ;  /* 0x0000000e04c0723c */ /* 0x000fe200000018ff */
[----:B------:R-:W1:Y:S06]  /*5670*/  LDSM.16.MT88.4 R12, [R213+0x2900] ;  /* 0x00290000d50c783b */ /* 0x000e6c0000004200 */
[----:B------:R-:W-:-:S02]  /*5680*/  F2FP.PACK_AB R4, R168, R217 ;  /* 0x000000d9a804723e */ /* 0x000fc400000000ff */
[----:B------:R-:W-:Y:S02]  /*5690*/  F2FP.PACK_AB R6, R181, R170 ;  /* 0x000000aab506723e */ /* 0x000fe400000000ff */
[----:B------:R-:W-:Y:S02]  /*56a0*/  F2FP.PACK_AB R5, R180, R11 ;  /* 0x0000000bb405723e */ /* 0x000fe400000000ff */
[----:B---3--:R-:W-:-:S07]  /*56b0*/  F2FP.PACK_AB R7, R176, R182 ;  /* 0x000000b6b007723e */ /* 0x008fce00000000ff */
        /* <DEDUP_REMOVED lines=14> */
[----:B------:R-:W3:Y:S01]  /*57a0*/  LDSM.16.MT88.4 R24, [R214+0x2900] ;  /* 0x00290000d618783b */ /* 0x000ee20000004200 */
        /* <DEDUP_REMOVED lines=9> */
[----:B--2---:R-:W-:Y:S01]  /*5840*/  HMMA.16816.F32 R104, R4, R20, R104 ;  /* 0x000000140468723c */ /* 0x004fe20000001868 */
[----:B------:R-:W-:-:S02]  /*5850*/  IMAD.MOV.U32 R83, RZ, RZ, R113 ;  /* 0x000000ffff537224 */ /* 0x000fc400078e0071 */
[----:B------:R-:W-:Y:S02]  /*5860*/  IMAD.MOV.U32 R82, RZ, RZ, R112 ;  /* 0x000000ffff527224 */ /* 0x000fe400078e0070 */
[----:B------:R-:W-:Y:S02]  /*5870*/  IMAD.MOV.U32 R85, RZ, RZ, R181 ;  /* 0x000000ffff557224 */ /* 0x000fe400078e00b5 */
[----:B------:R-:W-:Y:S01]  /*5880*/  IMAD.MOV.U32 R80, RZ, RZ, R177 ;  /* 0x000000ffff507224 */ /* 0x000fe200078e00b1 */
[C---:B------:R-:W-:Y:S01]  /*5890*/  HMMA.16816.F32 R244, R4.reuse, R22, R120 ;  /* 0x0000001604f4723c */ /* 0x040fe20000001878 */
[----:B------:R-:W2:Y:S07]  /*58a0*/  LDSM.16.MT88.4 R20, [R213+0x4900] ;  /* 0x00490000d514783b */ /* 0x000eae0000004200 */
[C---:B------:R-:W-:Y:S01]  /*58b0*/  HMMA.16816.F32 R196, R4.reuse, R16, R100 ;  /* 0x0000001004c4723c */ /* 0x040fe20000001864 */
[----:B------:R-:W2:Y:S06]  /*58c0*/  LDSM.16.MT88.4 R16, [R214+0x4900] ;  /* 0x00490000d610783b */ /* 0x000eac0000004200 */
[----:B------:R-:W-:Y:S01]  /*58d0*/  IMAD.MOV.U32 R100, RZ, RZ, R175 ;  /* 0x000000ffff647224 */ /* 0x000fe200078e00af */
[----:B-1----:R-:W-:Y:S01]  /*58e0*/  HMMA.16816.F32 R112, R4, R12, R60 ;  /* 0x0000000c0470723c */ /* 0x002fe2000000183c */
[----:B------:R-:W-:Y:S01]  /*58f0*/  MOV R102, R179 ;  /* 0x000000b300667202 */ /* 0x000fe20000000f00 */
[----:B------:R-:W-:Y:S01]  /*5900*/  IMAD.MOV.U32 R101, RZ, RZ, R178 ;  /* 0x000000ffff657224 */ /* 0x000fe200078e00b2 */
[----:B------:R-:W-:-:S04]  /*5910*/  MOV R103, R168 ;  /* 0x000000a800677202 */ /* 0x000fc80000000f00 */
[----:B------:R-:W-:Y:S01]  /*5920*/  IMAD.MOV.U32 R61, RZ, RZ, R174 ;  /* 0x000000ffff3d7224 */ /* 0x000fe200078e00ae */
[----:B------:R-:W-:Y:S01]  /*5930*/  HMMA.16816.F32 R124, R4, R14, R76 ;  /* 0x0000000e047c723c */ /* 0x000fe2000000184c */
[----:B------:R-:W1:Y:S01]  /*5940*/  LDSM.16.MT88.4 R12, [R216+0x4900] ;  /* 0x00490000d80c783b */ /* 0x000e620000004200 */
[----:B------:R-:W-:Y:S01]  /*5950*/  MOV R62, R173 ;  /* 0x000000ad003e7202 */ /* 0x000fe20000000f00 */
[----:B------:R-:W-:-:S05]  /*5960*/  IMAD.MOV.U32 R63, RZ, RZ, R172 ;  /* 0x000000ffff3f7224 */ /* 0x000fca00078e00ac */
[C---:B---3--:R-:W-:Y:S08]  /*5970*/  HMMA.16816.F32 R120, R4.reuse, R24, R40 ;  /* 0x000000180478723c */ /* 0x048ff00000001828 */
[C---:B------:R-:W-:Y:S01]  /*5980*/  HMMA.16816.F32 R208, R4.reuse, R26, R68 ;  /* 0x0000001a04d0723c */ /* 0x040fe20000001844 */
[----:B------:R-:W3:Y:S07]  /*5990*/  LDSM.16.MT88.4 R24, [R215+0x4900] ;  /* 0x00490000d718783b */ /* 0x000eee0000004200 */
[C---:B------:R-:W-:Y:S08]  /*59a0*/  HMMA.16816.F32 R96, R4.reuse, R28, R96 ;  /* 0x0000001c0460723c */ /* 0x040ff00000001860 */
[C---:B----4-:R-:W-:Y:S08]  /*59b0*/  HMMA.16816.F32 R180, R4.reuse, R32, R92 ;  /* 0x0000002004b4723c */ /* 0x050ff0000000185c */
[C---:B--2---:R-:W-:Y:S08]  /*59c0*/  HMMA.16816.F32 R172, R4.reuse, R20, R88 ;  /* 0x0000001404ac723c */ /* 0x044ff00000001858 */
[----:B------:R-:W-:Y:S01]  /*59d0*/  HMMA.16816.F32 R92, R4, R18, R48 ;  /* 0x00000012045c723c */ /* 0x000fe20000001830 */
[----:B------:R-:W-:Y:S01]  /*59e0*/  IMAD.MOV.U32 R43, RZ, RZ, R96 ;  /* 0x000000ffff2b7224 */ /* 0x000fe200078e0060 */
[----:B------:R-:W-:Y:S01]  /*59f0*/  MOV R42, R97 ;  /* 0x00000061002a7202 */ /* 0x000fe20000000f00 */
[----:B------:R-:W-:-:S02]  /*5a00*/  IMAD.MOV.U32 R41, RZ, RZ, R98 ;  /* 0x000000ffff297224 */ /* 0x000fc400078e0062 */
[----:B------:R-:W-:Y:S02]  /*5a10*/  IMAD.MOV.U32 R40, RZ, RZ, R99 ;  /* 0x000000ffff287224 */ /* 0x000fe400078e0063 */
[----:B------:R-:W-:Y:S01]  /*5a20*/  MOV R19, R75 ;  /* 0x0000004b00137202 */ /* 0x000fe20000000f00 */
[----:B-1----:R-:W-:Y:S01]  /*5a30*/  HMMA.16816.F32 R88, R4, R12, R128 ;  /* 0x0000000c0458723c */ /* 0x002fe20000001880 */
[----:B------:R-:W-:-:S06]  /*5a40*/  IMAD.MOV.U32 R18, RZ, RZ, R248 ;  /* 0x000000ffff127224 */ /* 0x000fcc00078e00f8 */
[----:B------:R-:W-:Y:S01]  /*5a50*/  IMAD.MOV.U32 R128, RZ, RZ, R74 ;  /* 0x000000ffff807224 */ /* 0x000fe200078e004a */
[----:B------:R-:W-:Y:S01]  /*5a60*/  MOV R130, R72 ;  /* 0x0000004800827202 */ /* 0x000fe20000000f00 */
[----:B------:R-:W-:Y:S01]  /*5a70*/  IMAD.MOV.U32 R129, RZ, RZ, R73 ;  /* 0x000000ffff817224 */ /* 0x000fe200078e0049 */
[C---:B------:R-:W-:Y:S01]  /*5a80*/  HMMA.16816.F32 R204, R4.reuse, R30, R64 ;  /* 0x0000001e04cc723c */ /* 0x040fe20000001840 */
[----:B------:R-:W1:Y:S07]  /*5a90*/  LDSM.16.MT88.4 R28, [R213+0x6900] ;  /* 0x00690000d51c783b */ /* 0x000e6e0000004200 */
[C---:B------:R-:W-:Y:S01]  /*5aa0*/  HMMA.16816.F32 R72, R4.reuse, R14, R44 ;  /* 0x0000000e0448723c */ /* 0x040fe2000000182c */
[----:B------:R-:W2:Y:S06]  /*5ab0*/  LDSM.16.MT88.4 R12, [R216+0x6900] ;  /* 0x00690000d80c783b */ /* 0x000eac0000004200 */
        /* <DEDUP_REMOVED lines=13> */
[----:B------:R-:W2:Y:S01]  /*5b90*/  LDSM.16.MT88.4 R20, [R214+0x6900] ;  /* 0x00690000d614783b */ /* 0x000ea20000004200 */
[----:B------:R-:W-:Y:S01]  /*5ba0*/  MOV R16, R82 ;  /* 0x0000005200107202 */ /* 0x000fe20000000f00 */
[----:B------:R-:W-:Y:S01]  /*5bb0*/  IMAD.MOV.U32 R17, RZ, RZ, R83 ;  /* 0x000000ffff117224 */ /* 0x000fe200078e0053 */
[----:B------:R-:W-:Y:S01]  /*5bc0*/  MOV R39, R63 ;  /* 0x0000003f00277202 */ /* 0x000fe20000000f00 */
[----:B----4-:R-:W-:Y:S02]  /*5bd0*/  FFMA.FTZ R0, R166, c[0x0][0x2d0], -R9 ;  /* 0x0000b400a6007a23 */ /* 0x010fe40000010809 */
[----:B------:R-:W-:Y:S01]  /*5be0*/  IMAD.MOV.U32 R38, RZ, RZ, R62 ;  /* 0x000000ffff267224 */ /* 0x000fe200078e003e */
[----:B---3--:R-:W-:Y:S01]  /*5bf0*/  HMMA.16816.F32 R52, R4, R24, R140 ;  /* 0x000000180434723c */ /* 0x008fe2000000188c */
[----:B------:R3:W4:Y:S01]  /*5c00*/  MUFU.EX2 R46, R0 ;  /* 0x00000000002e7308 */ /* 0x0007220000000800 */
[----:B------:R-:W-:-:S05]  /*5c10*/  IMAD.MOV.U32 R37, RZ, RZ, R61 ;  /* 0x000000ffff257224 */ /* 0x000fca00078e003d */
[----:B------:R-:W-:Y:S01]  /*5c20*/  MOV R140, R18 ;  /* 0x00000012008c7202 */ /* 0x000fe20000000f00 */
[C---:B------:R-:W-:Y:S01]  /*5c30*/  HMMA.16816.F32 R80, R4.reuse, R26, R136 ;  /* 0x0000001a0450723c */ /* 0x040fe20000001888 */
[----:B------:R-:W2:Y:S01]  /*5c40*/  LDSM.16.MT88.4 R24, [R213+0x1100] ;  /* 0x00110000d518783b */ /* 0x000ea20000004200 */
[----:B------:R-:W-:Y:S01]  /*5c50*/  IMAD.MOV.U32 R141, RZ, RZ, R19 ;  /* 0x000000ffff8d7224 */ /* 0x000fe200078e0013 */
[----:B------:R-:W-:Y:S01]  /*5c60*/  MOV R143, R17 ;  /* 0x00000011008f7202 */ /* 0x000fe20000000f00 */
[----:B------:R-:W-:Y:S02]  /*5c70*/  IMAD.MOV.U32 R142, RZ, RZ, R16 ;  /* 0x000000ffff8e7224 */ /* 0x000fe400078e0010 */
[----:B------:R-:W-:Y:S01]  /*5c80*/  LDSM.16.MT88.4 R16, [R215+0x1100] ;  /* 0x00110000d710783b */ /* 0x000fe20000004200 */
[----:B------:R-:W-:Y:S01]  /*5c90*/  IMAD.MOV.U32 R136, RZ, RZ, R118 ;  /* 0x000000ffff887224 */ /* 0x000fe200078e0076 */
[----:B-1----:R-:W-:Y:S01]  /*5ca0*/  HMMA.16816.F32 R76, R4, R30, R148 ;  /* 0x0000001e044c723c */ /* 0x002fe20000001894 */
[----:B---3--:R-:W-:Y:S01]  /*5cb0*/  FFMA.FTZ R0, R167, c[0x0][0x2d0], -R9 ;  /* 0x0000b400a7007a23 */ /* 0x008fe20000010809 */
[----:B------:R-:W-:Y:S01]  /*5cc0*/  MOV R138, R42 ;  /* 0x0000002a008a7202 */ /* 0x000fe20000000f00 */
[----:B------:R-:W-:-:S02]  /*5cd0*/  IMAD.MOV.U32 R137, RZ, RZ, R43 ;  /* 0x000000ffff897224 */ /* 0x000fc400078e002b */
[----:B------:R1:W3:Y:S01]  /*5ce0*/  MUFU.EX2 R44, R0 ;  /* 0x00000000002c7308 */ /* 0x0002e20000000800 */
[----:B------:R-:W-:Y:S01]  /*5cf0*/  IMAD.MOV.U32 R118, RZ, RZ, R243 ;  /* 0x000000ffff767224 */ /* 0x000fe200078e00f3 */
[----:B------:R-:W-:Y:S01]  /*5d00*/  MOV R149, R128 ;  /* 0x0000008000957202 */ /* 0x000fe20000000f00 */
[C---:B--2---:R-:W-:Y:S01]  /*5d10*/  HMMA.16816.F32 R60, R4.reuse, R12, R160 ;  /* 0x0000000c043c723c */ /* 0x044fe200000018a0 */
        /* <DEDUP_REMOVED lines=12> */
[----:B---3--:R-:W-:Y:S01]  /*5de0*/  IMAD.MOV.U32 R161, RZ, RZ, R44 ;  /* 0x000000ffffa17224 */ /* 0x008fe200078e002c */
        /* <DEDUP_REMOVED lines=56> */
[----:B------:R-:W-:-:S05]  /*6170*/  UIADD3 UR22, UR22, -0x2, URZ ;  /* 0xfffffffe16167890 */ /* 0x000fca000fffe03f */
[----:B------:R-:W-:Y:S02]  /*6180*/  @UP2 UMOV UR27, UR29 ;  /* 0x0000001d001b2c82 */ /* 0x000fe40008000000 */
[----:B------:R-:W-:Y:S01]  /*6190*/  @UP2 USHF.R.U32.HI UR26, URZ, UR5, UR27 ;  /* 0x000000053f1a2299 */ /* 0x000fe2000801161b */
[----:B--2---:R-:W-:Y:S01]  /*61a0*/  F2FP.PACK_AB R7, R133, R134 ;  /* 0x000000868507723e */ /* 0x004fe200000000ff */
[----:B------:R-:W-:Y:S02]  /*61b0*/  IMAD.MOV.U32 R0, RZ, RZ, R118 ;  /* 0x000000ffff007224 */ /* 0x000fe400078e0076 */
[----:B------:R-:W-:Y:S02]  /*61c0*/  UIADD3 UR4, UR23, UR26, URZ ;  /* 0x0000001a17047290 */ /* 0x000fe4000fffe03f */
[----:B------:R-:W-:Y:S01]  /*61d0*/  FFMA.FTZ R0, R0, c[0x0][0x2d0], -R9 ;  /* 0x0000b40000007a23 */ /* 0x000fe20000010809 */
[----:B------:R-:W-:Y:S01]  /*61e0*/  ULDC UR23, c[0x0][0x328] ;  /* 0x0000ca0000177ab9 */ /* 0x000fe20000000800 */
[----:B------:R-:W-:Y:S01]  /*61f0*/  HMMA.16816.F32 R28, R4, R26, R148 ;  /* 0x0000001a041c723c */ /* 0x000fe20000001894 */
[----:B------:R-:W-:-:S07]  /*6200*/  UIADD3 UR23, UR4, UR23, URZ ;  /* 0x0000001704177290 */ /* 0x000fce000fffe03f */
        /* <DEDUP_REMOVED lines=282> */
[----:B------:R-:W-:-:S12]  /*73b0*/  UIADD3 UR26, UR4, -0x1, URZ ;  /* 0xffffffff041a7890 */ /* 0x000fd8000fffe03f */
[----:B------:R-:W-:Y:S05]  /*73c0*/  @P0 BRA `(.L_x_1066) ;  /* 0x000000a000000947 */ /* 0x000fea0003800000 */
[----:B------:R-:W-:Y:S02]  /*73d0*/  UMOV UR26, 0x1 ;  /* 0x00000001001a7882 */ /* 0x000fe40000000000 */
        /* <DEDUP_REMOVED lines=9> */
.L_x_1066:
[----:B------:R-:W-:Y:S02]  /*7470*/  UMOV UR5, 0x1 ;  /* 0x0000000100057882 */ /* 0x000fe40000000000 */
[----:B------:R-:W-:Y:S02]  /*7480*/  ULDC UR4, c[0x0][0x32c] ;  /* 0x0000cb0000047ab9 */ /* 0x000fe40000000800 */
[----:B------:R-:W-:-:S03]  /*7490*/  UISETP.NE.AND UP0, UPT, UR5, UR4, UPT ;  /* 0x000000040500728c */ /* 0x000fc6000bf05270 */
[----:B------:R-:W-:Y:S02]  /*74a0*/  ULDC.64 UR4, c[0x0][0x330] ;  /* 0x0000cc0000047ab9 */ /* 0x000fe40000000a00 */
[----:B------:R-:W-:-:S07]  /*74b0*/  UIMAD.WIDE.U32 UR28, UR26, UR4, URZ ;  /* 0x000000041a1c72a5 */ /* 0x000fce000f8e003f */
[----:B------:R-:W-:Y:S02]  /*74c0*/  @UP0 UMOV UR27, UR29 ;  /* 0x0000001d001b0c82 */ /* 0x000fe40008000000 */
[----:B------:R-:W-:Y:S02]  /*74d0*/  @UP0 USHF.R.U32.HI UR26, URZ, UR5, UR27 ;  /* 0x000000053f1a0299 */ /* 0x000fe4000801161b */
.L_x_1067:
[----:B------:R-:W-:Y:S02]  /*74e0*/  ULDC UR4, c[0x0][0x32c] ;  /* 0x0000cb0000047ab9 */ /* 0x000fe40000000800 */
[----:B------:R-:W-:-:S04]  /*74f0*/  UIMAD UR4, UR26, UR4, UR4 ;  /* 0x000000041a0472a4 */ /* 0x000fc8000f8e0204 */
[----:B------:R-:W-:-:S04]  /*7500*/  UISETP.LT.AND UP0, UPT, UR23, UR4, UPT ;  /* 0x000000041700728c */ /* 0x000fc8000bf01270 */
[----:B------:R-:W-:-:S04]  /*7510*/  USEL UR23, UR23, UR4, UP0 ;  /* 0x0000000417177287 */ /* 0x000fc80008000000 */
.L_x_1065:
        /* <DEDUP_REMOVED lines=22> */
[----:B------:R-:W-:Y:S02]  /*7680*/  IMAD.SHL.U32 R208, R5, 0x2, RZ ;  /* 0x0000000205d07824 */ /* 0x000fe400078e00ff */
        /* <DEDUP_REMOVED lines=10> */
.L_x_1079:
        /* <DEDUP_REMOVED lines=51> */
[C---:B---3--:R-:W-:Y:S05]  /*7a60*/  IADD3 R20, P0, R3.reuse, R5, RZ ;  /* 0x0000000503147210 */ /* 0x048fea0007f1e0ff */
        /* <DEDUP_REMOVED lines=22> */
.L_x_1069:
        /* <DEDUP_REMOVED lines=270> */
[----:B------:R-:W-:Y:S01]  /*8cb0*/  IMAD.MOV.U32 R0, RZ, RZ, c[0x0][0x2b8] ;  /* 0x0000ae00ff007624 */ /* 0x000fe200078e00ff */
[----:B------:R-:W-:Y:S01]  /*8cc0*/  IADD3 R16, -R205, 0x10, RZ ;  /* 0x00000010cd107810 */ /* 0x000fe20007ffe1ff */
[----:B------:R-:W-:Y:S01]  /*8cd0*/  ULEA UR5, UR22, UR11, 0x6 ;  /* 0x0000000b16057291 */ /* 0x000fe2000f8e303f */
[----:B------:R-:W-:Y:S01]  /*8ce0*/  LOP3.LUT R18, R18, 0xf, RZ, 0xc0, !PT ;  /* 0x0000000f12127812 */ /* 0x000fe200078ec0ff */
[----:B------:R-:W-:Y:S01]  /*8cf0*/  IMAD.MOV.U32 R240, RZ, RZ, RZ ;  /* 0x000000fffff07224 */ /* 0x000fe200078e00ff */
[----:B------:R-:W-:Y:S02]  /*8d00*/  ISETP.NE.AND P1, PT, R0, 0x1, PT ;  /* 0x000000010000780c */ /* 0x000fe40003f25270 */
        /* <DEDUP_REMOVED lines=40> */
[C---:B----4-:R-:W-:Y:S05]  /*8f90*/  IADD3 R12, P0, R3.reuse, R5, RZ ;  /* 0x00000005030c7210 */ /* 0x050fea0007f1e0ff */
        /* <DEDUP_REMOVED lines=22> */
.L_x_1070:
[----:B--234-:R-:W-:Y:S01]  /*9100*/  PLOP3.LUT P0, PT, PT, PT, UP2, 0x80, 0x0 ;  /* 0x000000000000781c */ /* 0x01cfe20003f0f028 */
[----:B------:R-:W2:Y:S01]  /*9110*/  LDL R2, [R1+0xc] ;  /* 0x00000c0001027983 */ /* 0x000ea20000100800 */
[----:B------:R-:W-:Y:S03]  /*9120*/  USHF.L.U32 UR5, UR22, 0x6, URZ ;  /* 0x0000000616057899 */ /* 0x000fe6000800063f */
[----:B-1----:R-:W3:Y:S03]  /*9130*/  LDL R12, [R1+0x8] ;  /* 0x00000800010c7983 */ /* 0x002ee60000100800 */
[----:B------:R-:W-:Y:S01]  /*9140*/  IMAD.U32 R5, RZ, RZ, UR5 ;  /* 0x00000005ff057e24 */ /* 0x000fe2000f8e00ff */
[----:B------:R-:W0:Y:S04]  /*9150*/  LDGDEPBAR ;  /* 0x00000000000079af */ /* 0x000e280000000000 */
[----:B--2---:R-:W-:Y:S01]  /*9160*/  @P0 IMAD.HI.U32 R0, R2, c[0x0][0x2c8], RZ ;  /* 0x0000b20002000a27 */ /* 0x004fe200078e00ff */
[----:B------:R-:W-:Y:S03]  /*9170*/  PLOP3.LUT P0, PT, PT, PT, UP2, 0x80, 0x0 ;  /* 0x000000000000781c */ /* 0x000fe60003f0f028 */
[----:B------:R-:W-:Y:S01]  /*9180*/  IMAD.MOV.U32 R4, RZ, RZ, R2 ;  /* 0x000000ffff047224 */ /* 0x000fe200078e0002 */
[----:B---3--:R-:W-:Y:S09]  /*9190*/  IADD3 R2, -R12, 0x1, -R5 ;  /* 0x000000010c027810 */ /* 0x008ff20007ffe905 */
[----:B------:R-:W-:Y:S01]  /*91a0*/  @P0 SHF.R.U32.HI R4, RZ, c[0x0][0x2cc], R0 ;  /* 0x0000b300ff040a19 */ /* 0x000fe20000011600 */
[----:B------:R-:W-:Y:S01]  /*91b0*/  IMAD.U32 R0, RZ, RZ, UR12 ;  /* 0x0000000cff007e24 */ /* 0x000fe2000f8e00ff */
[----:B------:R-:W-:Y:S03]  /*91c0*/  PLOP3.LUT P0, PT, PT, PT, UP1, 0x40, 0x0 ;  /* 0x000000000000781c */ /* 0x000fe60003f0e818 */
[----:B------:R-:W1:Y:S01]  /*91d0*/  SHFL.IDX PT, R3, R4, RZ, 0x1c1f ;  /* 0x001c1fff04037589 */ /* 0x000e6200000e0000 */
[----:B------:R-:W-:Y:S04]  /*91e0*/  IADD3 R0, -R0, UR8, R2 ;  /* 0x0000000800007c10 */ /* 0x000fe8000fffe102 */
        /* <DEDUP_REMOVED lines=19> */
.L_x_1073:
[----:B------:R-:W-:Y:S04]  /*9320*/  MOV R8, 0x1 ;  /* 0x0000000100087802 */ /* 0x000fe80000000f00 */
[----:B------:R-:W-:Y:S11]  /*9330*/  ISETP.NE.AND P0, PT, R8, c[0x0][0x32c], PT ;  /* 0x0000cb0008007a0c */ /* 0x000ff60003f05270 */
[----:B------:R-:W-:Y:S02]  /*9340*/  @!UPT UIADD3 URZ, URZ, URZ, URZ ;  /* 0x0000003f3f3ff290 */ /* 0x000fe4000fffe03f */
[----:B------:R-:W-:Y:S05]  /*9350*/  @P0 IMAD.HI.U32 R8, R3, c[0x0][0x330], RZ ;  /* 0x0000cc0003080a27 */ /* 0x000fea00078e00ff */
[----:B------:R-:W-:Y:S02]  /*9360*/  @P0 SHF.R.U32.HI R3, RZ, c[0x0][0x334], R8 ;  /* 0x0000cd00ff030a19 */ /* 0x000fe40000011608 */
.L_x_1074:
[----:B------:R-:W-:Y:S05]  /*9370*/  BSYNC B0 ;  /* 0x0000000000007941 */ /* 0x000fea0003800000 */
.L_x_1072:
[----:B------:R-:W-:Y:S04]  /*9380*/  IMAD R3, R3, c[0x0][0x32c], -R5 ;  /* 0x0000cb0003037a24 */ /* 0x000fe800078e0a05 */
[----:B------:R-:W-:Y:S05]  /*9390*/  IMAD.IADD R3, R3, 0x1, -R12 ;  /* 0x0000000103037824 */ /* 0x000fea00078e0a0c */
[----:B------:R-:W-:Y:S02]  /*93a0*/  IADD3 R8, R3, c[0x0][0x32c], RZ ;  /* 0x0000cb0003087a10 */ /* 0x000fe40007ffe0ff */
[----:B------:R-:W-:Y:S02]  /*93b0*/  IMNMX R0, R0, R3, !PT ;  /* 0x0000000300007217 */ /* 0x000fe40007800200 */
[----:B------:R-:W-:Y:S02]  /*93c0*/  IMNMX R2, R2, R8, PT ;  /* 0x0000000802027217 */ /* 0x000fe40003800200 */
.L_x_1071:
        /* <DEDUP_REMOVED lines=85> */
.L_x_1077:
[----:B------:R-:W-:Y:S04]  /*9920*/  MOV R4, 0x1 ;  /* 0x0000000100047802 */ /* 0x000fe80000000f00 */
[----:B------:R-:W-:Y:S11]  /*9930*/  ISETP.NE.AND P0, PT, R4, c[0x0][0x32c], PT ;  /* 0x0000cb0004007a0c */ /* 0x000ff60003f05270 */
[----:B------:R-:W-:Y:S02]  /*9940*/  @!UPT UIADD3 URZ, URZ, URZ, URZ ;  /* 0x0000003f3f3ff290 */ /* 0x000fe4000fffe03f */
[----:B------:R-:W-:Y:S05]  /*9950*/  @P0 IMAD.HI.U32 R4, R3, c[0x0][0x330], RZ ;  /* 0x0000cc0003040a27 */ /* 0x000fea00078e00ff */
[----:B------:R-:W-:Y:S02]  /*9960*/  @P0 SHF.R.U32.HI R3, RZ, c[0x0][0x334], R4 ;  /* 0x0000cd00ff030a19 */ /* 0x000fe40000011604 */
.L_x_1078:
[----:B------:R-:W-:Y:S05]  /*9970*/  BSYNC B0 ;  /* 0x0000000000007941 */ /* 0x000fea0003800000 */
.L_x_1076:
[----:B------:R-:W-:Y:S04]  /*9980*/  IMAD R5, R3, c[0x0][0x32c], -R5 ;  /* 0x0000cb0003057a24 */ /* 0x000fe800078e0a05 */
[----:B------:R-:W-:Y:S05]  /*9990*/  IMAD.IADD R5, R5, 0x1, -R12 ;  /* 0x0000000105057824 */ /* 0x000fea00078e0a0c */
[----:B------:R-:W-:Y:S02]  /*99a0*/  IADD3 R3, R5, c[0x0][0x32c], RZ ;  /* 0x0000cb0005037a10 */ /* 0x000fe40007ffe0ff */
[----:B------:R-:W-:Y:S02]  /*99b0*/  IMNMX R0, R0, R5, !PT ;  /* 0x0000000500007217 */ /* 0x000fe40007800200 */
[----:B------:R-:W-:Y:S02]  /*99c0*/  IMNMX R2, R2, R3, PT ;  /* 0x0000000302027217 */ /* 0x000fe40003800200 */
.L_x_1075:
        /* <DEDUP_REMOVED lines=566> */
.L_x_1068:
[----:B------:R-:W2:Y:S01]  /*bd30*/  S2UR UR23, SR_CTAID.X ;  /* 0x00000000001779c3 */ /* 0x000ea20000002500 */
[----:B------:R-:W-:Y:S01]  /*bd40*/  ULDC.64 UR4, c[0x0][0x2c8] ;  /* 0x0000b20000047ab9 */ /* 0x000fe20000000a00 */
[----:B------:R-:W-:Y:S01]  /*bd50*/  PLOP3.LUT P0, PT, PT, PT, UP1, 0x40, 0x0 ;  /* 0x000000000000781c */ /* 0x000fe20003f0e818 */
[----:B--2---:R-:W-:-:S04]  /*bd60*/  ULEA UR23, UR23, 0x7f, 0x7 ;  /* 0x0000007f17177891 */ /* 0x004fc8000f8e383f */
        /* <DEDUP_REMOVED lines=22> */
.L_x_1081:
[----:B------:R-:W-:Y:S02]  /*bed0*/  UMOV UR5, 0x1 ;  /* 0x0000000100057882 */ /* 0x000fe40000000000 */
[----:B------:R-:W-:Y:S02]  /*bee0*/  ULDC UR4, c[0x0][0x32c] ;  /* 0x0000cb0000047ab9 */ /* 0x000fe40000000800 */
[----:B------:R-:W-:-:S03]  /*bef0*/  UISETP.NE.AND UP0, UPT, UR5, UR4, UPT ;  /* 0x000000040500728c */ /* 0x000fc6000bf05270 */
[----:B------:R-:W-:Y:S02]  /*bf00*/  ULDC.64 UR4, c[0x0][0x330] ;  /* 0x0000cc0000047ab9 */ /* 0x000fe40000000a00 */
[----:B------:R-:W-:-:S07]  /*bf10*/  UIMAD.WIDE.U32 UR28, UR26, UR4, URZ ;  /* 0x000000041a1c72a5 */ /* 0x000fce000f8e003f */
[----:B------:R-:W-:Y:S02]  /*bf20*/  @UP0 UMOV UR27, UR29 ;  /* 0x0000001d001b0c82 */ /* 0x000fe40008000000 */
[----:B------:R-:W-:Y:S02]  /*bf30*/  @UP0 USHF.R.U32.HI UR26, URZ, UR5, UR27 ;  /* 0x000000053f1a0299 */ /* 0x000fe4000801161b */
.L_x_1082:
[----:B------:R-:W-:Y:S02]  /*bf40*/  ULDC UR4, c[0x0][0x32c] ;  /* 0x0000cb0000047ab9 */ /* 0x000fe40000000800 */
[----:B------:R-:W-:-:S04]  /*bf50*/  UIMAD UR4, UR26, UR4, URZ ;  /* 0x000000041a0472a4 */ /* 0x000fc8000f8e023f */
[----:B------:R-:W-:-:S04]  /*bf60*/  UISETP.LT.AND UP0, UPT, UR23, UR4, UPT ;  /* 0x000000041700728c */ /* 0x000fc8000bf01270 */
[----:B------:R-:W-:-:S04]  /*bf70*/  USEL UR23, UR23, UR4, !UP0 ;  /* 0x0000000417177287 */ /* 0x000fc8000c000000 */
.L_x_1080:
        /* <DEDUP_REMOVED lines=24> */
[C---:B------:R-:W-:Y:S01]  /*c100*/  IMAD.SHL.U32 R204, R0.reuse, 0x2, RZ ;  /* 0x0000000200cc7824 */ /* 0x040fe200078e00ff */
[C---:B------:R-:W-:Y:S01]  /*c110*/  SHF.L.U64.HI R208, R249.reuse, 0x1, R208 ;  /* 0x00000001f9d07819 */ /* 0x040fe200000102d0 */
[----:B------:R-:W-:Y:S02]  /*c120*/  IMAD.MOV.U32 R133, RZ, RZ, R132 ;  /* 0x000000ffff857224 */ /* 0x000fe400078e0084 */
[----:B------:R-:W-:Y:S02]  /*c130*/  IMAD.SHL.U32 R3, R249, 0x2, RZ ;  /* 0x00000002f9037824 */ /* 0x000fe400078e00ff */
[----:B------:R-:W-:Y:S01]  /*c140*/  IMAD.SHL.U32 R206, R5, 0x2, RZ ;  /* 0x0000000205ce7824 */ /* 0x000fe200078e00ff */
[----:B--2---:R-:W-:-:S02]  /*c150*/  SHF.L.U64.HI R205, R0, 0x1, R4 ;  /* 0x0000000100cd7819 */ /* 0x004fc40000010204 */
[----:B------:R-:W-:Y:S02]  /*c160*/  SEL R0, RZ, 0x10, P4 ;  /* 0x00000010ff007807 */ /* 0x000fe40002000000 */
[----:B---3--:R-:W-:Y:S02]  /*c170*/  SHF.L.U64.HI R207, R5, 0x1, R7 ;  /* 0x0000000105cf7819 */ /* 0x008fe40000010207 */
.L_x_1086:
        /* <DEDUP_REMOVED lines=74> */
.L_x_1084:
        /* <DEDUP_REMOVED lines=316> */
[C---:B-1--4-:R-:W-:Y:S05]  /*d9e0*/  IADD3 R12, P0, R3.reuse, R5, RZ ;  /* 0x00000005030c7210 */ /* 0x052fea0007f1e0ff */
        /* <DEDUP_REMOVED lines=22> */
.L_x_1085:
        /* <DEDUP_REMOVED lines=500> */
.L_x_1083:
[----:B------:R-:W-:-:S06]  /*fa90*/  UISETP.GE.AND UP0, UPT, UR22, UR7, UPT ;  /* 0x000000071600728c */ /* 0x000fcc000bf06270 */
[----:B------:R-:W-:-:S13]  /*faa0*/  PLOP3.LUT P0, PT, PT, PT, UP0, 0x40, 0x0 ;  /* 0x000000000000781c */ /* 0x000fda0003f0e808 */
[----:B------:R-:W-:Y:S05]  /*fab0*/  @P0 BRA `(.L_x_1087) ;  /* 0x000044d000000947 */ /* 0x000fea0003800000 */
[----:B-1----:R-:W2:Y:S01]  /*fac0*/  LDL.LU R0, [R1+0x1c] ;  /* 0x00001c0001007983 */ /* 0x002ea20000300800 */
[----:B------:R-:W-:Y:S01]  /*fad0*/  SHF.R.S32.HI R250, RZ, 0x1f, R249 ;  /* 0x0000001ffffa7819 */ /* 0x000fe200000114f9 */
[----:B------:R-:W-:Y:S02]  /*fae0*/  IMAD.MOV.U32 R134, RZ, RZ, R3 ;  /* 0x000000ffff867224 */ /* 0x000fe400078e0003 */
[----:B------:R-:W2:Y:S01]  /*faf0*/  LDL.LU R5, [R1+0x18] ;  /* 0x0000180001057983 */ /* 0x000ea20000300800 */
[C---:B------:R-:W-:Y:S01]  /*fb00*/  SHF.L.U64.HI R250, R249.reuse, 0x1, R250 ;  /* 0x00000001f9fa7819 */ /* 0x040fe200000102fa */
[----:B------:R-:W-:Y:S02]  /*fb10*/  IMAD.MOV.U32 R133, RZ, RZ, R132 ;  /* 0x000000ffff857224 */ /* 0x000fe400078e0084 */
[----:B------:R-:W3:Y:S01]  /*fb20*/  LDL.LU R4, [R1+0x20] ;  /* 0x0000200001047983 */ /* 0x000ee20000300800 */
[----:B------:R-:W-:-:S03]  /*fb30*/  IMAD.SHL.U32 R249, R249, 0x2, RZ ;  /* 0x00000002f9f97824 */ /* 0x000fc600078e00ff */
[----:B------:R-:W3:Y:S01]  /*fb40*/  LDL.LU R2, [R1+0x14] ;  /* 0x0000140001027983 */ /* 0x000ee20000300800 */
[----:B------:R-:W-:Y:S01]  /*fb50*/  IMAD.SHL.U32 R243, R251, 0x2, RZ ;  /* 0x00000002fbf37824 */ /* 0x000fe200078e00ff */
[C---:B--2---:R-:W-:Y:S02]  /*fb60*/  SHF.L.U64.HI R248, R5.reuse, 0x1, R0 ;  /* 0x0000000105f87819 */ /* 0x044fe40000010200 */
[----:B------:R-:W-:Y:S01]  /*fb70*/  SHF.R.S32.HI R0, RZ, 0x1f, R251 ;  /* 0x0000001fff007819 */ /* 0x000fe200000114fb */
[----:B------:R-:W-:-:S03]  /*fb80*/  IMAD.SHL.U32 R247, R5, 0x2, RZ ;  /* 0x0000000205f77824 */ /* 0x000fc600078e00ff */
[----:B------:R-:W-:Y:S02]  /*fb90*/  SHF.L.U64.HI R244, R251, 0x1, R0 ;  /* 0x00000001fbf47819 */ /* 0x000fe40000010200 */
[C---:B---3--:R-:W-:Y:S01]  /*fba0*/  SHF.L.U64.HI R246, R2.reuse, 0x1, R4 ;  /* 0x0000000102f67819 */ /* 0x048fe20000010204 */
[----:B------:R-:W-:Y:S02]  /*fbb0*/  IMAD.SHL.U32 R245, R2, 0x2, RZ ;  /* 0x0000000202f57824 */ /* 0x000fe400078e00ff */
.L_x_1097:
[----:B-1----:R-:W-:Y:S01]  /*fbc0*/  SHF.R.S32.HI R0, RZ, 0x1f, R242 ;  /* 0x0000001fff007819 */ /* 0x002fe200000114f2 */
[----:B------:R-:W-:Y:S01]  /*fbd0*/  IMAD.WIDE.U32 R2, R242, c[0x0][0x208], RZ ;  /* 0x00008200f2027a25 */ /* 0x000fe200078e00ff */
[----:B------:R-:W-:Y:S01]  /*fbe0*/  SHF.R.S32.HI R4, RZ, 0x1f, R240 ;  /* 0x0000001fff047819 */ /* 0x000fe200000114f0 */
[----:B------:R-:W-:Y:S04]  /*fbf0*/  DEPBAR.LE SB0, 0x0 ;  /* 0x000080000000791a */ /* 0x000fe80000000000 */
[----:B------:R-:W-:Y:S01]  /*fc00*/  IMAD R0, R0, c[0x0][0x208], RZ ;  /* 0x0000820000007a24 */ /* 0x000fe200078e02ff */
[----:B------:R-:W-:Y:S01]  /*fc10*/  BAR.SYNC.DEFER_BLOCKING 0x0 ;  /* 0x0000000000007b1d */ /* 0x000fe20000010000 */
[----:B------:R-:W-:Y:S01]  /*fc20*/  IMAD R4, R4, c[0x0][0x218], RZ ;  /* 0x0000860004047a24 */ /* 0x000fe200078e02ff */
[----:B------:R-:W-:Y:S01]  /*fc30*/  UISETP.GT.AND UP0, UPT, UR22, UR7, UPT ;  /* 0x000000071600728c */ /* 0x000fe2000bf04270 */
[----:B------:R-:W-:Y:S02]  /*fc40*/  IMAD R0, R242, c[0x0][0x20c], R0 ;  /* 0x00008300f2007a24 */ /* 0x000fe400078e0200 */
[C---:B------:R-:W-:Y:S03]  /*fc50*/  IMAD R4, R240.reuse, c[0x0][0x21c], R4 ;  /* 0x00008700f0047a24 */ /* 0x040fe600078e0204 */
        /* <DEDUP_REMOVED lines=313> */
[----:B--234-:R-:W-:Y:S01]  /*10ff0*/  IMAD.MOV.U32 R251, RZ, RZ, c[0x0][0x2b8] ;  /* 0x0000ae00fffb7624 */ /* 0x01cfe200078e00ff */
[----:B------:R-:W-:Y:S01]  /*11000*/  ULEA UR4, UR22, UR11, 0x6 ;  /* 0x0000000b16047291 */ /* 0x000fe2000f8e303f */
[----:B------:R-:W-:Y:S03]  /*11010*/  IMAD.MOV.U32 R240, RZ, RZ, RZ ;  /* 0x000000fffff07224 */ /* 0x000fe600078e00ff */
[----:B------:R-:W-:Y:S02]  /*11020*/  ISETP.NE.AND P1, PT, R251, 0x1, PT ;  /* 0x00000001fb00780c */ /* 0x000fe40003f25270 */
[----:B------:R-:W-:Y:S05]  /*11030*/  IMAD.U32 R2, RZ, RZ, UR4 ;  /* 0x00000004ff027e24 */ /* 0x000fea000f8e00ff */
[----:B------:R-:W-:Y:S05]  /*11040*/  IADD3 R2, R2, -0x40, R252 ;  /* 0xffffffc002027810 */ /* 0x000fea0007ffe0fc */
[----:B------:R-:W-:Y:S02]  /*11050*/  IMAD.MOV.U32 R0, RZ, RZ, R2 ;  /* 0x000000ffff007224 */ /* 0x000fe400078e0002 */
[----:B------:R-:W-:Y:S05]  /*11060*/  @P1 IMAD.HI.U32 R3, R2, c[0x0][0x2bc], RZ ;  /* 0x0000af0002031a27 */ /* 0x000fea00078e00ff */
        /* <DEDUP_REMOVED lines=26> */
[C---:B---3--:R-:W-:Y:S01]  /*11210*/  IMAD.X R17, R4.reuse, 0x1, R250, P0 ;  /* 0x0000000104117824 */ /* 0x048fe200000e06fa */
[C---:B------:R-:W-:Y:S04]  /*11220*/  IADD3 R14, P0, R3.reuse, R247, RZ ;  /* 0x000000f7030e7210 */ /* 0x040fe80007f1e0ff */
[----:B------:R2:W-:Y:S01]  /*11230*/  LDGSTS.E.BYPASS.LTC128B.128 [R239+0x8100], [R16.64], !P3 ;  /* 0x0810000010ef7fae */ /* 0x0005e2000d901d52 */
[CC--:B------:R-:W-:Y:S02]  /*11240*/  IADD3.X R15, R4.reuse, R248.reuse, RZ, P0, !PT ;  /* 0x000000f8040f7210 */ /* 0x0c0fe400007fe4ff */
        /* <DEDUP_REMOVED lines=19> */
.L_x_1088:
        /* <DEDUP_REMOVED lines=34> */
.L_x_1091:
[----:B------:R-:W-:Y:S04]  /*115a0*/  MOV R8, 0x1 ;  /* 0x0000000100087802 */ /* 0x000fe80000000f00 */
[----:B------:R-:W-:Y:S11]  /*115b0*/  ISETP.NE.AND P0, PT, R8, c[0x0][0x32c], PT ;  /* 0x0000cb0008007a0c */ /* 0x000ff60003f05270 */
[----:B------:R-:W-:Y:S02]  /*115c0*/  @!UPT UIADD3 URZ, URZ, URZ, URZ ;  /* 0x0000003f3f3ff290 */ /* 0x000fe4000fffe03f */
[----:B------:R-:W-:Y:S05]  /*115d0*/  @P0 IMAD.HI.U32 R8, R3, c[0x0][0x330], RZ ;  /* 0x0000cc0003080a27 */ /* 0x000fea00078e00ff */
[----:B------:R-:W-:Y:S02]  /*115e0*/  @P0 SHF.R.U32.HI R3, RZ, c[0x0][0x334], R8 ;  /* 0x0000cd00ff030a19 */ /* 0x000fe40000011608 */
.L_x_1092:
[----:B------:R-:W-:Y:S05]  /*115f0*/  BSYNC B0 ;  /* 0x0000000000007941 */ /* 0x000fea0003800000 */
.L_x_1090:
[----:B------:R-:W-:Y:S04]  /*11600*/  IMAD R3, R3, c[0x0][0x32c], -R5 ;  /* 0x0000cb0003037a24 */ /* 0x000fe800078e0a05 */
[----:B------:R-:W-:Y:S05]  /*11610*/  IMAD.IADD R3, R3, 0x1, -R12 ;  /* 0x0000000103037824 */ /* 0x000fea00078e0a0c */
[----:B------:R-:W-:Y:S02]  /*11620*/  IADD3 R8, R3, c[0x0][0x32c], RZ ;  /* 0x0000cb0003087a10 */ /* 0x000fe40007ffe0ff */
[----:B------:R-:W-:Y:S02]  /*11630*/  IMNMX R0, R0, R3, !PT ;  /* 0x0000000300007217 */ /* 0x000fe40007800200 */
[----:B------:R-:W-:Y:S02]  /*11640*/  IMNMX R2, R2, R8, PT ;  /* 0x0000000802027217 */ /* 0x000fe40003800200 */
.L_x_1089:
        /* <DEDUP_REMOVED lines=85> */
.L_x_1095:
[----:B------:R-:W-:Y:S04]  /*11ba0*/  MOV R4, 0x1 ;  /* 0x0000000100047802 */ /* 0x000fe80000000f00 */
[----:B------:R-:W-:Y:S11]  /*11bb0*/  ISETP.NE.AND P0, PT, R4, c[0x0][0x32c], PT ;  /* 0x0000cb0004007a0c */ /* 0x000ff60003f05270 */
[----:B------:R-:W-:Y:S02]  /*11bc0*/  @!UPT UIADD3 URZ, URZ, URZ, URZ ;  /* 0x0000003f3f3ff290 */ /* 0x000fe4000fffe03f */
[----:B------:R-:W-:Y:S05]  /*11bd0*/  @P0 IMAD.HI.U32 R4, R3, c[0x0][0x330], RZ ;  /* 0x0000cc0003040a27 */ /* 0x000fea00078e00ff */
[----:B------:R-:W-:Y:S02]  /*11be0*/  @P0 SHF.R.U32.HI R3, RZ, c[0x0][0x334], R4 ;  /* 0x0000cd00ff030a19 */ /* 0x000fe40000011604 */
.L_x_1096:
[----:B------:R-:W-:Y:S05]  /*11bf0*/  BSYNC B0 ;  /* 0x0000000000007941 */ /* 0x000fea0003800000 */
.L_x_1094:
[----:B------:R-:W-:Y:S04]  /*11c00*/  IMAD R5, R3, c[0x0][0x32c], -R5 ;  /* 0x0000cb0003057a24 */ /* 0x000fe800078e0a05 */
[----:B------:R-:W-:Y:S05]  /*11c10*/  IMAD.IADD R5, R5, 0x1, -R12 ;  /* 0x0000000105057824 */ /* 0x000fea00078e0a0c */
[----:B------:R-:W-:Y:S02]  /*11c20*/  IADD3 R3, R5, c[0x0][0x32c], RZ ;  /* 0x0000cb0005037a10 */ /* 0x000fe40007ffe0ff */
[----:B------:R-:W-:Y:S02]  /*11c30*/  IMNMX R0, R0, R5, !PT ;  /* 0x0000000500007217 */ /* 0x000fe40007800200 */
[----:B------:R-:W-:Y:S02]  /*11c40*/  IMNMX R2, R2, R3, PT ;  /* 0x0000000302027217 */ /* 0x000fe40003800200 */
.L_x_1093:
        /* <DEDUP_REMOVED lines=564> */
.L_x_1087:
[----:B------:R-:W2:Y:S04]  /*13f90*/  LDL.LU R5, [R1] ;  /* 0x0000000001057983 */ /* 0x000ea80000300800 */
[----:B-1----:R-:W3:Y:S01]  /*13fa0*/  LDL.LU R2, [R1+0x4] ;  /* 0x0000040001027983 */ /* 0x002ee20000300800 */
        /* <DEDUP_REMOVED lines=155> */
.L_x_1049:
        /* <DEDUP_REMOVED lines=59> */
[----:B------:R-:W-:Y:S01]  /*14d10*/  F2FP.PACK_AB R50, R51, R50 ;  /* 0x000000323332723e */ /* 0x000fe200000000ff */
[----:B------:R-:W-:Y:S01]  /*14d20*/  IMAD.IADD R4, R4, 0x1, R2 ;  /* 0x0000000104047824 */ /* 0x000fe200078e0202 */
[----:B------:R-:W-:-:S02]  /*14d30*/  F2FP.PACK_AB R35, R35, R20 ;  /* 0x000000142323723e */ /* 0x000fc400000000ff */
[----:B------:R-:W-:Y:S02]  /*14d40*/  F2FP.PACK_AB R54, R55, R54 ;  /* 0x000000363736723e */ /* 0x000fe400000000ff */
[----:B------:R-:W-:Y:S02]  /*14d50*/  F2FP.PACK_AB R34, R34, R56 ;  /* 0x000000382222723e */ /* 0x000fe400000000ff */
[----:B------:R-:W-:Y:S02]  /*14d60*/  F2FP.PACK_AB R58, R59, R58 ;  /* 0x0000003a3b3a723e */ /* 0x000fe400000000ff */
[----:B------:R-:W-:Y:S01]  /*14d70*/  F2FP.PACK_AB R33, R33, R60 ;  /* 0x0000003c2121723e */ /* 0x000fe200000000ff */
[----:B------:R1:W-:Y:S01]  /*14d80*/  STS [R0+0x80], R49 ;  /* 0x0000803100007388 */ /* 0x0003e20000000800 */
[----:B------:R-:W-:Y:S02]  /*14d90*/  F2FP.PACK_AB R62, R63, R62 ;  /* 0x0000003e3f3e723e */ /* 0x000fe400000000ff */
[----:B------:R-:W-:Y:S01]  /*14da0*/  F2FP.PACK_AB R32, R32, R64 ;  /* 0x000000402020723e */ /* 0x000fe200000000ff */
[----:B------:R-:W-:Y:S01]  /*14db0*/  STS [R0+0x480], R142 ;  /* 0x0004808e00007388 */ /* 0x000fe20000000800 */
[----:B------:R-:W-:-:S02]  /*14dc0*/  F2FP.PACK_AB R66, R67, R66 ;  /* 0x000000424342723e */ /* 0x000fc400000000ff */
[----:B------:R-:W-:Y:S01]  /*14dd0*/  F2FP.PACK_AB R31, R31, R68 ;  /* 0x000000441f1f723e */ /* 0x000fe200000000ff */
[----:B------:R2:W-:Y:S01]  /*14de0*/  STS [R2], R7 ;  /* 0x0000000702007388 */ /* 0x0005e20000000800 */
[----:B------:R-:W-:Y:S02]  /*14df0*/  F2FP.PACK_AB R70, R71, R70 ;  /* 0x000000464746723e */ /* 0x000fe400000000ff */
[----:B------:R-:W-:Y:S01]  /*14e00*/  F2FP.PACK_AB R30, R30, R72 ;  /* 0x000000481e1e723e */ /* 0x000fe200000000ff */
[----:B------:R-:W-:Y:S01]  /*14e10*/  STS [R2+0x400], R146 ;  /* 0x0004009202007388 */ /* 0x000fe20000000800 */
        /* <DEDUP_REMOVED lines=9> */
[----:B-1----:R-:W-:Y:S01]  /*14eb0*/  IMAD.MOV.U32 R49, RZ, RZ, 0x40 ;  /* 0x00000040ff317424 */ /* 0x002fe200078e00ff */
[----:B------:R-:W-:Y:S02]  /*14ec0*/  F2FP.PACK_AB R86, R87, R86 ;  /* 0x000000565756723e */ /* 0x000fe400000000ff */
[----:B------:R-:W-:Y:S01]  /*14ed0*/  STS [R4+0x400], R154 ;  /* 0x0004009a04007388 */ /* 0x000fe20000000800 */
[----:B------:R-:W-:-:S02]  /*14ee0*/  F2FP.PACK_AB R26, R26, R88 ;  /* 0x000000581a1a723e */ /* 0x000fc400000000ff */
[----:B------:R-:W-:Y:S02]  /*14ef0*/  F2FP.PACK_AB R90, R91, R90 ;  /* 0x0000005a5b5a723e */ /* 0x000fe400000000ff */
[----:B--2---:R-:W-:Y:S02]  /*14f00*/  SEL R7, R49, 0xffffffc0, !P2 ;  /* 0xffffffc031077807 */ /* 0x004fe40005000000 */
[----:B------:R-:W-:Y:S02]  /*14f10*/  F2FP.PACK_AB R25, R25, R92 ;  /* 0x0000005c1919723e */ /* 0x000fe400000000ff */
[----:B------:R-:W-:Y:S02]  /*14f20*/  F2FP.PACK_AB R94, R95, R94 ;  /* 0x0000005e5f5e723e */ /* 0x000fe400000000ff */
[----:B------:R-:W-:Y:S01]  /*14f30*/  F2FP.PACK_AB R24, R24, R96 ;  /* 0x000000601818723e */ /* 0x000fe200000000ff */
[----:B---3--:R-:W-:Y:S01]  /*14f40*/  IMAD.IADD R6, R0, 0x1, R7 ;  /* 0x0000000100067824 */ /* 0x008fe200078e0207 */
[----:B------:R-:W-:-:S02]  /*14f50*/  F2FP.PACK_AB R98, R99, R98 ;  /* 0x000000626362723e */ /* 0x000fc400000000ff */
[----:B------:R-:W-:Y:S02]  /*14f60*/  F2FP.PACK_AB R23, R23, R100 ;  /* 0x000000641717723e */ /* 0x000fe400000000ff */
[----:B------:R1:W-:Y:S01]  /*14f70*/  STS [R6+0x80], R5 ;  /* 0x0000800506007388 */ /* 0x0003e20000000800 */
[----:B------:R-:W-:Y:S01]  /*14f80*/  F2FP.PACK_AB R102, R103, R102 ;  /* 0x000000666766723e */ /* 0x000fe200000000ff */
[----:B----4-:R-:W-:Y:S02]  /*14f90*/  IMAD.IADD R8, R7, 0x1, R2 ;  /* 0x0000000107087824 */ /* 0x010fe400078e0202 */
        /* <DEDUP_REMOVED lines=8> */
[----:B------:R-:W-:Y:S02]  /*15020*/  F2FP.PACK_AB R17, R17, R114 ;  /* 0x000000721111723e */ /* 0x000fe400000000ff */
[----:B------:R-:W-:Y:S02]  /*15030*/  F2FP.PACK_AB R16, R117, R116 ;  /* 0x000000747510723e */ /* 0x000fe400000000ff */
[----:B------:R-:W-:Y:S02]  /*15040*/  F2FP.PACK_AB R13, R13, R118 ;  /* 0x000000760d0d723e */ /* 0x000fe400000000ff */
[----:B------:R-:W-:-:S02]  /*15050*/  F2FP.PACK_AB R12, R121, R120 ;  /* 0x00000078790c723e */ /* 0x000fc400000000ff */
[----:B------:R-:W-:Y:S01]  /*15060*/  F2FP.PACK_AB R11, R11, R122 ;  /* 0x0000007a0b0b723e */ /* 0x000fe200000000ff */
[----:B-1----:R-:W-:Y:S01]  /*15070*/  IMAD.IADD R5, R7, 0x1, R3 ;  /* 0x0000000107057824 */ /* 0x002fe200078e0203 */
[----:B------:R-:W-:Y:S01]  /*15080*/  F2FP.PACK_AB R9, R125, R124 ;  /* 0x0000007c7d09723e */ /* 0x000fe200000000ff */
[----:B------:R-:W-:Y:S01]  /*15090*/  IMAD.IADD R7, R4, 0x1, R7 ;  /* 0x0000000104077824 */ /* 0x000fe200078e0207 */
[----:B------:R-:W-:Y:S02]  /*150a0*/  F2FP.PACK_AB R15, R15, R126 ;  /* 0x0000007e0f0f723e */ /* 0x000fe400000000ff */
[----:B------:R-:W-:Y:S01]  /*150b0*/  STS [R5+0x80], R45 ;  /* 0x0000802d05007388 */ /* 0x000fe20000000800 */
[----:B------:R-:W-:Y:S02]  /*150c0*/  F2FP.PACK_AB R14, R129, R128 ;  /* 0x00000080810e723e */ /* 0x000fe400000000ff */
[----:B------:R-:W-:Y:S01]  /*150d0*/  F2FP.PACK_AB R10, R10, R130 ;  /* 0x000000820a0a723e */ /* 0x000fe200000000ff */
[----:B------:R-:W-:Y:S01]  /*150e0*/  STS [R5+0x480], R166 ;  /* 0x000480a605007388 */ /* 0x000fe20000000800 */
[----:B------:R-:W-:-:S03]  /*150f0*/  PLOP3.LUT P0, PT, PT, PT, UP1, 0x80, 0x0 ;  /* 0x000000000000781c */ /* 0x000fc60003f0f018 */
        /* <DEDUP_REMOVED lines=47> */
[----:B------:R3:W-:Y:S04]  /*153f0*/  STS [R5+0xc480], R15 ;  /* 0x00c4800f05007388 */ /* 0x0007e80000000800 */
[----:B------:R3:W-:Y:S04]  /*15400*/  STS [R7+0xc000], R14 ;  /* 0x00c0000e07007388 */ /* 0x0007e80000000800 */
        /* <DEDUP_REMOVED lines=26> */
.L_x_1099:
        /* <DEDUP_REMOVED lines=9> */
[----:B------:R-:W-:Y:S01]  /*15640*/  UIMAD UR9, UR8, UR6, URZ ;  /* 0x00000006080972a4 */ /* 0x000fe2000f8e023f */
[----:B------:R-:W-:Y:S01]  /*15650*/  LEA.HI R6, R47, R57, RZ, 0x3 ;  /* 0x000000392f067211 */ /* 0x000fe200078f18ff */
[----:B------:R-:W-:Y:S01]  /*15660*/  USHF.R.S32.HI UR11, URZ, 0x1f, UR13 ;  /* 0x0000001f3f0b7899 */ /* 0x000fe2000801140d */
[----:B------:R-:W-:Y:S01]  /*15670*/  SHF.R.S32.HI R2, RZ, 0x1f, R3 ;  /* 0x0000001fff027819 */ /* 0x000fe20000011403 */
[----:B------:R-:W-:Y:S01]  /*15680*/  IMAD.IADD R4, R40, 0x1, -R0 ;  /* 0x0000000128047824 */ /* 0x000fe200078e0a00 */
[----:B------:R-:W-:Y:S01]  /*15690*/  LEA.HI R0, R22, R22, RZ, 0x1 ;  /* 0x0000001616007211 */ /* 0x000fe200078f08ff */
[----:B------:R-:W-:Y:S01]  /*156a0*/  ULDC.64 UR4, c[0x0][0x3a0] ;  /* 0x0000e80000047ab9 */ /* 0x000fe20000000a00 */
        /* <DEDUP_REMOVED lines=8> */
[----:B------:R-:W-:Y:S01]  /*15730*/  UIMAD.WIDE.U32 UR14, UR10, UR6, UR14 ;  /* 0x000000060a0e72a5 */ /* 0x000fe2000f8e000e */
[----:B------:R-:W-:Y:S01]  /*15740*/  IMAD R15, R4, 0x10, R2 ;  /* 0x00000010040f7824 */ /* 0x000fe200078e0202 */
[----:B------:R-:W-:Y:S01]  /*15750*/  UIMAD UR9, UR10, UR7, UR9 ;  /* 0x000000070a0972a4 */ /* 0x000fe2000f8e0209 */
[----:B------:R-:W-:Y:S01]  /*15760*/  LOP3.LUT R4, R6, 0xfffffff8, RZ, 0xc0, !PT ;  /* 0xfffffff806047812 */ /* 0x000fe200078ec0ff */
[----:B------:R-:W-:Y:S01]  /*15770*/  USEL UR11, UR11, URZ, !UP1 ;  /* 0x0000003f0b0b7287 */ /* 0x000fe2000c800000 */
[----:B------:R-:W-:Y:S01]  /*15780*/  IMAD R0, R0, 0x8, R15 ;  /* 0x0000000800007824 */ /* 0x000fe200078e020f */
[----:B------:R-:W-:Y:S01]  /*15790*/  ULDC.64 UR6, c[0x0][0x498] ;  /* 0x0001260000067ab9 */ /* 0x000fe20000000a00 */
[----:B------:R-:W-:Y:S01]  /*157a0*/  SHF.R.S32.HI R14, RZ, 0x3, R6 ;  /* 0x00000003ff0e7819 */ /* 0x000fe20000011406 */
[----:B------:R-:W-:Y:S01]  /*157b0*/  UIMAD.WIDE.U32 UR16, UR20, UR4, URZ ;  /* 0x00000004141072a5 */ /* 0x000fe2000f8e003f */
        /* <DEDUP_REMOVED lines=20> */
[----:B------:R-:W-:Y:S01]  /*15900*/  BSSY B0, `(.L_x_1100) ;  /* 0x0000068000007945 */ /* 0x000fe20003800000 */
[----:B------:R-:W-:Y:S01]  /*15910*/  UIADD3 UR17, UR17, UR12, URZ ;  /* 0x0000000c11117290 */ /* 0x000fe2000fffe03f */
[----:B------:R-:W-:Y:S01]  /*15920*/  IMAD R4, R3, c[0x0][0x4e8], R2 ;  /* 0x00013a0003047a24 */ /* 0x000fe200078e0202 */
[----:B------:R-:W-:Y:S01]  /*15930*/  IADD3 R2, P0, R0, UR14, RZ ;  /* 0x0000000e00027c10 */ /* 0x000fe2000ff1e0ff */
[----:B------:R-:W-:Y:S01]  /*15940*/  IMAD.U32 R3, RZ, RZ, UR7 ;  /* 0x00000007ff037e24 */ /* 0x000fe2000f8e00ff */
[----:B------:R-:W-:-:S02]  /*15950*/  UIMAD UR5, UR10, UR5, UR8 ;  /* 0x000000050a0572a4 */ /* 0x000fc4000f8e0208 */
[----:B------:R-:W-:Y:S01]  /*15960*/  SHF.R.S32.HI R0, RZ, 0x1f, R4 ;  /* 0x0000001fff007819 */ /* 0x000fe20000011404 */
[----:B------:R-:W-:Y:S01]  /*15970*/  UIMAD.WIDE.U32 UR16, UR10, UR4, UR16 ;  /* 0x000000040a1072a5 */ /* 0x000fe2000f8e0010 */
[----:B------:R-:W-:Y:S01]  /*15980*/  IADD3.X R3, R5, UR15, R3, P0, !PT ;  /* 0x0000000f05037c10 */ /* 0x000fe200087fe403 */
[----:B------:R-:W-:Y:S01]  /*15990*/  IMAD.SHL.U32 R5, R14, 0x40, RZ ;  /* 0x000000400e057824 */ /* 0x000fe200078e00ff */
[----:B------:R-:W-:Y:S01]  /*159a0*/  ULDC.64 UR6, c[0x0][0x3f0] ;  /* 0x0000fc0000067ab9 */ /* 0x000fe20000000a00 */
[----:B------:R-:W-:Y:S01]  /*159b0*/  IMAD R0, R0, c[0x0][0x488], RZ ;  /* 0x0001220000007a24 */ /* 0x000fe200078e02ff */
[----:B------:R-:W-:Y:S01]  /*159c0*/  UIMAD UR11, UR11, UR6, URZ ;  /* 0x000000060b0b72a4 */ /* 0x000fe2000f8e023f */
[C---:B------:R-:W-:Y:S01]  /*159d0*/  IMAD.WIDE.U32 R2, R4.reuse, c[0x0][0x488], R2 ;  /* 0x0001220004027a25 */ /* 0x040fe200078e0002 */
[----:B------:R-:W-:Y:S01]  /*159e0*/  LOP3.LUT R5, R5, 0x1c0, RZ, 0xc0, !PT ;  /* 0x000001c005057812 */ /* 0x000fe200078ec0ff */
[----:B------:R-:W-:Y:S02]  /*159f0*/  UIADD3 UR17, UR17, UR5, URZ ;  /* 0x0000000511117290 */ /* 0x000fe4000fffe03f */
[----:B------:R-:W-:Y:S01]  /*15a00*/  IMAD R9, R4, c[0x0][0x48c], R0 ;  /* 0x0001230004097a24 */ /* 0x000fe200078e0200 */
[----:B------:R-:W-:Y:S01]  /*15a10*/  SHF.R.U32.HI R8, RZ, 0x3, R5 ;  /* 0x00000003ff087819 */ /* 0x000fe20000011605 */
[----:B------:R-:W-:Y:S01]  /*15a20*/  IMAD.SHL.U32 R0, R7, 0x8, RZ ;  /* 0x0000000807007824 */ /* 0x000fe200078e00ff */
[C---:B------:R-:W-:Y:S01]  /*15a30*/  LEA R7, P0, R2.reuse, c[0x0][0x450], 0x2 ;  /* 0x0001140002077a11 */ /* 0x040fe200078010ff */
[----:B------:R-:W-:Y:S01]  /*15a40*/  IMAD.IADD R3, R3, 0x1, R9 ;  /* 0x0000000103037824 */ /* 0x000fe200078e0209 */
[----:B------:R-:W-:Y:S01]  /*15a50*/  UIMAD UR7, UR13, UR7, UR11 ;  /* 0x000000070d0772a4 */ /* 0x000fe2000f8e020b */
[----:B------:R-:W-:Y:S01]  /*15a60*/  IMAD.MOV.U32 R4, RZ, RZ, R6 ;  /* 0x000000ffff047224 */ /* 0x000fe200078e0006 */
[----:B------:R-:W-:Y:S01]  /*15a70*/  LOP3.LUT R5, R5, 0x38, R0, 0xf8, !PT ;  /* 0x0000003805057812 */ /* 0x000fe200078ef800 */
[----:B------:R-:W-:Y:S01]  /*15a80*/  UIMAD.WIDE.U32 UR16, UR13, UR6, UR16 ;  /* 0x000000060d1072a5 */ /* 0x000fe2000f8e0010 */
[----:B------:R-:W-:Y:S01]  /*15a90*/  @P1 SHF.R.U32.HI R4, RZ, c[0x0][0x4f0], R10 ;  /* 0x00013c00ff041a19 */ /* 0x000fe2000001160a */
[----:B------:R-:W-:Y:S01]  /*15aa0*/  SHFL.IDX PT, R12, R7, RZ, 0x1c1f ;  /* 0x001c1fff070c7589 */ /* 0x000fe200000e0000 */
[----:B------:R-:W-:Y:S01]  /*15ab0*/  LOP3.LUT R17, R5, R8, RZ, 0x3c, !PT ;  /* 0x0000000805117212 */ /* 0x000fe200078e3cff */
[----:B------:R-:W-:Y:S01]  /*15ac0*/  UIADD3 UR7, UR17, UR7, URZ ;  /* 0x0000000711077290 */ /* 0x000fe2000fffe03f */
[----:B------:R-:W-:Y:S01]  /*15ad0*/  LEA.HI.X R5, R2, c[0x0][0x454], R3, 0x2, P0 ;  /* 0x0001150002057a11 */ /* 0x000fe200000f1403 */
[----:B------:R1:W-:Y:S01]  /*15ae0*/  SHFL.IDX PT, R10, R7, 0x1, 0x1c1f ;  /* 0x003c1f00070a7f89 */ /* 0x0003e200000e0000 */
[--C-:B------:R-:W-:Y:S01]  /*15af0*/  SHF.R.S32.HI R9, RZ, 0x1f, R4.reuse ;  /* 0x0000001fff097819 */ /* 0x100fe20000011404 */
[----:B------:R-:W-:Y:S01]  /*15b00*/  IMAD.MOV R8, RZ, RZ, -R4 ;  /* 0x000000ffff087224 */ /* 0x000fe200078e0a04 */
[----:B------:R-:W-:Y:S01]  /*15b10*/  MOV R2, UR16 ;  /* 0x0000001000027c02 */ /* 0x000fe20008000f00 */
[----:B------:R-:W2:Y:S01]  /*15b20*/  SHFL.IDX PT, R13, R5, RZ, 0x1c1f ;  /* 0x001c1fff050d7589 */ /* 0x000ea200000e0000 */
[----:B------:R-:W-:-:S02]  /*15b30*/  IMAD.U32 R3, RZ, RZ, UR17 ;  /* 0x00000011ff037e24 */ /* 0x000fc4000f8e00ff */
[----:B------:R-:W-:Y:S01]  /*15b40*/  IMAD.U32 R3, RZ, RZ, UR7 ;  /* 0x00000007ff037e24 */ /* 0x000fe2000f8e00ff */
[----:B------:R3:W4:Y:S01]  /*15b50*/  SHFL.IDX PT, R11, R5, 0x1, 0x1c1f ;  /* 0x003c1f00050b7f89 */ /* 0x00072200000e0000 */
[----:B------:R-:W-:Y:S02]  /*15b60*/  IMAD R6, R8, c[0x0][0x4e8], R6 ;  /* 0x00013a0008067a24 */ /* 0x000fe400078e0206 */
[----:B------:R-:W-:-:S04]  /*15b70*/  IMAD.WIDE.U32 R2, R4, c[0x0][0x3e0], R2 ;  /* 0x0000f80004027a25 */ /* 0x000fc800078e0002 */
[----:B-1----:R-:W-:-:S04]  /*15b80*/  IMAD R7, R9, c[0x0][0x3e0], RZ ;  /* 0x0000f80009077a24 */ /* 0x002fc800078e02ff */
[----:B------:R-:W-:Y:S01]  /*15b90*/  IMAD R7, R4, c[0x0][0x3e4], R7 ;  /* 0x0000f90004077a24 */ /* 0x000fe200078e0207 */
[----:B------:R-:W-:Y:S01]  /*15ba0*/  SHF.R.S32.HI R4, RZ, 0x1f, R6 ;  /* 0x0000001fff047819 */ /* 0x000fe20000011406 */
[----:B---3--:R-:W-:-:S03]  /*15bb0*/  IMAD R5, R19, 0x80, R15 ;  /* 0x0000008013057824 */ /* 0x008fc600078e020f */
[----:B------:R-:W-:Y:S01]  /*15bc0*/  IADD3 R3, R3, R7, RZ ;  /* 0x0000000703037210 */ /* 0x000fe20007ffe0ff */
[----:B------:R-:W-:Y:S01]  /*15bd0*/  IMAD R4, R4, c[0x0][0x3d8], RZ ;  /* 0x0000f60004047a24 */ /* 0x000fe200078e02ff */
[----:B------:R-:W-:-:S03]  /*15be0*/  IADD3 R8, R5, 0x8, RZ ;  /* 0x0000000805087810 */ /* 0x000fc60007ffe0ff */
[----:B------:R-:W-:Y:S01]  /*15bf0*/  IMAD.WIDE.U32 R2, R6, c[0x0][0x3d8], R2 ;  /* 0x0000f60006027a25 */ /* 0x000fe200078e0002 */
[-C--:B------:R-:W-:Y:S02]  /*15c00*/  ISETP.GE.OR P1, PT, R5, R28.reuse, P2 ;  /* 0x0000001c0500720c */ /* 0x080fe40001726670 */
[----:B------:R-:W-:Y:S01]  /*15c10*/  ISETP.GE.OR P0, PT, R8, R28, P2 ;  /* 0x0000001c0800720c */ /* 0x000fe20001706670 */
[----:B------:R-:W-:-:S05]  /*15c20*/  IMAD.SHL.U32 R5, R18, 0x8, RZ ;  /* 0x0000000812057824 */ /* 0x000fca00078e00ff */
[----:B------:R-:W-:Y:S01]  /*15c30*/  LOP3.LUT R7, R17, 0x7ffffe00, R5, 0xf8, !PT ;  /* 0x7ffffe0011077812 */ /* 0x000fe200078ef805 */
[----:B------:R-:W-:-:S04]  /*15c40*/  IMAD R5, R6, c[0x0][0x3dc], R4 ;  /* 0x0000f70006057a24 */ /* 0x000fc800078e0204 */
[----:B------:R-:W-:Y:S01]  /*15c50*/  IMAD.SHL.U32 R4, R7, 0x2, RZ ;  /* 0x0000000207047824 */ /* 0x000fe200078e00ff */
[----:B--2---:R-:W-:Y:S01]  /*15c60*/  @!P1 ST.E [R12.64], R52 ;  /* 0x000000340c009985 */ /* 0x004fe2000c101912 */
[----:B------:R-:W-:-:S03]  /*15c70*/  IMAD.IADD R3, R3, 0x1, R5 ;  /* 0x0000000103037824 */ /* 0x000fc600078e0205 */
[----:B----4-:R1:W-:Y:S01]  /*15c80*/  @!P0 ST.E [R10.64], R53 ;  /* 0x000000350a008985 */ /* 0x0103e2000c101912 */
[----:B------:R-:W-:-:S03]  /*15c90*/  LEA R30, P0, R2, c[0x0][0x380], 0x1 ;  /* 0x0000e000021e7a11 */ /* 0x000fc600078008ff */
[----:B------:R2:W3:Y:S01]  /*15ca0*/  LDS.128 R44, [R4+0x1080] ;  /* 0x00108000042c7984 */ /* 0x0004e20000000c00 */
[----:B------:R-:W-:-:S03]  /*15cb0*/  LEA.HI.X R29, R2, c[0x0][0x384], R3, 0x1, P0 ;  /* 0x0000e100021d7a11 */ /* 0x000fc600000f0c03 */
[----:B------:R2:W4:Y:S04]  /*15cc0*/  LDS.128 R60, [R4+0x2080] ;  /* 0x00208000043c7984 */ /* 0x0005280000000c00 */
        /* <DEDUP_REMOVED lines=11> */
[----:B------:R1:W1:Y:S04]  /*15d80*/  LDS.128 R76, [R4+0xf080] ;  /* 0x00f08000044c7984 */ /* 0x0002680000000c00 */
[----:B------:R1:W1:Y:S04]  /*15d90*/  SHFL.IDX PT, R2, R30, RZ, 0x181f ;  /* 0x00181fff1e027589 */ /* 0x00026800000e0000 */
[----:B------:R1:W1:Y:S01]  /*15da0*/  SHFL.IDX PT, R3, R29, RZ, 0x181f ;  /* 0x00181fff1d037589 */ /* 0x00026200000e0000 */
[----:B------:R-:W-:Y:S05]  /*15db0*/  @P0 BRA `(.L_x_1101) ;  /* 0x000001c000000947 */ /* 0x000fea0003800000 */
[----:B---34-:R-:W3:Y:S01]  /*15dc0*/  LDS.128 R24, [R4+0x80] ;  /* 0x0000800004187984 */ /* 0x018ee20000000c00 */
[----:B------:R-:W-:-:S02]  /*15dd0*/  IADD3 R7, R0, 0x40, RZ ;  /* 0x0000004000077810 */ /* 0x000fc40007ffe0ff */
[C---:B------:R-:W-:Y:S01]  /*15de0*/  IADD3 R8, R0.reuse, 0x80, RZ ;  /* 0x0000008000087810 */ /* 0x040fe20007ffe0ff */
[----:B------:R-:W4:Y:S01]  /*15df0*/  LDS.128 R20, [R4+0x4080] ;  /* 0x0040800004147984 */ /* 0x000f220000000c00 */
[----:B------:R-:W-:Y:S02]  /*15e00*/  IADD3 R9, R0, 0xc0, RZ ;  /* 0x000000c000097810 */ /* 0x000fe40007ffe0ff */
[----:B------:R-:W-:Y:S01]  /*15e10*/  ISETP.GE.AND P2, PT, R7, c[0x0][0x3c8], PT ;  /* 0x0000f20007007a0c */ /* 0x000fe20003f46270 */
[----:B------:R-:W5:Y:S01]  /*15e20*/  LDS.128 R16, [R4+0x8080] ;  /* 0x0080800004107984 */ /* 0x000f620000000c00 */
[----:B------:R-:W-:Y:S02]  /*15e30*/  ISETP.GE.AND P1, PT, R8, c[0x0][0x3c8], PT ;  /* 0x0000f20008007a0c */ /* 0x000fe40003f26270 */
[----:B------:R-:W-:Y:S01]  /*15e40*/  ISETP.GE.AND P0, PT, R9, c[0x0][0x3c8], PT ;  /* 0x0000f20009007a0c */ /* 0x000fe20003f06270 */
[----:B------:R2:W1:Y:S01]  /*15e50*/  LDS.128 R12, [R4+0xc080] ;  /* 0x00c08000040c7984 */ /* 0x0004620000000c00 */
        /* <DEDUP_REMOVED lines=16> */
[----:B-----5:R1:W-:Y:S04]  /*15f60*/  @!P1 ST.E.128 [R4.64], R16 ;  /* 0x0000001004009985 */ /* 0x0203e8000c101d12 */
[----:B------:R1:W-:Y:S02]  /*15f70*/  @!P0 ST.E.128 [R2.64], R12 ;  /* 0x0000000c02008985 */ /* 0x0003e4000c101d12 */
.L_x_1101:
[----:B---34-:R-:W-:Y:S05]  /*15f80*/  BSYNC B0 ;  /* 0x0000000000007941 */ /* 0x018fea0003800000 */
.L_x_1100:
        /* <DEDUP_REMOVED lines=30> */
.L_x_1103:
[----:B------:R-:W-:Y:S05]  /*16170*/  BSYNC B0 ;  /* 0x0000000000007941 */ /* 0x000fea0003800000 */
.L_x_1102:
        /* <DEDUP_REMOVED lines=30> */
.L_x_1105:
[----:B------:R-:W-:Y:S05]  /*16360*/  BSYNC B0 ;  /* 0x0000000000007941 */ /* 0x000fea0003800000 */
.L_x_1104:
        /* <DEDUP_REMOVED lines=31> */
.L_x_1098:
        /* <DEDUP_REMOVED lines=31> */
.L_x_1106:
        /* <DEDUP_REMOVED lines=43> */
.L_x_1108:
[----:B------:R-:W-:Y:S05]  /*16a00*/  BSYNC B0 ;  /* 0x0000000000007941 */ /* 0x000fea0003800000 */
.L_x_1107:
        /* <DEDUP_REMOVED lines=17> */
[----:B------:R-:W-:Y:S02]  /*16b20*/  LEA R0, R8, R7, 0x5 ;  /* 0x0000000708007211 */ /* 0x000fe400078e28ff */
[----:B------:R-:W-:Y:S02]  /*16b30*/  UIMAD UR7, UR10, UR5, UR7 ;  /* 0x000000050a0772a4 */ /* 0x000fe4000f8e0207 */
[----:B------:R-:W-:Y:S01]  /*16b40*/  UIMAD.WIDE.U32 UR10, UR10, UR4, UR16 ;  /* 0x000000040a0a72a5 */ /* 0x000fe2000f8e0010 */
[C---:B--2---:R-:W-:Y:S02]  /*16b50*/  IMAD R0, R14.reuse, 0x80, R0 ;  /* 0x000000800e007824 */ /* 0x044fe400078e0200 */
        /* <DEDUP_REMOVED lines=56> */
.L_x_1110:
[----:B------:R-:W-:Y:S05]  /*16ee0*/  BSYNC B0 ;  /* 0x0000000000007941 */ /* 0x000fea0003800000 */
.L_x_1109:
        /* <DEDUP_REMOVED lines=27> */
.L_x_1112:
[----:B------:R-:W-:Y:S05]  /*170a0*/  BSYNC B0 ;  /* 0x0000000000007941 */ /* 0x000fea0003800000 */
.L_x_1111:
        /* <DEDUP_REMOVED lines=27> */
.L_x_1114:
[----:B------:R-:W-:Y:S05]  /*17260*/  BSYNC B0 ;  /* 0x0000000000007941 */ /* 0x000fea0003800000 */
.L_x_1113:
        /* <DEDUP_REMOVED lines=28> */
.L_x_1115:
        /* <DEDUP_REMOVED lines=13> */
.L_x_1784:


//--------------------- .text._ZN7cutlass13device_kernelIN5flash19enable_sm80_to_sm89INS1_16FlashAttnFwdSm80INS1_25CollectiveMainloopFwdSm80ILi8ELi1ELb0EN4cute5tupleIJNS5_1CILi128EEENS7_ILi48EEENS7_ILi256EEEEEELi256ENS_6half_tEfNS_4arch4Sm80ELb0ELb1ELb1ELb1ELb1ELb1ELb1ELb0EEENS1_21CollectiveEpilogueFwdINS6_IJS8_SA_S9_EEENS6_IJNS7_ILi1EEESI_SI_EEESC_SE_Li256ELb1ELb1ELb0ELb0EEENS1_19SingleTileSchedulerILb1ELb0ELb1ELi128EEEEEEEEEvNT_6ParamsE --------------------------
	.section	.text._ZN7cutlass13device_kernelIN5flash19enable_sm80_to_sm89INS1_16FlashAttnFwdSm80INS1_25CollectiveMainloopFwdSm80ILi8ELi1ELb0EN4cute5tupleIJNS5_1CILi128EEENS7_ILi48EEENS7_ILi256EEEEEELi256ENS_6half_tEfNS_4arch4Sm80ELb0ELb1ELb1ELb1ELb1ELb1ELb1ELb0EEENS1_21CollectiveEpilogueFwdINS6_IJS8_SA_S9_EEENS6_IJNS7_ILi1EEESI_SI_EEESC_SE_Li256ELb1ELb1ELb0ELb0EEENS1_19SingleTileSchedulerILb1ELb0ELb1ELi128EEEEEEEEEvNT_6ParamsE,"ax",@progbits
	.sectioninfo	@"SHI_REGISTERS=255"
	.align	128
.text._ZN7cutlass13device_kernelIN5flash19enable_sm80_to_sm89INS1_16FlashAttnFwdSm80INS1_25CollectiveMainloopFwdSm80ILi8ELi1ELb0EN4cute5tupleIJNS5_1CILi128EEENS7_ILi48EEENS7_ILi256EEEEEELi256ENS_6half_tEfNS_4arch4Sm80ELb0ELb1ELb1ELb1ELb1ELb1ELb1ELb0EEENS1_21CollectiveEpilogueFwdINS6_IJS8_SA_S9_EEENS6_IJNS7_ILi1EEESI_SI_EEESC_SE_Li256ELb1ELb1ELb0ELb0EEENS1_19SingleTileSchedulerILb1ELb0ELb1ELi128EEEEEEEEEvNT_6ParamsE:
        .type           _ZN7cutlass13device_kernelIN5flash19enable_sm80_to_sm89INS1_16FlashAttnFwdSm80INS1_25CollectiveMainloopFwdSm80ILi8ELi1ELb0EN4cute5tupleIJNS5_1CILi128EEENS7_ILi48EEENS7_ILi256EEEEEELi256ENS_6half_tEfNS_4arch4Sm80ELb0ELb1ELb1ELb1ELb1ELb1ELb1ELb0EEENS1_21CollectiveEpilogueFwdINS6_IJS8_SA_S9_EEENS6_IJNS7_ILi1EEESI_SI_EEESC_SE_Li256ELb1ELb1ELb0ELb0EEENS1_19SingleTileSchedulerILb1ELb0ELb1ELi128EEEEEEEEEvNT_6ParamsE,@function
        .size           _ZN7cutlass13device_kernelIN5flash19enable_sm80_to_sm89INS1_16FlashAttnFwdSm80INS1_25CollectiveMainloopFwdSm80ILi8ELi1ELb0EN4cute5tupleIJNS5_1CILi128EEENS7_ILi48EEENS7_ILi256EEEEEELi256ENS_6half_tEfNS_4arch4Sm80ELb0ELb1ELb1ELb1ELb1ELb1ELb1ELb0EEENS1_21CollectiveEpilogueFwdINS6_IJS8_SA_S9_EEENS6_IJNS7_ILi1EEESI_SI_EEESC_SE_Li256ELb1ELb1ELb0ELb0EEENS1_19SingleTileSchedulerILb1ELb0ELb1ELi128EEEEEEEEEvNT_6ParamsE,(.L_x_1785 - _ZN7cutlass13device_kernelIN5flash19enable_sm80_to_sm89INS1_16FlashAttnFwdSm80INS1_25CollectiveMainloopFwdSm80ILi8ELi1ELb0EN4cute5tupleIJNS5_1CILi128EEENS7_ILi48EEENS7_ILi256EEEEEELi256ENS_6half_tEfNS_4arch4Sm80ELb0ELb1ELb1ELb1ELb1ELb1ELb1ELb0EEENS1_21CollectiveEpilogueFwdINS6_IJS8_SA_S9_EEENS6_IJNS7_ILi1EEESI_SI_EEESC_SE_Li256ELb1ELb1ELb0ELb0EEENS1_19SingleTileSchedulerILb1ELb0ELb1ELi128EEEEEEEEEvNT_6ParamsE)
        .other          _ZN7cutlass13device_kernelIN5flash19enable_sm80_to_sm89INS1_16FlashAttnFwdSm80INS1_25CollectiveMainloopFwdSm80ILi8ELi1ELb0EN4cute5tupleIJNS5_1CILi128EEENS7_ILi48EEENS7_ILi256EEEEEELi256ENS_6half_tEfNS_4arch4Sm80ELb0ELb1ELb1ELb1ELb1ELb1ELb1ELb0EEENS1_21CollectiveEpilogueFwdINS6_IJS8_SA_S9_EEENS6_IJNS7_ILi1EEESI_SI_EEESC_SE_Li256ELb1ELb1ELb0ELb0EEENS1_19SingleTileSchedulerILb1ELb0ELb1ELi128EEEEEEEEEvNT_6ParamsE,@"STO_CUDA_ENTRY STV_DEFAULT"
_ZN7cutlass13device_kernelIN5flash19enable_sm80_to_sm89INS1_16FlashAttnFwdSm80INS1_25CollectiveMainloopFwdSm80ILi8ELi1ELb0EN4cute5tupleIJNS5_1CILi128EEENS7_ILi48EEENS7_ILi256EEEEEELi256ENS_6half_tEfNS_4arch4Sm80ELb0ELb1ELb1ELb1ELb1ELb1ELb1ELb0EEENS1_21CollectiveEpilogueFwdINS6_IJS8_SA_S9_EEENS6_IJNS7_ILi1EEESI_SI_EEESC_SE_Li256ELb1ELb1ELb0ELb0EEENS1_19SingleTileSchedulerILb1ELb0ELb1ELi128EEEEEEEEEvNT_6ParamsE:
[----:B------:R-:W-:Y:S02]  /*0000*/  MOV R1, c[0x0][0x28] ;  /* 0x00000a0000017a02 */ /* 0x000fe40000000f00 */
[----:B------:R-:W1:Y:S01]  /*0010*/  S2R R166, SR_TID.X ;  /* 0x0000000000a67919 */ /* 0x000e620000002100 */
[----:B------:R-:W-:Y:S01]  /*0020*/  IMAD.MOV.U32 R12, RZ, RZ, 0x4 ;  /* 0x00000004ff0c7424 */ /* 0x000fe200078e00ff */
[----:B------:R-:W-:Y:S01]  /*0030*/  ULDC.64 UR14, c[0x0][0x118] ;  /* 0x00004600000e7ab9 */ /* 0x000fe20000000a00 */
[----:B------:R-:W-:Y:S01]  /*0040*/  IADD3 R1, R1, -0x78, RZ ;  /* 0xffffff8801017810 */ /* 0x000fe20007ffe0ff */
        /* <DEDUP_REMOVED lines=12> */
.L_x_1117:
        /* <DEDUP_REMOVED lines=8> */
.L_x_1119:
[----:B------:R-:W-:-:S05]  /*0190*/  MOV R0, c[0x0][0x54c] ;  /* 0x0001530000007a02 */ /* 0x000fca0000000f00 */
.L_x_1118:
[----:B-----5:R-:W-:Y:S01]  /*01a0*/  IMAD R0, R0, c[0x0][0x548], RZ ;  /* 0x0001520000007a24 */ /* 0x020fe200078e02ff */
[----:B------:R-:W-:-:S04]  /*01b0*/  SHF.L.U32 R164, R167, 0x7, RZ ;  /* 0x00000007a7a47819 */ /* 0x000fc800000006ff */
[----:B------:R-:W-:-:S04]  /*01c0*/  ISETP.GE.AND P0, PT, R164, R0, PT ;  /* 0x00000000a400720c */ /* 0x000fc80003f06270 */
[----:B------:R-:W-:-:S05]  /*01d0*/  SEL R0, R5, 0xffffffff, !P0 ;  /* 0xffffffff05007807 */ /* 0x000fca0004000000 */
[----:B------:R2:W-:Y:S01]  /*01e0*/  STL [R1+0x70], R0 ;  /* 0x0000700001007387 */ /* 0x0005e20000100800 */
[----:B------:R-:W-:Y:S05]  /*01f0*/  BRA `(.L_x_1120) ;  /* 0x0000013000007947 */ /* 0x000fea0003800000 */
.L_x_1116:
[----:B---3--:R-:W-:-:S04]  /*0200*/  ISETP.NE.U32.AND P0, PT, RZ, c[0x0][0x568], PT ;  /* 0x00015a00ff007a0c */ /* 0x008fc80003f05070 */
[----:B------:R-:W-:-:S13]  /*0210*/  ISETP.NE.AND.EX P0, PT, RZ, c[0x0][0x56c], PT, P0 ;  /* 0x00015b00ff007a0c */ /* 0x000fda0003f05300 */
[----:B------:R-:W-:Y:S05]  /*0220*/  @!P0 BRA `(.L_x_1121) ;  /* 0x0000002000008947 */ /* 0x000fea0003800000 */
[----:B------:R1:W5:Y:S01]  /*0230*/  LDG.E R0, [R2.64] ;  /* 0x0000000e02007981 */ /* 0x000362000c1e1900 */
[----:B------:R-:W-:Y:S05]  /*0240*/  BRA `(.L_x_1122) ;  /* 0x0000009000007947 */ /* 0x000fea0003800000 */
.L_x_1121:
        /* <DEDUP_REMOVED lines=8> */
.L_x_1123:
[----:B------:R-:W-:-:S05]  /*02d0*/  MOV R0, c[0x0][0x54c] ;  /* 0x0001530000007a02 */ /* 0x000fca0000000f00 */
.L_x_1122:
[----:B-----5:R-:W-:Y:S01]  /*02e0*/  IMAD R0, R0, c[0x0][0x548], RZ ;  /* 0x0001520000007a24 */ /* 0x020fe200078e02ff */
[----:B------:R-:W-:-:S04]  /*02f0*/  SHF.L.U32 R164, R167, 0x7, RZ ;  /* 0x00000007a7a47819 */ /* 0x000fc800000006ff */
[----:B------:R-:W-:-:S04]  /*0300*/  ISETP.GE.AND P0, PT, R164, R0, PT ;  /* 0x00000000a400720c */ /* 0x000fc80003f06270 */
[----:B------:R-:W-:-:S05]  /*0310*/  SEL R0, R5, 0xffffffff, !P0 ;  /* 0xffffffff05007807 */ /* 0x000fca0004000000 */
[----:B------:R2:W-:Y:S04]  /*0320*/  STL [R1+0x70], R0 ;  /* 0x0000700001007387 */ /* 0x0005e80000100800 */
.L_x_1120:
[----:B------:R-:W3:Y:S02]  /*0330*/  LDL R29, [R1+0x70] ;  /* 0x00007000011d7983 */ /* 0x000ee40000100800 */
[----:B---3--:R-:W-:-:S13]  /*0340*/  ISETP.GE.AND P0, PT, R29, RZ, PT ;  /* 0x000000ff1d00720c */ /* 0x008fda0003f06270 */
[----:B------:R-:W-:Y:S05]  /*0350*/  @!P0 EXIT ;  /* 0x000000000000894d */ /* 0x000fea0003800000 */
[----:B------:R-:W-:Y:S01]  /*0360*/  ISETP.NE.U32.AND P0, PT, RZ, c[0x0][0x370], PT ;  /* 0x0000dc00ff007a0c */ /* 0x000fe20003f05070 */
[----:B------:R-:W-:Y:S01]  /*0370*/  IMAD.MOV.U32 R10, RZ, RZ, RZ ;  /* 0x000000ffff0a7224 */ /* 0x000fe200078e00ff */
[----:B------:R-:W-:Y:S01]  /*0380*/  ISETP.NE.U32.AND P1, PT, RZ, c[0x0][0x348], PT ;  /* 0x0000d200ff007a0c */ /* 0x000fe20003f25070 */
[----:B------:R-:W-:Y:S01]  /*0390*/  IMAD.MOV.U32 R13, RZ, RZ, RZ ;  /* 0x000000ffff0d7224 */ /* 0x000fe200078e00ff */
[----:B------:R-:W-:Y:S01]  /*03a0*/  ISETP.NE.AND.EX P0, PT, RZ, c[0x0][0x374], PT, P0 ;  /* 0x0000dd00ff007a0c */ /* 0x000fe20003f05300 */
[----:B------:R-:W-:Y:S01]  /*03b0*/  IMAD.WIDE R6, R29, R12, c[0x0][0x350] ;  /* 0x0000d4001d067625 */ /* 0x000fe200078e020c */
[----:B------:R-:W-:Y:S02]  /*03c0*/  ISETP.NE.U32.AND P3, PT, RZ, c[0x0][0x358], PT ;  /* 0x0000d600ff007a0c */ /* 0x000fe40003f65070 */
[----:B------:R-:W-:Y:S02]  /*03d0*/  ISETP.NE.AND.EX P1, PT, RZ, c[0x0][0x34c], PT, P1 ;  /* 0x0000d300ff007a0c */ /* 0x000fe40003f25310 */
[----:B------:R-:W-:Y:S01]  /*03e0*/  ISETP.NE.AND.EX P3, PT, RZ, c[0x0][0x35c], PT, P3 ;  /* 0x0000d700ff007a0c */ /* 0x000fe20003f65330 */
[----:B------:R-:W-:Y:S01]  /*03f0*/  IMAD.MOV.U32 R15, RZ, RZ, RZ ;  /* 0x000000ffff0f7224 */ /* 0x000fe200078e00ff */
[----:B--2---:R-:W-:-:S02]  /*0400*/  MOV R0, RZ ;  /* 0x000000ff00007202 */ /* 0x004fc40000000f00 */
[----:B------:R-:W-:-:S03]  /*0410*/  ISETP.NE.U32.AND P2, PT, RZ, c[0x0][0x350], PT ;  /* 0x0000d400ff007a0c */ /* 0x000fc60003f45070 */
[----:B-1----:R-:W-:Y:S01]  /*0420*/  @P0 IMAD.WIDE R2, R29, R12, c[0x0][0x370] ;  /* 0x0000dc001d020625 */ /* 0x002fe200078e020c */
[----:B------:R-:W-:-:S03]  /*0430*/  ISETP.NE.AND.EX P2, PT, RZ, c[0x0][0x354], PT, P2 ;  /* 0x0000d500ff007a0c */ /* 0x000fc60003f45320 */
[CC--:B------:R-:W-:Y:S01]  /*0440*/  IMAD.WIDE R8, R29.reuse, R12.reuse, c[0x0][0x348] ;  /* 0x0000d2001d087625 */ /* 0x0c0fe200078e020c */
[----:B------:R1:W2:Y:S04]  /*0450*/  @P0 LDG.E R10, [R2.64] ;  /* 0x0000000e020a0981 */ /* 0x0002a8000c1e1900 */
[----:B------:R-:W3:Y:S05]  /*0460*/  @P1 LDG.E R0, [R8.64] ;  /* 0x0000000e08001981 */ /* 0x000eea000c1e1900 */
[----:B------:R-:W4:Y:S01]  /*0470*/  @P2 LDG.E R13, [R6.64] ;  /* 0x0000000e060d2981 */ /* 0x000f22000c1e1900 */
[----:B-1----:R-:W-:-:S05]  /*0480*/  IMAD.WIDE R2, R29, R12, c[0x0][0x358] ;  /* 0x0000d6001d027625 */ /* 0x002fca00078e020c */
[----:B------:R-:W4:Y:S01]  /*0490*/  @P3 LDG.E R15, [R2.64] ;  /* 0x0000000e020f3981 */ /* 0x000f22000c1e1900 */
[----:B------:R-:W-:-:S03]  /*04a0*/  ISETP.NE.U32.AND P0, PT, RZ, c[0x0][0x360], PT ;  /* 0x0000d800ff007a0c */ /* 0x000fc60003f05070 */
[----:B------:R-:W1:Y:S01]  /*04b0*/  S2R R30, SR_CTAID.Y ;  /* 0x00000000001e7919 */ /* 0x000e620000002600 */
[----:B------:R-:W-:Y:S01]  /*04c0*/  ISETP.NE.AND.EX P0, PT, RZ, c[0x0][0x364], PT, P0 ;  /* 0x0000d900ff007a0c */ /* 0x000fe20003f05300 */
[----:B------:R-:W-:Y:S02]  /*04d0*/  IMAD.MOV.U32 R19, RZ, RZ, c[0x0][0x168] ;  /* 0x00005a00ff137624 */ /* 0x000fe400078e00ff */
[----:B------:R-:W-:-:S10]  /*04e0*/  IMAD.MOV.U32 R11, RZ, RZ, c[0x0][0x2ac] ;  /* 0x0000ab00ff0b7624 */ /* 0x000fd400078e00ff */
[----:B------:R-:W-:-:S05]  /*04f0*/  @P0 IMAD.WIDE R4, R29, R12, c[0x0][0x360] ;  /* 0x0000d8001d040625 */ /* 0x000fca00078e020c */
[----:B------:R4:W5:Y:S01]  /*0500*/  @P0 LDG.E R19, [R4.64] ;  /* 0x0000000e04130981 */ /* 0x000962000c1e1900 */
[----:B------:R-:W-:Y:S01]  /*0510*/  IMAD R11, R11, c[0x0][0x1d0], RZ ;  /* 0x000074000b0b7a24 */ /* 0x000fe200078e02ff */
[----:B-1----:R-:W-:Y:S02]  /*0520*/  SHF.R.S32.HI R31, RZ, 0x1f, R30 ;  /* 0x0000001fff1f7819 */ /* 0x002fe4000001141e */
[----:B--2---:R-:W-:Y:S04]  /*0530*/  STL [R1+0x48], R10 ;  /* 0x0000480a01007387 */ /* 0x004fe80000100800 */
[----:B---3--:R-:W-:Y:S01]  /*0540*/  STL [R1+0x4c], R0 ;  /* 0x00004c0001007387 */ /* 0x008fe20000100800 */
[----:B----4-:R-:W-:-:S03]  /*0550*/  IADD3 R4, R13, R10, RZ ;  /* 0x0000000a0d047210 */ /* 0x010fc60007ffe0ff */
[----:B------:R-:W-:Y:S04]  /*0560*/  STL [R1+0x54], R15 ;  /* 0x0000540f01007387 */ /* 0x000fe80000100800 */
[----:B------:R1:W-:Y:S02]  /*0570*/  STL [R1+0x50], R4 ;  /* 0x0000500401007387 */ /* 0x0003e40000100800 */
[----:B-1----:R-:W-:Y:S01]  /*0580*/  MOV R4, c[0x0][0x228] ;  /* 0x00008a0000047a02 */ /* 0x002fe20000000f00 */
[----:B------:R-:W-:Y:S05]  /*0590*/  @P0 BRA `(.L_x_1124) ;  /* 0x0000004000000947 */ /* 0x000fea0003800000 */
[----:B------:R-:W-:Y:S05]  /*05a0*/  @!P1 BRA `(.L_x_1124) ;  /* 0x0000003000009947 */ /* 0x000fea0003800000 */
[----:B------:R1:W2:Y:S04]  /*05b0*/  LDG.E R0, [R8.64] ;  /* 0x0000000e08007981 */ /* 0x0002a8000c1e1900 */
[----:B-1----:R-:W2:Y:S02]  /*05c0*/  LDG.E R8, [R8.64+0x4] ;  /* 0x0000040e08087981 */ /* 0x002ea4000c1e1900 */
[----:B--2--5:R-:W-:-:S05]  /*05d0*/  IADD3 R19, -R0, R8, RZ ;  /* 0x0000000800137210 */ /* 0x024fca0007ffe1ff */
.L_x_1124:
[----:B-----5:R1:W-:Y:S01]  /*05e0*/  STL [R1+0x58], R19 ;  /* 0x0000581301007387 */ /* 0x0203e20000100800 */
[----:B------:R-:W-:-:S04]  /*05f0*/  ISETP.NE.U32.AND P0, PT, RZ, c[0x0][0x368], PT ;  /* 0x0000da00ff007a0c */ /* 0x000fc80003f05070 */
[----:B------:R-:W-:-:S13]  /*0600*/  ISETP.NE.AND.EX P0, PT, RZ, c[0x0][0x36c], PT, P0 ;  /* 0x0000db00ff007a0c */ /* 0x000fda0003f05300 */
[----:B------:R-:W-:Y:S05]  /*0610*/  @!P0 BRA `(.L_x_1125) ;  /* 0x0000003000008947 */ /* 0x000fea0003800000 */
[----:B------:R-:W-:-:S05]  /*0620*/  IMAD.WIDE R6, R29, R12, c[0x0][0x368] ;  /* 0x0000da001d067625 */ /* 0x000fca00078e020c */
[----:B------:R2:W5:Y:S01]  /*0630*/  LDG.E R11, [R6.64] ;  /* 0x0000000e060b7981 */ /* 0x000562000c1e1900 */
[----:B------:R-:W-:Y:S05]  /*0640*/  BRA `(.L_x_1126) ;  /* 0x0000004000007947 */ /* 0x000fea0003800000 */
.L_x_1125:
[----:B------:R-:W-:Y:S05]  /*0650*/  @!P2 BRA `(.L_x_1126) ;  /* 0x000000300000a947 */ /* 0x000fea0003800000 */
[----:B------:R2:W3:Y:S04]  /*0660*/  LDG.E R0, [R6.64] ;  /* 0x0000000e06007981 */ /* 0x0004e8000c1e1900 */
[----:B--2---:R-:W3:Y:S02]  /*0670*/  LDG.E R6, [R6.64+0x4] ;  /* 0x0000040e06067981 */ /* 0x004ee4000c1e1900 */
[----:B---3--:R-:W-:Y:S02]  /*0680*/  IADD3 R11, -R0, R6, RZ ;  /* 0x00000006000b7210 */ /* 0x008fe40007ffe1ff */
.L_x_1126:
[----:B------:R-:W-:Y:S01]  /*0690*/  ISETP.NE.U32.AND P0, PT, RZ, c[0x0][0x378], PT ;  /* 0x0000de00ff007a0c */ /* 0x000fe20003f05070 */
[----:B------:R3:W4:Y:S03]  /*06a0*/  @P3 LDG.E R5, [R2.64] ;  /* 0x0000000e02053981 */ /* 0x000726000c1e1900 */
[----:B------:R-:W-:Y:S01]  /*06b0*/  ISETP.NE.AND.EX P0, PT, RZ, c[0x0][0x37c], PT, P0 ;  /* 0x0000df00ff007a0c */ /* 0x000fe20003f05300 */
[----:B------:R3:W4:Y:S01]  /*06c0*/  @P3 LDG.E R0, [R2.64+0x4] ;  /* 0x0000040e02003981 */ /* 0x000722000c1e1900 */
[----:B-----5:R-:W-:-:S11]  /*06d0*/  IMAD.MOV.U32 R22, RZ, RZ, R11 ;  /* 0x000000ffff167224 */ /* 0x020fd600078e000b */
[----:B---3--:R-:W-:-:S05]  /*06e0*/  @P0 IMAD.WIDE R2, R29, R12, c[0x0][0x378] ;  /* 0x0000de001d020625 */ /* 0x008fca00078e020c */
[----:B--2---:R3:W2:Y:S01]  /*06f0*/  @P0 LDG.E R22, [R2.64] ;  /* 0x0000000e02160981 */ /* 0x0046a2000c1e1900 */
[----:B------:R-:W-:Y:S02]  /*0700*/  IMAD.IADD R10, R11, 0x1, -R10 ;  /* 0x000000010b0a7824 */ /* 0x000fe400078e0a0a */
[----:B------:R-:W-:-:S03]  /*0710*/  IMAD.MOV.U32 R8, RZ, RZ, c[0x0][0x32c] ;  /* 0x0000cb00ff087624 */ /* 0x000fc600078e00ff */
[----:B------:R1:W-:Y:S01]  /*0720*/  STL [R1+0x5c], R10 ;  /* 0x00005c0a01007387 */ /* 0x0003e20000100800 */
[----:B---3--:R-:W-:-:S05]  /*0730*/  IMAD.MOV.U32 R2, RZ, RZ, c[0x0][0x2c4] ;  /* 0x0000b100ff027624 */ /* 0x008fca00078e00ff */
[----:B------:R-:W-:Y:S02]  /*0740*/  ISETP.NE.AND P1, PT, R2, 0x1, PT ;  /* 0x000000010200780c */ /* 0x000fe40003f25270 */
[----:B------:R-:W-:Y:S01]  /*0750*/  ISETP.GE.AND P2, PT, R8, 0x1, PT ;  /* 0x000000010800780c */ /* 0x000fe20003f46270 */
[----:B----4-:R-:W-:Y:S01]  /*0760*/  @P3 IMAD.IADD R4, R0, 0x1, -R5 ;  /* 0x0000000100043824 */ /* 0x010fe200078e0a05 */
[----:B------:R-:W-:-:S03]  /*0770*/  IADD3 R0, R164, 0x7f, RZ ;  /* 0x0000007fa4007810 */ /* 0x000fc60007ffe0ff */
[----:B------:R-:W-:-:S06]  /*0780*/  IMAD.IADD R5, R10, 0x1, R4 ;  /* 0x000000010a057824 */ /* 0x000fcc00078e0204 */
[----:B------:R-:W-:Y:S01]  /*0790*/  @P1 IMAD.HI.U32 R2, R0, c[0x0][0x2c8], RZ ;  /* 0x0000b20000021a27 */ /* 0x000fe200078e00ff */
[----:B------:R1:W-:Y:S01]  /*07a0*/  STL.64 [R1+0x60], R4 ;  /* 0x0000600401007387 */ /* 0x0003e20000100a00 */
[----:B------:R-:W-:-:S03]  /*07b0*/  IADD3 R3, R5, 0x2f, RZ ;  /* 0x0000002f05037810 */ /* 0x000fc60007ffe0ff */
[----:B------:R-:W-:Y:S02]  /*07c0*/  @P1 SHF.R.U32.HI R0, RZ, c[0x0][0x2cc], R2 ;  /* 0x0000b300ff001a19 */ /* 0x000fe40000011602 */
[----:B------:R-:W-:Y:S02]  /*07d0*/  IMAD.HI R3, R3, 0x2aaaaaab, RZ ;  /* 0x2aaaaaab03037827 */ /* 0x000fe400078e02ff */
[----:B------:R-:W-:Y:S01]  /*07e0*/  IADD3 R0, R0, 0x1, R5 ;  /* 0x0000000100007810 */ /* 0x000fe20007ffe005 */
[----:B--2---:R1:W-:Y:S02]  /*07f0*/  STL [R1+0x68], R22 ;  /* 0x0000681601007387 */ /* 0x0043e40000100800 */
[----:B------:R-:W-:Y:S02]  /*0800*/  SHF.R.U32.HI R6, RZ, 0x1f, R3 ;  /* 0x0000001fff067819 */ /* 0x000fe40000011603 */
[----:B------:R-:W-:Y:S02]  /*0810*/  IMAD.IADD R2, R0, 0x1, -R19 ;  /* 0x0000000100027824 */ /* 0x000fe400078e0a13 */
[----:B------:R-:W-:-:S03]  /*0820*/  LEA.HI.SX32 R7, R3, R6, 0x1d ;  /* 0x0000000603077211 */ /* 0x000fc600078feaff */
[----:B------:R-:W-:Y:S01]  /*0830*/  IADD3 R6, R2, c[0x0][0x328], RZ ;  /* 0x0000ca0002067a10 */ /* 0x000fe20007ffe0ff */
[----:B------:R-:W-:Y:S05]  /*0840*/  @!P2 BRA `(.L_x_1127) ;  /* 0x000000e00000a947 */ /* 0x000fea0003800000 */
[C---:B------:R-:W-:Y:S02]  /*0850*/  ISETP.GT.AND P0, PT, R2.reuse, RZ, PT ;  /* 0x000000ff0200720c */ /* 0x040fe40003f04270 */
[----:B------:R-:W-:-:S11]  /*0860*/  IADD3 R0, R2, -0x1, RZ ;  /* 0xffffffff02007810 */ /* 0x000fd60007ffe0ff */
[----:B------:R-:W-:Y:S05]  /*0870*/  @P0 BRA `(.L_x_1128) ;  /* 0x0000006000000947 */ /* 0x000fea0003800000 */
[----:B------:R-:W-:Y:S01]  /*0880*/  ISETP.NE.AND P0, PT, R8, 0x1, PT ;  /* 0x000000010800780c */ /* 0x000fe20003f05270 */
[----:B------:R-:W-:-:S12]  /*0890*/  IMAD.MOV R0, RZ, RZ, -R2 ;  /* 0x000000ffff007224 */ /* 0x000fd800078e0a02 */
[----:B------:R-:W-:-:S05]  /*08a0*/  @P0 IMAD.HI.U32 R2, R0, c[0x0][0x330], RZ ;  /* 0x0000cc0000020a27 */ /* 0x000fca00078e00ff */
[----:B------:R-:W-:-:S04]  /*08b0*/  @P0 SHF.R.U32.HI R0, RZ, c[0x0][0x334], R2 ;  /* 0x0000cd00ff000a19 */ /* 0x000fc80000011602 */
[----:B------:R-:W-:Y:S01]  /*08c0*/  LOP3.LUT R0, RZ, R0, RZ, 0x33, !PT ;  /* 0x00000000ff007212 */ /* 0x000fe200078e33ff */
[----:B------:R-:W-:Y:S05]  /*08d0*/  BRA `(.L_x_1129) ;  /* 0x0000003000007947 */ /* 0x000fea0003800000 */
.L_x_1128:
[----:B------:R-:W-:-:S13]  /*08e0*/  ISETP.NE.AND P0, PT, R8, 0x1, PT ;  /* 0x000000010800780c */ /* 0x000fda0003f05270 */
[----:B------:R-:W-:-:S05]  /*08f0*/  @P0 IMAD.HI.U32 R2, R0, c[0x0][0x330], RZ ;  /* 0x0000cc0000020a27 */ /* 0x000fca00078e00ff */
[----:B------:R-:W-:-:S05]  /*0900*/  @P0 SHF.R.U32.HI R0, RZ, c[0x0][0x334], R2 ;  /* 0x0000cd00ff000a19 */ /* 0x000fca0000011602 */
.L_x_1129:
[----:B------:R-:W-:-:S05]  /*0910*/  IMAD R0, R0, R8, c[0x0][0x32c] ;  /* 0x0000cb0000007624 */ /* 0x000fca00078e0208 */
[----:B------:R-:W-:Y:S02]  /*0920*/  IMNMX R6, R6, R0, PT ;  /* 0x0000000006067217 */ /* 0x000fe40003800200 */
.L_x_1127:
[----:B------:R-:W-:-:S04]  /*0930*/  @P1 IMAD.HI.U32 R2, R164, c[0x0][0x2c8], RZ ;  /* 0x0000b200a4021a27 */ /* 0x000fc800078e00ff */
[----:B------:R-:W-:Y:S01]  /*0940*/  IMAD.MOV.U32 R0, RZ, RZ, R164 ;  /* 0x000000ffff007224 */ /* 0x000fe200078e00a4 */
[----:B------:R-:W-:-:S04]  /*0950*/  @P1 SHF.R.U32.HI R0, RZ, c[0x0][0x2cc], R2 ;  /* 0x0000b300ff001a19 */ /* 0x000fc80000011602 */
[----:B------:R-:W-:-:S04]  /*0960*/  IADD3 R0, R0, R5, -R19 ;  /* 0x0000000500007210 */ /* 0x000fc80007ffe813 */
[----:B------:R-:W-:Y:S01]  /*0970*/  IADD3 R3, R0, -c[0x0][0x324], RZ ;  /* 0x8000c90000037a10 */ /* 0x000fe20007ffe0ff */
[----:B------:R-:W-:Y:S05]  /*0980*/  @!P2 BRA `(.L_x_1130) ;  /* 0x000000d00000a947 */ /* 0x000fea0003800000 */
[----:B------:R-:W-:-:S13]  /*0990*/  ISETP.GT.AND P0, PT, R0, -0x1, PT ;  /* 0xffffffff0000780c */ /* 0x000fda0003f04270 */
[----:B------:R-:W-:Y:S05]  /*09a0*/  @P0 BRA `(.L_x_1131) ;  /* 0x0000006000000947 */ /* 0x000fea0003800000 */
[----:B------:R-:W-:Y:S02]  /*09b0*/  ISETP.NE.AND P0, PT, R8, 0x1, PT ;  /* 0x000000010800780c */ /* 0x000fe40003f05270 */
[----:B------:R-:W-:-:S11]  /*09c0*/  LOP3.LUT R0, RZ, R0, RZ, 0x33, !PT ;  /* 0x00000000ff007212 */ /* 0x000fd600078e33ff */
[----:B------:R-:W-:-:S05]  /*09d0*/  @P0 IMAD.HI.U32 R2, R0, c[0x0][0x330], RZ ;  /* 0x0000cc0000020a27 */ /* 0x000fca00078e00ff */
[----:B------:R-:W-:-:S04]  /*09e0*/  @P0 SHF.R.U32.HI R0, RZ, c[0x0][0x334], R2 ;  /* 0x0000cd00ff000a19 */ /* 0x000fc80000011602 */
[----:B------:R-:W-:Y:S01]  /*09f0*/  LOP3.LUT R0, RZ, R0, RZ, 0x33, !PT ;  /* 0x00000000ff007212 */ /* 0x000fe200078e33ff */
[----:B------:R-:W-:Y:S05]  /*0a00*/  BRA `(.L_x_1132) ;  /* 0x0000003000007947 */ /* 0x000fea0003800000 */
.L_x_1131:
[----:B------:R-:W-:-:S13]  /*0a10*/  ISETP.NE.AND P0, PT, R8, 0x1, PT ;  /* 0x000000010800780c */ /* 0x000fda0003f05270 */
[----:B------:R-:W-:-:S05]  /*0a20*/  @P0 IMAD.HI.U32 R2, R0, c[0x0][0x330], RZ ;  /* 0x0000cc0000020a27 */ /* 0x000fca00078e00ff */
[----:B------:R-:W-:-:S05]  /*0a30*/  @P0 SHF.R.U32.HI R0, RZ, c[0x0][0x334], R2 ;  /* 0x0000cd00ff000a19 */ /* 0x000fca0000011602 */
.L_x_1132:
[----:B------:R-:W-:-:S05]  /*0a40*/  IMAD R0, R0, c[0x0][0x32c], RZ ;  /* 0x0000cb0000007a24 */ /* 0x000fca00078e02ff */
[----:B------:R-:W-:-:S04]  /*0a50*/  IMNMX R3, R3, R0, !PT ;  /* 0x0000000003037217 */ /* 0x000fc80007800200 */
.L_x_1130:
[----:B------:R-:W-:Y:S01]  /*0a60*/  IADD3 R2, R6, 0x2f, RZ ;  /* 0x0000002f06027810 */ /* 0x000fe20007ffe0ff */
[----:B------:R-:W-:-:S04]  /*0a70*/  IMAD.HI R0, R3, 0x2aaaaaab, RZ ;  /* 0x2aaaaaab03007827 */ /* 0x000fc800078e02ff */
[----:B------:R-:W-:Y:S01]  /*0a80*/  IMAD.HI R3, R2, 0x2aaaaaab, RZ ;  /* 0x2aaaaaab02037827 */ /* 0x000fe200078e02ff */
[----:B------:R-:W-:-:S04]  /*0a90*/  SHF.R.U32.HI R2, RZ, 0x1f, R0 ;  /* 0x0000001fff027819 */ /* 0x000fc80000011600 */
[----:B------:R-:W-:Y:S02]  /*0aa0*/  SHF.R.U32.HI R6, RZ, 0x1f, R3 ;  /* 0x0000001fff067819 */ /* 0x000fe40000011603 */
[----:B------:R-:W-:Y:S02]  /*0ab0*/  LEA.HI.SX32 R0, R0, R2, 0x1d ;  /* 0x0000000200007211 */ /* 0x000fe400078feaff */
[----:B------:R-:W-:Y:S02]  /*0ac0*/  LEA.HI.SX32 R3, R3, R6, 0x1d ;  /* 0x0000000603037211 */ /* 0x000fe400078feaff */
[----:B------:R-:W-:Y:S02]  /*0ad0*/  IMNMX R2, RZ, R0, !PT ;  /* 0x00000000ff027217 */ /* 0x000fe40007800200 */
[----:B------:R-:W-:-:S03]  /*0ae0*/  IMNMX R0, R7, R3, PT ;  /* 0x0000000307007217 */ /* 0x000fc60003800200 */
[--C-:B------:R-:W-:Y:S02]  /*0af0*/  IMAD R2, R2, 0x30, -R10.reuse ;  /* 0x0000003002027824 */ /* 0x100fe400078e0a0a */
[----:B------:R-:W-:-:S03]  /*0b00*/  IMAD R0, R0, 0x30, -R10 ;  /* 0x0000003000007824 */ /* 0x000fc600078e0a0a */
[----:B------:R-:W-:Y:S02]  /*0b10*/  IMNMX R2, RZ, R2, !PT ;  /* 0x00000002ff027217 */ /* 0x000fe40007800200 */
        /* <DEDUP_REMOVED lines=11> */
[----:B------:R-:W-:Y:S02]  /*0bd0*/  ISETP.NE.U32.AND P0, PT, RZ, c[0x0][0x340], PT ;  /* 0x0000d000ff007a0c */ /* 0x000fe40003f05070 */
[----:B------:R-:W-:Y:S01]  /*0be0*/  SHF.R.S32.HI R26, RZ, 0x1f, R166 ;  /* 0x0000001fff1a7819 */ /* 0x000fe200000114a6 */
[----:B-1----:R-:W-:Y:S01]  /*0bf0*/  IMAD R5, R31, c[0x0][0x240], RZ ;  /* 0x000090001f057a24 */ /* 0x002fe200078e02ff */
[----:B------:R-:W-:Y:S01]  /*0c00*/  ISETP.NE.AND.EX P2, PT, RZ, c[0x0][0x344], PT, P0 ;  /* 0x0000d100ff007a0c */ /* 0x000fe20003f45300 */
[----:B------:R-:W-:Y:S02]  /*0c10*/  UMOV UR9, 0x30 ;  /* 0x0000003000097882 */ /* 0x000fe40000000000 */
[----:B------:R-:W-:-:S10]  /*0c20*/  ULDC.64 UR4, c[0x0][0x238] ;  /* 0x00008e0000047ab9 */ /* 0x000fd40000000a00 */
[----:B------:R-:W-:-:S05]  /*0c30*/  @P2 IMAD.WIDE R2, R29, R12, c[0x0][0x340] ;  /* 0x0000d0001d022625 */ /* 0x000fca00078e020c */
[----:B------:R1:W2:Y:S01]  /*0c40*/  @P2 LDG.E R14, [R2.64] ;  /* 0x0000000e020e2981 */ /* 0x0002a2000c1e1900 */
[----:B------:R-:W-:Y:S01]  /*0c50*/  LEA.HI R45, R26, R166, RZ, 0x3 ;  /* 0x000000a61a2d7211 */ /* 0x000fe200078f18ff */
[----:B------:R-:W-:Y:S01]  /*0c60*/  IMAD R5, R30, c[0x0][0x244], R5 ;  /* 0x000091001e057a24 */ /* 0x000fe200078e0205 */
[----:B------:R-:W-:Y:S01]  /*0c70*/  SHF.R.S32.HI R12, RZ, 0x1f, R29 ;  /* 0x0000001fff0c7819 */ /* 0x000fe2000001141d */
[----:B------:R-:W-:Y:S01]  /*0c80*/  UIMAD.WIDE.U32 UR10, UR9, UR4, URZ ;  /* 0x00000004090a72a5 */ /* 0x000fe2000f8e003f */
[----:B------:R-:W-:Y:S01]  /*0c90*/  LOP3.LUT R0, R45, 0xfffffff8, RZ, 0xc0, !PT ;  /* 0xfffffff82d007812 */ /* 0x000fe200078ec0ff */
[----:B------:R-:W-:Y:S01]  /*0ca0*/  UIMAD UR7, UR9, UR5, URZ ;  /* 0x00000005090772a4 */ /* 0x000fe2000f8e023f */
[----:B------:R-:W-:Y:S01]  /*0cb0*/  SEL R28, R12, RZ, !P3 ;  /* 0x000000ff0c1c7207 */ /* 0x000fe20005800000 */
[----:B------:R-:W-:Y:S01]  /*0cc0*/  IMAD.IADD R156, R13, 0x1, R11 ;  /* 0x000000010d9c7824 */ /* 0x000fe200078e020b */
[----:B------:R-:W-:Y:S01]  /*0cd0*/  SEL R27, R29, RZ, !P3 ;  /* 0x000000ff1d1b7207 */ /* 0x000fe20005800000 */
[----:B------:R-:W-:Y:S01]  /*0ce0*/  IMAD.IADD R0, R166, 0x1, -R0 ;  /* 0x00000001a6007824 */ /* 0x000fe200078e0a00 */
[----:B------:R-:W-:Y:S01]  /*0cf0*/  UIADD3 UR7, UR11, UR7, URZ ;  /* 0x000000070b077290 */ /* 0x000fe2000fffe03f */
[----:B------:R-:W-:Y:S01]  /*0d00*/  IADD3 R48, R6, -0x1, RZ ;  /* 0xffffffff06307810 */ /* 0x000fe20007ffe0ff */
[----:B------:R-:W-:Y:S01]  /*0d10*/  IMAD R20, R31, c[0x0][0x260], RZ ;  /* 0x000098001f147a24 */ /* 0x000fe200078e02ff */
[----:B------:R-:W-:Y:S01]  /*0d20*/  SHF.R.S32.HI R45, RZ, 0x3, R45 ;  /* 0x00000003ff2d7819 */ /* 0x000fe2000001142d */
[----:B------:R-:W-:Y:S01]  /*0d30*/  IMAD.SHL.U32 R24, R0, 0x8, RZ ;  /* 0x0000000800187824 */ /* 0x000fe200078e00ff */
[----:B------:R-:W-:Y:S01]  /*0d40*/  SHF.R.S32.HI R8, RZ, 0x1f, R48 ;  /* 0x0000001fff087819 */ /* 0x000fe20000011430 */
[----:B------:R-:W-:Y:S01]  /*0d50*/  IMAD R7, R48, -0x30, R4 ;  /* 0xffffffd030077824 */ /* 0x000fe200078e0204 */
[----:B------:R-:W-:Y:S01]  /*0d60*/  SHF.R.S32.HI R23, RZ, 0x1f, R45 ;  /* 0x0000001fff177819 */ /* 0x000fe2000001142d */
[----:B------:R-:W-:Y:S01]  /*0d70*/  IMAD.SHL.U32 R38, R0, 0x4, RZ ;  /* 0x0000000400267824 */ /* 0x000fe200078e00ff */
[----:B------:R-:W-:Y:S01]  /*0d80*/  SHF.R.S32.HI R25, RZ, 0x1f, R24 ;  /* 0x0000001fff197819 */ /* 0x000fe20000011418 */
[C---:B------:R-:W-:Y:S01]  /*0d90*/  IMAD R20, R30.reuse, c[0x0][0x264], R20 ;  /* 0x000099001e147a24 */ /* 0x040fe200078e0214 */
[----:B------:R-:W-:Y:S01]  /*0da0*/  IADD3 R140, P0, R45, R15, RZ ;  /* 0x0000000f2d8c7210 */ /* 0x000fe20007f1e0ff */
[----:B------:R-:W-:Y:S01]  /*0db0*/  IMAD R16, R23, c[0x0][0x280], RZ ;  /* 0x0000a00017107a24 */ /* 0x000fe200078e02ff */
[----:B------:R-:W-:Y:S01]  /*0dc0*/  SHF.R.S32.HI R39, RZ, 0x1f, R38 ;  /* 0x0000001fff277819 */ /* 0x000fe20000011426 */
[----:B-1----:R-:W-:Y:S01]  /*0dd0*/  IMAD.WIDE.U32 R2, R30, c[0x0][0x240], R24 ;  /* 0x000090001e027a25 */ /* 0x002fe200078e0018 */
[----:B------:R-:W-:Y:S01]  /*0de0*/  LEA.HI.X.SX32 R141, R15, R23, 0x1, P0 ;  /* 0x000000170f8d7211 */ /* 0x000fe200000f0eff */
[----:B------:R-:W-:Y:S01]  /*0df0*/  USHF.L.U32 UR8, UR4, 0x5, URZ ;  /* 0x0000000504087899 */ /* 0x000fe2000800063f */
[----:B------:R-:W-:Y:S01]  /*0e00*/  IADD3 R40, R38, 0x40, RZ ;  /* 0x0000004026287810 */ /* 0x000fe20007ffe0ff */
[----:B------:R-:W-:Y:S01]  /*0e10*/  IMAD.IADD R3, R3, 0x1, R5 ;  /* 0x0000000103037824 */ /* 0x000fe200078e0205 */
[----:B------:R-:W-:Y:S01]  /*0e20*/  UMOV UR6, 0x5 ;  /* 0x0000000500067882 */ /* 0x000fe20000000000 */
[----:B------:R-:W-:Y:S01]  /*0e30*/  IMAD R5, R28, c[0x0][0x248], RZ ;  /* 0x000092001c057a24 */ /* 0x000fe200078e02ff */
[----:B------:R-:W-:Y:S01]  /*0e40*/  USHF.L.U64.HI UR12, UR4, UR6, UR5 ;  /* 0x00000006040c7299 */ /* 0x000fe20008010205 */
[C---:B------:R-:W-:Y:S01]  /*0e50*/  IMAD.WIDE.U32 R2, R27.reuse, c[0x0][0x248], R2 ;  /* 0x000092001b027a25 */ /* 0x040fe200078e0002 */
[C---:B------:R-:W-:Y:S01]  /*0e60*/  IADD3 R107, R24.reuse, 0x80, RZ ;  /* 0x00000080186b7810 */ /* 0x040fe20007ffe0ff */
[----:B------:R-:W-:Y:S01]  /*0e70*/  ULDC.64 UR4, c[0x0][0x290] ;  /* 0x0000a40000047ab9 */ /* 0x000fe20000000a00 */
[----:B------:R-:W-:Y:S01]  /*0e80*/  IADD3 R106, R24, 0xc0, RZ ;  /* 0x000000c0186a7810 */ /* 0x000fe20007ffe0ff */
[----:B------:R-:W-:Y:S01]  /*0e90*/  IMAD R6, R27, c[0x0][0x24c], R5 ;  /* 0x000093001b067a24 */ /* 0x000fe200078e0205 */
[----:B------:R-:W-:Y:S01]  /*0ea0*/  ISETP.GE.AND P6, PT, R107, c[0x0][0x1d4], PT ;  /* 0x000075006b007a0c */ /* 0x000fe20003fc6270 */
[----:B------:R-:W-:Y:S01]  /*0eb0*/  IMAD R5, R48, UR7, RZ ;  /* 0x0000000730057c24 */ /* 0x000fe2000f8e02ff */
[----:B------:R-:W-:Y:S01]  /*0ec0*/  ISETP.GE.AND P5, PT, R106, c[0x0][0x1d4], PT ;  /* 0x000075006a007a0c */ /* 0x000fe20003fa6270 */
[----:B------:R-:W-:Y:S01]  /*0ed0*/  IMAD.IADD R3, R3, 0x1, R6 ;  /* 0x0000000103037824 */ /* 0x000fe200078e0206 */
[----:B------:R-:W-:Y:S01]  /*0ee0*/  IADD3 R159, R45, 0x20, RZ ;  /* 0x000000202d9f7810 */ /* 0x000fe20007ffe0ff */
[----:B------:R-:W-:Y:S01]  /*0ef0*/  IMAD R13, R8, UR10, R5 ;  /* 0x0000000a080d7c24 */ /* 0x000fe2000f8e0205 */
[----:B------:R-:W-:Y:S01]  /*0f00*/  IMNMX R5, R7, 0x30, PT ;  /* 0x0000003007057817 */ /* 0x000fe20003800200 */
[----:B------:R-:W-:Y:S01]  /*0f10*/  IMAD R6, R141, c[0x0][0x238], RZ ;  /* 0x00008e008d067a24 */ /* 0x000fe200078e02ff */
[----:B------:R-:W-:Y:S01]  /*0f20*/  UIMAD.WIDE.U32 UR18, UR9, UR4, URZ ;  /* 0x00000004091272a5 */ /* 0x000fe2000f8e003f */
[C---:B------:R-:W-:Y:S01]  /*0f30*/  IMAD.WIDE.U32 R144, R140.reuse, c[0x0][0x238], R2 ;  /* 0x00008e008c907a25 */ /* 0x040fe200078e0002 */
[----:B------:R-:W-:Y:S01]  /*0f40*/  UIMAD UR9, UR9, UR5, URZ ;  /* 0x00000005090972a4 */ /* 0x000fe2000f8e023f */
[----:B------:R-:W-:Y:S01]  /*0f50*/  P2R R139, PR, RZ, 0x40 ;  /* 0x00000040ff8b7803 */ /* 0x000fe20000000000 */
[----:B------:R-:W-:Y:S01]  /*0f60*/  USHF.L.U64.HI UR13, UR4, UR6, UR5 ;  /* 0x00000006040d7299 */ /* 0x000fe20008010205 */
[----:B------:R-:W-:Y:S01]  /*0f70*/  IMAD.IADD R5, R5, 0x1, -R45 ;  /* 0x0000000105057824 */ /* 0x000fe200078e0a2d */
[----:B------:R-:W-:Y:S01]  /*0f80*/  USHF.L.U32 UR16, UR4, 0x5, URZ ;  /* 0x0000000504107899 */ /* 0x000fe2000800063f */
[----:B------:R-:W-:Y:S01]  /*0f90*/  IMAD R10, R140, c[0x0][0x23c], R6 ;  /* 0x00008f008c0a7a24 */ /* 0x000fe200078e0206 */
[----:B------:R-:W-:Y:S01]  /*0fa0*/  P2R R138, PR, RZ, 0x20 ;  /* 0x00000020ff8a7803 */ /* 0x000fe20000000000 */
[----:B------:R-:W-:Y:S01]  /*0fb0*/  IMAD.MOV.U32 R142, RZ, RZ, R144 ;  /* 0x000000ffff8e7224 */ /* 0x000fe200078e0090 */
[----:B------:R-:W-:Y:S01]  /*0fc0*/  ISETP.GE.AND P0, PT, R5, 0x1, PT ;  /* 0x000000010500780c */ /* 0x000fe20003f06270 */
[----:B------:R-:W-:Y:S01]  /*0fd0*/  IMAD.IADD R143, R145, 0x1, R10 ;  /* 0x00000001918f7824 */ /* 0x000fe200078e020a */
[----:B------:R-:W-:Y:S01]  /*0fe0*/  ISETP.GT.AND P3, PT, R5, 0x20, PT ;  /* 0x000000200500780c */ /* 0x000fe20003f64270 */
[C---:B------:R-:W-:Y:S01]  /*0ff0*/  IMAD R16, R45.reuse, c[0x0][0x284], R16 ;  /* 0x0000a1002d107a24 */ /* 0x040fe200078e0210 */
[----:B------:R-:W-:Y:S01]  /*1000*/  ULDC.64 UR4, c[0x0][0x280] ;  /* 0x0000a00000047ab9 */ /* 0x000fe20000000a00 */
[C---:B------:R-:W-:Y:S01]  /*1010*/  IMAD.WIDE.U32 R8, R45.reuse, c[0x0][0x280], R38 ;  /* 0x0000a0002d087a25 */ /* 0x040fe200078e0026 */
[----:B------:R-:W-:Y:S01]  /*1020*/  USHF.L.U64.HI UR6, UR4, UR6, UR5 ;  /* 0x0000000604067299 */ /* 0x000fe20008010205 */
[C---:B------:R-:W-:Y:S01]  /*1030*/  IADD3 R114, -R45.reuse, 0x30, RZ ;  /* 0x000000302d727810 */ /* 0x040fe20007ffe1ff */
[----:B------:R-:W-:Y:S01]  /*1040*/  UIMAD.WIDE.U32 UR20, UR4, 0x30, URZ ;  /* 0x00000030041478a5 */ /* 0x000fe2000f8e003f */
[----:B------:R-:W-:Y:S01]  /*1050*/  IMAD.WIDE.U32 R10, R45, c[0x0][0x280], R24 ;  /* 0x0000a0002d0a7a25 */ /* 0x000fe200078e0018 */
[----:B------:R-:W-:Y:S01]  /*1060*/  UIMAD UR5, UR5, 0x30, URZ ;  /* 0x00000030050578a4 */ /* 0x000fe2000f8e023f */
[----:B------:R-:W-:Y:S01]  /*1070*/  IADD3 R42, R38, 0x20, RZ ;  /* 0x00000020262a7810 */ /* 0x000fe20007ffe0ff */
[----:B------:R-:W-:Y:S01]  /*1080*/  USHF.L.U32 UR17, UR4, 0x5, URZ ;  /* 0x0000000504117899 */ /* 0x000fe2000800063f */
[----:B------:R-:W-:Y:S01]  /*1090*/  IMAD.WIDE.U32 R2, R48, UR10, R142 ;  /* 0x0000000a30027c25 */ /* 0x000fe2000f8e008e */
[----:B------:R-:W-:Y:S01]  /*10a0*/  IADD3 R41, R38, 0x60, RZ ;  /* 0x0000006026297810 */ /* 0x000fe20007ffe0ff */
[----:B------:R-:W-:-:S02]  /*10b0*/  UIADD3 UR9, UR19, UR9, URZ ;  /* 0x0000000913097290 */ /* 0x000fc4000fffe03f */
[----:B------:R-:W-:Y:S01]  /*10c0*/  IMAD.WIDE.U32 R6, R30, c[0x0][0x260], R24 ;  /* 0x000098001e067a25 */ /* 0x000fe200078e0018 */
[----:B------:R-:W-:Y:S02]  /*10d0*/  UIADD3 UR5, UR21, UR5, URZ ;  /* 0x0000000515057290 */ /* 0x000fe4000fffe03f */
[----:B------:R-:W-:Y:S01]  /*10e0*/  ULDC.U8 UR4, c[0x0][0x298] ;  /* 0x0000a60000047ab9 */ /* 0x000fe20000000000 */
[----:B------:R-:W-:Y:S02]  /*10f0*/  IMAD.IADD R19, R9, 0x1, R16 ;  /* 0x0000000109137824 */ /* 0x000fe400078e0210 */
[----:B------:R-:W-:Y:S02]  /*1100*/  IMAD.IADD R17, R16, 0x1, R11 ;  /* 0x0000000110117824 */ /* 0x000fe400078e020b */
[----:B------:R-:W-:Y:S01]  /*1110*/  IMAD.MOV.U32 R18, RZ, RZ, R8 ;  /* 0x000000ffff127224 */ /* 0x000fe200078e0008 */
[----:B------:R-:W-:Y:S01]  /*1120*/  @P0 LEA R8, P1, R2, c[0x0][0x220], 0x1 ;  /* 0x0000880002080a11 */ /* 0x000fe200078208ff */
[----:B------:R-:W-:-:S02]  /*1130*/  IMAD.IADD R5, R3, 0x1, R13 ;  /* 0x0000000103057824 */ /* 0x000fc400078e020d */
[----:B------:R-:W-:Y:S02]  /*1140*/  IMAD.MOV.U32 R16, RZ, RZ, R10 ;  /* 0x000000ffff107224 */ /* 0x000fe400078e000a */
[----:B------:R-:W-:Y:S01]  /*1150*/  IMAD.IADD R21, R7, 0x1, R20 ;  /* 0x0000000107157824 */ /* 0x000fe200078e0214 */
[----:B------:R-:W-:Y:S01]  /*1160*/  @P0 LEA.HI.X R9, R2, c[0x0][0x224], R5, 0x1, P1 ;  /* 0x0000890002090a11 */ /* 0x000fe200008f0c05 */
[----:B------:R-:W-:Y:S01]  /*1170*/  IMAD.IADD R36, R38, 0x1, R40 ;  /* 0x0000000126247824 */ /* 0x000fe200078e0228 */
[----:B------:R-:W-:Y:S01]  /*1180*/  LEA.HI R7, R26, R166, RZ, 0x6 ;  /* 0x000000a61a077211 */ /* 0x000fe200078f30ff */
[----:B------:R-:W-:Y:S01]  /*1190*/  IMAD.MOV.U32 R20, RZ, RZ, R6 ;  /* 0x000000ffff147224 */ /* 0x000fe200078e0006 */
[----:B------:R-:W-:Y:S01]  /*11a0*/  @P3 IADD3 R6, P4, R2, UR8, RZ ;  /* 0x0000000802063c10 */ /* 0x000fe2000ff9e0ff */
[----:B------:R-:W-:Y:S01]  /*11b0*/  IMAD.SHL.U32 R2, R45, 0x40, RZ ;  /* 0x000000402d027824 */ /* 0x000fe200078e00ff */
[----:B------:R-:W-:Y:S01]  /*11c0*/  ISETP.GE.AND P1, PT, R24, c[0x0][0x27c], PT ;  /* 0x00009f0018007a0c */ /* 0x000fe20003f26270 */
[----:B------:R-:W-:-:S02]  /*11d0*/  IMAD.SHL.U32 R7, R7, 0x8, RZ ;  /* 0x0000000807077824 */ /* 0x000fc400078e00ff */
[----:B------:R-:W-:Y:S01]  /*11e0*/  IMAD R3, R23, c[0x0][0x290], RZ ;  /* 0x0000a40017037a24 */ /* 0x000fe200078e02ff */
[----:B------:R-:W-:Y:S01]  /*11f0*/  LOP3.LUT R119, R2, 0x1c0, RZ, 0xc0, !PT ;  /* 0x000001c002777812 */ /* 0x000fe200078ec0ff */
[----:B------:R-:W-:Y:S01]  /*1200*/  IMAD.WIDE.U32 R120, R27, c[0x0][0x268], R20 ;  /* 0x00009a001b787a25 */ /* 0x000fe200078e0014 */
[----:B------:R-:W-:Y:S02]  /*1210*/  SEL R2, RZ, c[0x0][0x27c], !P1 ;  /* 0x00009f00ff027a07 */ /* 0x000fe40004800000 */
[----:B------:R-:W-:Y:S01]  /*1220*/  LOP3.LUT R7, R7, 0xfffffe00, RZ, 0xc0, !PT ;  /* 0xfffffe0007077812 */ /* 0x000fe200078ec0ff */
[----:B------:R-:W-:Y:S01]  /*1230*/  IMAD R3, R45, c[0x0][0x294], R3 ;  /* 0x0000a5002d037a24 */ /* 0x000fe200078e0203 */
[----:B------:R-:W-:Y:S01]  /*1240*/  LOP3.LUT R87, R119, 0x38, R24, 0xf8, !PT ;  /* 0x0000003877577812 */ /* 0x000fe200078ef818 */
[----:B------:R-:W-:Y:S01]  /*1250*/  IMAD.IADD R2, R24, 0x1, R2 ;  /* 0x0000000118027824 */ /* 0x000fe200078e0202 */
[----:B------:R-:W-:Y:S01]  /*1260*/  SHF.R.U32.HI R158, RZ, 0x3, R119 ;  /* 0x00000003ff9e7819 */ /* 0x000fe20000011677 */
[----:B------:R-:W-:Y:S01]  /*1270*/  IMAD.WIDE.U32 R124, R22, c[0x0][0x280], R16 ;  /* 0x0000a000167c7a25 */ /* 0x000fe200078e0010 */
[----:B------:R-:W-:-:S02]  /*1280*/  @P3 IADD3.X R23, R5, UR12, RZ, P4, !PT ;  /* 0x0000000c05173c10 */ /* 0x000fc4000a7fe4ff */
[----:B------:R-:W-:Y:S01]  /*1290*/  LOP3.LUT R87, R7, R87, R158, 0xf6, !PT ;  /* 0x0000005707577212 */ /* 0x000fe200078ef69e */
[----:B------:R-:W-:Y:S01]  /*12a0*/  IMAD.WIDE.U32 R128, R22, c[0x0][0x280], R18 ;  /* 0x0000a00016807a25 */ /* 0x000fe200078e0012 */
[----:B------:R-:W-:Y:S02]  /*12b0*/  SHF.R.S32.HI R5, RZ, 0x1f, R2 ;  /* 0x0000001fff057819 */ /* 0x000fe40000011402 */
[----:B------:R-:W-:Y:S01]  /*12c0*/  SHF.L.U32 R87, R87, 0x1, RZ ;  /* 0x0000000157577819 */ /* 0x000fe200000006ff */
[----:B------:R-:W-:Y:S01]  /*12d0*/  IMAD.WIDE.U32 R162, R30, c[0x0][0x1e8], RZ ;  /* 0x00007a001ea27a25 */ /* 0x000fe200078e00ff */
[----:B------:R-:W-:-:S03]  /*12e0*/  LEA.HI R26, R5, R2, RZ, 0x6 ;  /* 0x00000002051a7211 */ /* 0x000fc600078f30ff */
[----:B------:R-:W-:-:S04]  /*12f0*/  IMAD.WIDE.U32 R160, R30, c[0x0][0x210], RZ ;  /* 0x000084001ea07a25 */ /* 0x000fc800078e00ff */
[----:B------:R-:W-:Y:S02]  /*1300*/  IMAD.MOV.U32 R168, RZ, RZ, c[0x0][0x2b8] ;  /* 0x0000ae00ffa87624 */ /* 0x000fe400078e00ff */
[----:B------:R-:W-:Y:S02]  /*1310*/  IMAD.MOV.U32 R165, RZ, RZ, c[0x0][0x27c] ;  /* 0x00009f00ffa57624 */ /* 0x000fe400078e00ff */
[----:B------:R-:W-:Y:S02]  /*1320*/  IMAD.MOV.U32 R86, RZ, RZ, c[0x0][0x27c] ;  /* 0x00009f00ff567624 */ /* 0x000fe400078e00ff */
[----:B------:R-:W-:Y:S02]  /*1330*/  IMAD R0, R0, 0x20, R45 ;  /* 0x0000002000007824 */ /* 0x000fe400078e022d */
[----:B------:R-:W-:Y:S01]  /*1340*/  IMAD.SHL.U32 R86, R86, 0x2, RZ ;  /* 0x0000000256567824 */ /* 0x000fe200078e00ff */
[--C-:B--2---:R-:W-:Y:S01]  /*1350*/  @P2 SHF.R.S32.HI R11, RZ, 0x1f, R14.reuse ;  /* 0x0000001fff0b2819 */ /* 0x104fe2000001140e */
[----:B------:R-:W-:-:S02]  /*1360*/  @P2 IMAD.MOV.U32 R10, RZ, RZ, R14 ;  /* 0x000000ffff0a2224 */ /* 0x000fc400078e000e */
[----:B------:R-:W-:Y:S01]  /*1370*/  @!P2 IMAD.MOV.U32 R10, RZ, RZ, R29 ;  /* 0x000000ffff0aa224 */ /* 0x000fe200078e001d */
[----:B------:R-:W-:Y:S01]  /*1380*/  P2R R29, PR, RZ, 0x2 ;  /* 0x00000002ff1d7803 */ /* 0x000fe20000000000 */
[----:B------:R-:W-:Y:S01]  /*1390*/  @!P2 IMAD.MOV.U32 R11, RZ, RZ, R12 ;  /* 0x000000ffff0ba224 */ /* 0x000fe200078e000c */
[----:B------:R-:W-:Y:S01]  /*13a0*/  ISETP.GE.AND P2, PT, R24, c[0x0][0x1d4], PT ;  /* 0x0000750018007a0c */ /* 0x000fe20003f46270 */
[----:B------:R-:W-:-:S03]  /*13b0*/  IMAD.WIDE.U32 R14, R45, c[0x0][0x290], R38 ;  /* 0x0000a4002d0e7a25 */ /* 0x000fc600078e0026 */
[----:B------:R-:W-:Y:S01]  /*13c0*/  P2R R117, PR, RZ, 0x4 ;  /* 0x00000004ff757803 */ /* 0x000fe20000000000 */
[----:B------:R-:W-:Y:S01]  /*13d0*/  IMAD.WIDE.U32 R12, R45, c[0x0][0x290], R24 ;  /* 0x0000a4002d0c7a25 */ /* 0x000fe200078e0018 */
[----:B------:R-:W-:Y:S02]  /*13e0*/  ISETP.GE.AND P2, PT, R36, c[0x0][0x1d4], PT ;  /* 0x0000750024007a0c */ /* 0x000fe40003f46270 */
[----:B------:R-:W-:Y:S01]  /*13f0*/  ISETP.NE.AND P1, PT, R117, RZ, PT ;  /* 0x000000ff7500720c */ /* 0x000fe20003f25270 */
[----:B------:R-:W-:Y:S01]  /*1400*/  IMAD.IADD R15, R15, 0x1, R3 ;  /* 0x000000010f0f7824 */ /* 0x000fe200078e0203 */
[----:B------:R-:W-:Y:S01]  /*1410*/  P2R R137, PR, RZ, 0x4 ;  /* 0x00000004ff897803 */ /* 0x000fe20000000000 */
[----:B------:R-:W-:Y:S01]  /*1420*/  IMAD.IADD R13, R3, 0x1, R13 ;  /* 0x00000001030d7824 */ /* 0x000fe200078e020d */
[----:B------:R-:W-:Y:S01]  /*1430*/  LEA.HI R3, R5, R2, RZ, 0x3 ;  /* 0x0000000205037211 */ /* 0x000fe200078f18ff */
[----:B------:R-:W-:Y:S01]  /*1440*/  IMAD R5, R28, c[0x0][0x268], RZ ;  /* 0x00009a001c057a24 */ /* 0x000fe200078e02ff */
[----:B------:R-:W-:Y:S01]  /*1450*/  ISETP.NE.AND P4, PT, R137, RZ, PT ;  /* 0x000000ff8900720c */ /* 0x000fe20003f85270 */
[----:B------:R-:W-:Y:S01]  /*1460*/  IMAD.WIDE.U32 R122, R22, c[0x0][0x290], R12 ;  /* 0x0000a400167a7a25 */ /* 0x000fe200078e000c */
[----:B------:R-:W-:-:S02]  /*1470*/  SHF.R.S32.HI R2, RZ, 0x1f, R22 ;  /* 0x0000001fff027819 */ /* 0x000fc40000011416 */
[----:B------:R-:W-:Y:S01]  /*1480*/  ISETP.GE.AND P2, PT, R36, c[0x0][0x27c], PT ;  /* 0x00009f0024007a0c */ /* 0x000fe20003f46270 */
[----:B------:R-:W-:Y:S01]  /*1490*/  IMAD R130, R27, c[0x0][0x26c], R5 ;  /* 0x00009b001b827a24 */ /* 0x000fe200078e0205 */
[----:B------:R-:W-:Y:S01]  /*14a0*/  LOP3.LUT R113, R3, 0xfffffff8, RZ, 0xc0, !PT ;  /* 0xfffffff803717812 */ /* 0x000fe200078ec0ff */
[----:B------:R-:W-:Y:S01]  /*14b0*/  @!PT LDS RZ, [RZ] ;  /* 0x00000000fffff984 */ /* 0x000fe20000000800 */
[----:B------:R-:W-:Y:S01]  /*14c0*/  @!PT LDS RZ, [RZ] ;  /* 0x00000000fffff984 */ /* 0x000fe20000000800 */
[----:B------:R-:W-:Y:S01]  /*14d0*/  @!PT LDS RZ, [RZ] ;  /* 0x00000000fffff984 */ /* 0x000fe20000000800 */
[----:B------:R1:W-:Y:S01]  /*14e0*/  @P0 LDGSTS.E.BYPASS.LTC128B.128 [R87+0xa080], [R8.64], !P1 ;  /* 0x0a08000008570fae */ /* 0x0003e2000c901d4e */
[----:B------:R-:W-:Y:S01]  /*14f0*/  SEL R5, RZ, c[0x0][0x27c], !P2 ;  /* 0x00009f00ff057a07 */ /* 0x000fe20005000000 */
[----:B------:R-:W-:Y:S01]  /*1500*/  IMAD.SHL.U32 R13, R159, 0x40, RZ ;  /* 0x000000409f0d7824 */ /* 0x000fe200078e00ff */
[----:B------:R-:W-:Y:S01]  /*1510*/  SHF.R.S32.HI R84, RZ, 0x3, R3 ;  /* 0x00000003ff547819 */ /* 0x000fe20000011403 */
[----:B------:R-:W-:Y:S01]  /*1520*/  IMAD.WIDE.U32 R126, R22, c[0x0][0x290], R14 ;  /* 0x0000a400167e7a25 */ /* 0x000fe200078e000e */
[----:B------:R-:W-:Y:S01]  /*1530*/  SHF.R.S32.HI R133, RZ, 0x1f, R113 ;  /* 0x0000001fff857819 */ /* 0x000fe20000011471 */
[----:B------:R1:W-:Y:S01]  /*1540*/  @P0 LDGSTS.E.BYPASS.LTC128B.128 [R87+0xb880], [R8.64+0x80], !P4 ;  /* 0x0b88008008570fae */ /* 0x0003e2000e101d4e */
[----:B------:R-:W-:Y:S01]  /*1550*/  LOP3.LUT R118, R13, 0x1c0, RZ, 0xc0, !PT ;  /* 0x000001c00d767812 */ /* 0x000fe200078ec0ff */
[----:B------:R-:W-:-:S02]  /*1560*/  IMAD.IADD R5, R36, 0x1, R5 ;  /* 0x0000000124057824 */ /* 0x000fc400078e0205 */
[----:B------:R1:W-:Y:S01]  /*1570*/  @P0 LDGSTS.E.BYPASS.LTC128B.128 [R87+0xd080], [R8.64+0x100], !P6 ;  /* 0x0d08010008570fae */ /* 0x0003e2000f101d4e */
[----:B------:R-:W-:Y:S01]  /*1580*/  SHF.R.U32.HI R157, RZ, 0x3, R118 ;  /* 0x00000003ff9d7819 */ /* 0x000fe20000011676 */
[----:B------:R-:W-:Y:S01]  /*1590*/  IMAD.WIDE.U32 R146, R10, c[0x0][0x2b0], RZ ;  /* 0x0000ac000a927a25 */ /* 0x000fe200078e00ff */
[----:B------:R-:W-:Y:S01]  /*15a0*/  LOP3.LUT R13, R118, 0x38, R3, 0xf8, !PT ;  /* 0x00000038760d7812 */ /* 0x000fe200078ef803 */
[----:B------:R1:W-:Y:S02]  /*15b0*/  @P0 LDGSTS.E.BYPASS.LTC128B.128 [R87+0xe880], [R8.64+0x180], !P5 ;  /* 0x0e88018008570fae */ /* 0x0003e4000e901d4e */
[----:B------:R-:W-:Y:S01]  /*15c0*/  IMAD.IADD R130, R121, 0x1, R130 ;  /* 0x0000000179827824 */ /* 0x000fe200078e0282 */
[----:B-1----:R-:W-:-:S04]  /*15d0*/  @P3 LEA R8, P0, R6, c[0x0][0x220], 0x1 ;  /* 0x0000880006083a11 */ /* 0x002fc800078008ff */
[----:B------:R-:W-:Y:S01]  /*15e0*/  @P3 LEA.HI.X R9, R6, c[0x0][0x224], R23, 0x1, P0 ;  /* 0x0000890006093a11 */ /* 0x000fe200000f0c17 */
[C---:B------:R-:W-:Y:S01]  /*15f0*/  IMAD R6, R2.reuse, c[0x0][0x280], RZ ;  /* 0x0000a00002067a24 */ /* 0x040fe200078e02ff */
[----:B------:R-:W-:Y:S01]  /*1600*/  ISETP.GE.AND P0, PT, R165, 0x1, PT ;  /* 0x00000001a500780c */ /* 0x000fe20003f06270 */
[----:B------:R-:W-:Y:S02]  /*1610*/  IMAD R2, R2, c[0x0][0x290], RZ ;  /* 0x0000a40002027a24 */ /* 0x000fe400078e02ff */
[C---:B------:R-:W-:Y:S01]  /*1620*/  IMAD R21, R22.reuse, c[0x0][0x284], R6 ;  /* 0x0000a10016157a24 */ /* 0x040fe200078e0206 */
[----:B------:R-:W-:Y:S01]  /*1630*/  SHF.R.S32.HI R6, RZ, 0x1f, R5 ;  /* 0x0000001fff067819 */ /* 0x000fe20000011405 */
[----:B------:R-:W-:Y:S01]  /*1640*/  IMAD R20, R22, c[0x0][0x294], R2 ;  /* 0x0000a50016147a24 */ /* 0x000fe200078e0202 */
[----:B------:R-:W-:Y:S01]  /*1650*/  SHF.R.S32.HI R2, RZ, 0x1f, R159 ;  /* 0x0000001fff027819 */ /* 0x000fe2000001149f */
[----:B------:R1:W-:Y:S01]  /*1660*/  @P3 LDGSTS.E.BYPASS.LTC128B.128 [R87+0xb080], [R8.64], !P1 ;  /* 0x0b08000008573fae */ /* 0x0003e2000c901d4e */
[----:B------:R-:W-:Y:S01]  /*1670*/  LEA.HI R16, R6, R5, RZ, 0x6 ;  /* 0x0000000506107211 */ /* 0x000fe200078f30ff */
[----:B------:R-:W-:Y:S01]  /*1680*/  IMAD.IADD R136, R129, 0x1, R21 ;  /* 0x0000000181887824 */ /* 0x000fe200078e0215 */
[----:B------:R-:W-:Y:S01]  /*1690*/  LEA.HI R12, R2, R159, RZ, 0x3 ;  /* 0x0000009f020c7211 */ /* 0x000fe200078f18ff */
[----:B------:R1:W-:Y:S01]  /*16a0*/  @P3 LDGSTS.E.BYPASS.LTC128B.128 [R87+0xc880], [R8.64+0x80], !P4 ;  /* 0x0c88008008573fae */ /* 0x0003e2000e101d4e */
[----:B------:R-:W-:Y:S01]  /*16b0*/  LEA.HI R2, R6, R5, RZ, 0x3 ;  /* 0x0000000506027211 */ /* 0x000fe200078f18ff */
[----:B------:R-:W-:Y:S01]  /*16c0*/  IMAD.IADD R134, R21, 0x1, R125 ;  /* 0x0000000115867824 */ /* 0x000fe200078e027d */
[----:B------:R-:W-:Y:S01]  /*16d0*/  SHF.R.S32.HI R5, RZ, 0x6, R26 ;  /* 0x00000006ff057819 */ /* 0x000fe2000001141a */
[----:B------:R-:W-:Y:S01]  /*16e0*/  IMAD.SHL.U32 R12, R12, 0x40, RZ ;  /* 0x000000400c0c7824 */ /* 0x000fe200078e00ff */
[----:B------:R-:W-:Y:S01]  /*16f0*/  LOP3.LUT R6, R119, 0x38, R3, 0xf8, !PT ;  /* 0x0000003877067812 */ /* 0x000fe200078ef803 */
[----:B------:R1:W-:Y:S01]  /*1700*/  @P3 LDGSTS.E.BYPASS.LTC128B.128 [R87+0xe080], [R8.64+0x100], !P6 ;  /* 0x0e08010008573fae */ /* 0x0003e2000f101d4e */
[----:B------:R-:W-:Y:S01]  /*1710*/  LOP3.LUT R112, R2, 0xfffffff8, RZ, 0xc0, !PT ;  /* 0xfffffff802707812 */ /* 0x000fe200078ec0ff */
[----:B------:R-:W-:Y:S01]  /*1720*/  IMAD R15, R5, 0xc00, R7 ;  /* 0x00000c00050f7824 */ /* 0x000fe200078e0207 */
[----:B------:R-:W-:Y:S01]  /*1730*/  LOP3.LUT R12, R12, 0xfffffe00, RZ, 0xc0, !PT ;  /* 0xfffffe000c0c7812 */ /* 0x000fe200078ec0ff */
[----:B------:R1:W-:Y:S01]  /*1740*/  @P3 LDGSTS.E.BYPASS.LTC128B.128 [R87+0xf880], [R8.64+0x180], !P5 ;  /* 0x0f88018008573fae */ /* 0x0003e2000e901d4e */
[-C--:B------:R-:W-:Y:S01]  /*1750*/  LOP3.LUT R14, R6, R158.reuse, RZ, 0x3c, !PT ;  /* 0x0000009e060e7212 */ /* 0x080fe200078e3cff */
[----:B------:R-:W-:Y:S01]  /*1760*/  IMAD.IADD R135, R127, 0x1, R20 ;  /* 0x000000017f877824 */ /* 0x000fe200078e0214 */
[----:B------:R-:W-:Y:S01]  /*1770*/  ISETP.NE.AND P1, PT, R29, RZ, PT ;  /* 0x000000ff1d00720c */ /* 0x000fe20003f25270 */
[----:B------:R-:W-:Y:S01]  /*1780*/  IMAD R6, R5, 0xc00, R12 ;  /* 0x00000c0005067824 */ /* 0x000fe200078e020c */
[-C--:B------:R-:W-:Y:S01]  /*1790*/  LOP3.LUT R5, R13, R157.reuse, RZ, 0x3c, !PT ;  /* 0x0000009d0d057212 */ /* 0x080fe200078e3cff */
[----:B------:R-:W-:Y:S01]  /*17a0*/  IMAD.IADD R18, R15, 0x1, R14 ;  /* 0x000000010f127824 */ /* 0x000fe200078e020e */
[--C-:B------:R-:W-:Y:S01]  /*17b0*/  LOP3.LUT R13, R118, 0x38, R2.reuse, 0xf8, !PT ;  /* 0x00000038760d7812 */ /* 0x100fe200078ef802 */
[----:B------:R-:W0:Y:S01]  /*17c0*/  LDGDEPBAR ;  /* 0x00000000000079af */ /* 0x000e220000000000 */
[----:B------:R-:W-:Y:S01]  /*17d0*/  IMAD.IADD R132, R20, 0x1, R123 ;  /* 0x0000000114847824 */ /* 0x000fe200078e027b */
[----:B------:R-:W-:Y:S01]  /*17e0*/  SHF.R.S32.HI R83, RZ, 0x3, R2 ;  /* 0x00000003ff537819 */ /* 0x000fe20000011402 */
[----:B------:R-:W-:Y:S01]  /*17f0*/  IMAD.IADD R17, R6, 0x1, R5 ;  /* 0x0000000106117824 */ /* 0x000fe200078e0205 */
[----:B------:R-:W-:Y:S01]  /*1800*/  SHF.R.S32.HI R5, RZ, 0x6, R16 ;  /* 0x00000006ff057819 */ /* 0x000fe20000011410 */
[----:B------:R-:W-:Y:S01]  /*1810*/  IMAD.SHL.U32 R152, R18, 0x2, RZ ;  /* 0x0000000212987824 */ /* 0x000fe200078e00ff */
[----:B------:R-:W-:Y:S01]  /*1820*/  LOP3.LUT R6, R119, 0x38, R2, 0xf8, !PT ;  /* 0x0000003877067812 */ /* 0x000fe200078ef802 */
[----:B------:R-:W-:Y:S01]  /*1830*/  IMAD.SHL.U32 R151, R17, 0x2, RZ ;  /* 0x0000000211977824 */ /* 0x000fe200078e00ff */
[----:B------:R-:W-:Y:S01]  /*1840*/  SHF.R.S32.HI R131, RZ, 0x1f, R112 ;  /* 0x0000001fff837819 */ /* 0x000fe20000011470 */
[C---:B------:R-:W-:Y:S01]  /*1850*/  IMAD R15, R5.reuse, 0xc00, R7 ;  /* 0x00000c00050f7824 */ /* 0x040fe200078e0207 */
[----:B------:R-:W-:Y:S01]  /*1860*/  LOP3.LUT R14, R6, R158, RZ, 0x3c, !PT ;  /* 0x0000009e060e7212 */ /* 0x000fe200078e3cff */
[----:B------:R-:W-:Y:S01]  /*1870*/  IMAD R6, R5, 0xc00, R12 ;  /* 0x00000c0005067824 */ /* 0x000fe200078e020c */
[----:B------:R-:W-:Y:S01]  /*1880*/  LOP3.LUT R5, R13, R157, RZ, 0x3c, !PT ;  /* 0x0000009d0d057212 */ /* 0x000fe200078e3cff */
[----:B------:R-:W-:Y:S01]  /*1890*/  BAR.SYNC.DEFER_BLOCKING 0x0 ;  /* 0x0000000000007b1d */ /* 0x000fe20000010000 */
[----:B------:R-:W-:Y:S01]  /*18a0*/  ISETP.NE.AND P3, PT, R168, 0x1, PT ;  /* 0x00000001a800780c */ /* 0x000fe20003f65270 */
[----:B------:R-:W-:-:S02]  /*18b0*/  IMAD.IADD R14, R15, 0x1, R14 ;  /* 0x000000010f0e7824 */ /* 0x000fc400078e020e */
[----:B------:R-:W-:Y:S02]  /*18c0*/  IMAD.IADD R13, R6, 0x1, R5 ;  /* 0x00000001060d7824 */ /* 0x000fe400078e0205 */
[C---:B------:R-:W-:Y:S01]  /*18d0*/  IMAD R6, R31.reuse, c[0x0][0x1e8], RZ ;  /* 0x00007a001f067a24 */ /* 0x040fe200078e02ff */
[----:B-1----:R-:W-:Y:S01]  /*18e0*/  SHF.R.S32.HI R9, RZ, 0x1f, R36 ;  /* 0x0000001fff097819 */ /* 0x002fe20000011424 */
[----:B------:R-:W-:Y:S02]  /*18f0*/  IMAD R5, R31, c[0x0][0x210], RZ ;  /* 0x000084001f057a24 */ /* 0x000fe400078e02ff */
[C---:B------:R-:W-:Y:S01]  /*1900*/  IMAD R6, R30.reuse, c[0x0][0x1ec], R6 ;  /* 0x00007b001e067a24 */ /* 0x040fe200078e0206 */
[----:B------:R-:W-:Y:S01]  /*1910*/  LEA.HI R9, R9, R36, RZ, 0x3 ;  /* 0x0000002409097211 */ /* 0x000fe200078f18ff */
[----:B------:R-:W-:Y:S02]  /*1920*/  IMAD R5, R30, c[0x0][0x214], R5 ;  /* 0x000085001e057a24 */ /* 0x000fe400078e0205 */
[----:B------:R-:W-:Y:S01]  /*1930*/  IMAD.IADD R155, R163, 0x1, R6 ;  /* 0x00000001a39b7824 */ /* 0x000fe200078e0206 */
[----:B------:R-:W-:Y:S01]  /*1940*/  SHF.R.S32.HI R6, RZ, 0x1f, R107 ;  /* 0x0000001fff067819 */ /* 0x000fe2000001146b */
[----:B------:R-:W-:Y:S01]  /*1950*/  IMAD.IADD R154, R161, 0x1, R5 ;  /* 0x00000001a19a7824 */ /* 0x000fe200078e0205 */
[----:B------:R-:W-:Y:S01]  /*1960*/  SHF.R.S32.HI R5, RZ, 0x1f, R106 ;  /* 0x0000001fff057819 */ /* 0x000fe2000001146a */
[----:B------:R-:W-:Y:S01]  /*1970*/  IMAD R8, R11, c[0x0][0x2b0], RZ ;  /* 0x0000ac000b087a24 */ /* 0x000fe200078e02ff */
[----:B------:R-:W-:Y:S01]  /*1980*/  LEA.HI R6, R6, R107, RZ, 0x3 ;  /* 0x0000006b06067211 */ /* 0x000fe200078f18ff */
[----:B------:R-:W-:Y:S01]  /*1990*/  IMAD.SHL.U32 R150, R14, 0x2, RZ ;  /* 0x000000020e967824 */ /* 0x000fe200078e00ff */
[----:B------:R-:W-:Y:S01]  /*19a0*/  LEA.HI R5, R5, R106, RZ, 0x3 ;  /* 0x0000006a05057211 */ /* 0x000fe200078f18ff */
[----:B------:R-:W-:Y:S01]  /*19b0*/  IMAD R8, R10, c[0x0][0x2b4], R8 ;  /* 0x0000ad000a087a24 */ /* 0x000fe200078e0208 */
[----:B------:R-:W-:Y:S01]  /*19c0*/  LOP3.LUT R103, R6, 0xfffffff8, RZ, 0xc0, !PT ;  /* 0xfffffff806677812 */ /* 0x000fe200078ec0ff */
[----:B------:R-:W-:Y:S01]  /*19d0*/  IMAD.SHL.U32 R149, R13, 0x2, RZ ;  /* 0x000000020d957824 */ /* 0x000fe200078e00ff */
[----:B------:R-:W-:-:S02]  /*19e0*/  LOP3.LUT R102, R5, 0xfffffff8, RZ, 0xc0, !PT ;  /* 0xfffffff805667812 */ /* 0x000fc400078ec0ff */
[----:B------:R-:W-:Y:S02]  /*19f0*/  LOP3.LUT R101, R9, 0xfffffff8, RZ, 0xc0, !PT ;  /* 0xfffffff809657812 */ /* 0x000fe400078ec0ff */
[----:B------:R-:W-:Y:S02]  /*1a00*/  SHF.R.S32.HI R111, RZ, 0x1f, R103 ;  /* 0x0000001fff6f7819 */ /* 0x000fe40000011467 */
[----:B------:R-:W-:Y:S02]  /*1a10*/  SHF.R.S32.HI R110, RZ, 0x1f, R102 ;  /* 0x0000001fff6e7819 */ /* 0x000fe40000011466 */
[----:B------:R-:W-:Y:S02]  /*1a20*/  IADD3 R153, R147, R8, RZ ;  /* 0x0000000893997210 */ /* 0x000fe40007ffe0ff */
[----:B------:R-:W-:Y:S02]  /*1a30*/  SHF.R.S32.HI R109, RZ, 0x1f, R101 ;  /* 0x0000001fff6d7819 */ /* 0x000fe40000011465 */
.L_x_1173:
[----:B--23--:R-:W-:Y:S01]  /*1a40*/  IMAD R2, R48, 0x30, R0 ;  /* 0x0000003030027824 */ /* 0x00cfe200078e0200 */
[----:B------:R-:W-:Y:S01]  /*1a50*/  ISETP.NE.AND P3, PT, R168, 0x1, PT ;  /* 0x00000001a800780c */ /* 0x000fe20003f65270 */
[----:B------:R-:W-:Y:S01]  /*1a60*/  IMAD.MOV.U32 R105, RZ, RZ, RZ ;  /* 0x000000ffff697224 */ /* 0x000fe200078e00ff */
[----:B------:R-:W-:Y:S04]  /*1a70*/  DEPBAR.LE SB0, 0x0 ;  /* 0x000080000000791a */ /* 0x000fe80000000000 */
[----:B----4-:R-:W-:Y:S01]  /*1a80*/  IMAD.IADD R3, R156, 0x1, R2 ;  /* 0x000000019c037824 */ /* 0x010fe200078e0202 */
[----:B------:R-:W-:Y:S01]  /*1a90*/  ISETP.GE.AND P0, PT, R2, R4, PT ;  /* 0x000000040200720c */ /* 0x000fe20003f06270 */
[----:B------:R-:W-:Y:S01]  /*1aa0*/  BSSY B2, `(.L_x_1134) ;  /* 0x000053a000027945 */ /* 0x000fe20003800000 */
[----:B------:R-:W-:Y:S01]  /*1ab0*/  ISETP.GE.AND P4, PT, R165, 0x1, PT ;  /* 0x00000001a500780c */ /* 0x000fe20003f86270 */
[----:B------:R-:W-:Y:S01]  /*1ac0*/  IMAD.MOV.U32 R2, RZ, RZ, R3 ;  /* 0x000000ffff027224 */ /* 0x000fe200078e0003 */
[----:B------:R-:W-:Y:S02]  /*1ad0*/  ISETP.GT.OR P0, PT, R0, 0x2f, P0 ;  /* 0x0000002f0000780c */ /* 0x000fe40000704670 */
[----:B------:R-:W-:Y:S05]  /*1ae0*/  @P3 IMAD.HI.U32 R5, R3, c[0x0][0x2bc], RZ ;  /* 0x0000af0003053a27 */ /* 0x000fea00078e00ff */
[----:B------:R-:W-:Y:S06]  /*1af0*/  @P3 SHF.R.U32.HI R2, RZ, c[0x0][0x2c0], R5 ;  /* 0x0000b000ff023a19 */ /* 0x000fec0000011605 */
[C---:B------:R-:W-:Y:S04]  /*1b00*/  @!P0 IADD3 R5, P3, R2.reuse, R146, RZ ;  /* 0x0000009202058210 */ /* 0x040fe80007f7e0ff */
        /* <DEDUP_REMOVED lines=10> */
[----:B------:R-:W-:Y:S04]  /*1bb0*/  IMAD R5, R108, c[0x0][0x1e4], R5 ;  /* 0x000079006c057a24 */ /* 0x000fe800078e0205 */
[----:B------:R-:W-:Y:S01]  /*1bc0*/  IMAD.IADD R3, R3, 0x1, R5 ;  /* 0x0000000103037824 */ /* 0x000fe200078e0205 */
[----:B--2---:R-:W-:Y:S03]  /*1bd0*/  SHF.R.S32.HI R116, RZ, 0x1f, R105 ;  /* 0x0000001fff747819 */ /* 0x004fe60000011469 */
[C---:B------:R-:W-:Y:S04]  /*1be0*/  IMAD.WIDE.U32 R2, R105.reuse, c[0x0][0x1f0], R2 ;  /* 0x00007c0069027a25 */ /* 0x040fe800078e0002 */
[----:B------:R-:W-:Y:S01]  /*1bf0*/  IMAD R5, R116, c[0x0][0x1f0], RZ ;  /* 0x00007c0074057a24 */ /* 0x000fe200078e02ff */
[----:B------:R-:W-:Y:S03]  /*1c00*/  IADD3 R2, P0, R162, R2, RZ ;  /* 0x00000002a2027210 */ /* 0x000fe60007f1e0ff */
[----:B------:R-:W-:Y:S05]  /*1c10*/  IMAD R5, R105, c[0x0][0x1f4], R5 ;  /* 0x00007d0069057a24 */ /* 0x000fea00078e0205 */
[----:B------:R-:W-:Y:S02]  /*1c20*/  IADD3.X R3, R155, R3, R5, P0, !PT ;  /* 0x000000039b037210 */ /* 0x000fe400007fe405 */
[C---:B-1----:R-:W-:Y:S04]  /*1c30*/  LEA R100, P0, R2.reuse, c[0x0][0x1c8], 0x1 ;  /* 0x0000720002647a11 */ /* 0x042fe800078008ff */
        /* <DEDUP_REMOVED lines=36> */
[----:B------:R-:W-:Y:S02]  /*1e80*/  CS2R R20, SRZ ;  /* 0x0000000000147805 */ /* 0x000fe4000001ff00 */
[----:B------:R-:W-:Y:S01]  /*1e90*/  IMAD.X R6, R44, 0x1, R135, P0 ;  /* 0x000000012c067824 */ /* 0x000fe200000e0687 */
[C---:B------:R-:W-:Y:S04]  /*1ea0*/  LEA R16, P0, R2.reuse, c[0x0][0x270], 0x1 ;  /* 0x00009c0002107a11 */ /* 0x040fe800078008ff */
[----:B------:R-:W-:Y:S02]  /*1eb0*/  LEA.HI.X R17, R2, c[0x0][0x274], R5, 0x1, P0 ;  /* 0x00009d0002117a11 */ /* 0x000fe400000f0c05 */
[C---:B------:R-:W-:Y:S04]  /*1ec0*/  LEA R10, P0, R3.reuse, c[0x0][0x288], 0x1 ;  /* 0x0000a200030a7a11 */ /* 0x040fe800078008ff */
[----:B------:R-:W-:Y:S02]  /*1ed0*/  LEA.HI.X R11, R3, c[0x0][0x28c], R6, 0x1, P0 ;  /* 0x0000a300030b7a11 */ /* 0x000fe400000f0c06 */
[----:B------:R-:W-:Y:S01]  /*1ee0*/  ISETP.GE.AND P0, PT, R38, c[0x0][0x27c], PT ;  /* 0x00009f0026007a0c */ /* 0x000fe20003f06270 */
[----:B------:R-:W-:Y:S11]  /*1ef0*/  CS2R R2, SRZ ;  /* 0x0000000000027805 */ /* 0x000ff6000001ff00 */
[----:B------:R-:W-:Y:S01]  /*1f00*/  @!UPT UIADD3 URZ, URZ, URZ, URZ ;  /* 0x0000003f3f3ff290 */ /* 0x000fe2000fffe03f */
        /* <DEDUP_REMOVED lines=14> */
.L_x_1138:
[----:B------:R-:W-:Y:S05]  /*1ff0*/  BSYNC B0 ;  /* 0x0000000000007941 */ /* 0x000fea0003800000 */
.L_x_1137:
[----:B------:R-:W-:Y:S01]  /*2000*/  ISETP.GE.AND P5, PT, R159, R104, PT ;  /* 0x000000689f00720c */ /* 0x000fe20003fa6270 */
[----:B-1---5:R-:W-:Y:S01]  /*2010*/  IMAD.MOV.U32 R11, RZ, RZ, R58 ;  /* 0x000000ffff0b7224 */ /* 0x022fe200078e003a */
[----:B------:R-:W-:Y:S01]  /*2020*/  BSSY B0, `(.L_x_1139) ;  /* 0x0000042000007945 */ /* 0x000fe20003800000 */
[----:B------:R-:W-:Y:S01]  /*2030*/  IMAD.MOV.U32 R10, RZ, RZ, R59 ;  /* 0x000000ffff0a7224 */ /* 0x000fe200078e003b */
[----:B------:R-:W-:Y:S01]  /*2040*/  CS2R R64, SRZ ;  /* 0x0000000000407805 */ /* 0x000fe2000001ff00 */
[----:B------:R-:W-:Y:S01]  /*2050*/  IMAD.MOV.U32 R6, RZ, RZ, R56 ;  /* 0x000000ffff067224 */ /* 0x000fe200078e0038 */
[----:B------:R-:W-:Y:S01]  /*2060*/  CS2R R62, SRZ ;  /* 0x00000000003e7805 */ /* 0x000fe2000001ff00 */
[----:B------:R-:W-:Y:S01]  /*2070*/  IMAD.MOV.U32 R5, RZ, RZ, R57 ;  /* 0x000000ffff057224 */ /* 0x000fe200078e0039 */
[----:B------:R-:W-:Y:S01]  /*2080*/  PRMT R69, R11, 0x5410, R10 ;  /* 0x000054100b457816 */ /* 0x000fe2000000000a */
[----:B------:R-:W-:Y:S01]  /*2090*/  IMAD.MOV.U32 R10, RZ, RZ, R55 ;  /* 0x000000ffff0a7224 */ /* 0x000fe200078e0037 */
[----:B------:R-:W-:Y:S01]  /*20a0*/  MOV R11, R54 ;  /* 0x00000036000b7202 */ /* 0x000fe20000000f00 */
[----:B------:R-:W-:Y:S01]  /*20b0*/  CS2R R60, SRZ ;  /* 0x00000000003c7805 */ /* 0x000fe2000001ff00 */
        /* <DEDUP_REMOVED lines=9> */
[----:B------:R-:W-:Y:S01]  /*2150*/  CS2R R30, SRZ ;  /* 0x00000000001e7805 */ /* 0x000fe2000001ff00 */
[----:B------:R-:W-:Y:S01]  /*2160*/  MOV R5, R15 ;  /* 0x0000000f00057202 */ /* 0x000fe20000000f00 */
[----:B------:R-:W-:Y:S01]  /*2170*/  CS2R R28, SRZ ;  /* 0x00000000001c7805 */ /* 0x000fe2000001ff00 */
[----:B------:R-:W-:Y:S01]  /*2180*/  PRMT R34, R11, 0x7610, R34 ;  /* 0x000076100b227816 */ /* 0x000fe20000000022 */
[----:B------:R-:W-:Y:S01]  /*2190*/  IMAD.MOV.U32 R11, RZ, RZ, R8 ;  /* 0x000000ffff0b7224 */ /* 0x000fe200078e0008 */
[----:B------:R-:W-:Y:S01]  /*21a0*/  PRMT R35, R10, 0x7610, R35 ;  /* 0x000076100a237816 */ /* 0x000fe20000000023 */
[----:B------:R-:W-:Y:S01]  /*21b0*/  IMAD.MOV.U32 R10, RZ, RZ, R9 ;  /* 0x000000ffff0a7224 */ /* 0x000fe200078e0009 */
[----:B------:R-:W-:Y:S01]  /*21c0*/  PRMT R33, R6, 0x5410, R5 ;  /* 0x0000541006217816 */ /* 0x000fe20000000005 */
[----:B------:R-:W-:Y:S01]  /*21d0*/  IMAD.MOV.U32 R5, RZ, RZ, R3 ;  /* 0x000000ffff057224 */ /* 0x000fe200078e0003 */
[----:B------:R-:W-:Y:S01]  /*21e0*/  MOV R6, R2 ;  /* 0x0000000200067202 */ /* 0x000fe20000000f00 */
[----:B------:R-:W-:Y:S01]  /*21f0*/  CS2R R26, SRZ ;  /* 0x00000000001a7805 */ /* 0x000fe2000001ff00 */
[----:B------:R-:W-:Y:S01]  /*2200*/  PRMT R32, R11, 0x5410, R10 ;  /* 0x000054100b207816 */ /* 0x000fe2000000000a */
[----:B------:R-:W-:Y:S01]  /*2210*/  CS2R R22, SRZ ;  /* 0x0000000000167805 */ /* 0x000fe2000001ff00 */
[----:B------:R-:W-:Y:S01]  /*2220*/  PRMT R13, R6, 0x5410, R5 ;  /* 0x00005410060d7816 */ /* 0x000fe20000000005 */
        /* <DEDUP_REMOVED lines=33> */
.L_x_1140:
[----:B------:R-:W-:Y:S05]  /*2440*/  BSYNC B0 ;  /* 0x0000000000007941 */ /* 0x000fea0003800000 */
.L_x_1139:
[----:B-----5:R-:W-:Y:S01]  /*2450*/  IMAD.MOV.U32 R6, RZ, RZ, R66 ;  /* 0x000000ffff067224 */ /* 0x020fe200078e0042 */
[----:B------:R2:W3:Y:S01]  /*2460*/  SHFL.IDX PT, R77, R99, RZ, 0x181f ;  /* 0x00181fff634d7589 */ /* 0x0004e200000e0000 */
[----:B------:R-:W-:Y:S01]  /*2470*/  IMAD.MOV.U32 R5, RZ, RZ, R67 ;  /* 0x000000ffff057224 */ /* 0x000fe200078e0043 */
[----:B------:R-:W-:Y:S01]  /*2480*/  BSSY B1, `(.L_x_1141) ;  /* 0x0000104000017945 */ /* 0x000fe20003800000 */
[----:B-1----:R-:W-:Y:S02]  /*2490*/  IMAD.MOV.U32 R10, RZ, RZ, R64 ;  /* 0x000000ffff0a7224 */ /* 0x002fe400078e0040 */
[----:B------:R-:W-:Y:S01]  /*24a0*/  IMAD.MOV.U32 R11, RZ, RZ, R62 ;  /* 0x000000ffff0b7224 */ /* 0x000fe200078e003e */
[----:B------:R-:W-:Y:S02]  /*24b0*/  PRMT R73, R6, 0x5410, R5 ;  /* 0x0000541006497816 */ /* 0x000fe40000000005 */
[----:B------:R-:W-:Y:S01]  /*24c0*/  MOV R5, R65 ;  /* 0x0000004100057202 */ /* 0x000fe20000000f00 */
[----:B------:R2:W1:Y:S01]  /*24d0*/  SHFL.IDX PT, R76, R100, RZ, 0x181f ;  /* 0x00181fff644c7589 */ /* 0x00046200000e0000 */
[----:B------:R-:W-:Y:S02]  /*24e0*/  MOV R6, R60 ;  /* 0x0000003c00067202 */ /* 0x000fe40000000f00 */
[----:B------:R-:W-:Y:S01]  /*24f0*/  PRMT R72, R10, 0x5410, R5 ;  /* 0x000054100a487816 */ /* 0x000fe20000000005 */
[----:B------:R-:W-:Y:S02]  /*2500*/  IMAD.MOV.U32 R10, RZ, RZ, R63 ;  /* 0x000000ffff0a7224 */ /* 0x000fe400078e003f */
[----:B------:R-:W-:Y:S03]  /*2510*/  IMAD.MOV.U32 R5, RZ, RZ, R61 ;  /* 0x000000ffff057224 */ /* 0x000fe600078e003d */
[----:B------:R-:W-:Y:S01]  /*2520*/  PRMT R71, R11, 0x5410, R10 ;  /* 0x000054100b477816 */ /* 0x000fe2000000000a */
[----:B------:R-:W-:Y:S01]  /*2530*/  IMAD.MOV.U32 R11, RZ, RZ, R30 ;  /* 0x000000ffff0b7224 */ /* 0x000fe200078e001e */
[----:B------:R-:W-:Y:S01]  /*2540*/  PRMT R70, R6, 0x5410, R5 ;  /* 0x0000541006467816 */ /* 0x000fe20000000005 */
[----:B------:R-:W-:Y:S01]  /*2550*/  IMAD.MOV.U32 R6, RZ, RZ, R28 ;  /* 0x000000ffff067224 */ /* 0x000fe200078e001c */
[----:B------:R-:W-:Y:S01]  /*2560*/  MOV R10, R31 ;  /* 0x0000001f000a7202 */ /* 0x000fe20000000f00 */
[----:B------:R-:W-:Y:S03]  /*2570*/  IMAD.MOV.U32 R5, RZ, RZ, R29 ;  /* 0x000000ffff057224 */ /* 0x000fe600078e001d */
[----:B------:R-:W-:Y:S01]  /*2580*/  PRMT R44, R11, 0x5410, R10 ;  /* 0x000054100b2c7816 */ /* 0x000fe2000000000a */
[----:B------:R-:W-:Y:S01]  /*2590*/  IMAD.MOV.U32 R10, RZ, RZ, R27 ;  /* 0x000000ffff0a7224 */ /* 0x000fe200078e001b */
[----:B------:R-:W-:Y:S01]  /*25a0*/  PRMT R43, R6, 0x5410, R5 ;  /* 0x00005410062b7816 */ /* 0x000fe20000000005 */
[----:B------:R-:W-:Y:S01]  /*25b0*/  IMAD.MOV.U32 R6, RZ, RZ, R22 ;  /* 0x000000ffff067224 */ /* 0x000fe200078e0016 */
[----:B------:R-:W-:Y:S02]  /*25c0*/  MOV R11, R26 ;  /* 0x0000001a000b7202 */ /* 0x000fe40000000f00 */
[----:B------:R-:W-:Y:S02]  /*25d0*/  MOV R5, R23 ;  /* 0x0000001700057202 */ /* 0x000fe40000000f00 */
[----:B------:R-:W-:Y:S02]  /*25e0*/  PRMT R37, R11, 0x5410, R10 ;  /* 0x000054100b257816 */ /* 0x000fe4000000000a */
[----:B------:R-:W-:Y:S02]  /*25f0*/  PRMT R34, R34, 0x5410, R6 ;  /* 0x0000541022227816 */ /* 0x000fe40000000006 */
[----:B------:R-:W-:Y:S01]  /*2600*/  PRMT R35, R35, 0x5410, R5 ;  /* 0x0000541023237816 */ /* 0x000fe20000000005 */
[----:B------:R-:W-:-:S05]  /*2610*/  @P4 BRA `(.L_x_1142) ;  /* 0x00000ea000004947 */ /* 0x000fca0003800000 */
[----:B-123--:R-:W-:Y:S01]  /*2620*/  ISETP.GE.AND P0, PT, R24, c[0x0][0x1d4], PT ;  /* 0x0000750018007a0c */ /* 0x00efe20003f06270 */
[----:B------:R-:W-:Y:S01]  /*2630*/  @!UPT UIADD3 URZ, URZ, URZ, URZ ;  /* 0x0000003f3f3ff290 */ /* 0x000fe2000fffe03f */
[----:B------:R-:W-:Y:S11]  /*2640*/  BSSY B0, `(.L_x_1143) ;  /* 0x0000038000007945 */ /* 0x000ff60003800000 */
[----:B------:R-:W-:-:S05]  /*2650*/  @P0 BRA `(.L_x_1144) ;  /* 0x0000036000000947 */ /* 0x000fca0003800000 */
[C---:B------:R-:W-:Y:S01]  /*2660*/  LEA R74, P0, R24.reuse, R76, 0x1 ;  /* 0x0000004c184a7211 */ /* 0x040fe200078008ff */
[----:B------:R-:W1:Y:S03]  /*2670*/  LDS.128 R16, [R87+0xa080] ;  /* 0x00a0800057107984 */ /* 0x000e660000000c00 */
[----:B------:R-:W-:Y:S02]  /*2680*/  LEA.HI.X R75, R24, R77, R25, 0x1, P0 ;  /* 0x0000004d184b7211 */ /* 0x000fe400000f0c19 */
[----:B------:R-:W-:Y:S11]  /*2690*/  ISETP.GE.AND P0, PT, R38, c[0x0][0x27c], PT ;  /* 0x00009f0026007a0c */ /* 0x000ff60003f06270 */
[----:B------:R-:W-:Y:S02]  /*26a0*/  @!UPT UIADD3 URZ, URZ, URZ, URZ ;  /* 0x0000003f3f3ff290 */ /* 0x000fe4000fffe03f */
[----:B------:R-:W-:Y:S01]  /*26b0*/  @!P0 SHF.R.U64 R10, R2, 0x10, R3 ;  /* 0x00000010020a8819 */ /* 0x000fe20000001203 */
[----:B------:R-:W-:Y:S01]  /*26c0*/  @!P0 HADD2.F32 R2, -RZ, R13.H0_H0 ;  /* 0x2000000dff028230 */ /* 0x000fe20000004100 */
[----:B------:R-:W-:Y:S02]  /*26d0*/  @!P0 SHF.R.U64 R50, R46, 0x10, R47 ;  /* 0x000000102e328819 */ /* 0x000fe4000000122f */
[----:B------:R-:W-:Y:S02]  /*26e0*/  @!P0 SHF.R.U32.HI R11, RZ, 0x10, R3 ;  /* 0x00000010ff0b8819 */ /* 0x000fe40000011603 */
        /* <DEDUP_REMOVED lines=8> */
[----:B------:R-:W-:Y:S01]  /*2770*/  @!P0 HADD2.F32 R6, -RZ, R10.H0_H0 ;  /* 0x2000000aff068230 */ /* 0x000fe20000004100 */
[CC--:B------:R-:W-:Y:S01]  /*2780*/  @!P0 FMUL.FTZ R78, R46.reuse, R2.reuse ;  /* 0x000000022e4e8220 */ /* 0x0c0fe20000410000 */
[--C-:B------:R-:W-:Y:S01]  /*2790*/  @!P0 HADD2.F32 R49, -RZ, R5.reuse.H1_H1 ;  /* 0x30000005ff318230 */ /* 0x100fe20000004100 */
[C---:B------:R-:W-:Y:S01]  /*27a0*/  @!P0 FMUL.FTZ R2, R3.reuse, R2 ;  /* 0x0000000203028220 */ /* 0x040fe20000410000 */
[----:B------:R-:W-:Y:S01]  /*27b0*/  @!P0 HADD2.F32 R5, -RZ, R5.H0_H0 ;  /* 0x20000005ff058230 */ /* 0x000fe20000004100 */
[----:B------:R-:W-:Y:S01]  /*27c0*/  @!P0 FFMA.FTZ R80, R3, R47, -R78 ;  /* 0x0000002f03508223 */ /* 0x000fe2000001084e */
[----:B------:R-:W-:Y:S01]  /*27d0*/  @!P0 MOV R10, R18 ;  /* 0x00000012000a8202 */ /* 0x000fe20000000f00 */
[-C--:B------:R-:W-:Y:S02]  /*27e0*/  @!P0 FMUL.FTZ R78, R49, R6.reuse ;  /* 0x00000006314e8220 */ /* 0x080fe40000410000 */
[C---:B------:R-:W-:Y:S01]  /*27f0*/  @!P0 FMUL.FTZ R3, R5.reuse, R6 ;  /* 0x0000000605038220 */ /* 0x040fe20000410000 */
[----:B------:R-:W-:Y:S01]  /*2800*/  @!P0 MOV R6, R19 ;  /* 0x0000001300068202 */ /* 0x000fe20000000f00 */
[----:B------:R-:W-:Y:S01]  /*2810*/  @!P0 FFMA.FTZ R2, R46, R47, R2 ;  /* 0x0000002f2e028223 */ /* 0x000fe20000010002 */
[--C-:B------:R-:W-:Y:S01]  /*2820*/  @!P0 HADD2.F32 R46, -RZ, R10.reuse.H1_H1 ;  /* 0x3000000aff2e8230 */ /* 0x100fe20000004100 */
[-C--:B------:R-:W-:Y:S01]  /*2830*/  @!P0 FFMA.FTZ R79, R5, R50.reuse, -R78 ;  /* 0x00000032054f8223 */ /* 0x080fe2000001084e */
[----:B------:R-:W-:Y:S01]  /*2840*/  @!P0 HADD2.F32 R5, -RZ, R13.H1_H1 ;  /* 0x3000000dff058230 */ /* 0x000fe20000004100 */
[----:B------:R-:W-:Y:S01]  /*2850*/  @!P0 FFMA.FTZ R3, R49, R50, R3 ;  /* 0x0000003231038223 */ /* 0x000fe20000010003 */
[----:B------:R-:W-:Y:S01]  /*2860*/  @!P0 F2FP.PACK_AB R2, R2, R80 ;  /* 0x000000500202823e */ /* 0x000fe200000000ff */
[----:B------:R-:W-:Y:S02]  /*2870*/  @!P0 HADD2.F32 R13, -RZ, R11.H0_H0 ;  /* 0x2000000bff0d8230 */ /* 0x000fe40000004100 */
[----:B------:R-:W-:Y:S01]  /*2880*/  @!P0 HADD2.F32 R11, -RZ, R10.H0_H0 ;  /* 0x2000000aff0b8230 */ /* 0x000fe20000004100 */
[----:B------:R-:W-:Y:S01]  /*2890*/  @!P0 F2FP.PACK_AB R3, R3, R79 ;  /* 0x0000004f0303823e */ /* 0x000fe200000000ff */
[----:B------:R-:W-:Y:S01]  /*28a0*/  @!P0 HADD2.F32 R47, -RZ, R51.H0_H0 ;  /* 0x20000033ff2f8230 */ /* 0x000fe20000004100 */
[----:B------:R-:W-:Y:S01]  /*28b0*/  @!P0 MOV R16, R2 ;  /* 0x0000000200108202 */ /* 0x000fe20000000f00 */
[--C-:B------:R-:W-:Y:S01]  /*28c0*/  @!P0 HADD2.F32 R51, -RZ, R6.reuse.H1_H1 ;  /* 0x30000006ff338230 */ /* 0x100fe20000004100 */
[----:B------:R-:W-:Y:S01]  /*28d0*/  @!P0 MOV R17, R3 ;  /* 0x0000000300118202 */ /* 0x000fe20000000f00 */
[----:B------:R-:W-:Y:S01]  /*28e0*/  @!P0 HADD2.F32 R10, -RZ, R6.H0_H0 ;  /* 0x20000006ff0a8230 */ /* 0x000fe20000004100 */
[-C--:B------:R-:W-:Y:S02]  /*28f0*/  @!P0 FMUL.FTZ R6, R46, R5.reuse ;  /* 0x000000052e068220 */ /* 0x080fe40000410000 */
[----:B------:R-:W-:Y:S02]  /*2900*/  @!P0 FMUL.FTZ R5, R11, R5 ;  /* 0x000000050b058220 */ /* 0x000fe40000410000 */
[----:B------:R-:W-:Y:S02]  /*2910*/  @!P0 FMUL.FTZ R78, R51, R13 ;  /* 0x0000000d334e8220 */ /* 0x000fe40000410000 */
[----:B------:R-:W-:Y:S02]  /*2920*/  @!P0 FFMA.FTZ R11, R11, R47, -R6 ;  /* 0x0000002f0b0b8223 */ /* 0x000fe40000010806 */
[----:B------:R-:W-:Y:S02]  /*2930*/  @!P0 FMUL.FTZ R6, R10, R13 ;  /* 0x0000000d0a068220 */ /* 0x000fe40000410000 */
[----:B------:R-:W-:Y:S02]  /*2940*/  @!P0 FFMA.FTZ R5, R46, R47, R5 ;  /* 0x0000002f2e058223 */ /* 0x000fe40000010005 */
[-C--:B------:R-:W-:Y:S02]  /*2950*/  @!P0 FFMA.FTZ R78, R10, R52.reuse, -R78 ;  /* 0x000000340a4e8223 */ /* 0x080fe4000001084e */
[----:B------:R-:W-:Y:S01]  /*2960*/  @!P0 FFMA.FTZ R6, R51, R52, R6 ;  /* 0x0000003433068223 */ /* 0x000fe20000010006 */
[----:B------:R-:W-:Y:S04]  /*2970*/  @!P0 F2FP.PACK_AB R5, R5, R11 ;  /* 0x0000000b0505823e */ /* 0x000fe800000000ff */
[----:B------:R-:W-:Y:S02]  /*2980*/  @!P0 F2FP.PACK_AB R6, R6, R78 ;  /* 0x0000004e0606823e */ /* 0x000fe400000000ff */
[----:B------:R-:W-:Y:S02]  /*2990*/  @!P0 MOV R18, R5 ;  /* 0x0000000500128202 */ /* 0x000fe40000000f00 */
[----:B------:R-:W-:Y:S05]  /*29a0*/  @!P0 MOV R19, R6 ;  /* 0x0000000600138202 */ /* 0x000fea0000000f00 */
[----:B------:R1:W-:Y:S02]  /*29b0*/  ST.E.128 [R74.64], R16 ;  /* 0x000000104a007985 */ /* 0x0003e4000c101d0e */
.L_x_1144:
[----:B------:R-:W-:Y:S05]  /*29c0*/  BSYNC B0 ;  /* 0x0000000000007941 */ /* 0x000fea0003800000 */
.L_x_1143:
[----:B------:R-:W-:Y:S01]  /*29d0*/  ISETP.GE.AND P0, PT, R36, c[0x0][0x1d4], PT ;  /* 0x0000750024007a0c */ /* 0x000fe20003f06270 */
[----:B------:R-:W-:Y:S01]  /*29e0*/  @!UPT UIADD3 URZ, URZ, URZ, URZ ;  /* 0x0000003f3f3ff290 */ /* 0x000fe2000fffe03f */
[----:B------:R-:W-:Y:S11]  /*29f0*/  BSSY B0, `(.L_x_1145) ;  /* 0x0000038000007945 */ /* 0x000ff60003800000 */
[----:B------:R-:W-:-:S05]  /*2a00*/  @P0 BRA `(.L_x_1146) ;  /* 0x0000036000000947 */ /* 0x000fca0003800000 */
[C---:B------:R-:W-:Y:S01]  /*2a10*/  LEA R50, P0, R101.reuse, R76, 0x1 ;  /* 0x0000004c65327211 */ /* 0x040fe200078008ff */
[----:B-1----:R-:W1:Y:S03]  /*2a20*/  LDS.128 R16, [R87+0xb880] ;  /* 0x00b8800057107984 */ /* 0x002e660000000c00 */
[----:B------:R-:W-:Y:S02]  /*2a30*/  LEA.HI.X R51, R101, R77, R109, 0x1, P0 ;  /* 0x0000004d65337211 */ /* 0x000fe400000f0c6d */
[----:B------:R-:W-:Y:S11]  /*2a40*/  ISETP.GE.AND P0, PT, R42, c[0x0][0x27c], PT ;  /* 0x00009f002a007a0c */ /* 0x000ff60003f06270 */
[----:B------:R-:W-:Y:S02]  /*2a50*/  @!UPT UIADD3 URZ, URZ, URZ, URZ ;  /* 0x0000003f3f3ff290 */ /* 0x000fe4000fffe03f */
[----:B------:R-:W-:Y:S01]  /*2a60*/  @!P0 HADD2.F32 R2, -RZ, R32.H0_H0 ;  /* 0x20000020ff028230 */ /* 0x000fe20000004100 */
[----:B------:R-:W-:Y:S01]  /*2a70*/  @!P0 SHF.R.U64 R6, R8, 0x10, R9 ;  /* 0x0000001008068819 */ /* 0x000fe20000001209 */
[----:B------:R-:W-:Y:S01]  /*2a80*/  @!P0 HADD2.F32 R10, -RZ, R53.H0_H0 ;  /* 0x20000035ff0a8230 */ /* 0x000fe20000004100 */
[--C-:B------:R-:W-:Y:S02]  /*2a90*/  @!P0 SHF.R.U64 R13, R54, 0x10, R55.reuse ;  /* 0x00000010360d8819 */ /* 0x100fe40000001237 */
[----:B------:R-:W-:Y:S01]  /*2aa0*/  @!P0 SHF.R.U32.HI R49, RZ, 0x10, R55 ;  /* 0x00000010ff318819 */ /* 0x000fe20000011637 */
[----:B------:R-:W-:Y:S01]  /*2ab0*/  @!P0 HADD2.F32 R6, -RZ, R6.H0_H0 ;  /* 0x20000006ff068230 */ /* 0x000fe20000004100 */
[----:B------:R-:W-:Y:S01]  /*2ac0*/  @!P0 SHF.R.U32.HI R9, RZ, 0x10, R9 ;  /* 0x00000010ff098819 */ /* 0x000fe20000011609 */
        /* <DEDUP_REMOVED lines=10> */
[-C--:B------:R-:W-:Y:S02]  /*2b70*/  @!P0 FFMA.FTZ R55, R3, R10.reuse, -R46 ;  /* 0x0000000a03378223 */ /* 0x080fe4000001082e */
[----:B------:R-:W-:Y:S01]  /*2b80*/  @!P0 FFMA.FTZ R2, R8, R10, R2 ;  /* 0x0000000a08028223 */ /* 0x000fe20000010002 */
[----:B------:R-:W-:Y:S01]  /*2b90*/  @!P0 MOV R8, R18 ;  /* 0x0000001200088202 */ /* 0x000fe20000000f00 */
[-C--:B------:R-:W-:Y:S01]  /*2ba0*/  @!P0 FMUL.FTZ R46, R11, R6.reuse ;  /* 0x000000060b2e8220 */ /* 0x080fe20000410000 */
[----:B------:R-:W-:Y:S01]  /*2bb0*/  @!P0 HADD2.F32 R10, -RZ, R9.H0_H0 ;  /* 0x20000009ff0a8230 */ /* 0x000fe20000004100 */
[C---:B------:R-:W-:Y:S01]  /*2bc0*/  @!P0 FMUL.FTZ R3, R5.reuse, R6 ;  /* 0x0000000605038220 */ /* 0x040fe20000410000 */
[----:B------:R-:W-:Y:S01]  /*2bd0*/  @!P0 MOV R6, R19 ;  /* 0x0000001300068202 */ /* 0x000fe20000000f00 */
[-C--:B------:R-:W-:Y:S01]  /*2be0*/  @!P0 FFMA.FTZ R54, R5, R13.reuse, -R46 ;  /* 0x0000000d05368223 */ /* 0x080fe2000001082e */
[----:B------:R-:W-:Y:S01]  /*2bf0*/  @!P0 HADD2.F32 R5, -RZ, R32.H1_H1 ;  /* 0x30000020ff058230 */ /* 0x000fe20000004100 */
[----:B------:R-:W-:Y:S01]  /*2c00*/  @!P0 FFMA.FTZ R3, R11, R13, R3 ;  /* 0x0000000d0b038223 */ /* 0x000fe20000010003 */
[----:B------:R-:W-:Y:S01]  /*2c10*/  @!P0 F2FP.PACK_AB R2, R2, R55 ;  /* 0x000000370202823e */ /* 0x000fe200000000ff */
[--C-:B------:R-:W-:Y:S02]  /*2c20*/  @!P0 HADD2.F32 R32, -RZ, R8.reuse.H1_H1 ;  /* 0x30000008ff208230 */ /* 0x100fe40000004100 */
[----:B------:R-:W-:Y:S01]  /*2c30*/  @!P0 HADD2.F32 R9, -RZ, R8.H0_H0 ;  /* 0x20000008ff098230 */ /* 0x000fe20000004100 */
[----:B------:R-:W-:Y:S01]  /*2c40*/  @!P0 F2FP.PACK_AB R3, R3, R54 ;  /* 0x000000360303823e */ /* 0x000fe200000000ff */
[----:B------:R-:W-:Y:S01]  /*2c50*/  @!P0 HADD2.F32 R46, -RZ, R53.H1_H1 ;  /* 0x30000035ff2e8230 */ /* 0x000fe20000004100 */
        /* <DEDUP_REMOVED lines=17> */
.L_x_1146:
[----:B------:R-:W-:Y:S05]  /*2d70*/  BSYNC B0 ;  /* 0x0000000000007941 */ /* 0x000fea0003800000 */
.L_x_1145:
[----:B------:R-:W-:Y:S01]  /*2d80*/  ISETP.GE.AND P0, PT, R107, c[0x0][0x1d4], PT ;  /* 0x000075006b007a0c */ /* 0x000fe20003f06270 */
[----:B------:R-:W-:Y:S01]  /*2d90*/  @!UPT UIADD3 URZ, URZ, URZ, URZ ;  /* 0x0000003f3f3ff290 */ /* 0x000fe2000fffe03f */
[----:B------:R-:W-:Y:S11]  /*2da0*/  BSSY B0, `(.L_x_1147) ;  /* 0x0000038000007945 */ /* 0x000ff60003800000 */
[----:B------:R-:W-:-:S05]  /*2db0*/  @P0 BRA `(.L_x_1148) ;  /* 0x0000036000000947 */ /* 0x000fca0003800000 */
[C---:B------:R-:W-:Y:S01]  /*2dc0*/  LEA R46, P0, R103.reuse, R76, 0x1 ;  /* 0x0000004c672e7211 */ /* 0x040fe200078008ff */
[----:B------:R-:W2:Y:S03]  /*2dd0*/  LDS.128 R8, [R87+0xd080] ;  /* 0x00d0800057087984 */ /* 0x000ea60000000c00 */
[----:B------:R-:W-:Y:S02]  /*2de0*/  LEA.HI.X R47, R103, R77, R111, 0x1, P0 ;  /* 0x0000004d672f7211 */ /* 0x000fe400000f0c6f */
[----:B------:R-:W-:Y:S11]  /*2df0*/  ISETP.GE.AND P0, PT, R40, c[0x0][0x27c], PT ;  /* 0x00009f0028007a0c */ /* 0x000ff60003f06270 */
[----:B------:R-:W-:Y:S02]  /*2e00*/  @!UPT UIADD3 URZ, URZ, URZ, URZ ;  /* 0x0000003f3f3ff290 */ /* 0x000fe4000fffe03f */
[----:B------:R-:W-:Y:S01]  /*2e10*/  @!P0 HADD2.F32 R2, -RZ, R33.H0_H0 ;  /* 0x20000021ff028230 */ /* 0x000fe20000004100 */
[--C-:B------:R-:W-:Y:S01]  /*2e20*/  @!P0 SHF.R.U64 R6, R14, 0x10, R15.reuse ;  /* 0x000000100e068819 */ /* 0x100fe2000000120f */
[--C-:B-1----:R-:W-:Y:S01]  /*2e30*/  @!P0 HADD2.F32 R19, -RZ, R68.reuse.H1_H1 ;  /* 0x30000044ff138230 */ /* 0x102fe20000004100 */
[----:B------:R-:W-:Y:S01]  /*2e40*/  @!P0 SHF.R.U32.HI R14, RZ, 0x10, R15 ;  /* 0x00000010ff0e8819 */ /* 0x000fe2000001160f */
[----:B------:R-:W-:Y:S01]  /*2e50*/  @!P0 HADD2.F32 R15, -RZ, R68.H0_H0 ;  /* 0x20000044ff0f8230 */ /* 0x000fe20000004100 */
[--C-:B------:R-:W-:Y:S01]  /*2e60*/  @!P0 SHF.R.U64 R17, R56, 0x10, R57.reuse ;  /* 0x0000001038118819 */ /* 0x100fe20000001239 */
[----:B------:R-:W-:Y:S01]  /*2e70*/  @!P0 HADD2.F32 R6, -RZ, R6.H0_H0 ;  /* 0x20000006ff068230 */ /* 0x000fe20000004100 */
[----:B------:R-:W-:Y:S03]  /*2e80*/  @!P0 SHF.R.U32.HI R56, RZ, 0x10, R57 ;  /* 0x00000010ff388819 */ /* 0x000fe60000011639 */
        /* <DEDUP_REMOVED lines=9> */
[-C--:B------:R-:W-:Y:S02]  /*2f20*/  @!P0 FFMA.FTZ R51, R3, R15.reuse, -R18 ;  /* 0x0000000f03338223 */ /* 0x080fe40000010812 */
[----:B------:R-:W-:Y:S01]  /*2f30*/  @!P0 FFMA.FTZ R2, R13, R15, R2 ;  /* 0x0000000f0d028223 */ /* 0x000fe20000010002 */
[----:B------:R-:W-:Y:S01]  /*2f40*/  @!P0 MOV R13, R10 ;  /* 0x0000000a000d8202 */ /* 0x000fe20000000f00 */
[CC--:B------:R-:W-:Y:S01]  /*2f50*/  @!P0 FMUL.FTZ R18, R16.reuse, R6.reuse ;  /* 0x0000000610128220 */ /* 0x0c0fe20000410000 */
[----:B------:R-:W-:Y:S01]  /*2f60*/  @!P0 HADD2.F32 R15, -RZ, R14.H0_H0 ;  /* 0x2000000eff0f8230 */ /* 0x000fe20000004100 */
[C---:B------:R-:W-:Y:S01]  /*2f70*/  @!P0 FMUL.FTZ R3, R5.reuse, R6 ;  /* 0x0000000605038220 */ /* 0x040fe20000410000 */
[----:B------:R-:W-:Y:S01]  /*2f80*/  @!P0 MOV R6, R11 ;  /* 0x0000000b00068202 */ /* 0x000fe20000000f00 */
[-C--:B------:R-:W-:Y:S01]  /*2f90*/  @!P0 FFMA.FTZ R50, R5, R17.reuse, -R18 ;  /* 0x0000001105328223 */ /* 0x080fe20000010812 */
[----:B------:R-:W-:Y:S01]  /*2fa0*/  @!P0 HADD2.F32 R18, -RZ, R13.H1_H1 ;  /* 0x3000000dff128230 */ /* 0x000fe20000004100 */
[----:B------:R-:W-:Y:S01]  /*2fb0*/  @!P0 FFMA.FTZ R3, R16, R17, R3 ;  /* 0x0000001110038223 */ /* 0x000fe20000010003 */
[----:B------:R-:W-:Y:S01]  /*2fc0*/  @!P0 F2FP.PACK_AB R2, R2, R51 ;  /* 0x000000330202823e */ /* 0x000fe200000000ff */
[----:B------:R-:W-:Y:S02]  /*2fd0*/  @!P0 HADD2.F32 R5, -RZ, R33.H1_H1 ;  /* 0x30000021ff058230 */ /* 0x000fe40000004100 */
[----:B------:R-:W-:Y:S01]  /*2fe0*/  @!P0 HADD2.F32 R14, -RZ, R13.H0_H0 ;  /* 0x2000000dff0e8230 */ /* 0x000fe20000004100 */
[----:B------:R-:W-:Y:S01]  /*2ff0*/  @!P0 F2FP.PACK_AB R3, R3, R50 ;  /* 0x000000320303823e */ /* 0x000fe200000000ff */
[--C-:B------:R-:W-:Y:S01]  /*3000*/  @!P0 HADD2.F32 R32, -RZ, R6.reuse.H1_H1 ;  /* 0x30000006ff208230 */ /* 0x100fe20000004100 */
[----:B------:R-:W-:Y:S01]  /*3010*/  @!P0 MOV R8, R2 ;  /* 0x0000000200088202 */ /* 0x000fe20000000f00 */
[----:B------:R-:W-:Y:S01]  /*3020*/  @!P0 HADD2.F32 R13, -RZ, R6.H0_H0 ;  /* 0x20000006ff0d8230 */ /* 0x000fe20000004100 */
[----:B------:R-:W-:Y:S01]  /*3030*/  @!P0 FMUL.FTZ R6, R18, R5 ;  /* 0x0000000512068220 */ /* 0x000fe20000410000 */
[----:B------:R-:W-:Y:S01]  /*3040*/  @!P0 MOV R9, R3 ;  /* 0x0000000300098202 */ /* 0x000fe20000000f00 */
[----:B------:R-:W-:Y:S01]  /*3050*/  @!P0 FMUL.FTZ R5, R14, R5 ;  /* 0x000000050e058220 */ /* 0x000fe20000410000 */
[----:B------:R-:W-:Y:S01]  /*3060*/  @!P0 HADD2.F32 R33, -RZ, R56.H0_H0 ;  /* 0x20000038ff218230 */ /* 0x000fe20000004100 */
[----:B------:R-:W-:Y:S02]  /*3070*/  @!P0 FMUL.FTZ R49, R32, R15 ;  /* 0x0000000f20318220 */ /* 0x000fe40000410000 */
[----:B------:R-:W-:Y:S02]  /*3080*/  @!P0 FFMA.FTZ R14, R14, R19, -R6 ;  /* 0x000000130e0e8223 */ /* 0x000fe40000010806 */
[C---:B------:R-:W-:Y:S02]  /*3090*/  @!P0 FMUL.FTZ R6, R13.reuse, R15 ;  /* 0x0000000f0d068220 */ /* 0x040fe40000410000 */
        /* <DEDUP_REMOVED lines=8> */
.L_x_1148:
[----:B------:R-:W-:Y:S05]  /*3120*/  BSYNC B0 ;  /* 0x0000000000007941 */ /* 0x000fea0003800000 */
.L_x_1147:
[----:B------:R-:W-:Y:S11]  /*3130*/  ISETP.GE.AND P0, PT, R106, c[0x0][0x1d4], PT ;  /* 0x000075006a007a0c */ /* 0x000ff60003f06270 */
[----:B------:R-:W-:Y:S02]  /*3140*/  @!UPT UIADD3 URZ, URZ, URZ, URZ ;  /* 0x0000003f3f3ff290 */ /* 0x000fe4000fffe03f */
        /* <DEDUP_REMOVED lines=8> */
[--C-:B------:R-:W-:Y:S01]  /*31d0*/  @!P0 HADD2.F32 R15, -RZ, R69.reuse.H0_H0 ;  /* 0x20000045ff0f8230 */ /* 0x100fe20000004100 */
[----:B------:R-:W-:Y:S01]  /*31e0*/  @!P0 SHF.R.U64 R17, R58, 0x10, R59 ;  /* 0x000000103a118819 */ /* 0x000fe2000000123b */
[----:B------:R-:W-:Y:S01]  /*31f0*/  @!P0 HADD2.F32 R19, -RZ, R69.H1_H1 ;  /* 0x30000045ff138230 */ /* 0x000fe20000004100 */
[----:B------:R-:W-:Y:S01]  /*3200*/  @!P0 SHF.R.U32.HI R14, RZ, 0x10, R21 ;  /* 0x00000010ff0e8819 */ /* 0x000fe20000011615 */
[----:B------:R-:W-:Y:S01]  /*3210*/  @!P0 HADD2.F32 R6, -RZ, R6.H0_H0 ;  /* 0x20000006ff068230 */ /* 0x000fe20000004100 */
[----:B------:R-:W-:Y:S01]  /*3220*/  @!P0 SHF.R.U32.HI R21, RZ, 0x10, R59 ;  /* 0x00000010ff158819 */ /* 0x000fe2000001163b */
[----:B------:R-:W-:Y:S04]  /*3230*/  @!P0 HADD2.F32 R17, -RZ, R17.H0_H0 ;  /* 0x20000011ff118230 */ /* 0x000fe80000004100 */
        /* <DEDUP_REMOVED lines=20> */
[----:B------:R-:W-:Y:S02]  /*3380*/  @!P0 HADD2.F32 R5, -RZ, R35.H0_H0 ;  /* 0x20000023ff058230 */ /* 0x000fe40000004100 */
[----:B------:R-:W-:Y:S01]  /*3390*/  @!P0 HADD2.F32 R14, -RZ, R13.H0_H0 ;  /* 0x2000000dff0e8230 */ /* 0x000fe20000004100 */
[----:B------:R-:W-:Y:S01]  /*33a0*/  @!P0 F2FP.PACK_AB R3, R3, R47 ;  /* 0x0000002f0303823e */ /* 0x000fe200000000ff */
[--C-:B------:R-:W-:Y:S01]  /*33b0*/  @!P0 HADD2.F32 R20, -RZ, R6.reuse.H1_H1 ;  /* 0x30000006ff148230 */ /* 0x100fe20000004100 */
[----:B------:R-:W-:Y:S01]  /*33c0*/  @!P0 MOV R8, R2 ;  /* 0x0000000200088202 */ /* 0x000fe20000000f00 */
[----:B------:R-:W-:Y:S01]  /*33d0*/  @!P0 HADD2.F32 R13, -RZ, R6.H0_H0 ;  /* 0x20000006ff0d8230 */ /* 0x000fe20000004100 */
[----:B------:R-:W-:Y:S01]  /*33e0*/  @!P0 FMUL.FTZ R6, R18, R5 ;  /* 0x0000000512068220 */ /* 0x000fe20000410000 */
[----:B------:R-:W-:Y:S01]  /*33f0*/  @!P0 MOV R9, R3 ;  /* 0x0000000300098202 */ /* 0x000fe20000000f00 */
[----:B------:R-:W-:Y:S02]  /*3400*/  @!P0 FMUL.FTZ R5, R14, R5 ;  /* 0x000000050e058220 */ /* 0x000fe40000410000 */
        /* <DEDUP_REMOVED lines=11> */
.L_x_1142:
[----:B-123--:R-:W-:Y:S05]  /*34c0*/  BSYNC B1 ;  /* 0x0000000000017941 */ /* 0x00efea0003800000 */
.L_x_1141:
[----:B------:R1:W2:Y:S04]  /*34d0*/  SHFL.IDX PT, R47, R99, 0x1, 0x181f ;  /* 0x00381f00632f7f89 */ /* 0x0002a800000e0000 */
[----:B------:R1:W3:Y:S01]  /*34e0*/  SHFL.IDX PT, R46, R100, 0x1, 0x181f ;  /* 0x00381f00642e7f89 */ /* 0x0002e200000e0000 */
[----:B------:R-:W-:-:S05]  /*34f0*/  @P5 BRA `(.L_x_1149) ;  /* 0x0000394000005947 */ /* 0x000fca0003800000 */
[----:B------:R-:W-:Y:S01]  /*3500*/  ISETP.GE.AND P0, PT, R24, c[0x0][0x1d4], PT ;  /* 0x0000750018007a0c */ /* 0x000fe20003f06270 */
[----:B------:R-:W-:Y:S01]  /*3510*/  @!UPT UIADD3 URZ, URZ, URZ, URZ ;  /* 0x0000003f3f3ff290 */ /* 0x000fe2000fffe03f */
[----:B------:R-:W-:Y:S11]  /*3520*/  BSSY B0, `(.L_x_1150) ;  /* 0x0000038000007945 */ /* 0x000ff60003800000 */
[----:B------:R-:W-:-:S05]  /*3530*/  @P0 BRA `(.L_x_1151) ;  /* 0x0000036000000947 */ /* 0x000fca0003800000 */
[C---:B---3--:R-:W-:Y:S01]  /*3540*/  LEA R32, P0, R24.reuse, R46, 0x1 ;  /* 0x0000002e18207211 */ /* 0x048fe200078008ff */
[----:B------:R-:W3:Y:S03]  /*3550*/  LDS.128 R8, [R87+0xb080] ;  /* 0x00b0800057087984 */ /* 0x000ee60000000c00 */
[----:B--2---:R-:W-:Y:S02]  /*3560*/  LEA.HI.X R33, R24, R47, R25, 0x1, P0 ;  /* 0x0000002f18217211 */ /* 0x004fe400000f0c19 */
[----:B------:R-:W-:Y:S11]  /*3570*/  ISETP.GE.AND P0, PT, R38, c[0x0][0x27c], PT ;  /* 0x00009f0026007a0c */ /* 0x000ff60003f06270 */
[----:B------:R-:W-:Y:S02]  /*3580*/  @!UPT UIADD3 URZ, URZ, URZ, URZ ;  /* 0x0000003f3f3ff290 */ /* 0x000fe4000fffe03f */
[----:B------:R-:W-:Y:S01]  /*3590*/  @!P0 HADD2.F32 R2, -RZ, R34.H1_H1 ;  /* 0x30000022ff028230 */ /* 0x000fe20000004100 */
        /* <DEDUP_REMOVED lines=9> */
[----:B---3--:R-:W-:Y:S02]  /*3630*/  @!P0 MOV R3, R8 ;  /* 0x0000000800038202 */ /* 0x008fe40000000f00 */
        /* <DEDUP_REMOVED lines=38> */
.L_x_1151:
[----:B------:R-:W-:Y:S05]  /*38a0*/  BSYNC B0 ;  /* 0x0000000000007941 */ /* 0x000fea0003800000 */
.L_x_1150:
        /* <DEDUP_REMOVED lines=58> */
.L_x_1153:
[----:B------:R-:W-:Y:S05]  /*3c50*/  BSYNC B0 ;  /* 0x0000000000007941 */ /* 0x000fea0003800000 */
.L_x_1152:
[----:B------:R-:W-:Y:S01]  /*3c60*/  ISETP.GE.AND P0, PT, R107, c[0x0][0x1d4], PT ;  /* 0x000075006b007a0c */ /* 0x000fe20003f06270 */
[----:B------:R-:W-:Y:S01]  /*3c70*/  @!UPT UIADD3 URZ, URZ, URZ, URZ ;  /* 0x0000003f3f3ff290 */ /* 0x000fe2000fffe03f */
[----:B------:R-:W-:Y:S11]  /*3c80*/  BSSY B0, `(.L_x_1154) ;  /* 0x0000038000007945 */ /* 0x000ff60003800000 */
[----:B------:R-:W-:-:S05]  /*3c90*/  @P0 BRA `(.L_x_1155) ;  /* 0x0000036000000947 */ /* 0x000fca0003800000 */
[C---:B--23--:R-:W-:Y:S01]  /*3ca0*/  LEA R22, P0, R103.reuse, R46, 0x1 ;  /* 0x0000002e67167211 */ /* 0x04cfe200078008ff */
[----:B------:R-:W2:Y:S03]  /*3cb0*/  LDS.128 R8, [R87+0xe080] ;  /* 0x00e0800057087984 */ /* 0x000ea60000000c00 */
        /* <DEDUP_REMOVED lines=52> */
.L_x_1155:
[----:B------:R-:W-:Y:S05]  /*4000*/  BSYNC B0 ;  /* 0x0000000000007941 */ /* 0x000fea0003800000 */
.L_x_1154:
        /* <DEDUP_REMOVED lines=34> */
[--C-:B------:R-:W-:Y:S01]  /*4230*/  @!P0 HADD2.F32 R18, -RZ, R13.reuse.H1_H1 ;  /* 0x3000000dff128230 */ /* 0x100fe20000004100 */
        /* <DEDUP_REMOVED lines=21> */
[----:B------:R2:W-:Y:S01]  /*4390*/  ST.E.128 [R26.64], R8 ;  /* 0x000000081a007985 */ /* 0x0005e2000c101d0e */
[----:B------:R-:W-:-:S05]  /*43a0*/  BRA `(.L_x_1149) ;  /* 0x00002a9000007947 */ /* 0x000fca0003800000 */
.L_x_1136:
        /* <DEDUP_REMOVED lines=36> */
.L_x_1157:
[----:B------:R-:W-:Y:S05]  /*45f0*/  BSYNC B0 ;  /* 0x0000000000007941 */ /* 0x000fea0003800000 */
.L_x_1156:
[----:B------:R-:W-:Y:S01]  /*4600*/  ISETP.GE.AND P5, PT, R159, R104, PT ;  /* 0x000000689f00720c */ /* 0x000fe20003fa6270 */
[----:B-----5:R-:W-:Y:S01]  /*4610*/  IMAD.MOV.U32 R5, RZ, RZ, R63 ;  /* 0x000000ffff057224 */ /* 0x020fe200078e003f */
[----:B------:R-:W-:Y:S01]  /*4620*/  BSSY B0, `(.L_x_1158) ;  /* 0x000003a000007945 */ /* 0x000fe20003800000 */
[----:B-1----:R-:W-:Y:S01]  /*4630*/  IMAD.MOV.U32 R3, RZ, RZ, R60 ;  /* 0x000000ffff037224 */ /* 0x002fe200078e003c */
[----:B------:R-:W-:Y:S01]  /*4640*/  CS2R R72, SRZ ;  /* 0x0000000000487805 */ /* 0x000fe2000001ff00 */
[----:B------:R-:W-:Y:S01]  /*4650*/  IMAD.MOV.U32 R2, RZ, RZ, R61 ;  /* 0x000000ffff027224 */ /* 0x000fe200078e003d */
[----:B------:R-:W-:Y:S01]  /*4660*/  CS2R R70, SRZ ;  /* 0x0000000000467805 */ /* 0x000fe2000001ff00 */
        /* <DEDUP_REMOVED lines=13> */
[----:B------:R-:W-:Y:S01]  /*4740*/  PRMT R76, R6, 0x7610, R76 ;  /* 0x00007610064c7816 */ /* 0x000fe2000000004c */
[----:B------:R-:W-:Y:S01]  /*4750*/  CS2R R34, SRZ ;  /* 0x0000000000227805 */ /* 0x000fe2000001ff00 */
[----:B------:R-:W-:Y:S01]  /*4760*/  MOV R6, R18 ;  /* 0x0000001200067202 */ /* 0x000fe20000000f00 */
[----:B------:R-:W-:Y:S01]  /*4770*/  CS2R R32, SRZ ;  /* 0x0000000000207805 */ /* 0x000fe2000001ff00 */
        /* <DEDUP_REMOVED lines=8> */
[----:B------:R-:W-:Y:S02]  /*4800*/  CS2R R28, SRZ ;  /* 0x00000000001c7805 */ /* 0x000fe4000001ff00 */
[----:B------:R-:W-:Y:S02]  /*4810*/  PRMT R26, R5, 0x5410, R6 ;  /* 0x00005410051a7816 */ /* 0x000fe40000000006 */
        /* <DEDUP_REMOVED lines=26> */
.L_x_1159:
[----:B------:R-:W-:Y:S05]  /*49c0*/  BSYNC B0 ;  /* 0x0000000000007941 */ /* 0x000fea0003800000 */
.L_x_1158:
[----:B------:R-:W-:Y:S01]  /*49d0*/  IADD3 R85, -R86, c[0x0][0x1d4], RZ ;  /* 0x0000750056557a10 */ /* 0x000fe20007ffe1ff */
[----:B-----5:R-:W-:Y:S01]  /*49e0*/  IMAD.MOV.U32 R5, RZ, RZ, R75 ;  /* 0x000000ffff057224 */ /* 0x020fe200078e004b */
[----:B------:R2:W3:Y:S01]  /*49f0*/  SHFL.IDX PT, R89, R99, RZ, 0x181f ;  /* 0x00181fff63597589 */ /* 0x0004e200000e0000 */
[----:B-1----:R-:W-:Y:S01]  /*4a00*/  IMAD.MOV.U32 R3, RZ, RZ, R72 ;  /* 0x000000ffff037224 */ /* 0x002fe200078e0048 */
[----:B------:R-:W-:Y:S01]  /*4a10*/  BSSY B1, `(.L_x_1160) ;  /* 0x000010f000017945 */ /* 0x000fe20003800000 */
[----:B------:R-:W-:Y:S02]  /*4a20*/  IMAD.MOV.U32 R2, RZ, RZ, R73 ;  /* 0x000000ffff027224 */ /* 0x000fe400078e0049 */
[----:B------:R-:W-:Y:S01]  /*4a30*/  IMAD.MOV.U32 R6, RZ, RZ, R74 ;  /* 0x000000ffff067224 */ /* 0x000fe200078e004a */
[----:B------:R-:W-:Y:S01]  /*4a40*/  PRMT R80, R80, 0x5410, R3 ;  /* 0x0000541050507816 */ /* 0x000fe20000000003 */
[----:B------:R-:W-:Y:S01]  /*4a50*/  IMAD.MOV.U32 R3, RZ, RZ, R68 ;  /* 0x000000ffff037224 */ /* 0x000fe200078e0044 */
[----:B------:R-:W-:Y:S01]  /*4a60*/  PRMT R81, R2, 0x5410, R5 ;  /* 0x0000541002517816 */ /* 0x000fe20000000005 */
[----:B------:R2:W1:Y:S01]  /*4a70*/  SHFL.IDX PT, R88, R100, RZ, 0x181f ;  /* 0x00181fff64587589 */ /* 0x00046200000e0000 */
[----:B------:R-:W-:Y:S01]  /*4a80*/  PRMT R82, R6, 0x7610, R82 ;  /* 0x0000761006527816 */ /* 0x000fe20000000052 */
[----:B------:R-:W-:Y:S01]  /*4a90*/  IMAD.MOV.U32 R5, RZ, RZ, R71 ;  /* 0x000000ffff057224 */ /* 0x000fe200078e0047 */
[----:B------:R-:W-:Y:S01]  /*4aa0*/  MOV R6, R70 ;  /* 0x0000004600067202 */ /* 0x000fe20000000f00 */
[----:B------:R-:W-:Y:S01]  /*4ab0*/  IMAD.MOV.U32 R2, RZ, RZ, R69 ;  /* 0x000000ffff027224 */ /* 0x000fe200078e0045 */
[----:B------:R-:W-:Y:S01]  /*4ac0*/  PRMT R78, R78, 0x5410, R3 ;  /* 0x000054104e4e7816 */ /* 0x000fe20000000003 */
[----:B------:R-:W-:Y:S01]  /*4ad0*/  IMAD.MOV.U32 R3, RZ, RZ, R32 ;  /* 0x000000ffff037224 */ /* 0x000fe200078e0020 */
[----:B------:R-:W-:Y:S02]  /*4ae0*/  PRMT R80, R6, 0x7610, R80 ;  /* 0x0000761006507816 */ /* 0x000fe40000000050 */
[----:B------:R-:W-:Y:S01]  /*4af0*/  PRMT R79, R2, 0x5410, R5 ;  /* 0x00005410024f7816 */ /* 0x000fe20000000005 */
[----:B------:R-:W-:Y:S01]  /*4b00*/  IMAD.MOV.U32 R5, RZ, RZ, R35 ;  /* 0x000000ffff057224 */ /* 0x000fe200078e0023 */
[----:B------:R-:W-:Y:S02]  /*4b10*/  MOV R6, R34 ;  /* 0x0000002200067202 */ /* 0x000fe40000000f00 */
[----:B------:R-:W-:Y:S02]  /*4b20*/  MOV R2, R33 ;  /* 0x0000002100027202 */ /* 0x000fe40000000f00 */
[----:B------:R-:W-:Y:S01]  /*4b30*/  PRMT R47, R5, 0x5410, R6 ;  /* 0x00005410052f7816 */ /* 0x000fe20000000006 */
[----:B------:R-:W-:Y:S01]  /*4b40*/  IMAD.MOV.U32 R6, RZ, RZ, R30 ;  /* 0x000000ffff067224 */ /* 0x000fe200078e001e */
[----:B------:R-:W-:Y:S01]  /*4b50*/  PRMT R46, R3, 0x5410, R2 ;  /* 0x00005410032e7816 */ /* 0x000fe20000000002 */
[----:B------:R-:W-:Y:S01]  /*4b60*/  IMAD.MOV.U32 R5, RZ, RZ, R31 ;  /* 0x000000ffff057224 */ /* 0x000fe200078e001f */
[----:B------:R-:W-:Y:S01]  /*4b70*/  MOV R3, R28 ;  /* 0x0000001c00037202 */ /* 0x000fe20000000f00 */
[----:B------:R-:W-:Y:S03]  /*4b80*/  IMAD.MOV.U32 R2, RZ, RZ, R29 ;  /* 0x000000ffff027224 */ /* 0x000fe600078e001d */
[----:B------:R-:W-:Y:S02]  /*4b90*/  PRMT R44, R5, 0x5410, R6 ;  /* 0x00005410052c7816 */ /* 0x000fe40000000006 */
[----:B------:R-:W-:Y:S01]  /*4ba0*/  PRMT R43, R3, 0x5410, R2 ;  /* 0x00005410032b7816 */ /* 0x000fe20000000002 */
[----:B------:R-:W-:-:S05]  /*4bb0*/  @P4 BRA `(.L_x_1161) ;  /* 0x00000f4000004947 */ /* 0x000fca0003800000 */
[----:B-123--:R-:W-:Y:S01]  /*4bc0*/  ISETP.GE.AND P0, PT, R24, c[0x0][0x1d4], PT ;  /* 0x0000750018007a0c */ /* 0x00efe20003f06270 */
[----:B------:R-:W-:Y:S01]  /*4bd0*/  @!UPT UIADD3 URZ, URZ, URZ, URZ ;  /* 0x0000003f3f3ff290 */ /* 0x000fe2000fffe03f */
[----:B------:R-:W-:Y:S11]  /*4be0*/  BSSY B0, `(.L_x_1162) ;  /* 0x0000078000007945 */ /* 0x000ff60003800000 */
[----:B------:R-:W-:-:S05]  /*4bf0*/  @P0 BRA `(.L_x_1163) ;  /* 0x0000076000000947 */ /* 0x000fca0003800000 */
[----:B------:R-:W-:Y:S01]  /*4c00*/  SEL R2, R86, R85, !P1 ;  /* 0x0000005556027207 */ /* 0x000fe20004800000 */
[----:B------:R-:W1:Y:S01]  /*4c10*/  LDS.128 R20, [R152+0xa080] ;  /* 0x00a0800098147984 */ /* 0x000e620000000c00 */
[----:B------:R-:W-:Y:S02]  /*4c20*/  ISETP.GE.AND P0, PT, R24, c[0x0][0x27c], PT ;  /* 0x00009f0018007a0c */ /* 0x000fe40003f06270 */
[----:B------:R-:W-:Y:S04]  /*4c30*/  SHF.R.S32.HI R3, RZ, 0x1f, R2 ;  /* 0x0000001fff037819 */ /* 0x000fe80000011402 */
[----:B------:R-:W-:Y:S04]  /*4c40*/  LEA.HI R2, R3, R2, RZ, 0x4 ;  /* 0x0000000203027211 */ /* 0x000fe800078f20ff */
[----:B------:R-:W-:Y:S03]  /*4c50*/  LEA.HI.SX32 R2, R2, R84, 0x1c ;  /* 0x0000005402027211 */ /* 0x000fe600078fe2ff */
[----:B------:R-:W-:Y:S01]  /*4c60*/  @!P0 SHF.R.U64 R5, R8, 0x10, R9 ;  /* 0x0000001008058819 */ /* 0x000fe20000001209 */
[----:B------:R-:W-:Y:S01]  /*4c70*/  @!P0 HADD2.F32 R57, -RZ, R57.H0_H0 ;  /* 0x20000039ff398230 */ /* 0x000fe20000004100 */
[----:B------:R-:W-:Y:S02]  /*4c80*/  SHF.R.S32.HI R3, RZ, 0x1f, R2 ;  /* 0x0000001fff037819 */ /* 0x000fe40000011402 */
[----:B------:R-:W-:Y:S02]  /*4c90*/  SHF.L.U32 R90, R2, 0x3, RZ ;  /* 0x00000003025a7819 */ /* 0x000fe400000006ff */
[----:B------:R-:W-:Y:S02]  /*4ca0*/  LEA.HI R3, R3, R2, RZ, 0x3 ;  /* 0x0000000203037211 */ /* 0x000fe400078f18ff */
[----:B------:R-:W-:Y:S02]  /*4cb0*/  @!P0 SHF.R.U64 R15, R10, 0x10, R11 ;  /* 0x000000100a0f8819 */ /* 0x000fe4000000120b */
[----:B------:R-:W-:Y:S02]  /*4cc0*/  SHF.R.S32.HI R2, RZ, 0x3, R3 ;  /* 0x00000003ff027819 */ /* 0x000fe40000011403 */
[----:B------:R-:W-:Y:S01]  /*4cd0*/  LOP3.LUT R3, R119, 0x38, R90, 0xf8, !PT ;  /* 0x0000003877037812 */ /* 0x000fe200078ef85a */
[----:B------:R-:W-:Y:S01]  /*4ce0*/  @!P0 HADD2.F32 R15, -RZ, R15.H0_H0 ;  /* 0x2000000fff0f8230 */ /* 0x000fe20000004100 */
[----:B------:R-:W-:Y:S01]  /*4cf0*/  @!P0 SHF.R.U64 R50, R52, 0x10, R53 ;  /* 0x0000001034328819 */ /* 0x000fe20000001235 */
[----:B------:R-:W-:Y:S01]  /*4d00*/  IMAD R2, R2, 0xc00, R7 ;  /* 0x00000c0002027824 */ /* 0x000fe200078e0207 */
[----:B------:R-:W-:Y:S02]  /*4d10*/  LOP3.LUT R3, R3, R158, RZ, 0x3c, !PT ;  /* 0x0000009e03037212 */ /* 0x000fe400078e3cff */
[----:B------:R-:W-:Y:S01]  /*4d20*/  @!P0 SHF.R.U32.HI R14, RZ, 0x10, R11 ;  /* 0x00000010ff0e8819 */ /* 0x000fe2000001160b */
[----:B------:R-:W-:Y:S01]  /*4d30*/  @!P0 HADD2.F32 R11, -RZ, R51.H0_H0 ;  /* 0x20000033ff0b8230 */ /* 0x000fe20000004100 */
[----:B------:R-:W-:Y:S01]  /*4d40*/  @!P0 SHF.R.U32.HI R8, RZ, 0x10, R9 ;  /* 0x00000010ff088819 */ /* 0x000fe20000011609 */
[----:B------:R-:W-:Y:S01]  /*4d50*/  IMAD.IADD R2, R2, 0x1, R3 ;  /* 0x0000000102027824 */ /* 0x000fe200078e0203 */
[----:B------:R-:W-:Y:S01]  /*4d60*/  @!P0 HADD2.F32 R3, -RZ, R13.H0_H0 ;  /* 0x2000000dff038230 */ /* 0x000fe20000004100 */
[--C-:B------:R-:W-:Y:S01]  /*4d70*/  @!P0 SHF.R.U32.HI R59, RZ, 0x10, R55.reuse ;  /* 0x00000010ff3b8819 */ /* 0x100fe20000011637 */
[----:B------:R-:W-:Y:S01]  /*4d80*/  @!P0 HADD2.F32 R9, -RZ, R5.H0_H0 ;  /* 0x20000005ff098230 */ /* 0x000fe20000004100 */
[----:B------:R-:W-:Y:S01]  /*4d90*/  @!P0 SHF.R.U64 R55, R54, 0x10, R55 ;  /* 0x0000001036378819 */ /* 0x000fe20000001237 */
[----:B------:R-:W-:Y:S01]  /*4da0*/  @!P0 HADD2.F32 R50, -RZ, R50.H0_H0 ;  /* 0x20000032ff328230 */ /* 0x000fe20000004100 */
[----:B------:R-:W-:Y:S01]  /*4db0*/  SHF.L.U32 R2, R2, 0x1, RZ ;  /* 0x0000000102027819 */ /* 0x000fe200000006ff */
[----:B------:R-:W-:Y:S01]  /*4dc0*/  @!P0 HADD2.F32 R59, -RZ, R59.H0_H0 ;  /* 0x2000003bff3b8230 */ /* 0x000fe20000004100 */
[----:B------:R-:W-:Y:S01]  /*4dd0*/  @!P0 SHF.R.U32.HI R52, RZ, 0x10, R53 ;  /* 0x00000010ff348819 */ /* 0x000fe20000011635 */
[----:B------:R-:W-:Y:S02]  /*4de0*/  @!P0 HADD2.F32 R55, -RZ, R55.H0_H0 ;  /* 0x20000037ff378230 */ /* 0x000fe40000004100 */
[----:B------:R1:W2:Y:S02]  /*4df0*/  LDS.128 R64, [R2+0xa080] ;  /* 0x00a0800002407984 */ /* 0x0002a40000000c00 */
[----:B------:R-:W-:Y:S01]  /*4e00*/  @!P0 HADD2.F32 R52, -RZ, R52.H0_H0 ;  /* 0x20000034ff348230 */ /* 0x000fe20000004100 */
[----:B-1----:R-:W-:Y:S05]  /*4e10*/  @!P0 IMAD.MOV.U32 R2, RZ, RZ, R20 ;  /* 0x000000ffff028224 */ /* 0x002fea00078e0014 */
[--C-:B------:R-:W-:Y:S02]  /*4e20*/  @!P0 HADD2.F32 R6, -RZ, R2.reuse.H0_H0 ;  /* 0x20000002ff068230 */ /* 0x100fe40000004100 */
[----:B------:R-:W-:Y:S03]  /*4e30*/  @!P0 HADD2.F32 R5, -RZ, R2.H1_H1 ;  /* 0x30000002ff058230 */ /* 0x000fe60000004100 */
[-C--:B------:R-:W-:Y:S01]  /*4e40*/  @!P0 FMUL.FTZ R2, R6, R3.reuse ;  /* 0x0000000306028220 */ /* 0x080fe20000410000 */
[----:B--2---:R-:W-:Y:S05]  /*4e50*/  @!P0 MOV R49, R64 ;  /* 0x0000004000318202 */ /* 0x004fea0000000f00 */
[--C-:B------:R-:W-:Y:S02]  /*4e60*/  @!P0 HADD2.F32 R10, -RZ, R49.reuse.H0_H0 ;  /* 0x20000031ff0a8230 */ /* 0x100fe40000004100 */
[----:B------:R-:W-:Y:S03]  /*4e70*/  @!P0 HADD2.F32 R49, -RZ, R49.H1_H1 ;  /* 0x30000031ff318230 */ /* 0x000fe60000004100 */
[C---:B------:R-:W-:Y:S02]  /*4e80*/  @!P0 FMUL.FTZ R54, R10.reuse, R3 ;  /* 0x000000030a368220 */ /* 0x040fe40000410000 */
[-C--:B------:R-:W-:Y:S01]  /*4e90*/  @!P0 FFMA.FTZ R2, R10, R11.reuse, R2 ;  /* 0x0000000b0a028223 */ /* 0x080fe20000010002 */
[----:B------:R-:W-:Y:S01]  /*4ea0*/  @!P0 HADD2.F32 R10, -RZ, R8.H0_H0 ;  /* 0x20000008ff0a8230 */ /* 0x000fe20000004100 */
[----:B------:R-:W-:Y:S01]  /*4eb0*/  @!P0 FFMA.FTZ R98, R6, R11, -R54 ;  /* 0x0000000b06628223 */ /* 0x000fe20000010836 */
[----:B------:R-:W-:Y:S01]  /*4ec0*/  @!P0 MOV R6, R21 ;  /* 0x0000001500068202 */ /* 0x000fe20000000f00 */
[----:B------:R-:W-:Y:S02]  /*4ed0*/  @!P0 IMAD.MOV.U32 R11, RZ, RZ, R65 ;  /* 0x000000ffff0b8224 */ /* 0x000fe400078e0041 */
[-C--:B------:R-:W-:Y:S02]  /*4ee0*/  @!P0 FMUL.FTZ R53, R49, R9.reuse ;  /* 0x0000000931358220 */ /* 0x080fe40000410000 */
[C---:B------:R-:W-:Y:S01]  /*4ef0*/  @!P0 FMUL.FTZ R3, R5.reuse, R9 ;  /* 0x0000000905038220 */ /* 0x040fe20000410000 */
[--C-:B------:R-:W-:Y:S01]  /*4f00*/  @!P0 HADD2.F32 R9, -RZ, R6.reuse.H0_H0 ;  /* 0x20000006ff098230 */ /* 0x100fe20000004100 */
[-C--:B------:R-:W-:Y:S01]  /*4f10*/  @!P0 FFMA.FTZ R97, R5, R50.reuse, -R53 ;  /* 0x0000003205618223 */ /* 0x080fe20000010835 */
[----:B------:R-:W-:Y:S01]  /*4f20*/  @!P0 HADD2.F32 R5, -RZ, R13.H1_H1 ;  /* 0x3000000dff058230 */ /* 0x000fe20000004100 */
[----:B------:R-:W-:Y:S01]  /*4f30*/  @!P0 FFMA.FTZ R3, R49, R50, R3 ;  /* 0x0000003231038223 */ /* 0x000fe20000010003 */
[----:B------:R-:W-:Y:S01]  /*4f40*/  @!P0 HADD2.F32 R50, -RZ, R51.H1_H1 ;  /* 0x30000033ff328230 */ /* 0x000fe20000004100 */
[----:B------:R-:W-:Y:S01]  /*4f50*/  @!P0 IMAD.MOV.U32 R13, RZ, RZ, R67 ;  /* 0x000000ffff0d8224 */ /* 0x000fe200078e0043 */
[--C-:B------:R-:W-:Y:S02]  /*4f60*/  @!P0 HADD2.F32 R49, -RZ, R11.reuse.H0_H0 ;  /* 0x2000000bff318230 */ /* 0x100fe40000004100 */
[----:B------:R-:W-:Y:S01]  /*4f70*/  @!P0 HADD2.F32 R51, -RZ, R11.H1_H1 ;  /* 0x3000000bff338230 */ /* 0x000fe20000004100 */
[----:B------:R-:W-:Y:S01]  /*4f80*/  @!P0 F2FP.PACK_AB R2, R3, R2 ;  /* 0x000000020302823e */ /* 0x000fe200000000ff */
[----:B------:R-:W-:Y:S01]  /*4f90*/  @!P0 HADD2.F32 R8, -RZ, R6.H1_H1 ;  /* 0x30000006ff088230 */ /* 0x000fe20000004100 */
[----:B------:R-:W-:Y:S01]  /*4fa0*/  @!P0 FMUL.FTZ R6, R49, R5 ;  /* 0x0000000531068220 */ /* 0x000fe20000410000 */
[--C-:B------:R-:W-:Y:S01]  /*4fb0*/  @!P0 HADD2.F32 R56, -RZ, R13.reuse.H0_H0 ;  /* 0x2000000dff388230 */ /* 0x100fe20000004100 */
[----:B------:R-:W-:Y:S01]  /*4fc0*/  @!P0 FMUL.FTZ R11, R51, R10 ;  /* 0x0000000a330b8220 */ /* 0x000fe20000410000 */
[----:B------:R-:W-:Y:S01]  /*4fd0*/  @!P0 MOV R64, R2 ;  /* 0x0000000200408202 */ /* 0x000fe20000000f00 */
[C---:B------:R-:W-:Y:S01]  /*4fe0*/  @!P0 FFMA.FTZ R96, R9.reuse, R50, -R6 ;  /* 0x0000003209608223 */ /* 0x040fe20000010806 */
[----:B------:R-:W-:Y:S01]  /*4ff0*/  @!P0 HADD2.F32 R58, -RZ, R13.H1_H1 ;  /* 0x3000000dff3a8230 */ /* 0x000fe20000004100 */
[C---:B------:R-:W-:Y:S01]  /*5000*/  @!P0 FMUL.FTZ R6, R8.reuse, R10 ;  /* 0x0000000a08068220 */ /* 0x040fe20000410000 */
[----:B------:R-:W-:Y:S01]  /*5010*/  @!P0 HADD2.F32 R10, -RZ, R26.H0_H0 ;  /* 0x2000001aff0a8230 */ /* 0x000fe20000004100 */
[----:B------:R-:W-:Y:S01]  /*5020*/  @!P0 FFMA.FTZ R95, R8, R52, -R11 ;  /* 0x00000034085f8223 */ /* 0x000fe2000001080b */
[----:B------:R-:W-:Y:S01]  /*5030*/  @!P0 MOV R8, R23 ;  /* 0x0000001700088202 */ /* 0x000fe20000000f00 */
[----:B------:R-:W-:Y:S01]  /*5040*/  @!P0 FMUL.FTZ R5, R9, R5 ;  /* 0x0000000509058220 */ /* 0x000fe20000410000 */
[----:B------:R-:W-:Y:S01]  /*5050*/  @!P0 HADD2.F32 R11, -RZ, R14.H0_H0 ;  /* 0x2000000eff0b8230 */ /* 0x000fe20000004100 */
[----:B------:R-:W-:Y:S01]  /*5060*/  @!P0 FMUL.FTZ R13, R56, R10 ;  /* 0x0000000a380d8220 */ /* 0x000fe20000410000 */
[----:B------:R-:W-:Y:S01]  /*5070*/  @!P0 HADD2.F32 R53, -RZ, R76.H0_H0 ;  /* 0x2000004cff358230 */ /* 0x000fe20000004100 */
[----:B------:R-:W-:Y:S01]  /*5080*/  @!P0 FFMA.FTZ R5, R49, R50, R5 ;  /* 0x0000003231058223 */ /* 0x000fe20000010005 */
[--C-:B------:R-:W-:Y:S01]  /*5090*/  @!P0 HADD2.F32 R9, -RZ, R8.reuse.H0_H0 ;  /* 0x20000008ff098230 */ /* 0x100fe20000004100 */
[----:B------:R-:W-:Y:S01]  /*50a0*/  @!P0 FMUL.FTZ R14, R58, R11 ;  /* 0x0000000b3a0e8220 */ /* 0x000fe20000410000 */
[----:B------:R-:W-:Y:S01]  /*50b0*/  @!P0 HADD2.F32 R8, -RZ, R8.H1_H1 ;  /* 0x30000008ff088230 */ /* 0x000fe20000004100 */
[----:B------:R-:W-:Y:S01]  /*50c0*/  @!P0 FFMA.FTZ R6, R51, R52, R6 ;  /* 0x0000003433068223 */ /* 0x000fe20000010006 */
[----:B------:R-:W-:Y:S01]  /*50d0*/  @!P0 F2FP.PACK_AB R49, R95, R96 ;  /* 0x000000605f31823e */ /* 0x000fe200000000ff */
[C---:B------:R-:W-:Y:S01]  /*50e0*/  @!P0 FFMA.FTZ R94, R9.reuse, R57, -R13 ;  /* 0x00000039095e8223 */ /* 0x040fe2000001080d */
[----:B------:R-:W-:Y:S01]  /*50f0*/  @!P0 MOV R13, R66 ;  /* 0x00000042000d8202 */ /* 0x000fe20000000f00 */
[----:B------:R-:W-:Y:S01]  /*5100*/  @!P0 FMUL.FTZ R10, R9, R10 ;  /* 0x0000000a090a8220 */ /* 0x000fe20000410000 */
[----:B------:R-:W-:Y:S01]  /*5110*/  @!P0 MOV R21, R49 ;  /* 0x0000003100158202 */ /* 0x000fe20000000f00 */
[----:B------:R-:W-:Y:S01]  /*5120*/  @!P0 IMAD.MOV.U32 R9, RZ, RZ, R22 ;  /* 0x000000ffff098224 */ /* 0x000fe200078e0016 */
[----:B------:R-:W-:Y:S01]  /*5130*/  @!P0 F2FP.PACK_AB R5, R6, R5 ;  /* 0x000000050605823e */ /* 0x000fe200000000ff */
[C---:B------:R-:W-:Y:S01]  /*5140*/  @!P0 FMUL.FTZ R11, R8.reuse, R11 ;  /* 0x0000000b080b8220 */ /* 0x040fe20000410000 */
[--C-:B------:R-:W-:Y:S01]  /*5150*/  @!P0 HADD2.F32 R54, -RZ, R13.reuse.H1_H1 ;  /* 0x3000000dff368230 */ /* 0x100fe20000004100 */
[----:B------:R-:W-:Y:S01]  /*5160*/  @!P0 FFMA.FTZ R93, R8, R59, -R14 ;  /* 0x0000003b085d8223 */ /* 0x000fe2000001080e */
[----:B------:R-:W-:Y:S01]  /*5170*/  @!P0 HADD2.F32 R8, -RZ, R26.H1_H1 ;  /* 0x3000001aff088230 */ /* 0x000fe20000004100 */
[----:B------:R-:W-:Y:S01]  /*5180*/  @!P0 IMAD.MOV.U32 R65, RZ, RZ, R5 ;  /* 0x000000ffff418224 */ /* 0x000fe200078e0005 */
[----:B------:R-:W-:Y:S01]  /*5190*/  @!P0 HADD2.F32 R26, -RZ, R13.H0_H0 ;  /* 0x2000000dff1a8230 */ /* 0x000fe20000004100 */
[----:B------:R-:W-:Y:S01]  /*51a0*/  @!P0 FMUL.FTZ R91, R54, R15 ;  /* 0x0000000f365b8220 */ /* 0x000fe20000410000 */
[--C-:B------:R-:W-:Y:S02]  /*51b0*/  @!P0 HADD2.F32 R14, -RZ, R9.reuse.H0_H0 ;  /* 0x20000009ff0e8230 */ /* 0x100fe40000004100 */
[----:B------:R-:W-:Y:S01]  /*51c0*/  @!P0 HADD2.F32 R13, -RZ, R9.H1_H1 ;  /* 0x30000009ff0d8230 */ /* 0x000fe20000004100 */
[-C--:B------:R-:W-:Y:S02]  /*51d0*/  @!P0 FMUL.FTZ R9, R26, R8.reuse ;  /* 0x000000081a098220 */ /* 0x080fe40000410000 */
[C---:B------:R-:W-:Y:S02]  /*51e0*/  @!P0 FMUL.FTZ R8, R14.reuse, R8 ;  /* 0x000000080e088220 */ /* 0x040fe40000410000 */
[----:B------:R-:W-:Y:S01]  /*51f0*/  @!P0 FFMA.FTZ R92, R14, R53, -R9 ;  /* 0x000000350e5c8223 */ /* 0x000fe20000010809 */
[----:B------:R-:W-:Y:S01]  /*5200*/  @!P0 F2FP.PACK_AB R14, R93, R94 ;  /* 0x0000005e5d0e823e */ /* 0x000fe200000000ff */
[----:B------:R-:W-:Y:S01]  /*5210*/  @!P0 FMUL.FTZ R9, R13, R15 ;  /* 0x0000000f0d098220 */ /* 0x000fe20000410000 */
[----:B------:R-:W-:Y:S01]  /*5220*/  @!P0 F2FP.PACK_AB R15, R97, R98 ;  /* 0x00000062610f823e */ /* 0x000fe200000000ff */
[----:B------:R-:W-:Y:S01]  /*5230*/  @!P0 FFMA.FTZ R8, R26, R53, R8 ;  /* 0x000000351a088223 */ /* 0x000fe20000010008 */
[----:B------:R-:W-:Y:S01]  /*5240*/  @!P0 MOV R23, R14 ;  /* 0x0000000e00178202 */ /* 0x000fe20000000f00 */
[----:B------:R-:W-:Y:S01]  /*5250*/  @!P0 FFMA.FTZ R9, R54, R55, R9 ;  /* 0x0000003736098223 */ /* 0x000fe20000010009 */
[----:B------:R-:W-:Y:S01]  /*5260*/  @!P0 MOV R20, R15 ;  /* 0x0000000f00148202 */ /* 0x000fe20000000f00 */
[----:B------:R-:W-:Y:S02]  /*5270*/  @!P0 FFMA.FTZ R10, R56, R57, R10 ;  /* 0x00000039380a8223 */ /* 0x000fe4000001000a */
[----:B------:R-:W-:Y:S01]  /*5280*/  @!P0 FFMA.FTZ R91, R13, R55, -R91 ;  /* 0x000000370d5b8223 */ /* 0x000fe2000001085b */
[----:B------:R-:W-:Y:S01]  /*5290*/  @!P0 F2FP.PACK_AB R8, R9, R8 ;  /* 0x000000080908823e */ /* 0x000fe200000000ff */
[----:B------:R-:W-:Y:S03]  /*52a0*/  @!P0 FFMA.FTZ R11, R58, R59, R11 ;  /* 0x0000003b3a0b8223 */ /* 0x000fe6000001000b */
[----:B------:R-:W-:Y:S02]  /*52b0*/  @!P0 F2FP.PACK_AB R13, R91, R92 ;  /* 0x0000005c5b0d823e */ /* 0x000fe400000000ff */
[----:B------:R-:W-:Y:S02]  /*52c0*/  @!P0 F2FP.PACK_AB R10, R11, R10 ;  /* 0x0000000a0b0a823e */ /* 0x000fe400000000ff */
[----:B------:R-:W-:Y:S01]  /*52d0*/  @!P0 MOV R66, R8 ;  /* 0x0000000800428202 */ /* 0x000fe20000000f00 */
[----:B------:R-:W-:Y:S01]  /*52e0*/  @!P0 IMAD.MOV.U32 R22, RZ, RZ, R13 ;  /* 0x000000ffff168224 */ /* 0x000fe200078e000d */
[----:B------:R-:W-:Y:S02]  /*52f0*/  @!P0 MOV R67, R10 ;  /* 0x0000000a00438202 */ /* 0x000fe40000000f00 */
[C---:B------:R-:W-:Y:S04]  /*5300*/  LEA R2, P0, R113.reuse, R88, 0x1 ;  /* 0x0000005871027211 */ /* 0x040fe800078008ff */
[----:B------:R-:W-:Y:S02]  /*5310*/  LEA.HI.X R3, R113, R89, R133, 0x1, P0 ;  /* 0x0000005971037211 */ /* 0x000fe400000f0c85 */
[C---:B------:R-:W-:Y:S03]  /*5320*/  ISETP.GE.AND P0, PT, R90.reuse, c[0x0][0x1d4], PT ;  /* 0x000075005a007a0c */ /* 0x040fe60003f06270 */
[----:B------:R1:W-:Y:S10]  /*5330*/  ST.E.128 [R2.64], R20 ;  /* 0x0000001402007985 */ /* 0x0003f4000c101d0e */
[----:B------:R-:W-:Y:S05]  /*5340*/  @!P0 IMAD.WIDE R8, R90, 0x2, R88 ;  /* 0x000000025a088825 */ /* 0x000fea00078e0258 */
[----:B------:R1:W-:Y:S02]  /*5350*/  @!P0 ST.E.128 [R8.64], R64 ;  /* 0x0000004008008985 */ /* 0x0003e4000c101d0e */
.L_x_1163:
[----:B------:R-:W-:Y:S05]  /*5360*/  BSYNC B0 ;  /* 0x0000000000007941 */ /* 0x000fea0003800000 */
.L_x_1162:
[----:B------:R-:W-:Y:S11]  /*5370*/  ISETP.GE.AND P0, PT, R36, c[0x0][0x1d4], PT ;  /* 0x0000750024007a0c */ /* 0x000ff60003f06270 */
[----:B------:R-:W-:Y:S02]  /*5380*/  @!UPT UIADD3 URZ, URZ, URZ, URZ ;  /* 0x0000003f3f3ff290 */ /* 0x000fe4000fffe03f */
[----:B------:R-:W-:-:S05]  /*5390*/  @P0 BRA `(.L_x_1161) ;  /* 0x0000076000000947 */ /* 0x000fca0003800000 */
[----:B-1----:R-:W-:Y:S01]  /*53a0*/  SEL R2, R86, R85, !P2 ;  /* 0x0000005556027207 */ /* 0x002fe20005000000 */
[----:B------:R-:W1:Y:S01]  /*53b0*/  LDS.128 R20, [R150+0xa080] ;  /* 0x00a0800096147984 */ /* 0x000e620000000c00 */
[----:B------:R-:W-:Y:S02]  /*53c0*/  ISETP.GE.AND P0, PT, R36, c[0x0][0x27c], PT ;  /* 0x00009f0024007a0c */ /* 0x000fe40003f06270 */
[----:B------:R-:W-:Y:S04]  /*53d0*/  SHF.R.S32.HI R3, RZ, 0x1f, R2 ;  /* 0x0000001fff037819 */ /* 0x000fe80000011402 */
[----:B------:R-:W-:Y:S04]  /*53e0*/  LEA.HI R2, R3, R2, RZ, 0x4 ;  /* 0x0000000203027211 */ /* 0x000fe800078f20ff */
[----:B------:R-:W-:Y:S03]  /*53f0*/  LEA.HI.SX32 R2, R2, R83, 0x1c ;  /* 0x0000005302027211 */ /* 0x000fe600078fe2ff */
[----:B------:R-:W-:Y:S01]  /*5400*/  @!P0 SHF.R.U64 R5, R16, 0x10, R17 ;  /* 0x0000001010058819 */ /* 0x000fe20000001211 */
[----:B------:R-:W-:Y:S01]  /*5410*/  @!P0 HADD2.F32 R13, -RZ, R76.H1_H1 ;  /* 0x3000004cff0d8230 */ /* 0x000fe20000004100 */
[----:B------:R-:W-:Y:S01]  /*5420*/  SHF.R.S32.HI R3, RZ, 0x1f, R2 ;  /* 0x0000001fff037819 */ /* 0x000fe20000011402 */
[----:B------:R-:W-:Y:S01]  /*5430*/  @!P0 HADD2.F32 R51, -RZ, R77.H1_H1 ;  /* 0x3000004dff338230 */ /* 0x000fe20000004100 */
[----:B------:R-:W-:Y:S01]  /*5440*/  SHF.L.U32 R54, R2, 0x3, RZ ;  /* 0x0000000302367819 */ /* 0x000fe200000006ff */
[----:B------:R-:W-:Y:S01]  /*5450*/  @!P0 HADD2.F32 R9, -RZ, R5.H0_H0 ;  /* 0x20000005ff098230 */ /* 0x000fe20000004100 */
        /* <DEDUP_REMOVED lines=13> */
[----:B------:R-:W-:Y:S02]  /*5530*/  @!P0 SHF.R.U32.HI R11, RZ, 0x10, R19 ;  /* 0x00000010ff0b8819 */ /* 0x000fe40000011613 */
[----:B------:R-:W-:Y:S01]  /*5540*/  @!P0 HADD2.F32 R19, -RZ, R26.H0_H0 ;  /* 0x2000001aff138230 */ /* 0x000fe20000004100 */
[----:B------:R-:W-:Y:S02]  /*5550*/  SHF.L.U32 R2, R2, 0x1, RZ ;  /* 0x0000000102027819 */ /* 0x000fe400000006ff */
[--C-:B------:R-:W-:Y:S01]  /*5560*/  @!P0 SHF.R.U32.HI R53, RZ, 0x10, R63.reuse ;  /* 0x00000010ff358819 */ /* 0x100fe2000001163f */
[----:B------:R-:W-:Y:S01]  /*5570*/  @!P0 HADD2.F32 R11, -RZ, R11.H0_H0 ;  /* 0x2000000bff0b8230 */ /* 0x000fe20000004100 */
[----:B------:R-:W-:Y:S01]  /*5580*/  @!P0 SHF.R.U64 R49, R62, 0x10, R63 ;  /* 0x000000103e318819 */ /* 0x000fe2000000123f */
[----:B------:R1:W2:Y:S02]  /*5590*/  LDS.128 R56, [R2+0xa080] ;  /* 0x00a0800002387984 */ /* 0x0002a40000000c00 */
[----:B------:R-:W-:Y:S02]  /*55a0*/  @!P0 HADD2.F32 R53, -RZ, R53.H0_H0 ;  /* 0x20000035ff358230 */ /* 0x000fe40000004100 */
        /* <DEDUP_REMOVED lines=14> */
[CC--:B------:R-:W-:Y:S02]  /*5690*/  @!P0 FMUL.FTZ R17, R14.reuse, R9.reuse ;  /* 0x000000090e118220 */ /* 0x0c0fe40000410000 */
[C---:B------:R-:W-:Y:S01]  /*56a0*/  @!P0 FMUL.FTZ R3, R5.reuse, R9 ;  /* 0x0000000905038220 */ /* 0x040fe20000410000 */
[----:B------:R-:W-:Y:S01]  /*56b0*/  @!P0 HADD2.F32 R18, -RZ, R13.H1_H1 ;  /* 0x3000000dff128230 */ /* 0x000fe20000004100 */
[-C--:B------:R-:W-:Y:S01]  /*56c0*/  @!P0 FFMA.FTZ R65, R5, R16.reuse, -R17 ;  /* 0x0000001005418223 */ /* 0x080fe20000010811 */
[----:B------:R-:W-:Y:S01]  /*56d0*/  @!P0 HADD2.F32 R5, -RZ, R27.H1_H1 ;  /* 0x3000001bff058230 */ /* 0x000fe20000004100 */
[----:B------:R-:W-:Y:S01]  /*56e0*/  @!P0 FFMA.FTZ R3, R14, R16, R3 ;  /* 0x000000100e038223 */ /* 0x000fe20000010003 */
[----:B------:R-:W-:Y:S01]  /*56f0*/  @!P0 HADD2.F32 R16, -RZ, R13.H0_H0 ;  /* 0x2000000dff108230 */ /* 0x000fe20000004100 */
[----:B------:R-:W-:Y:S01]  /*5700*/  @!P0 FMUL.FTZ R14, R18, R10 ;  /* 0x0000000a120e8220 */ /* 0x000fe20000410000 */
[----:B------:R-:W-:Y:S01]  /*5710*/  @!P0 HADD2.F32 R17, -RZ, R77.H0_H0 ;  /* 0x2000004dff118230 */ /* 0x000fe20000004100 */
[----:B------:R-:W-:Y:S01]  /*5720*/  @!P0 IMAD.MOV.U32 R13, RZ, RZ, R59 ;  /* 0x000000ffff0d8224 */ /* 0x000fe200078e003b */
[--C-:B------:R-:W-:Y:S01]  /*5730*/  @!P0 HADD2.F32 R9, -RZ, R6.reuse.H0_H0 ;  /* 0x20000006ff098230 */ /* 0x100fe20000004100 */
[----:B------:R-:W-:Y:S01]  /*5740*/  @!P0 F2FP.PACK_AB R2, R3, R2 ;  /* 0x000000020302823e */ /* 0x000fe200000000ff */
[----:B------:R-:W-:Y:S01]  /*5750*/  @!P0 HADD2.F32 R8, -RZ, R6.H1_H1 ;  /* 0x30000006ff088230 */ /* 0x000fe20000004100 */
[-C--:B------:R-:W-:Y:S01]  /*5760*/  @!P0 FMUL.FTZ R6, R16, R5.reuse ;  /* 0x0000000510068220 */ /* 0x080fe20000410000 */
[--C-:B------:R-:W-:Y:S01]  /*5770*/  @!P0 HADD2.F32 R50, -RZ, R13.reuse.H0_H0 ;  /* 0x2000000dff328230 */ /* 0x100fe20000004100 */
[C---:B------:R-:W-:Y:S01]  /*5780*/  @!P0 FMUL.FTZ R5, R9.reuse, R5 ;  /* 0x0000000509058220 */ /* 0x040fe20000410000 */
[----:B------:R-:W-:Y:S01]  /*5790*/  @!P0 MOV R56, R2 ;  /* 0x0000000200388202 */ /* 0x000fe20000000f00 */
[----:B------:R-:W-:Y:S01]  /*57a0*/  @!P0 FFMA.FTZ R64, R9, R17, -R6 ;  /* 0x0000001109408223 */ /* 0x000fe20000010806 */
[----:B------:R-:W-:Y:S01]  /*57b0*/  @!P0 HADD2.F32 R52, -RZ, R13.H1_H1 ;  /* 0x3000000dff348230 */ /* 0x000fe20000004100 */
[C---:B------:R-:W-:Y:S01]  /*57c0*/  @!P0 FMUL.FTZ R6, R8.reuse, R10 ;  /* 0x0000000a08068220 */ /* 0x040fe20000410000 */
[----:B------:R-:W-:Y:S01]  /*57d0*/  @!P0 HADD2.F32 R10, -RZ, R37.H0_H0 ;  /* 0x20000025ff0a8230 */ /* 0x000fe20000004100 */
[----:B------:R-:W-:Y:S01]  /*57e0*/  @!P0 FFMA.FTZ R63, R8, R19, -R14 ;  /* 0x00000013083f8223 */ /* 0x000fe2000001080e */
[----:B------:R-:W-:Y:S01]  /*57f0*/  @!P0 MOV R8, R23 ;  /* 0x0000001700088202 */ /* 0x000fe20000000f00 */
[----:B------:R-:W-:Y:S01]  /*5800*/  @!P0 FMUL.FTZ R14, R52, R11 ;  /* 0x0000000b340e8220 */ /* 0x000fe20000410000 */
[----:B------:R-:W-:Y:S01]  /*5810*/  @!P0 HADD2.F32 R27, -RZ, R78.H0_H0 ;  /* 0x2000004eff1b8230 */ /* 0x000fe20000004100 */
[----:B------:R-:W-:Y:S02]  /*5820*/  @!P0 FMUL.FTZ R13, R50, R10 ;  /* 0x0000000a320d8220 */ /* 0x000fe40000410000 */
[----:B------:R-:W-:Y:S01]  /*5830*/  @!P0 FFMA.FTZ R5, R16, R17, R5 ;  /* 0x0000001110058223 */ /* 0x000fe20000010005 */
[--C-:B------:R-:W-:Y:S01]  /*5840*/  @!P0 HADD2.F32 R9, -RZ, R8.reuse.H0_H0 ;  /* 0x20000008ff098230 */ /* 0x100fe20000004100 */
[----:B------:R-:W-:Y:S01]  /*5850*/  @!P0 FFMA.FTZ R6, R18, R19, R6 ;  /* 0x0000001312068223 */ /* 0x000fe20000010006 */
[----:B------:R-:W-:Y:S01]  /*5860*/  @!P0 HADD2.F32 R8, -RZ, R8.H1_H1 ;  /* 0x30000008ff088230 */ /* 0x000fe20000004100 */
[----:B------:R-:W-:Y:S02]  /*5870*/  @!P0 F2FP.PACK_AB R16, R63, R64 ;  /* 0x000000403f10823e */ /* 0x000fe400000000ff */
[C---:B------:R-:W-:Y:S01]  /*5880*/  @!P0 FFMA.FTZ R62, R9.reuse, R51, -R13 ;  /* 0x00000033093e8223 */ /* 0x040fe2000001080d */
[----:B------:R-:W-:Y:S01]  /*5890*/  @!P0 MOV R13, R58 ;  /* 0x0000003a000d8202 */ /* 0x000fe20000000f00 */
[----:B------:R-:W-:Y:S01]  /*58a0*/  @!P0 FMUL.FTZ R10, R9, R10 ;  /* 0x0000000a090a8220 */ /* 0x000fe20000410000 */
[----:B------:R-:W-:Y:S01]  /*58b0*/  @!P0 MOV R21, R16 ;  /* 0x0000001000158202 */ /* 0x000fe20000000f00 */
[----:B------:R-:W-:Y:S01]  /*58c0*/  @!P0 IMAD.MOV.U32 R9, RZ, RZ, R22 ;  /* 0x000000ffff098224 */ /* 0x000fe200078e0016 */
[----:B------:R-:W-:Y:S01]  /*58d0*/  @!P0 F2FP.PACK_AB R5, R6, R5 ;  /* 0x000000050605823e */ /* 0x000fe200000000ff */
[C---:B------:R-:W-:Y:S01]  /*58e0*/  @!P0 FMUL.FTZ R11, R8.reuse, R11 ;  /* 0x0000000b080b8220 */ /* 0x040fe20000410000 */
[----:B------:R-:W-:Y:S01]  /*58f0*/  @!P0 HADD2.F32 R26, -RZ, R13.H0_H0 ;  /* 0x2000000dff1a8230 */ /* 0x000fe20000004100 */
[----:B------:R-:W-:Y:S01]  /*5900*/  @!P0 FFMA.FTZ R61, R8, R53, -R14 ;  /* 0x00000035083d8223 */ /* 0x000fe2000001080e */
[----:B------:R-:W-:Y:S01]  /*5910*/  @!P0 HADD2.F32 R8, -RZ, R37.H1_H1 ;  /* 0x30000025ff088230 */ /* 0x000fe20000004100 */
[----:B------:R-:W-:Y:S01]  /*5920*/  @!P0 IMAD.MOV.U32 R57, RZ, RZ, R5 ;  /* 0x000000ffff398224 */ /* 0x000fe200078e0005 */
[----:B------:R-:W-:Y:S02]  /*5930*/  @!P0 HADD2.F32 R14, -RZ, R9.H0_H0 ;  /* 0x20000009ff0e8230 */ /* 0x000fe40000004100 */
[----:B------:R-:W-:Y:S02]  /*5940*/  @!P0 HADD2.F32 R37, -RZ, R13.H1_H1 ;  /* 0x3000000dff258230 */ /* 0x000fe40000004100 */
[----:B------:R-:W-:Y:S01]  /*5950*/  @!P0 HADD2.F32 R13, -RZ, R9.H1_H1 ;  /* 0x30000009ff0d8230 */ /* 0x000fe20000004100 */
[-C--:B------:R-:W-:Y:S02]  /*5960*/  @!P0 FMUL.FTZ R9, R26, R8.reuse ;  /* 0x000000081a098220 */ /* 0x080fe40000410000 */
[C---:B------:R-:W-:Y:S02]  /*5970*/  @!P0 FMUL.FTZ R8, R14.reuse, R8 ;  /* 0x000000080e088220 */ /* 0x040fe40000410000 */
[----:B------:R-:W-:Y:S01]  /*5980*/  @!P0 FFMA.FTZ R60, R14, R27, -R9 ;  /* 0x0000001b0e3c8223 */ /* 0x000fe20000010809 */
[----:B------:R-:W-:Y:S01]  /*5990*/  @!P0 F2FP.PACK_AB R14, R61, R62 ;  /* 0x0000003e3d0e823e */ /* 0x000fe200000000ff */
[----:B------:R-:W-:Y:S02]  /*59a0*/  @!P0 FMUL.FTZ R9, R13, R15 ;  /* 0x0000000f0d098220 */ /* 0x000fe40000410000 */
[----:B------:R-:W-:Y:S01]  /*59b0*/  @!P0 FFMA.FTZ R8, R26, R27, R8 ;  /* 0x0000001b1a088223 */ /* 0x000fe20000010008 */
[----:B------:R-:W-:Y:S01]  /*59c0*/  @!P0 MOV R23, R14 ;  /* 0x0000000e00178202 */ /* 0x000fe20000000f00 */
[----:B------:R-:W-:Y:S01]  /*59d0*/  @!P0 FMUL.FTZ R55, R37, R15 ;  /* 0x0000000f25378220 */ /* 0x000fe20000410000 */
[----:B------:R-:W-:Y:S01]  /*59e0*/  @!P0 F2FP.PACK_AB R15, R65, R66 ;  /* 0x00000042410f823e */ /* 0x000fe200000000ff */
[----:B------:R-:W-:Y:S02]  /*59f0*/  @!P0 FFMA.FTZ R9, R37, R49, R9 ;  /* 0x0000003125098223 */ /* 0x000fe40000010009 */
[----:B------:R-:W-:Y:S01]  /*5a00*/  @!P0 FFMA.FTZ R10, R50, R51, R10 ;  /* 0x00000033320a8223 */ /* 0x000fe2000001000a */
[----:B------:R-:W-:Y:S01]  /*5a10*/  @!P0 MOV R20, R15 ;  /* 0x0000000f00148202 */ /* 0x000fe20000000f00 */
        /* <DEDUP_REMOVED lines=14> */
.L_x_1161:
[----:B-123--:R-:W-:Y:S05]  /*5b00*/  BSYNC B1 ;  /* 0x0000000000017941 */ /* 0x00efea0003800000 */
.L_x_1160:
[----:B------:R1:W2:Y:S04]  /*5b10*/  SHFL.IDX PT, R51, R99, 0x1, 0x181f ;  /* 0x00381f0063337f89 */ /* 0x0002a800000e0000 */
[----:B------:R1:W3:Y:S01]  /*5b20*/  SHFL.IDX PT, R50, R100, 0x1, 0x181f ;  /* 0x00381f0064327f89 */ /* 0x0002e200000e0000 */
[----:B------:R-:W-:-:S05]  /*5b30*/  @P5 BRA `(.L_x_1149) ;  /* 0x0000130000005947 */ /* 0x000fca0003800000 */
[----:B------:R-:W-:Y:S01]  /*5b40*/  ISETP.GE.AND P0, PT, R24, c[0x0][0x1d4], PT ;  /* 0x0000750018007a0c */ /* 0x000fe20003f06270 */
[----:B------:R-:W-:Y:S01]  /*5b50*/  @!UPT UIADD3 URZ, URZ, URZ, URZ ;  /* 0x0000003f3f3ff290 */ /* 0x000fe2000fffe03f */
[----:B------:R-:W-:Y:S11]  /*5b60*/  BSSY B0, `(.L_x_1164) ;  /* 0x0000078000007945 */ /* 0x000ff60003800000 */
[----:B------:R-:W-:-:S05]  /*5b70*/  @P0 BRA `(.L_x_1165) ;  /* 0x0000076000000947 */ /* 0x000fca0003800000 */
[----:B------:R-:W-:Y:S01]  /*5b80*/  SEL R2, R86, R85, !P1 ;  /* 0x0000005556027207 */ /* 0x000fe20004800000 */
[----:B------:R-:W4:Y:S01]  /*5b90*/  LDS.128 R16, [R151+0xa080] ;  /* 0x00a0800097107984 */ /* 0x000f220000000c00 */
        /* <DEDUP_REMOVED lines=10> */
[----:B------:R-:W-:Y:S02]  /*5c40*/  LEA.HI R3, R3, R2, RZ, 0x3 ;  /* 0x0000000203037211 */ /* 0x000fe400078f18ff */
[----:B------:R-:W-:Y:S02]  /*5c50*/  @!P0 SHF.R.U64 R20, R68, 0x10, R69 ;  /* 0x0000001044148819 */ /* 0x000fe40000001245 */
[----:B------:R-:W-:Y:S02]  /*5c60*/  SHF.R.S32.HI R2, RZ, 0x3, R3 ;  /* 0x00000003ff027819 */ /* 0x000fe40000011403 */
[----:B------:R-:W-:Y:S01]  /*5c70*/  LOP3.LUT R3, R118, 0x38, R49, 0xf8, !PT ;  /* 0x0000003876037812 */ /* 0x000fe200078ef831 */
[----:B------:R-:W-:Y:S01]  /*5c80*/  @!P0 HADD2.F32 R20, -RZ, R20.H0_H0 ;  /* 0x20000014ff148230 */ /* 0x000fe20000004100 */
[----:B------:R-:W-:Y:S01]  /*5c90*/  @!P0 SHF.R.U32.HI R10, RZ, 0x10, R29 ;  /* 0x00000010ff0a8819 */ /* 0x000fe2000001161d */
[----:B------:R-:W-:Y:S01]  /*5ca0*/  IMAD R2, R2, 0xc00, R12 ;  /* 0x00000c0002027824 */ /* 0x000fe200078e020c */
[----:B------:R-:W-:Y:S02]  /*5cb0*/  LOP3.LUT R3, R3, R157, RZ, 0x3c, !PT ;  /* 0x0000009d03037212 */ /* 0x000fe400078e3cff */
[----:B------:R-:W-:Y:S01]  /*5cc0*/  @!P0 SHF.R.U32.HI R23, RZ, 0x10, R69 ;  /* 0x00000010ff178819 */ /* 0x000fe20000011645 */
[----:B------:R-:W-:Y:S01]  /*5cd0*/  @!P0 HADD2.F32 R10, -RZ, R10.H0_H0 ;  /* 0x2000000aff0a8230 */ /* 0x000fe20000004100 */
[----:B------:R-:W-:Y:S01]  /*5ce0*/  @!P0 SHF.R.U32.HI R11, RZ, 0x10, R31 ;  /* 0x00000010ff0b8819 */ /* 0x000fe2000001161f */
[----:B------:R-:W-:Y:S01]  /*5cf0*/  IMAD.IADD R2, R2, 0x1, R3 ;  /* 0x0000000102027824 */ /* 0x000fe200078e0203 */
[----:B------:R-:W-:Y:S01]  /*5d00*/  @!P0 HADD2.F32 R3, -RZ, R43.H0_H0 ;  /* 0x2000002bff038230 */ /* 0x000fe20000004100 */
[----:B------:R-:W-:Y:S01]  /*5d10*/  @!P0 SHF.R.U64 R15, R30, 0x10, R31 ;  /* 0x000000101e0f8819 */ /* 0x000fe2000000121f */
[----:B------:R-:W-:Y:S01]  /*5d20*/  @!P0 HADD2.F32 R23, -RZ, R23.H0_H0 ;  /* 0x20000017ff178230 */ /* 0x000fe20000004100 */
[--C-:B------:R-:W-:Y:S01]  /*5d30*/  @!P0 SHF.R.U32.HI R26, RZ, 0x10, R71.reuse ;  /* 0x00000010ff1a8819 */ /* 0x100fe20000011647 */
[----:B------:R-:W-:Y:S01]  /*5d40*/  @!P0 HADD2.F32 R31, -RZ, R79.H1_H1 ;  /* 0x3000004fff1f8230 */ /* 0x000fe20000004100 */
[----:B------:R-:W-:Y:S01]  /*5d50*/  SHF.L.U32 R2, R2, 0x1, RZ ;  /* 0x0000000102027819 */ /* 0x000fe200000006ff */
[----:B------:R-:W-:Y:S01]  /*5d60*/  @!P0 HADD2.F32 R11, -RZ, R11.H0_H0 ;  /* 0x2000000bff0b8230 */ /* 0x000fe20000004100 */
[----:B------:R-:W-:Y:S01]  /*5d70*/  @!P0 SHF.R.U64 R29, R70, 0x10, R71 ;  /* 0x00000010461d8819 */ /* 0x000fe20000001247 */
[----:B------:R-:W-:Y:S02]  /*5d80*/  @!P0 HADD2.F32 R15, -RZ, R15.H0_H0 ;  /* 0x2000000fff0f8230 */ /* 0x000fe40000004100 */
[----:B------:R4:W5:Y:S02]  /*5d90*/  LDS.128 R52, [R2+0xa080] ;  /* 0x00a0800002347984 */ /* 0x0009640000000c00 */
[----:B------:R-:W-:Y:S01]  /*5da0*/  @!P0 HADD2.F32 R29, -RZ, R29.H0_H0 ;  /* 0x2000001dff1d8230 */ /* 0x000fe20000004100 */
[----:B----4-:R-:W-:Y:S05]  /*5db0*/  @!P0 IMAD.MOV.U32 R2, RZ, RZ, R16 ;  /* 0x000000ffff028224 */ /* 0x010fea00078e0010 */
[--C-:B------:R-:W-:Y:S02]  /*5dc0*/  @!P0 HADD2.F32 R6, -RZ, R2.reuse.H0_H0 ;  /* 0x20000002ff068230 */ /* 0x100fe40000004100 */
[----:B------:R-:W-:Y:S03]  /*5dd0*/  @!P0 HADD2.F32 R5, -RZ, R2.H1_H1 ;  /* 0x30000002ff058230 */ /* 0x000fe60000004100 */
[-C--:B------:R-:W-:Y:S01]  /*5de0*/  @!P0 FMUL.FTZ R2, R6, R3.reuse ;  /* 0x0000000306028220 */ /* 0x080fe20000410000 */
[----:B-----5:R-:W-:Y:S05]  /*5df0*/  @!P0 MOV R14, R52 ;  /* 0x00000034000e8202 */ /* 0x020fea0000000f00 */
[--C-:B------:R-:W-:Y:S02]  /*5e00*/  @!P0 HADD2.F32 R9, -RZ, R14.reuse.H0_H0 ;  /* 0x2000000eff098230 */ /* 0x100fe40000004100 */
[----:B------:R-:W-:Y:S03]  /*5e10*/  @!P0 HADD2.F32 R14, -RZ, R14.H1_H1 ;  /* 0x3000000eff0e8230 */ /* 0x000fe60000004100 */
[----:B------:R-:W-:Y:S02]  /*5e20*/  @!P0 FMUL.FTZ R22, R9, R3 ;  /* 0x0000000309168220 */ /* 0x000fe40000410000 */
[-C--:B------:R-:W-:Y:S02]  /*5e30*/  @!P0 FMUL.FTZ R21, R14, R8.reuse ;  /* 0x000000080e158220 */ /* 0x080fe40000410000 */
[----:B------:R-:W-:Y:S02]  /*5e40*/  @!P0 FMUL.FTZ R3, R5, R8 ;  /* 0x0000000805038220 */ /* 0x000fe40000410000 */
[----:B------:R-:W-:Y:S02]  /*5e50*/  @!P0 IMAD.MOV.U32 R8, RZ, RZ, R53 ;  /* 0x000000ffff088224 */ /* 0x000fe400078e0035 */
[-C--:B------:R-:W-:Y:S02]  /*5e60*/  @!P0 FFMA.FTZ R2, R9, R13.reuse, R2 ;  /* 0x0000000d09028223 */ /* 0x080fe40000010002 */
[----:B------:R-:W-:Y:S01]  /*5e70*/  @!P0 FFMA.FTZ R62, R6, R13, -R22 ;  /* 0x0000000d063e8223 */ /* 0x000fe20000010816 */
[----:B------:R-:W-:Y:S01]  /*5e80*/  @!P0 MOV R6, R17 ;  /* 0x0000001100068202 */ /* 0x000fe20000000f00 */
[-C--:B------:R-:W-:Y:S01]  /*5e90*/  @!P0 FFMA.FTZ R61, R5, R20.reuse, -R21 ;  /* 0x00000014053d8223 */ /* 0x080fe20000010815 */
[----:B------:R-:W-:Y:S01]  /*5ea0*/  @!P0 HADD2.F32 R5, -RZ, R43.H1_H1 ;  /* 0x3000002bff058230 */ /* 0x000fe20000004100 */
[----:B------:R-:W-:Y:S01]  /*5eb0*/  @!P0 FFMA.FTZ R3, R14, R20, R3 ;  /* 0x000000140e038223 */ /* 0x000fe20000010003 */
[--C-:B------:R-:W-:Y:S01]  /*5ec0*/  @!P0 HADD2.F32 R20, -RZ, R8.reuse.H0_H0 ;  /* 0x20000008ff148230 */ /* 0x100fe20000004100 */
[----:B------:R-:W-:Y:S01]  /*5ed0*/  @!P0 IMAD.MOV.U32 R13, RZ, RZ, R55 ;  /* 0x000000ffff0d8224 */ /* 0x000fe200078e0037 */
[----:B------:R-:W-:Y:S02]  /*5ee0*/  @!P0 HADD2.F32 R22, -RZ, R8.H1_H1 ;  /* 0x30000008ff168230 */ /* 0x000fe40000004100 */
[----:B------:R-:W-:Y:S01]  /*5ef0*/  @!P0 HADD2.F32 R21, -RZ, R79.H0_H0 ;  /* 0x2000004fff158230 */ /* 0x000fe20000004100 */
[----:B------:R-:W-:Y:S01]  /*5f00*/  @!P0 F2FP.PACK_AB R2, R3, R2 ;  /* 0x000000020302823e */ /* 0x000fe200000000ff */
[--C-:B------:R-:W-:Y:S01]  /*5f10*/  @!P0 HADD2.F32 R9, -RZ, R6.reuse.H0_H0 ;  /* 0x20000006ff098230 */ /* 0x100fe20000004100 */
[----:B------:R-:W-:Y:S01]  /*5f20*/  @!P0 FMUL.FTZ R14, R22, R10 ;  /* 0x0000000a160e8220 */ /* 0x000fe20000410000 */
[----:B------:R-:W-:Y:S01]  /*5f30*/  @!P0 HADD2.F32 R8, -RZ, R6.H1_H1 ;  /* 0x30000006ff088230 */ /* 0x000fe20000004100 */
[-C--:B------:R-:W-:Y:S01]  /*5f40*/  @!P0 FMUL.FTZ R6, R20, R5.reuse ;  /* 0x0000000514068220 */ /* 0x080fe20000410000 */
[----:B------:R-:W-:Y:S01]  /*5f50*/  @!P0 MOV R52, R2 ;  /* 0x0000000200348202 */ /* 0x000fe20000000f00 */
[C---:B------:R-:W-:Y:S01]  /*5f60*/  @!P0 FMUL.FTZ R5, R9.reuse, R5 ;  /* 0x0000000509058220 */ /* 0x040fe20000410000 */
[--C-:B------:R-:W-:Y:S01]  /*5f70*/  @!P0 HADD2.F32 R30, -RZ, R13.reuse.H0_H0 ;  /* 0x2000000dff1e8230 */ /* 0x100fe20000004100 */
        /* <DEDUP_REMOVED lines=35> */
[C---:B------:R-:W-:Y:S01]  /*61b0*/  @!P0 FMUL.FTZ R44, R28.reuse, R15 ;  /* 0x0000000f1c2c8220 */ /* 0x040fe20000410000 */
        /* <DEDUP_REMOVED lines=12> */
[C---:B---3--:R-:W-:Y:S04]  /*6280*/  LEA R2, P0, R113.reuse, R50, 0x1 ;  /* 0x0000003271027211 */ /* 0x048fe800078008ff */
[----:B--2---:R-:W-:Y:S02]  /*6290*/  LEA.HI.X R3, R113, R51, R133, 0x1, P0 ;  /* 0x0000003371037211 */ /* 0x004fe400000f0c85 */
[C---:B------:R-:W-:Y:S03]  /*62a0*/  ISETP.GE.AND P0, PT, R49.reuse, c[0x0][0x1d4], PT ;  /* 0x0000750031007a0c */ /* 0x040fe60003f06270 */
[----:B------:R2:W-:Y:S10]  /*62b0*/  ST.E.128 [R2.64], R16 ;  /* 0x0000001002007985 */ /* 0x0005f4000c101d0e */
[----:B------:R-:W-:Y:S05]  /*62c0*/  @!P0 IMAD.WIDE R8, R49, 0x2, R50 ;  /* 0x0000000231088825 */ /* 0x000fea00078e0232 */
[----:B------:R2:W-:Y:S02]  /*62d0*/  @!P0 ST.E.128 [R8.64], R52 ;  /* 0x0000003408008985 */ /* 0x0005e4000c101d0e */
.L_x_1165:
[----:B------:R-:W-:Y:S05]  /*62e0*/  BSYNC B0 ;  /* 0x0000000000007941 */ /* 0x000fea0003800000 */
.L_x_1164:
[----:B------:R-:W-:Y:S11]  /*62f0*/  ISETP.GE.AND P0, PT, R36, c[0x0][0x1d4], PT ;  /* 0x0000750024007a0c */ /* 0x000ff60003f06270 */
[----:B------:R-:W-:Y:S02]  /*6300*/  @!UPT UIADD3 URZ, URZ, URZ, URZ ;  /* 0x0000003f3f3ff290 */ /* 0x000fe4000fffe03f */
[----:B------:R-:W-:-:S05]  /*6310*/  @P0 BRA `(.L_x_1149) ;  /* 0x00000b2000000947 */ /* 0x000fca0003800000 */
[----:B--2---:R-:W-:Y:S01]  /*6320*/  SEL R2, R86, R85, !P2 ;  /* 0x0000005556027207 */ /* 0x004fe20005000000 */
[----:B------:R-:W2:Y:S01]  /*6330*/  LDS.128 R16, [R149+0xa080] ;  /* 0x00a0800095107984 */ /* 0x000ea20000000c00 */
[C---:B---3--:R-:W-:Y:S02]  /*6340*/  LEA R56, P0, R112.reuse, R50, 0x1 ;  /* 0x0000003270387211 */ /* 0x048fe400078008ff */
[----:B------:R-:W-:Y:S02]  /*6350*/  SHF.R.S32.HI R3, RZ, 0x1f, R2 ;  /* 0x0000001fff037819 */ /* 0x000fe40000011402 */
[----:B------:R-:W-:Y:S02]  /*6360*/  LEA.HI.X R57, R112, R51, R131, 0x1, P0 ;  /* 0x0000003370397211 */ /* 0x000fe400000f0c83 */
[----:B------:R-:W-:Y:S02]  /*6370*/  LEA.HI R2, R3, R2, RZ, 0x4 ;  /* 0x0000000203027211 */ /* 0x000fe400078f20ff */
[----:B------:R-:W-:Y:S02]  /*6380*/  ISETP.GE.AND P0, PT, R36, c[0x0][0x27c], PT ;  /* 0x00009f0024007a0c */ /* 0x000fe40003f06270 */
[----:B------:R-:W-:Y:S04]  /*6390*/  LEA.HI.SX32 R2, R2, R83, 0x1c ;  /* 0x0000005302027211 */ /* 0x000fe800078fe2ff */
[----:B------:R-:W-:Y:S02]  /*63a0*/  SHF.R.S32.HI R3, RZ, 0x1f, R2 ;  /* 0x0000001fff037819 */ /* 0x000fe40000011402 */
[----:B------:R-:W-:Y:S02]  /*63b0*/  SHF.L.U32 R37, R2, 0x3, RZ ;  /* 0x0000000302257819 */ /* 0x000fe400000006ff */
[----:B------:R-:W-:Y:S03]  /*63c0*/  LEA.HI R3, R3, R2, RZ, 0x3 ;  /* 0x0000000203037211 */ /* 0x000fe600078f18ff */
[----:B------:R-:W-:Y:S01]  /*63d0*/  @!P0 SHF.R.U64 R5, R32, 0x10, R33 ;  /* 0x0000001020058819 */ /* 0x000fe20000001221 */
[----:B------:R-:W-:Y:S01]  /*63e0*/  @!P0 HADD2.F32 R13, -RZ, R80.H1_H1 ;  /* 0x30000050ff0d8230 */ /* 0x000fe20000004100 */
[----:B------:R-:W-:Y:S01]  /*63f0*/  SHF.R.S32.HI R2, RZ, 0x3, R3 ;  /* 0x00000003ff027819 */ /* 0x000fe20000011403 */
[----:B------:R-:W-:Y:S01]  /*6400*/  @!P0 HADD2.F32 R31, -RZ, R81.H1_H1 ;  /* 0x30000051ff1f8230 */ /* 0x000fe20000004100 */
[----:B------:R-:W-:Y:S01]  /*6410*/  LOP3.LUT R3, R118, 0x38, R37, 0xf8, !PT ;  /* 0x0000003876037812 */ /* 0x000fe200078ef825 */
[----:B------:R-:W-:Y:S01]  /*6420*/  @!P0 HADD2.F32 R27, -RZ, R82.H0_H0 ;  /* 0x20000052ff1b8230 */ /* 0x000fe20000004100 */
[----:B------:R-:W-:Y:S01]  /*6430*/  @!P0 SHF.R.U32.HI R8, RZ, 0x10, R33 ;  /* 0x00000010ff088819 */ /* 0x000fe20000011621 */
[----:B------:R-:W-:Y:S01]  /*6440*/  IMAD R2, R2, 0xc00, R12 ;  /* 0x00000c0002027824 */ /* 0x000fe200078e020c */
[----:B------:R-:W-:Y:S01]  /*6450*/  LOP3.LUT R3, R3, R157, RZ, 0x3c, !PT ;  /* 0x0000009d03037212 */ /* 0x000fe200078e3cff */
[----:B------:R-:W-:Y:S01]  /*6460*/  @!P0 HADD2.F32 R9, -RZ, R5.H0_H0 ;  /* 0x20000005ff098230 */ /* 0x000fe20000004100 */
[--C-:B------:R-:W-:Y:S02]  /*6470*/  @!P0 SHF.R.U32.HI R11, RZ, 0x10, R35.reuse ;  /* 0x00000010ff0b8819 */ /* 0x100fe40000011623 */
[----:B------:R-:W-:Y:S01]  /*6480*/  @!P0 SHF.R.U64 R15, R34, 0x10, R35 ;  /* 0x00000010220f8819 */ /* 0x000fe20000001223 */
[----:B------:R-:W-:Y:S01]  /*6490*/  IMAD.IADD R2, R2, 0x1, R3 ;  /* 0x0000000102027824 */ /* 0x000fe200078e0203 */
[----:B------:R-:W-:Y:S01]  /*64a0*/  @!P0 HADD2.F32 R3, -RZ, R46.H0_H0 ;  /* 0x2000002eff038230 */ /* 0x000fe20000004100 */
[--C-:B------:R-:W-:Y:S01]  /*64b0*/  @!P0 SHF.R.U64 R20, R72, 0x10, R73.reuse ;  /* 0x0000001048148819 */ /* 0x100fe20000001249 */
[----:B------:R-:W-:Y:S01]  /*64c0*/  @!P0 HADD2.F32 R11, -RZ, R11.H0_H0 ;  /* 0x2000000bff0b8230 */ /* 0x000fe20000004100 */
[----:B------:R-:W-:Y:S01]  /*64d0*/  @!P0 SHF.R.U32.HI R23, RZ, 0x10, R73 ;  /* 0x00000010ff178819 */ /* 0x000fe20000011649 */
[----:B------:R-:W-:Y:S01]  /*64e0*/  @!P0 HADD2.F32 R15, -RZ, R15.H0_H0 ;  /* 0x2000000fff0f8230 */ /* 0x000fe20000004100 */
[----:B------:R-:W-:Y:S01]  /*64f0*/  SHF.L.U32 R2, R2, 0x1, RZ ;  /* 0x0000000102027819 */ /* 0x000fe200000006ff */
[----:B------:R-:W-:Y:S01]  /*6500*/  @!P0 HADD2.F32 R20, -RZ, R20.H0_H0 ;  /* 0x20000014ff148230 */ /* 0x000fe20000004100 */
[--C-:B------:R-:W-:Y:S01]  /*6510*/  @!P0 SHF.R.U32.HI R33, RZ, 0x10, R75.reuse ;  /* 0x00000010ff218819 */ /* 0x100fe2000001164b */
[----:B------:R-:W-:Y:S01]  /*6520*/  @!P0 HADD2.F32 R23, -RZ, R23.H0_H0 ;  /* 0x20000017ff178230 */ /* 0x000fe20000004100 */
[----:B------:R-:W-:Y:S01]  /*6530*/  @!P0 SHF.R.U64 R29, R74, 0x10, R75 ;  /* 0x000000104a1d8819 */ /* 0x000fe2000000124b */
[----:B------:R2:W3:Y:S02]  /*6540*/  LDS.128 R52, [R2+0xa080] ;  /* 0x00a0800002347984 */ /* 0x0004e40000000c00 */
[----:B------:R-:W-:Y:S02]  /*6550*/  @!P0 HADD2.F32 R33, -RZ, R33.H0_H0 ;  /* 0x20000021ff218230 */ /* 0x000fe40000004100 */
[----:B------:R-:W-:Y:S01]  /*6560*/  @!P0 HADD2.F32 R29, -RZ, R29.H0_H0 ;  /* 0x2000001dff1d8230 */ /* 0x000fe20000004100 */
[----:B--2---:R-:W-:Y:S05]  /*6570*/  @!P0 IMAD.MOV.U32 R2, RZ, RZ, R16 ;  /* 0x000000ffff028224 */ /* 0x004fea00078e0010 */
[--C-:B------:R-:W-:Y:S02]  /*6580*/  @!P0 HADD2.F32 R6, -RZ, R2.reuse.H0_H0 ;  /* 0x20000002ff068230 */ /* 0x100fe40000004100 */
[----:B------:R-:W-:Y:S03]  /*6590*/  @!P0 HADD2.F32 R5, -RZ, R2.H1_H1 ;  /* 0x30000002ff058230 */ /* 0x000fe60000004100 */
[-C--:B------:R-:W-:Y:S01]  /*65a0*/  @!P0 FMUL.FTZ R2, R6, R3.reuse ;  /* 0x0000000306028220 */ /* 0x080fe20000410000 */
[----:B---3--:R-:W-:Y:S05]  /*65b0*/  @!P0 MOV R14, R52 ;  /* 0x00000034000e8202 */ /* 0x008fea0000000f00 */
        /* <DEDUP_REMOVED lines=14> */
[--C-:B------:R-:W-:Y:S02]  /*66a0*/  @!P0 HADD2.F32 R20, -RZ, R13.reuse.H0_H0 ;  /* 0x2000000dff148230 */ /* 0x100fe40000004100 */
[----:B------:R-:W-:Y:S01]  /*66b0*/  @!P0 HADD2.F32 R22, -RZ, R13.H1_H1 ;  /* 0x3000000dff168230 */ /* 0x000fe20000004100 */
[----:B------:R-:W-:Y:S01]  /*66c0*/  @!P0 IMAD.MOV.U32 R13, RZ, RZ, R55 ;  /* 0x000000ffff0d8224 */ /* 0x000fe200078e0037 */
[----:B------:R-:W-:Y:S01]  /*66d0*/  @!P0 HADD2.F32 R21, -RZ, R81.H0_H0 ;  /* 0x20000051ff158230 */ /* 0x000fe20000004100 */
[----:B------:R-:W-:Y:S01]  /*66e0*/  @!P0 F2FP.PACK_AB R2, R3, R2 ;  /* 0x000000020302823e */ /* 0x000fe200000000ff */
[----:B------:R-:W-:Y:S01]  /*66f0*/  @!P0 HADD2.F32 R9, -RZ, R6.H0_H0 ;  /* 0x20000006ff098230 */ /* 0x000fe20000004100 */
[----:B------:R-:W-:Y:S01]  /*6700*/  @!P0 FMUL.FTZ R6, R20, R5 ;  /* 0x0000000514068220 */ /* 0x000fe20000410000 */
[--C-:B------:R-:W-:Y:S01]  /*6710*/  @!P0 HADD2.F32 R30, -RZ, R13.reuse.H0_H0 ;  /* 0x2000000dff1e8230 */ /* 0x100fe20000004100 */
[----:B------:R-:W-:Y:S01]  /*6720*/  @!P0 FMUL.FTZ R14, R22, R10 ;  /* 0x0000000a160e8220 */ /* 0x000fe20000410000 */
[----:B------:R-:W-:Y:S01]  /*6730*/  @!P0 HADD2.F32 R32, -RZ, R13.H1_H1 ;  /* 0x3000000dff208230 */ /* 0x000fe20000004100 */
[C---:B------:R-:W-:Y:S01]  /*6740*/  @!P0 FFMA.FTZ R49, R9.reuse, R21, -R6 ;  /* 0x0000001509318223 */ /* 0x040fe20000010806 */
[----:B------:R-:W-:Y:S01]  /*6750*/  @!P0 MOV R52, R2 ;  /* 0x0000000200348202 */ /* 0x000fe20000000f00 */
[C---:B------:R-:W-:Y:S01]  /*6760*/  @!P0 FMUL.FTZ R6, R8.reuse, R10 ;  /* 0x0000000a08068220 */ /* 0x040fe20000410000 */
[----:B------:R-:W-:Y:S01]  /*6770*/  @!P0 HADD2.F32 R10, -RZ, R47.H0_H0 ;  /* 0x2000002fff0a8230 */ /* 0x000fe20000004100 */
[----:B------:R-:W-:Y:S01]  /*6780*/  @!P0 FFMA.FTZ R46, R8, R23, -R14 ;  /* 0x00000017082e8223 */ /* 0x000fe2000001080e */
[----:B------:R-:W-:Y:S01]  /*6790*/  @!P0 MOV R8, R19 ;  /* 0x0000001300088202 */ /* 0x000fe20000000f00 */
[----:B------:R-:W-:Y:S02]  /*67a0*/  @!P0 FMUL.FTZ R5, R9, R5 ;  /* 0x0000000509058220 */ /* 0x000fe40000410000 */
[----:B------:R-:W-:Y:S02]  /*67b0*/  @!P0 FMUL.FTZ R13, R30, R10 ;  /* 0x0000000a1e0d8220 */ /* 0x000fe40000410000 */
[----:B------:R-:W-:Y:S01]  /*67c0*/  @!P0 FMUL.FTZ R14, R32, R11 ;  /* 0x0000000b200e8220 */ /* 0x000fe20000410000 */
[--C-:B------:R-:W-:Y:S01]  /*67d0*/  @!P0 HADD2.F32 R9, -RZ, R8.reuse.H0_H0 ;  /* 0x20000008ff098230 */ /* 0x100fe20000004100 */
[----:B------:R-:W-:Y:S01]  /*67e0*/  @!P0 FFMA.FTZ R5, R20, R21, R5 ;  /* 0x0000001514058223 */ /* 0x000fe20000010005 */
[----:B------:R-:W-:Y:S01]  /*67f0*/  @!P0 F2FP.PACK_AB R20, R46, R49 ;  /* 0x000000312e14823e */ /* 0x000fe200000000ff */
[----:B------:R-:W-:Y:S01]  /*6800*/  @!P0 FFMA.FTZ R6, R22, R23, R6 ;  /* 0x0000001716068223 */ /* 0x000fe20000010006 */
[----:B------:R-:W-:Y:S01]  /*6810*/  @!P0 HADD2.F32 R8, -RZ, R8.H1_H1 ;  /* 0x30000008ff088230 */ /* 0x000fe20000004100 */
        /* <DEDUP_REMOVED lines=11> */
[----:B------:R-:W-:Y:S02]  /*68d0*/  @!P0 HADD2.F32 R28, -RZ, R13.H1_H1 ;  /* 0x3000000dff1c8230 */ /* 0x000fe40000004100 */
[--C-:B------:R-:W-:Y:S02]  /*68e0*/  @!P0 HADD2.F32 R14, -RZ, R9.reuse.H0_H0 ;  /* 0x20000009ff0e8230 */ /* 0x100fe40000004100 */
[----:B------:R-:W-:Y:S01]  /*68f0*/  @!P0 HADD2.F32 R13, -RZ, R9.H1_H1 ;  /* 0x30000009ff0d8230 */ /* 0x000fe20000004100 */
[-C--:B------:R-:W-:Y:S02]  /*6900*/  @!P0 FMUL.FTZ R9, R26, R8.reuse ;  /* 0x000000081a098220 */ /* 0x080fe40000410000 */
[----:B------:R-:W-:Y:S02]  /*6910*/  @!P0 FMUL.FTZ R34, R28, R15 ;  /* 0x0000000f1c228220 */ /* 0x000fe40000410000 */
[C---:B------:R-:W-:Y:S02]  /*6920*/  @!P0 FFMA.FTZ R35, R14.reuse, R27, -R9 ;  /* 0x0000001b0e238223 */ /* 0x040fe40000010809 */
[----:B------:R-:W-:Y:S02]  /*6930*/  @!P0 FFMA.FTZ R34, R13, R29, -R34 ;  /* 0x0000001d0d228223 */ /* 0x000fe40000010822 */
[----:B------:R-:W-:Y:S01]  /*6940*/  @!P0 FMUL.FTZ R8, R14, R8 ;  /* 0x000000080e088220 */ /* 0x000fe20000410000 */
[----:B------:R-:W-:Y:S01]  /*6950*/  @!P0 F2FP.PACK_AB R14, R43, R44 ;  /* 0x0000002c2b0e823e */ /* 0x000fe200000000ff */
[----:B------:R-:W-:Y:S01]  /*6960*/  @!P0 FMUL.FTZ R9, R13, R15 ;  /* 0x0000000f0d098220 */ /* 0x000fe20000410000 */
[----:B------:R-:W-:Y:S01]  /*6970*/  @!P0 F2FP.PACK_AB R13, R34, R35 ;  /* 0x00000023220d823e */ /* 0x000fe200000000ff */
[----:B------:R-:W-:Y:S01]  /*6980*/  @!P0 FFMA.FTZ R8, R26, R27, R8 ;  /* 0x0000001b1a088223 */ /* 0x000fe20000010008 */
[----:B------:R-:W-:Y:S01]  /*6990*/  @!P0 F2FP.PACK_AB R15, R58, R59 ;  /* 0x0000003b3a0f823e */ /* 0x000fe200000000ff */
[----:B------:R-:W-:Y:S01]  /*69a0*/  @!P0 FFMA.FTZ R9, R28, R29, R9 ;  /* 0x0000001d1c098223 */ /* 0x000fe20000010009 */
[----:B------:R-:W-:Y:S01]  /*69b0*/  @!P0 MOV R19, R14 ;  /* 0x0000000e00138202 */ /* 0x000fe20000000f00 */
[----:B------:R-:W-:Y:S01]  /*69c0*/  @!P0 FFMA.FTZ R10, R30, R31, R10 ;  /* 0x0000001f1e0a8223 */ /* 0x000fe2000001000a */
[----:B------:R-:W-:Y:S01]  /*69d0*/  @!P0 MOV R16, R15 ;  /* 0x0000000f00108202 */ /* 0x000fe20000000f00 */
[----:B------:R-:W-:Y:S01]  /*69e0*/  @!P0 IMAD.MOV.U32 R18, RZ, RZ, R13 ;  /* 0x000000ffff128224 */ /* 0x000fe200078e000d */
[----:B------:R-:W-:Y:S01]  /*69f0*/  @!P0 F2FP.PACK_AB R8, R9, R8 ;  /* 0x000000080908823e */ /* 0x000fe200000000ff */
[----:B------:R-:W-:Y:S03]  /*6a00*/  @!P0 FFMA.FTZ R11, R32, R33, R11 ;  /* 0x00000021200b8223 */ /* 0x000fe6000001000b */
        /* <DEDUP_REMOVED lines=11> */
.L_x_1135:
        /* <DEDUP_REMOVED lines=9> */
[----:B-12---:R-:W-:Y:S02]  /*6b50*/  ISETP.GE.AND P0, PT, R24, c[0x0][0x1d4], PT ;  /* 0x0000750018007a0c */ /* 0x006fe40003f06270 */
        /* <DEDUP_REMOVED lines=20> */
.L_x_1167:
[----:B-12---:R-:W-:Y:S05]  /*6ca0*/  BSYNC B0 ;  /* 0x0000000000007941 */ /* 0x006fea0003800000 */
.L_x_1166:
[----:B---3--:R1:W2:Y:S01]  /*6cb0*/  SHFL.IDX PT, R3, R99, 0x1, 0x181f ;  /* 0x00381f0063037f89 */ /* 0x0082a200000e0000 */
[----:B------:R-:W-:Y:S03]  /*6cc0*/  ISETP.GE.AND P0, PT, R6, 0x21, PT ;  /* 0x000000210600780c */ /* 0x000fe60003f06270 */
[----:B------:R1:W3:Y:S10]  /*6cd0*/  SHFL.IDX PT, R2, R100, 0x1, 0x181f ;  /* 0x00381f0064027f89 */ /* 0x0002f400000e0000 */
[----:B------:R-:W-:-:S05]  /*6ce0*/  @!P0 BRA `(.L_x_1149) ;  /* 0x0000015000008947 */ /* 0x000fca0003800000 */
[----:B------:R-:W-:Y:S02]  /*6cf0*/  ISETP.GE.AND P0, PT, R24, c[0x0][0x1d4], PT ;  /* 0x0000750018007a0c */ /* 0x000fe40003f06270 */
[----:B------:R-:W-:Y:S11]  /*6d00*/  ISETP.GE.AND P4, PT, R36, c[0x0][0x1d4], PT ;  /* 0x0000750024007a0c */ /* 0x000ff60003f86270 */
[----:B------:R-:W4:Y:S01]  /*6d10*/  @!P0 LDS.128 R20, [R87+0xb080] ;  /* 0x00b0800057148984 */ /* 0x000f220000000c00 */
[CC--:B---3--:R-:W-:Y:S04]  /*6d20*/  @!P0 LEA R8, P3, R24.reuse, R2.reuse, 0x1 ;  /* 0x0000000218088211 */ /* 0x0c8fe800078608ff */
[-C--:B--2---:R-:W-:Y:S02]  /*6d30*/  @!P0 LEA.HI.X R9, R24, R3.reuse, R25, 0x1, P3 ;  /* 0x0000000318098211 */ /* 0x084fe400018f0c19 */
        /* <DEDUP_REMOVED lines=8> */
[----:B------:R-:W2:Y:S10]  /*6dc0*/  @!P4 LDS.128 R16, [R87+0xc880] ;  /* 0x00c880005710c984 */ /* 0x000eb40000000c00 */
[C---:B------:R-:W-:Y:S04]  /*6dd0*/  @!P0 LEA R2, P5, R102.reuse, R2, 0x1 ;  /* 0x0000000266028211 */ /* 0x040fe800078a08ff */
[----:B------:R-:W-:Y:S01]  /*6de0*/  @!P0 LEA.HI.X R3, R102, R3, R110, 0x1, P5 ;  /* 0x0000000366038211 */ /* 0x000fe200028f0c6e */
[----:B--2---:R-:W-:Y:S04]  /*6df0*/  @!P4 ST.E.128 [R14.64], R16 ;  /* 0x000000100e00c985 */ /* 0x004fe8000c101d0e */
[----:B------:R-:W2:Y:S04]  /*6e00*/  @!P3 LDS.128 R16, [R87+0xe080] ;  /* 0x00e080005710b984 */ /* 0x000ea80000000c00 */
[----:B--2---:R-:W-:Y:S04]  /*6e10*/  @!P3 ST.E.128 [R10.64], R16 ;  /* 0x000000100a00b985 */ /* 0x004fe8000c101d0e */
[----:B------:R-:W2:Y:S04]  /*6e20*/  @!P0 LDS.128 R8, [R87+0xf880] ;  /* 0x00f8800057088984 */ /* 0x000ea80000000c00 */
[----:B--2---:R2:W-:Y:S02]  /*6e30*/  @!P0 ST.E.128 [R2.64], R8 ;  /* 0x0000000802008985 */ /* 0x0045e4000c101d0e */
.L_x_1149:
[----:B------:R-:W-:Y:S05]  /*6e40*/  BSYNC B2 ;  /* 0x0000000000027941 */ /* 0x000fea0003800000 */
.L_x_1134:
[----:B--23--:R-:W-:Y:S01]  /*6e50*/  IMAD.IADD R2, R104, 0x1, -R45 ;  /* 0x0000000168027824 */ /* 0x00cfe200078e0a2d */
[----:B------:R-:W-:Y:S01]  /*6e60*/  P2R R14, PR, RZ, 0x2 ;  /* 0x00000002ff0e7803 */ /* 0x000fe20000000000 */
[----:B------:R-:W-:Y:S01]  /*6e70*/  IMAD.WIDE R8, R48, 0x30, R140 ;  /* 0x0000003030087825 */ /* 0x000fe200078e028c */
[----:B------:R-:W-:Y:S01]  /*6e80*/  ISETP.NE.AND P1, PT, R117, RZ, PT ;  /* 0x000000ff7500720c */ /* 0x000fe20003f25270 */
[----:B------:R-:W-:Y:S01]  /*6e90*/  BSSY B0, `(.L_x_1168) ;  /* 0x000004c000007945 */ /* 0x000fe20003800000 */
[----:B------:R-:W-:Y:S01]  /*6ea0*/  ISETP.GE.AND P3, PT, R2, 0x21, PT ;  /* 0x000000210200780c */ /* 0x000fe20003f66270 */
[----:B------:R-:W-:Y:S01]  /*6eb0*/  IMAD R6, R116, c[0x0][0x218], RZ ;  /* 0x0000860074067a24 */ /* 0x000fe200078e02ff */
[----:B------:R-:W-:Y:S02]  /*6ec0*/  ISETP.NE.AND P6, PT, R139, RZ, PT ;  /* 0x000000ff8b00720c */ /* 0x000fe40003fc5270 */
[----:B------:R-:W-:Y:S01]  /*6ed0*/  ISETP.NE.AND P5, PT, R138, RZ, PT ;  /* 0x000000ff8a00720c */ /* 0x000fe20003fa5270 */
[----:B------:R-:W-:Y:S08]  /*6ee0*/  IMAD R6, R105, c[0x0][0x21c], R6 ;  /* 0x0000870069067a24 */ /* 0x000ff000078e0206 */
[----:B------:R-:W-:Y:S01]  /*6ef0*/  @P3 IADD3 R13, P0, R8, 0x20, RZ ;  /* 0x00000020080d3810 */ /* 0x000fe20007f1e0ff */
[--C-:B------:R-:W-:Y:S04]  /*6f00*/  @P3 IMAD.MOV.U32 R11, RZ, RZ, R130.reuse ;  /* 0x000000ffff0b3224 */ /* 0x100fe800078e0082 */
[----:B------:R-:W-:Y:S01]  /*6f10*/  @P3 IMAD.X R10, RZ, RZ, R9, P0 ;  /* 0x000000ffff0a3224 */ /* 0x000fe200000e0609 */
[----:B------:R-:W-:Y:S11]  /*6f20*/  ISETP.GE.AND P0, PT, R2, 0x1, PT ;  /* 0x000000010200780c */ /* 0x000ff60003f06270 */
[----:B------:R-:W-:Y:S02]  /*6f30*/  @!UPT UIADD3 URZ, URZ, URZ, URZ ;  /* 0x0000003f3f3ff290 */ /* 0x000fe4000fffe03f */
[----:B------:R-:W-:Y:S01]  /*6f40*/  @P0 MOV R2, R120 ;  /* 0x0000007800020202 */ /* 0x000fe20000000f00 */
[----:B------:R-:W-:Y:S02]  /*6f50*/  @P0 IMAD R5, R9, c[0x0][0x258], RZ ;  /* 0x0000960009050a24 */ /* 0x000fe400078e02ff */
[----:B------:R-:W-:Y:S04]  /*6f60*/  @P0 IMAD.MOV.U32 R3, RZ, RZ, R130 ;  /* 0x000000ffff030224 */ /* 0x000fe800078e0082 */
[C---:B------:R-:W-:Y:S04]  /*6f70*/  @P0 IMAD.WIDE.U32 R2, R8.reuse, c[0x0][0x258], R2 ;  /* 0x0000960008020a25 */ /* 0x040fe800078e0002 */
[----:B------:R-:W-:Y:S05]  /*6f80*/  @P0 IMAD R8, R8, c[0x0][0x25c], R5 ;  /* 0x0000970008080a24 */ /* 0x000fea00078e0205 */
[----:B------:R-:W-:Y:S02]  /*6f90*/  @P0 IADD3 R3, R3, R8, RZ ;  /* 0x0000000803030210 */ /* 0x000fe40007ffe0ff */
[C---:B------:R-:W-:Y:S04]  /*6fa0*/  @P0 LEA R8, P4, R2.reuse, c[0x0][0x250], 0x1 ;  /* 0x0000940002080a11 */ /* 0x040fe800078808ff */
[----:B------:R-:W-:Y:S01]  /*6fb0*/  @P0 LEA.HI.X R9, R2, c[0x0][0x254], R3, 0x1, P4 ;  /* 0x0000950002090a11 */ /* 0x000fe200020f0c03 */
[----:B------:R-:W-:Y:S04]  /*6fc0*/  IMAD R2, R115, c[0x0][0x208], RZ ;  /* 0x0000820073027a24 */ /* 0x000fe800078e02ff */
[----:B------:R-:W-:Y:S01]  /*6fd0*/  @!PT LDS RZ, [RZ] ;  /* 0x00000000fffff984 */ /* 0x000fe20000000800 */
[----:B------:R-:W-:Y:S01]  /*6fe0*/  @!PT LDS RZ, [RZ] ;  /* 0x00000000fffff984 */ /* 0x000fe20000000800 */
[----:B------:R-:W-:Y:S01]  /*6ff0*/  @!PT LDS RZ, [RZ] ;  /* 0x00000000fffff984 */ /* 0x000fe20000000800 */
[----:B------:R2:W-:Y:S01]  /*7000*/  @P0 LDGSTS.E.BYPASS.LTC128B.128 [R87+0x4080], [R8.64], !P1 ;  /* 0x0408000008570fae */ /* 0x0005e2000c901d4e */
[C---:B------:R-:W-:Y:S02]  /*7010*/  IMAD R5, R108.reuse, c[0x0][0x20c], R2 ;  /* 0x000083006c057a24 */ /* 0x040fe400078e0202 */
[----:B------:R-:W-:Y:S04]  /*7020*/  IMAD.WIDE.U32 R2, R108, c[0x0][0x208], RZ ;  /* 0x000082006c027a25 */ /* 0x000fe800078e00ff */
[----:B------:R-:W-:Y:S04]  /*7030*/  IMAD.IADD R3, R3, 0x1, R5 ;  /* 0x0000000103037824 */ /* 0x000fe800078e0205 */
[----:B------:R-:W-:Y:S05]  /*7040*/  IMAD.WIDE.U32 R2, R105, c[0x0][0x218], R2 ;  /* 0x0000860069027a25 */ /* 0x000fea00078e0002 */
[----:B------:R-:W-:Y:S01]  /*7050*/  IADD3 R5, P4, R160, R2, RZ ;  /* 0x00000002a0057210 */ /* 0x000fe20007f9e0ff */
[----:B------:R-:W-:Y:S01]  /*7060*/  @P3 IMAD R2, R10, c[0x0][0x258], RZ ;  /* 0x000096000a023a24 */ /* 0x000fe200078e02ff */
[----:B------:R-:W-:Y:S02]  /*7070*/  @P3 MOV R10, R120 ;  /* 0x00000078000a3202 */ /* 0x000fe40000000f00 */
[----:B------:R-:W-:Y:S01]  /*7080*/  IADD3.X R6, R154, R3, R6, P4, !PT ;  /* 0x000000039a067210 */ /* 0x000fe200027fe406 */
[C---:B------:R-:W-:Y:S02]  /*7090*/  @P3 IMAD R2, R13.reuse, c[0x0][0x25c], R2 ;  /* 0x000097000d023a24 */ /* 0x040fe400078e0202 */
[----:B------:R-:W-:Y:S05]  /*70a0*/  @P3 IMAD.WIDE.U32 R10, R13, c[0x0][0x258], R10 ;  /* 0x000096000d0a3a25 */ /* 0x000fea00078e000a */
[----:B------:R-:W-:Y:S02]  /*70b0*/  @P3 IADD3 R3, R11, R2, RZ ;  /* 0x000000020b033210 */ /* 0x000fe40007ffe0ff */
[C---:B------:R-:W-:Y:S04]  /*70c0*/  @P3 LEA R2, P4, R10.reuse, c[0x0][0x250], 0x1 ;  /* 0x000094000a023a11 */ /* 0x040fe800078808ff */
[----:B------:R-:W-:Y:S02]  /*70d0*/  @P3 LEA.HI.X R3, R10, c[0x0][0x254], R3, 0x1, P4 ;  /* 0x000095000a033a11 */ /* 0x000fe400020f0c03 */
[C---:B------:R-:W-:Y:S04]  /*70e0*/  LEA R13, P4, R5.reuse, c[0x0][0x1f8], 0x1 ;  /* 0x00007e00050d7a11 */ /* 0x040fe800078808ff */
[----:B------:R-:W-:Y:S02]  /*70f0*/  LEA.HI.X R6, R5, c[0x0][0x1fc], R6, 0x1, P4 ;  /* 0x00007f0005067a11 */ /* 0x000fe400020f0c06 */
[----:B------:R-:W-:Y:S11]  /*7100*/  ISETP.NE.AND P4, PT, R137, RZ, PT ;  /* 0x000000ff8900720c */ /* 0x000ff60003f85270 */
[----:B------:R-:W-:Y:S02]  /*7110*/  @!UPT UIADD3 URZ, URZ, URZ, URZ ;  /* 0x0000003f3f3ff290 */ /* 0x000fe4000fffe03f */
        /* <DEDUP_REMOVED lines=9> */
[----:B---3--:R2:W3:Y:S01]  /*71b0*/  SHFL.IDX PT, R2, R13, RZ, 0x181f ;  /* 0x00181fff0d027589 */ /* 0x0084e200000e0000 */
[----:B------:R-:W-:Y:S04]  /*71c0*/  DEPBAR.LE SB0, 0x0 ;  /* 0x000080000000791a */ /* 0x000fe80000000000 */
[----:B------:R2:W4:Y:S04]  /*71d0*/  SHFL.IDX PT, R3, R6, RZ, 0x181f ;  /* 0x00181fff06037589 */ /* 0x00052800000e0000 */
[----:B------:R-:W-:Y:S06]  /*71e0*/  BAR.SYNC.DEFER_BLOCKING 0x0 ;  /* 0x0000000000007b1d */ /* 0x000fec0000010000 */
[----:B------:R-:W-:-:S05]  /*71f0*/  @!P0 BRA `(.L_x_1169) ;  /* 0x0000015000008947 */ /* 0x000fca0003800000 */
[----:B------:R-:W-:Y:S02]  /*7200*/  ISETP.GE.AND P0, PT, R24, c[0x0][0x1d4], PT ;  /* 0x0000750018007a0c */ /* 0x000fe40003f06270 */
[----:B------:R-:W-:Y:S11]  /*7210*/  ISETP.GE.AND P5, PT, R36, c[0x0][0x1d4], PT ;  /* 0x0000750024007a0c */ /* 0x000ff60003fa6270 */
[----:B------:R-:W5:Y:S01]  /*7220*/  @!P0 LDS.128 R20, [R87+0x4080] ;  /* 0x0040800057148984 */ /* 0x000f620000000c00 */
[CC--:B--23--:R-:W-:Y:S04]  /*7230*/  @!P0 LEA R8, P4, R24.reuse, R2.reuse, 0x1 ;  /* 0x0000000218088211 */ /* 0x0ccfe800078808ff */
[-C--:B----4-:R-:W-:Y:S02]  /*7240*/  @!P0 LEA.HI.X R9, R24, R3.reuse, R25, 0x1, P4 ;  /* 0x0000000318098211 */ /* 0x090fe400020f0c19 */
[CC--:B------:R-:W-:Y:S04]  /*7250*/  @!P5 LEA R14, P4, R101.reuse, R2.reuse, 0x1 ;  /* 0x00000002650ed211 */ /* 0x0c0fe800078808ff */
[-C--:B------:R-:W-:Y:S02]  /*7260*/  @!P5 LEA.HI.X R15, R101, R3.reuse, R109, 0x1, P4 ;  /* 0x00000003650fd211 */ /* 0x080fe400020f0c6d */
[----:B------:R-:W-:Y:S11]  /*7270*/  ISETP.GE.AND P4, PT, R107, c[0x0][0x1d4], PT ;  /* 0x000075006b007a0c */ /* 0x000ff60003f86270 */
[----:B------:R-:W-:Y:S02]  /*7280*/  @!UPT UIADD3 URZ, URZ, URZ, URZ ;  /* 0x0000003f3f3ff290 */ /* 0x000fe4000fffe03f */
[CC--:B------:R-:W-:Y:S04]  /*7290*/  @!P4 LEA R10, P6, R103.reuse, R2.reuse, 0x1 ;  /* 0x00000002670ac211 */ /* 0x0c0fe800078c08ff */
[-C--:B------:R-:W-:Y:S01]  /*72a0*/  @!P4 LEA.HI.X R11, R103, R3.reuse, R111, 0x1, P6 ;  /* 0x00000003670bc211 */ /* 0x080fe200030f0c6f */
[----:B-----5:R-:W-:Y:S01]  /*72b0*/  @!P0 ST.E.128 [R8.64], R20 ;  /* 0x0000001408008985 */ /* 0x020fe2000c101d0e */
        /* <DEDUP_REMOVED lines=9> */
.L_x_1169:
[----:B------:R-:W-:Y:S05]  /*7350*/  BSYNC B0 ;  /* 0x0000000000007941 */ /* 0x000fea0003800000 */
.L_x_1168:
[----:B--2-4-:R2:W4:Y:S01]  /*7360*/  SHFL.IDX PT, R3, R6, 0x1, 0x181f ;  /* 0x00381f0006037f89 */ /* 0x01452200000e0000 */
[----:B------:R-:W-:Y:S03]  /*7370*/  BSSY B0, `(.L_x_1170) ;  /* 0x0000018000007945 */ /* 0x000fe60003800000 */
[----:B---3--:R2:W3:Y:S01]  /*7380*/  SHFL.IDX PT, R2, R13, 0x1, 0x181f ;  /* 0x00381f000d027f89 */ /* 0x0084e200000e0000 */
[----:B------:R-:W-:-:S05]  /*7390*/  @!P3 BRA `(.L_x_1171) ;  /* 0x000001500000b947 */ /* 0x000fca0003800000 */
[----:B------:R-:W-:Y:S02]  /*73a0*/  ISETP.GE.AND P0, PT, R24, c[0x0][0x1d4], PT ;  /* 0x0000750018007a0c */ /* 0x000fe40003f06270 */
[----:B------:R-:W-:Y:S11]  /*73b0*/  ISETP.GE.AND P4, PT, R36, c[0x0][0x1d4], PT ;  /* 0x0000750024007a0c */ /* 0x000ff60003f86270 */
[----:B------:R-:W5:Y:S01]  /*73c0*/  @!P0 LDS.128 R20, [R87+0x5080] ;  /* 0x0050800057148984 */ /* 0x000f620000000c00 */
[CC--:B---3--:R-:W-:Y:S04]  /*73d0*/  @!P0 LEA R8, P3, R24.reuse, R2.reuse, 0x1 ;  /* 0x0000000218088211 */ /* 0x0c8fe800078608ff */
        /* <DEDUP_REMOVED lines=9> */
[----:B------:R-:W3:Y:S10]  /*7470*/  @!P4 LDS.128 R16, [R87+0x6880] ;  /* 0x006880005710c984 */ /* 0x000ef40000000c00 */
[C---:B------:R-:W-:Y:S04]  /*7480*/  @!P0 LEA R2, P5, R102.reuse, R2, 0x1 ;  /* 0x0000000266028211 */ /* 0x040fe800078a08ff */
[----:B------:R-:W-:Y:S01]  /*7490*/  @!P0 LEA.HI.X R3, R102, R3, R110, 0x1, P5 ;  /* 0x0000000366038211 */ /* 0x000fe200028f0c6e */
[----:B---3--:R-:W-:Y:S04]  /*74a0*/  @!P4 ST.E.128 [R14.64], R16 ;  /* 0x000000100e00c985 */ /* 0x008fe8000c101d0e */
[----:B------:R-:W3:Y:S04]  /*74b0*/  @!P3 LDS.128 R16, [R87+0x8080] ;  /* 0x008080005710b984 */ /* 0x000ee80000000c00 */
[----:B---3--:R-:W-:Y:S04]  /*74c0*/  @!P3 ST.E.128 [R10.64], R16 ;  /* 0x000000100a00b985 */ /* 0x008fe8000c101d0e */
[----:B------:R-:W3:Y:S04]  /*74d0*/  @!P0 LDS.128 R8, [R87+0x9880] ;  /* 0x0098800057088984 */ /* 0x000ee80000000c00 */
[----:B---3--:R3:W-:Y:S02]  /*74e0*/  @!P0 ST.E.128 [R2.64], R8 ;  /* 0x0000000802008985 */ /* 0x0087e4000c101d0e */
.L_x_1171:
[----:B------:R-:W-:Y:S05]  /*74f0*/  BSYNC B0 ;  /* 0x0000000000007941 */ /* 0x000fea0003800000 */
.L_x_1170:
[----:B------:R-:W-:Y:S11]  /*7500*/  ISETP.GT.AND P5, PT, R48, R148, PT ;  /* 0x000000943000720c */ /* 0x000ff60003fa4270 */
[----:B------:R-:W-:Y:S02]  /*7510*/  @!UPT UIADD3 URZ, URZ, URZ, URZ ;  /* 0x0000003f3f3ff290 */ /* 0x000fe4000fffe03f */
[----:B------:R-:W-:-:S05]  /*7520*/  @!P5 BRA `(.L_x_1172) ;  /* 0x000002600000d947 */ /* 0x000fca0003800000 */
[----:B------:R-:W-:Y:S01]  /*7530*/  IADD3 R5, R48, -0x1, RZ ;  /* 0xffffffff30057810 */ /* 0x000fe20007ffe0ff */
[----:B---3--:R-:W-:Y:S01]  /*7540*/  IMAD.MOV.U32 R2, RZ, RZ, R144 ;  /* 0x000000ffff027224 */ /* 0x008fe200078e0090 */
[----:B------:R-:W-:Y:S01]  /*7550*/  ISETP.GE.AND P3, PT, R114, 0x1, PT ;  /* 0x000000017200780c */ /* 0x000fe20003f66270 */
[----:B----4-:R-:W-:Y:S01]  /*7560*/  IMAD.MOV.U32 R3, RZ, RZ, R143 ;  /* 0x000000ffff037224 */ /* 0x010fe200078e008f */
[----:B------:R-:W-:Y:S01]  /*7570*/  SHF.R.S32.HI R8, RZ, 0x1f, R5 ;  /* 0x0000001fff087819 */ /* 0x000fe20000011405 */
[C---:B--2---:R-:W-:Y:S01]  /*7580*/  IMAD R6, R5.reuse, UR7, RZ ;  /* 0x0000000705067c24 */ /* 0x044fe2000f8e02ff */
        /* <DEDUP_REMOVED lines=32> */
.L_x_1172:
[----:B------:R-:W0:Y:S01]  /*7790*/  LDGDEPBAR ;  /* 0x00000000000079af */ /* 0x000e220000000000 */
[----:B------:R-:W-:Y:S01]  /*77a0*/  IADD3 R48, R48, -0x1, RZ ;  /* 0xffffffff30307810 */ /* 0x000fe20007ffe0ff */
[----:B------:R-:W-:-:S05]  /*77b0*/  @P5 BRA `(.L_x_1173) ;  /* 0xffffa28000005947 */ /* 0x000fca000383ffff */
[----:B--2---:R-:W2:Y:S04]  /*77c0*/  LDL R5, [R1+0x64] ;  /* 0x0000640001057983 */ /* 0x004ea80000100800 */
[----:B------:R1:W5:Y:S04]  /*77d0*/  LDL R19, [R1+0x58] ;  /* 0x0000580001137983 */ /* 0x0003680000100800 */
[----:B------:R-:W-:Y:S01]  /*77e0*/  BAR.SYNC.DEFER_BLOCKING 0x0 ;  /* 0x0000000000007b1d */ /* 0x000fe20000010000 */
[----:B--2---:R-:W-:-:S05]  /*77f0*/  IADD3 R0, R5, 0x2f, RZ ;  /* 0x0000002f05007810 */ /* 0x004fca0007ffe0ff */
[----:B------:R-:W-:-:S05]  /*7800*/  IMAD.HI R0, R0, 0x2aaaaaab, RZ ;  /* 0x2aaaaaab00007827 */ /* 0x000fca00078e02ff */
[----:B---3--:R-:W-:-:S04]  /*7810*/  SHF.R.U32.HI R2, RZ, 0x1f, R0 ;  /* 0x0000001fff027819 */ /* 0x008fc80000011600 */
[----:B------:R-:W-:Y:S02]  /*7820*/  LEA.HI.SX32 R7, R0, R2, 0x1d ;  /* 0x0000000200077211 */ /* 0x000fe400078feaff */
.L_x_1133:
[----:B-1----:R-:W-:Y:S01]  /*7830*/  IMAD.MOV.U32 R0, RZ, RZ, c[0x0][0x2c4] ;  /* 0x0000b100ff007624 */ /* 0x002fe200078e00ff */
[----:B------:R1:W-:Y:S01]  /*7840*/  STL.64 [R1], R166 ;  /* 0x000000a601007387 */ /* 0x0003e20000100a00 */
[----:B------:R-:W-:-:S03]  /*7850*/  IMAD.MOV.U32 R4, RZ, RZ, c[0x0][0x32c] ;  /* 0x0000cb00ff047624 */ /* 0x000fc600078e00ff */
[----:B------:R-:W-:Y:S02]  /*7860*/  ISETP.NE.AND P2, PT, R0, 0x1, PT ;  /* 0x000000010000780c */ /* 0x000fe40003f45270 */
[----:B------:R-:W-:Y:S02]  /*7870*/  IADD3 R0, R164, 0x7f, RZ ;  /* 0x0000007fa4007810 */ /* 0x000fe40007ffe0ff */
[----:B------:R-:W-:-:S09]  /*7880*/  ISETP.GE.AND P1, PT, R4, 0x1, PT ;  /* 0x000000010400780c */ /* 0x000fd20003f26270 */
[----:B------:R-:W-:-:S05]  /*7890*/  @P2 IMAD.HI.U32 R2, R0, c[0x0][0x2c8], RZ ;  /* 0x0000b20000022a27 */ /* 0x000fca00078e00ff */
[----:B------:R-:W-:-:S04]  /*78a0*/  @P2 SHF.R.U32.HI R0, RZ, c[0x0][0x2cc], R2 ;  /* 0x0000b300ff002a19 */ /* 0x000fc80000011602 */
[----:B------:R-:W-:-:S05]  /*78b0*/  IADD3 R0, R0, 0x1, R5 ;  /* 0x0000000100007810 */ /* 0x000fca0007ffe005 */
[----:B-----5:R-:W-:-:S05]  /*78c0*/  IMAD.IADD R2, R0, 0x1, -R19 ;  /* 0x0000000100027824 */ /* 0x020fca00078e0a13 */
[----:B----4-:R-:W-:Y:S01]  /*78d0*/  IADD3 R3, R2, c[0x0][0x328], RZ ;  /* 0x0000ca0002037a10 */ /* 0x010fe20007ffe0ff */
[----:B------:R-:W-:Y:S05]  /*78e0*/  @!P1 BRA `(.L_x_1174) ;  /* 0x0000010000009947 */ /* 0x000fea0003800000 */
[C---:B-1----:R-:W-:Y:S01]  /*78f0*/  ISETP.GT.AND P0, PT, R2.reuse, RZ, PT ;  /* 0x000000ff0200720c */ /* 0x042fe20003f04270 */
[----:B------:R-:W-:Y:S01]  /*7900*/  BSSY B0, `(.L_x_1175) ;  /* 0x000000c000007945 */ /* 0x000fe20003800000 */
        /* <DEDUP_REMOVED lines=8> */
.L_x_1176:
[----:B------:R-:W-:-:S13]  /*7990*/  ISETP.NE.AND P0, PT, R4, 0x1, PT ;  /* 0x000000010400780c */ /* 0x000fda0003f05270 */
[----:B------:R-:W-:-:S05]  /*79a0*/  @P0 IMAD.HI.U32 R2, R0, c[0x0][0x330], RZ ;  /* 0x0000cc0000020a27 */ /* 0x000fca00078e00ff */
[----:B------:R-:W-:Y:S02]  /*79b0*/  @P0 SHF.R.U32.HI R0, RZ, c[0x0][0x334], R2 ;  /* 0x0000cd00ff000a19 */ /* 0x000fe40000011602 */
.L_x_1177:
[----:B------:R-:W-:Y:S05]  /*79c0*/  BSYNC B0 ;  /* 0x0000000000007941 */ /* 0x000fea0003800000 */
.L_x_1175:
[----:B------:R-:W-:-:S05]  /*79d0*/  IMAD R0, R0, R4, c[0x0][0x32c] ;  /* 0x0000cb0000007624 */ /* 0x000fca00078e0204 */
[----:B------:R-:W-:-:S04]  /*79e0*/  IMNMX R3, R3, R0, PT ;  /* 0x0000000003037217 */ /* 0x000fc80003800200 */
.L_x_1174:
[----:B-1----:R-:W-:Y:S01]  /*79f0*/  IADD3 R3, R3, 0x2f, RZ ;  /* 0x0000002f03037810 */ /* 0x002fe20007ffe0ff */
[----:B------:R-:W-:-:S04]  /*7a00*/  @P2 IMAD.HI.U32 R2, R164, c[0x0][0x2c8], RZ ;  /* 0x0000b200a4022a27 */ /* 0x000fc800078e00ff */
[----:B------:R-:W-:-:S04]  /*7a10*/  IMAD.HI R3, R3, 0x2aaaaaab, RZ ;  /* 0x2aaaaaab03037827 */ /* 0x000fc800078e02ff */
[----:B------:R-:W-:Y:S01]  /*7a20*/  IMAD.MOV.U32 R0, RZ, RZ, R164 ;  /* 0x000000ffff007224 */ /* 0x000fe200078e00a4 */
[----:B------:R-:W-:Y:S02]  /*7a30*/  @P2 SHF.R.U32.HI R0, RZ, c[0x0][0x2cc], R2 ;  /* 0x0000b300ff002a19 */ /* 0x000fe40000011602 */
[----:B------:R-:W-:Y:S02]  /*7a40*/  SHF.R.U32.HI R2, RZ, 0x1f, R3 ;  /* 0x0000001fff027819 */ /* 0x000fe40000011603 */
[----:B------:R-:W-:Y:S02]  /*7a50*/  IADD3 R0, R0, R5, -R19 ;  /* 0x0000000500007210 */ /* 0x000fe40007ffe813 */
[----:B------:R-:W-:Y:S02]  /*7a60*/  LEA.HI.SX32 R2, R3, R2, 0x1d ;  /* 0x0000000203027211 */ /* 0x000fe400078feaff */
[----:B------:R-:W-:Y:S02]  /*7a70*/  IADD3 R3, R0, -c[0x0][0x324], RZ ;  /* 0x8000c90000037a10 */ /* 0x000fe40007ffe0ff */
[----:B------:R-:W-:Y:S01]  /*7a80*/  IMNMX R222, R2, R7, PT ;  /* 0x0000000702de7217 */ /* 0x000fe20003800200 */
[----:B------:R-:W-:Y:S05]  /*7a90*/  @!P1 BRA `(.L_x_1178) ;  /* 0x000000f000009947 */ /* 0x000fea0003800000 */
[----:B------:R-:W-:Y:S01]  /*7aa0*/  ISETP.GT.AND P0, PT, R0, -0x1, PT ;  /* 0xffffffff0000780c */ /* 0x000fe20003f04270 */
[----:B------:R-:W-:-:S12]  /*7ab0*/  BSSY B0, `(.L_x_1179) ;  /* 0x000000b000007945 */ /* 0x000fd80003800000 */
[----:B------:R-:W-:Y:S05]  /*7ac0*/  @P0 BRA `(.L_x_1180) ;  /* 0x0000006000000947 */ /* 0x000fea0003800000 */
[----:B------:R-:W-:Y:S02]  /*7ad0*/  ISETP.NE.AND P0, PT, R4, 0x1, PT ;  /* 0x000000010400780c */ /* 0x000fe40003f05270 */
[----:B------:R-:W-:-:S11]  /*7ae0*/  LOP3.LUT R0, RZ, R0, RZ, 0x33, !PT ;  /* 0x00000000ff007212 */ /* 0x000fd600078e33ff */
[----:B------:R-:W-:-:S05]  /*7af0*/  @P0 IMAD.HI.U32 R2, R0, c[0x0][0x330], RZ ;  /* 0x0000cc0000020a27 */ /* 0x000fca00078e00ff */
[----:B------:R-:W-:-:S04]  /*7b00*/  @P0 SHF.R.U32.HI R0, RZ, c[0x0][0x334], R2 ;  /* 0x0000cd00ff000a19 */ /* 0x000fc80000011602 */
[----:B------:R-:W-:Y:S01]  /*7b10*/  LOP3.LUT R0, RZ, R0, RZ, 0x33, !PT ;  /* 0x00000000ff007212 */ /* 0x000fe200078e33ff */
[----:B------:R-:W-:Y:S05]  /*7b20*/  BRA `(.L_x_1181) ;  /* 0x0000003000007947 */ /* 0x000fea0003800000 */
.L_x_1180:
[----:B------:R-:W-:-:S13]  /*7b30*/  ISETP.NE.AND P0, PT, R4, 0x1, PT ;  /* 0x000000010400780c */ /* 0x000fda0003f05270 */
[----:B------:R-:W-:-:S05]  /*7b40*/  @P0 IMAD.HI.U32 R2, R0, c[0x0][0x330], RZ ;  /* 0x0000cc0000020a27 */ /* 0x000fca00078e00ff */
[----:B------:R-:W-:Y:S02]  /*7b50*/  @P0 SHF.R.U32.HI R0, RZ, c[0x0][0x334], R2 ;  /* 0x0000cd00ff000a19 */ /* 0x000fe40000011602 */
.L_x_1181:
[----:B------:R-:W-:Y:S05]  /*7b60*/  BSYNC B0 ;  /* 0x0000000000007941 */ /* 0x000fea0003800000 */
.L_x_1179:
[----:B------:R-:W-:-:S05]  /*7b70*/  IMAD R0, R0, c[0x0][0x32c], RZ ;  /* 0x0000cb0000007a24 */ /* 0x000fca00078e02ff */
[----:B------:R-:W-:-:S05]  /*7b80*/  IMNMX R3, R3, R0, !PT ;  /* 0x0000000003037217 */ /* 0x000fca0007800200 */
.L_x_1178:
[----:B------:R-:W-:Y:S01]  /*7b90*/  IMAD.HI R0, R3, 0x2aaaaaab, RZ ;  /* 0x2aaaaaab03007827 */ /* 0x000fe200078e02ff */
[----:B------:R-:W-:Y:S01]  /*7ba0*/  PLOP3.LUT P1, PT, PT, PT, PT, 0x80, 0x0 ;  /* 0x000000000000781c */ /* 0x000fe20003f2f070 */
[----:B------:R-:W-:Y:S01]  /*7bb0*/  CS2R R12, SRZ ;  /* 0x00000000000c7805 */ /* 0x000fe2000001ff00 */
[----:B------:R-:W-:Y:S01]  /*7bc0*/  CS2R R132, SRZ ;  /* 0x0000000000847805 */ /* 0x000fe2000001ff00 */
[----:B------:R-:W-:Y:S01]  /*7bd0*/  IMAD.MOV.U32 R135, RZ, RZ, RZ ;  /* 0x000000ffff877224 */ /* 0x000fe200078e00ff */
[----:B------:R-:W-:Y:S01]  /*7be0*/  SHF.R.U32.HI R2, RZ, 0x1f, R0 ;  /* 0x0000001fff027819 */ /* 0x000fe20000011600 */
[----:B------:R-:W-:Y:S01]  /*7bf0*/  CS2R R14, SRZ ;  /* 0x00000000000e7805 */ /* 0x000fe2000001ff00 */
[----:B------:R-:W-:Y:S01]  /*7c00*/  IMAD.MOV.U32 R130, RZ, RZ, RZ ;  /* 0x000000ffff827224 */ /* 0x000fe200078e00ff */
[----:B------:R-:W-:Y:S01]  /*7c10*/  CS2R R128, SRZ ;  /* 0x0000000000807805 */ /* 0x000fe2000001ff00 */
[----:B------:R-:W-:Y:S01]  /*7c20*/  LEA.HI.SX32 R0, R0, R2, 0x1d ;  /* 0x0000000200007211 */ /* 0x000fe200078feaff */
[----:B------:R-:W-:Y:S01]  /*7c30*/  CS2R R10, SRZ ;  /* 0x00000000000a7805 */ /* 0x000fe2000001ff00 */
[----:B------:R-:W-:Y:S01]  /*7c40*/  MOV R126, RZ ;  /* 0x000000ff007e7202 */ /* 0x000fe20000000f00 */
[----:B------:R-:W-:Y:S01]  /*7c50*/  CS2R R124, SRZ ;  /* 0x00000000007c7805 */ /* 0x000fe2000001ff00 */
[----:B------:R-:W-:Y:S01]  /*7c60*/  IMNMX R234, RZ, R0, !PT ;  /* 0x00000000ffea7217 */ /* 0x000fe20007800200 */
[----:B------:R-:W-:Y:S01]  /*7c70*/  IMAD.MOV.U32 R122, RZ, RZ, RZ ;  /* 0x000000ffff7a7224 */ /* 0x000fe200078e00ff */
[----:B------:R-:W-:Y:S01]  /*7c80*/  CS2R R120, SRZ ;  /* 0x0000000000787805 */ /* 0x000fe2000001ff00 */
[----:B------:R-:W-:Y:S01]  /*7c90*/  CS2R R16, SRZ ;  /* 0x0000000000107805 */ /* 0x000fe2000001ff00 */
[----:B------:R-:W-:Y:S01]  /*7ca0*/  ISETP.GT.AND P0, PT, R222, R234, PT ;  /* 0x000000eade00720c */ /* 0x000fe20003f04270 */
        /* <DEDUP_REMOVED lines=57> */
[----:B------:R-:W-:Y:S01]  /*8040*/  MOV R148, RZ ;  /* 0x000000ff00947202 */ /* 0x000fe20000000f00 */
[----:B------:R-:W-:Y:S01]  /*8050*/  CS2R R146, SRZ ;  /* 0x0000000000927805 */ /* 0x000fe2000001ff00 */
[----:B------:R-:W-:Y:S01]  /*8060*/  CS2R R144, SRZ ;  /* 0x0000000000907805 */ /* 0x000fe2000001ff00 */
[----:B------:R-:W-:Y:S01]  /*8070*/  CS2R R142, SRZ ;  /* 0x00000000008e7805 */ /* 0x000fe2000001ff00 */
[----:B------:R-:W-:Y:S01]  /*8080*/  CS2R R140, SRZ ;  /* 0x00000000008c7805 */ /* 0x000fe2000001ff00 */
[----:B------:R-:W-:Y:S01]  /*8090*/  IMAD.MOV.U32 R49, RZ, RZ, RZ ;  /* 0x000000ffff317224 */ /* 0x000fe200078e00ff */
[----:B------:R-:W-:Y:S01]  /*80a0*/  MOV R137, RZ ;  /* 0x000000ff00897202 */ /* 0x000fe20000000f00 */
[----:B------:R-:W-:Y:S05]  /*80b0*/  @!P0 BRA `(.L_x_1182) ;  /* 0x00010a9000008947 */ /* 0x000fea0003800000 */
[----:B------:R-:W2:Y:S04]  /*80c0*/  LDL R40, [R1+0x70] ;  /* 0x0000700001287983 */ /* 0x000ea80000100800 */
[----:B------:R-:W3:Y:S01]  /*80d0*/  LDL R0, [R1+0x4c] ;  /* 0x00004c0001007983 */ /* 0x000ee20000100800 */
[----:B------:R-:W-:Y:S01]  /*80e0*/  ISETP.NE.U32.AND P0, PT, RZ, c[0x0][0x340], PT ;  /* 0x0000d000ff007a0c */ /* 0x000fe20003f05070 */
[----:B------:R-:W-:-:S03]  /*80f0*/  ULDC.64 UR4, c[0x0][0x18] ;  /* 0x0000060000047ab9 */ /* 0x000fc60000000a00 */
[----:B------:R-:W-:Y:S01]  /*8100*/  ISETP.NE.AND.EX P1, PT, RZ, c[0x0][0x344], PT, P0 ;  /* 0x0000d100ff007a0c */ /* 0x000fe20003f25300 */
[----:B------:R-:W1:Y:S01]  /*8110*/  S2R R7, SR_CTAID.Y ;  /* 0x0000000000077919 */ /* 0x000e620000002600 */
[----:B------:R-:W-:Y:S02]  /*8120*/  SHF.R.S32.HI R32, RZ, 0x1f, R166 ;  /* 0x0000001fff207819 */ /* 0x000fe400000114a6 */
[----:B------:R-:W-:-:S09]  /*8130*/  ISETP.NE.U32.AND P0, PT, RZ, c[0x0][0x348], PT ;  /* 0x0000d200ff007a0c */ /* 0x000fd20003f05070 */
[----:B------:R-:W-:Y:S01]  /*8140*/  @P1 IMAD.MOV.U32 R2, RZ, RZ, 0x4 ;  /* 0x00000004ff021424 */ /* 0x000fe200078e00ff */
[----:B------:R-:W-:Y:S01]  /*8150*/  LEA.HI R6, R32, R166, RZ, 0x3 ;  /* 0x000000a620067211 */ /* 0x000fe200078f18ff */
[----:B------:R-:W-:Y:S01]  /*8160*/  UIADD3 UR4, UP0, UR4, 0x10080, URZ ;  /* 0x0001008004047890 */ /* 0x000fe2000ff1e03f */
[----:B------:R-:W-:Y:S01]  /*8170*/  STL [R1+0x10], R19 ;  /* 0x0000101301007387 */ /* 0x000fe20000100800 */
[----:B------:R-:W-:Y:S02]  /*8180*/  P2R R13, PR, RZ, 0x2 ;  /* 0x00000002ff0d7803 */ /* 0x000fe40000000000 */
[----:B-1----:R-:W-:Y:S02]  /*8190*/  SHF.R.S32.HI R7, RZ, 0x1f, R7 ;  /* 0x0000001fff077819 */ /* 0x002fe40000011407 */
[----:B------:R-:W-:Y:S02]  /*81a0*/  SHF.R.S32.HI R29, RZ, 0x3, R6 ;  /* 0x00000003ff1d7819 */ /* 0x000fe40000011406 */
[----:B------:R-:W-:Y:S01]  /*81b0*/  ISETP.NE.AND.EX P0, PT, RZ, c[0x0][0x34c], PT, P0 ;  /* 0x0000d300ff007a0c */ /* 0x000fe20003f05300 */
[----:B--2---:R-:W-:-:S05]  /*81c0*/  @P1 IMAD.WIDE R2, R40, R2, c[0x0][0x340] ;  /* 0x0000d00028021625 */ /* 0x004fca00078e0202 */
[----:B------:R3:W2:Y:S01]  /*81d0*/  @P1 LDG.E R27, [R2.64] ;  /* 0x0000000e021b1981 */ /* 0x0006a2000c1e1900 */
[CC--:B------:R-:W-:Y:S01]  /*81e0*/  LEA.HI R31, R32.reuse, R166.reuse, RZ, 0x4 ;  /* 0x000000a6201f7211 */ /* 0x0c0fe200078f20ff */
[----:B------:R-:W-:Y:S01]  /*81f0*/  UIADD3.X UR5, URZ, UR5, URZ, UP0, !UPT ;  /* 0x000000053f057290 */ /* 0x000fe200087fe43f */
[----:B------:R-:W-:Y:S02]  /*8200*/  LEA.HI R12, R32, R166, RZ, 0x6 ;  /* 0x000000a6200c7211 */ /* 0x000fe400078f30ff */
[----:B------:R-:W-:Y:S02]  /*8210*/  IADD3 R145, R222, -0x1, RZ ;  /* 0xffffffffde917810 */ /* 0x000fe40007ffe0ff */
[----:B---3--:R-:W-:-:S05]  /*8220*/  SHF.R.S32.HI R2, RZ, 0x1f, R0 ;  /* 0x0000001fff027819 */ /* 0x008fca0000011400 */
[----:B------:R-:W-:-:S04]  /*8230*/  IMAD R2, R2, c[0x0][0x178], RZ ;  /* 0x00005e0002027a24 */ /* 0x000fc800078e02ff */
[C---:B------:R-:W-:Y:S02]  /*8240*/  IMAD R4, R0.reuse, c[0x0][0x17c], R2 ;  /* 0x00005f0000047a24 */ /* 0x040fe400078e0202 */
[----:B------:R-:W-:Y:S01]  /*8250*/  IMAD.WIDE.U32 R2, R0, c[0x0][0x178], RZ ;  /* 0x00005e0000027a25 */ /* 0x000fe200078e00ff */
[----:B------:R-:W-:-:S03]  /*8260*/  LOP3.LUT R0, R6, 0xfffffff8, RZ, 0xc0, !PT ;  /* 0xfffffff806007812 */ /* 0x000fc600078ec0ff */
[----:B------:R-:W-:Y:S02]  /*8270*/  IMAD.IADD R3, R3, 0x1, R4 ;  /* 0x0000000103037824 */ /* 0x000fe400078e0204 */
[----:B------:R-:W-:Y:S02]  /*8280*/  IMAD R4, R7, c[0x0][0x1b8], RZ ;  /* 0x00006e0007047a24 */ /* 0x000fe400078e02ff */
[----:B------:R-:W1:Y:S01]  /*8290*/  S2R R7, SR_CTAID.Y ;  /* 0x0000000000077919 */ /* 0x000e620000002600 */
[----:B------:R-:W-:Y:S01]  /*82a0*/  IMAD.IADD R26, R166, 0x1, -R0 ;  /* 0x00000001a61a7824 */ /* 0x000fe200078e0a00 */
[----:B------:R-:W-:-:S03]  /*82b0*/  SHF.R.S32.HI R0, RZ, 0x1f, R40 ;  /* 0x0000001fff007819 */ /* 0x000fc60000011428 */
[----:B------:R-:W-:Y:S01]  /*82c0*/  IMAD R8, R26, 0x20, R29 ;  /* 0x000000201a087824 */ /* 0x000fe200078e021d */
[----:B------:R-:W-:-:S03]  /*82d0*/  SEL R6, R0, RZ, !P0 ;  /* 0x000000ff00067207 */ /* 0x000fc60004000000 */
[----:B------:R-:W-:Y:S02]  /*82e0*/  IMAD.IADD R8, R164, 0x1, R8 ;  /* 0x00000001a4087824 */ /* 0x000fe400078e0208 */
[----:B------:R-:W-:Y:S02]  /*82f0*/  IMAD R6, R6, c[0x0][0x1c0], RZ ;  /* 0x0000700006067a24 */ /* 0x000fe400078e02ff */
[----:B------:R-:W-:Y:S02]  /*8300*/  IMAD.MOV.U32 R0, RZ, RZ, R8 ;  /* 0x000000ffff007224 */ /* 0x000fe400078e0008 */
[C---:B-1----:R-:W-:Y:S02]  /*8310*/  IMAD R4, R7.reuse, c[0x0][0x1bc], R4 ;  /* 0x00006f0007047a24 */ /* 0x042fe400078e0204 */
[----:B------:R-:W-:-:S04]  /*8320*/  IMAD.WIDE.U32 R2, R7, c[0x0][0x1b8], R2 ;  /* 0x00006e0007027a25 */ /* 0x000fc800078e0002 */
[----:B------:R-:W-:-:S04]  /*8330*/  @P2 IMAD.HI.U32 R7, R8, c[0x0][0x2c8], RZ ;  /* 0x0000b20008072a27 */ /* 0x000fc800078e00ff */
[----:B------:R-:W-:Y:S01]  /*8340*/  IMAD.IADD R3, R3, 0x1, R4 ;  /* 0x0000000103037824 */ /* 0x000fe200078e0204 */
[----:B------:R-:W-:Y:S02]  /*8350*/  SEL R4, R40, RZ, !P0 ;  /* 0x000000ff28047207 */ /* 0x000fe40004000000 */
[----:B------:R-:W-:-:S03]  /*8360*/  @P2 SHF.R.U32.HI R0, RZ, c[0x0][0x2cc], R7 ;  /* 0x0000b300ff002a19 */ /* 0x000fc60000011607 */
[C---:B------:R-:W-:Y:S01]  /*8370*/  IMAD R7, R4.reuse, c[0x0][0x1c4], R6 ;  /* 0x0000710004077a24 */ /* 0x040fe200078e0206 */
[----:B------:R-:W-:Y:S01]  /*8380*/  SHF.R.S32.HI R6, RZ, 0x1f, R0 ;  /* 0x0000001fff067819 */ /* 0x000fe20000011400 */
[----:B------:R-:W-:-:S04]  /*8390*/  IMAD.WIDE.U32 R2, R4, c[0x0][0x1c0], R2 ;  /* 0x0000700004027a25 */ /* 0x000fc800078e0002 */
[----:B------:R-:W-:Y:S02]  /*83a0*/  IMAD.MOV R4, RZ, RZ, -R0 ;  /* 0x000000ffff047224 */ /* 0x000fe400078e0a00 */
[----:B------:R-:W-:Y:S01]  /*83b0*/  IMAD.IADD R3, R3, 0x1, R7 ;  /* 0x0000000103037824 */ /* 0x000fe200078e0207 */
[----:B------:R-:W-:Y:S01]  /*83c0*/  LOP3.LUT R7, R31, 0xfffffff0, RZ, 0xc0, !PT ;  /* 0xfffffff01f077812 */ /* 0x000fe200078ec0ff */
[----:B------:R-:W-:Y:S02]  /*83d0*/  IMAD R6, R6, c[0x0][0x1b0], RZ ;  /* 0x00006c0006067a24 */ /* 0x000fe400078e02ff */
[----:B------:R-:W-:Y:S02]  /*83e0*/  IMAD R4, R4, c[0x0][0x2c4], R8 ;  /* 0x0000b10004047a24 */ /* 0x000fe400078e0208 */
[C---:B------:R-:W-:Y:S02]  /*83f0*/  IMAD R6, R0.reuse, c[0x0][0x1b4], R6 ;  /* 0x00006d0000067a24 */ /* 0x040fe400078e0206 */
[----:B------:R-:W-:Y:S01]  /*8400*/  IMAD.WIDE.U32 R2, R0, c[0x0][0x1b0], R2 ;  /* 0x00006c0000027a25 */ /* 0x000fe200078e0002 */
[----:B------:R-:W-:-:S03]  /*8410*/  SHF.R.S32.HI R0, RZ, 0x1f, R4 ;  /* 0x0000001fff007819 */ /* 0x000fc60000011404 */
[----:B------:R-:W-:Y:S02]  /*8420*/  IMAD.IADD R3, R3, 0x1, R6 ;  /* 0x0000000103037824 */ /* 0x000fe400078e0206 */
[----:B------:R-:W-:Y:S02]  /*8430*/  IMAD R0, R0, c[0x0][0x1a8], RZ ;  /* 0x00006a0000007a24 */ /* 0x000fe400078e02ff */
[----:B------:R-:W-:-:S04]  /*8440*/  IMAD.WIDE.U32 R2, R4, c[0x0][0x1a8], R2 ;  /* 0x00006a0004027a25 */ /* 0x000fc800078e0002 */
[----:B------:R-:W-:Y:S01]  /*8450*/  IMAD R10, R4, c[0x0][0x1ac], R0 ;  /* 0x00006b00040a7a24 */ /* 0x000fe200078e0200 */
[----:B------:R-:W-:Y:S01]  /*8460*/  LEA R20, P0, R2, c[0x0][0x160], 0x1 ;  /* 0x0000580002147a11 */ /* 0x000fe200078008ff */
[----:B------:R-:W-:Y:S02]  /*8470*/  IMAD.IADD R0, R166, 0x1, -R7 ;  /* 0x00000001a6007824 */ /* 0x000fe400078e0a07 */
[----:B------:R-:W-:Y:S02]  /*8480*/  IMAD.SHL.U32 R4, R29, 0x40, RZ ;  /* 0x000000401d047824 */ /* 0x000fe400078e00ff */
[----:B------:R-:W-:Y:S01]  /*8490*/  IMAD.U32 R6, RZ, RZ, UR4 ;  /* 0x00000004ff067e24 */ /* 0x000fe2000f8e00ff */
[----:B------:R-:W-:Y:S01]  /*84a0*/  SHF.R.S32.HI R11, RZ, 0x1f, R0 ;  /* 0x0000001fff0b7819 */ /* 0x000fe20000011400 */
[----:B------:R-:W-:Y:S01]  /*84b0*/  IMAD.U32 R7, RZ, RZ, UR5 ;  /* 0x00000005ff077e24 */ /* 0x000fe2000f8e00ff */
[----:B------:R-:W-:Y:S01]  /*84c0*/  LOP3.LUT R4, R4, 0x1c0, RZ, 0xc0, !PT ;  /* 0x000001c004047812 */ /* 0x000fe200078ec0ff */
[----:B------:R-:W-:Y:S01]  /*84d0*/  IMAD.SHL.U32 R8, R26, 0x8, RZ ;  /* 0x000000081a087824 */ /* 0x000fe200078e00ff */
[----:B------:R-:W-:Y:S01]  /*84e0*/  LEA.HI R30, R11, R0, RZ, 0x3 ;  /* 0x000000000b1e7211 */ /* 0x000fe200078f18ff */
[----:B------:R-:W-:Y:S01]  /*84f0*/  IMAD.IADD R3, R3, 0x1, R10 ;  /* 0x0000000103037824 */ /* 0x000fe200078e020a */
[----:B------:R1:W-:Y:S01]  /*8500*/  STL.64 [R1+0x8], R6 ;  /* 0x0000080601007387 */ /* 0x0003e20000100a00 */
[----:B------:R-:W-:-:S02]  /*8510*/  SHF.R.U32.HI R9, RZ, 0x3, R4 ;  /* 0x00000003ff097819 */ /* 0x000fc40000011604 */
[----:B------:R-:W-:Y:S02]  /*8520*/  LOP3.LUT R4, R4, 0x38, R8, 0xf8, !PT ;  /* 0x0000003804047812 */ /* 0x000fe400078ef808 */
[----:B------:R-:W-:Y:S02]  /*8530*/  LEA.HI.X R18, R2, c[0x0][0x164], R3, 0x1, P0 ;  /* 0x0000590002127a11 */ /* 0x000fe400000f0c03 */
[----:B------:R-:W-:Y:S02]  /*8540*/  ISETP.NE.AND P0, PT, R13, RZ, PT ;  /* 0x000000ff0d00720c */ /* 0x000fe40003f05270 */
[C---:B------:R-:W-:Y:S02]  /*8550*/  IADD3 R22, R8.reuse, 0x40, RZ ;  /* 0x0000004008167810 */ /* 0x040fe40007ffe0ff */
[C---:B------:R-:W-:Y:S02]  /*8560*/  IADD3 R23, R8.reuse, 0x80, RZ ;  /* 0x0000008008177810 */ /* 0x040fe40007ffe0ff */
[----:B------:R-:W-:-:S02]  /*8570*/  IADD3 R24, R8, 0xc0, RZ ;  /* 0x000000c008187810 */ /* 0x000fc40007ffe0ff */
[----:B------:R-:W-:Y:S01]  /*8580*/  LOP3.LUT R4, R4, R9, RZ, 0x3c, !PT ;  /* 0x0000000904047212 */ /* 0x000fe200078e3cff */
[----:B------:R-:W-:Y:S01]  /*8590*/  IMAD.MOV.U32 R9, RZ, RZ, 0x10 ;  /* 0x00000010ff097424 */ /* 0x000fe200078e00ff */
[----:B------:R-:W-:Y:S02]  /*85a0*/  ISETP.GE.AND P3, PT, R8, c[0x0][0x198], PT ;  /* 0x0000660008007a0c */ /* 0x000fe40003f66270 */
[----:B------:R-:W-:Y:S02]  /*85b0*/  ISETP.GE.AND P6, PT, R22, c[0x0][0x198], PT ;  /* 0x0000660016007a0c */ /* 0x000fe40003fc6270 */
[----:B------:R-:W-:Y:S02]  /*85c0*/  ISETP.GE.AND P5, PT, R23, c[0x0][0x198], PT ;  /* 0x0000660017007a0c */ /* 0x000fe40003fa6270 */
[----:B------:R-:W-:Y:S02]  /*85d0*/  ISETP.GE.AND P4, PT, R24, c[0x0][0x198], PT ;  /* 0x0000660018007a0c */ /* 0x000fe40003f86270 */
[----:B-1----:R-:W-:Y:S01]  /*85e0*/  LOP3.LUT R7, R30, 0xfffffff8, RZ, 0xc0, !PT ;  /* 0xfffffff81e077812 */ /* 0x002fe200078ec0ff */
[----:B------:R-:W-:-:S04]  /*85f0*/  IMAD.SHL.U32 R6, R12, 0x8, RZ ;  /* 0x000000080c067824 */ /* 0x000fc800078e00ff */
[----:B------:R-:W-:Y:S01]  /*8600*/  IMAD.IADD R28, R0, 0x1, -R7 ;  /* 0x00000001001c7824 */ /* 0x000fe200078e0a07 */
[----:B------:R-:W-:Y:S01]  /*8610*/  LOP3.LUT R21, R4, 0xfffffe00, R6, 0xf8, !PT ;  /* 0xfffffe0004157812 */ /* 0x000fe200078ef806 */
[----:B------:R-:W-:-:S03]  /*8620*/  IMAD.MOV.U32 R6, RZ, RZ, 0x20 ;  /* 0x00000020ff067424 */ /* 0x000fc600078e00ff */
[----:B------:R-:W-:-:S05]  /*8630*/  R2P PR, R28, 0x6 ;  /* 0x000000061c007804 */ /* 0x000fca0000000000 */
[----:B------:R-:W-:Y:S02]  /*8640*/  SEL R9, R9, 0xfffffff0, !P1 ;  /* 0xfffffff009097807 */ /* 0x000fe40004800000 */
[----:B------:R-:W-:Y:S01]  /*8650*/  SEL R6, R6, 0xffffffe0, !P2 ;  /* 0xffffffe006067807 */ /* 0x000fe20005000000 */
[----:B--2---:R-:W-:Y:S01]  /*8660*/  @!P0 IMAD.MOV.U32 R27, RZ, RZ, R40 ;  /* 0x000000ffff1b8224 */ /* 0x004fe200078e0028 */
[----:B------:R-:W-:Y:S05]  /*8670*/  BRA.DIV ~URZ, `(.L_x_1183) ;  /* 0x00012de27f007947 */ /* 0x000fea000b800000 */
[----:B------:R1:W2:Y:S02]  /*8680*/  SHFL.IDX PT, R0, R18, RZ, 0x181f ;  /* 0x00181fff12007589 */ /* 0x0002a400000e0000 */
.L_x_1313:
[----:B------:R-:W-:Y:S05]  /*8690*/  BRA.DIV ~URZ, `(.L_x_1184) ;  /* 0x00012e427f007947 */ /* 0x000fea000b800000 */
[----:B------:R3:W4:Y:S02]  /*86a0*/  SHFL.IDX PT, R2, R20, RZ, 0x181f ;  /* 0x00181fff14027589 */ /* 0x00072400000e0000 */
.L_x_1314:
[----:B------:R-:W-:Y:S01]  /*86b0*/  IMAD R19, R19, c[0x0][0x2c4], RZ ;  /* 0x0000b10013137a24 */ /* 0x000fe200078e02ff */
[----:B------:R-:W-:Y:S01]  /*86c0*/  IADD3 R17, R164, R29, RZ ;  /* 0x0000001da4117210 */ /* 0x000fe20007ffe0ff */
[----:B------:R-:W-:Y:S01]  /*86d0*/  BSSY B0, `(.L_x_1185) ;  /* 0x0000019000007945 */ /* 0x000fe20003800000 */
[----:B--2---:R-:W-:Y:S02]  /*86e0*/  MOV R3, R0 ;  /* 0x0000000000037202 */ /* 0x004fe40000000f00 */
[----:B------:R-:W-:-:S13]  /*86f0*/  ISETP.GE.AND P0, PT, R17, R19, PT ;  /* 0x000000131100720c */ /* 0x000fda0003f06270 */
[----:B------:R-:W-:Y:S05]  /*8700*/  @P0 BRA `(.L_x_1186) ;  /* 0x0000015000000947 */ /* 0x000fea0003800000 */
[----:B------:R-:W-:Y:S01]  /*8710*/  SHF.R.S32.HI R7, RZ, 0x1f, R22 ;  /* 0x0000001fff077819 */ /* 0x000fe20000011416 */
[----:B----4-:R-:W-:Y:S01]  /*8720*/  IMAD.WIDE R14, R8, 0x2, R2 ;  /* 0x00000002080e7825 */ /* 0x010fe200078e0202 */
        /* <DEDUP_REMOVED lines=11> */
[----:B------:R-:W-:Y:S01]  /*87e0*/  @!PT LDS RZ, [RZ] ;  /* 0x00000000fffff984 */ /* 0x000fe20000000800 */
[----:B------:R-:W-:Y:S01]  /*87f0*/  @!PT LDS RZ, [RZ] ;  /* 0x00000000fffff984 */ /* 0x000fe20000000800 */
[----:B------:R2:W-:Y:S01]  /*8800*/  LDGSTS.E.BYPASS.LTC128B.128 [R0+0x10080], [R14.64], !P3 ;  /* 0x100800000e007fae */ /* 0x0005e2000d901d4e */
[----:B------:R-:W-:-:S03]  /*8810*/  IMAD.WIDE R10, R4, 0x2, R2 ;  /* 0x00000002040a7825 */ /* 0x000fc600078e0202 */
[----:B------:R2:W-:Y:S01]  /*8820*/  LDGSTS.E.BYPASS.LTC128B.128 [R0+0x14080], [R12.64], !P6 ;  /* 0x140800000c007fae */ /* 0x0005e2000f101d4e */
[----:B------:R-:W-:-:S03]  /*8830*/  IMAD.WIDE R2, R16, 0x2, R2 ;  /* 0x0000000210027825 */ /* 0x000fc600078e0202 */
[----:B------:R2:W-:Y:S04]  /*8840*/  LDGSTS.E.BYPASS.LTC128B.128 [R0+0x18080], [R10.64], !P5 ;  /* 0x180800000a007fae */ /* 0x0005e8000e901d4e */
[----:B------:R2:W-:Y:S02]  /*8850*/  LDGSTS.E.BYPASS.LTC128B.128 [R0+0x1c080], [R2.64], !P4 ;  /* 0x1c08000002007fae */ /* 0x0005e4000e101d4e */
.L_x_1186:
[----:B------:R-:W-:Y:S05]  /*8860*/  BSYNC B0 ;  /* 0x0000000000007941 */ /* 0x000fea0003800000 */
.L_x_1185:
[----:B------:R-:W-:Y:S05]  /*8870*/  BRA.DIV ~URZ, `(.L_x_1187) ;  /* 0x00012ce27f007947 */ /* 0x000fea000b800000 */
[----:B------:R1:W2:Y:S04]  /*8880*/  SHFL.IDX PT, R4, R18, 0x1, 0x181f ;  /* 0x00381f0012047f89 */ /* 0x0002a800000e0000 */
[----:B--2-4-:R1:W2:Y:S02]  /*8890*/  SHFL.IDX PT, R2, R20, 0x1, 0x181f ;  /* 0x00381f0014027f89 */ /* 0x0142a400000e0000 */
.L_x_1315:
[----:B------:R-:W-:Y:S01]  /*88a0*/  IADD3 R0, R17, 0x20, RZ ;  /* 0x0000002011007810 */ /* 0x000fe20007ffe0ff */
[----:B------:R-:W-:Y:S01]  /*88b0*/  BSSY B0, `(.L_x_1188) ;  /* 0x0000019000007945 */ /* 0x000fe20003800000 */
[----:B------:R-:W-:-:S02]  /*88c0*/  IMAD.MOV.U32 R3, RZ, RZ, R4 ;  /* 0x000000ffff037224 */ /* 0x000fc400078e0004 */
[----:B------:R-:W-:-:S13]  /*88d0*/  ISETP.GE.AND P0, PT, R0, R19, PT ;  /* 0x000000130000720c */ /* 0x000fda0003f06270 */
[----:B------:R-:W-:Y:S05]  /*88e0*/  @P0 BRA `(.L_x_1189) ;  /* 0x0000015000000947 */ /* 0x000fea0003800000 */
[----:B------:R-:W-:Y:S01]  /*88f0*/  SHF.R.S32.HI R7, RZ, 0x1f, R22 ;  /* 0x0000001fff077819 */ /* 0x000fe20000011416 */
[----:B--2---:R-:W-:Y:S01]  /*8900*/  IMAD.WIDE R14, R8, 0x2, R2 ;  /* 0x00000002080e7825 */ /* 0x004fe200078e0202 */
        /* <DEDUP_REMOVED lines=19> */
.L_x_1189:
[----:B------:R-:W-:Y:S05]  /*8a40*/  BSYNC B0 ;  /* 0x0000000000007941 */ /* 0x000fea0003800000 */
.L_x_1188:
[----:B------:R-:W-:Y:S05]  /*8a50*/  BRA.DIV ~URZ, `(.L_x_1190) ;  /* 0x00012bf27f007947 */ /* 0x000fea000b800000 */
[----:B------:R4:W1:Y:S02]  /*8a60*/  SHFL.IDX PT, R4, R18, 0x2, 0x181f ;  /* 0x00581f0012047f89 */ /* 0x00086400000e0000 */
.L_x_1316:
[----:B------:R-:W-:Y:S05]  /*8a70*/  BRA.DIV ~URZ, `(.L_x_1191) ;  /* 0x00012c527f007947 */ /* 0x000fea000b800000 */
[----:B--2---:R2:W3:Y:S02]  /*8a80*/  SHFL.IDX PT, R2, R20, 0x2, 0x181f ;  /* 0x00581f0014027f89 */ /* 0x0044e400000e0000 */
.L_x_1317:
[----:B------:R-:W-:Y:S01]  /*8a90*/  IADD3 R0, R17, 0x40, RZ ;  /* 0x0000004011007810 */ /* 0x000fe20007ffe0ff */
[----:B------:R-:W-:Y:S01]  /*8aa0*/  BSSY B0, `(.L_x_1192) ;  /* 0x0000019000007945 */ /* 0x000fe20003800000 */
[----:B-1----:R-:W-:Y:S02]  /*8ab0*/  IMAD.MOV.U32 R3, RZ, RZ, R4 ;  /* 0x000000ffff037224 */ /* 0x002fe400078e0004 */
[----:B------:R-:W-:-:S13]  /*8ac0*/  ISETP.GE.AND P0, PT, R0, R19, PT ;  /* 0x000000130000720c */ /* 0x000fda0003f06270 */
[----:B------:R-:W-:Y:S05]  /*8ad0*/  @P0 BRA `(.L_x_1193) ;  /* 0x0000015000000947 */ /* 0x000fea0003800000 */
[----:B------:R-:W-:Y:S01]  /*8ae0*/  SHF.R.S32.HI R7, RZ, 0x1f, R22 ;  /* 0x0000001fff077819 */ /* 0x000fe20000011416 */
[----:B---3--:R-:W-:Y:S01]  /*8af0*/  IMAD.WIDE R14, R8, 0x2, R2 ;  /* 0x00000002080e7825 */ /* 0x008fe200078e0202 */
        /* <DEDUP_REMOVED lines=19> */
.L_x_1193:
[----:B------:R-:W-:Y:S05]  /*8c30*/  BSYNC B0 ;  /* 0x0000000000007941 */ /* 0x000fea0003800000 */
.L_x_1192:
[----:B------:R-:W-:Y:S05]  /*8c40*/  BRA.DIV ~URZ, `(.L_x_1194) ;  /* 0x00012b027f007947 */ /* 0x000fea000b800000 */
[----:B-1----:R1:W2:Y:S04]  /*8c50*/  SHFL.IDX PT, R11, R18, 0x3, 0x181f ;  /* 0x00781f00120b7f89 */ /* 0x0022a800000e0000 */
[----:B------:R1:W4:Y:S02]  /*8c60*/  SHFL.IDX PT, R10, R20, 0x3, 0x181f ;  /* 0x00781f00140a7f89 */ /* 0x00032400000e0000 */
.L_x_1318:
[----:B----4-:R-:W4:Y:S04]  /*8c70*/  LDL R128, [R1] ;  /* 0x0000000001807983 */ /* 0x010f280000100800 */
[----:B------:R1:W5:Y:S04]  /*8c80*/  LDL R25, [R1+0x64] ;  /* 0x0000640001197983 */ /* 0x0003680000100800 */
[----:B------:R1:W5:Y:S01]  /*8c90*/  LDL R238, [R1+0x48] ;  /* 0x0000480001ee7983 */ /* 0x0003620000100800 */
[----:B------:R-:W-:Y:S01]  /*8ca0*/  IADD3 R0, R17, 0x60, RZ ;  /* 0x0000006011007810 */ /* 0x000fe20007ffe0ff */
[----:B------:R-:W-:Y:S01]  /*8cb0*/  ULDC.64 UR4, c[0x0][0x40] ;  /* 0x0000100000047ab9 */ /* 0x000fe20000000a00 */
[----:B---3--:R-:W-:Y:S01]  /*8cc0*/  IADD3 R2, P1, R1, c[0x0][0x20], RZ ;  /* 0x0000080001027a10 */ /* 0x008fe20007f3e0ff */
[----:B------:R-:W-:Y:S01]  /*8cd0*/  UIADD3 UR4, UP0, UR4, 0x160, URZ ;  /* 0x0000016004047890 */ /* 0x000fe2000ff1e03f */
[----:B------:R-:W-:Y:S01]  /*8ce0*/  ISETP.GE.AND P0, PT, R0, R19, PT ;  /* 0x000000130000720c */ /* 0x000fe20003f06270 */
[----:B-12---:R-:W1:Y:S01]  /*8cf0*/  S2R R20, SR_CTAID.Y ;  /* 0x0000000000147919 */ /* 0x006e620000002600 */
[----:B------:R-:W-:Y:S01]  /*8d00*/  SHF.R.S32.HI R15, RZ, 0x4, R31 ;  /* 0x00000004ff0f7819 */ /* 0x000fe2000001141f */
[----:B------:R-:W-:Y:S01]  /*8d10*/  IMAD.X R3, RZ, RZ, c[0x0][0x24], P1 ;  /* 0x00000900ff037624 */ /* 0x000fe200008e06ff */
[----:B------:R-:W-:Y:S01]  /*8d20*/  UIADD3.X UR5, URZ, UR5, URZ, UP0, !UPT ;  /* 0x000000053f057290 */ /* 0x000fe200087fe43f */
[----:B------:R-:W-:Y:S01]  /*8d30*/  IADD3 R16, P2, R2, 0x48, RZ ;  /* 0x0000004802107810 */ /* 0x000fe20007f5e0ff */
[----:B------:R-:W-:Y:S01]  /*8d40*/  IMAD.WIDE.U32 R240, R27, c[0x0][0x2b0], RZ ;  /* 0x0000ac001bf07a25 */ /* 0x000fe200078e00ff */
[----:B------:R-:W-:Y:S01]  /*8d50*/  LOP3.LUT R212, R212, 0xfffffeff, RZ, 0xc0, !PT ;  /* 0xfffffeffd4d47812 */ /* 0x000fe200078ec0ff */
[----:B------:R-:W-:Y:S02]  /*8d60*/  STL.64 [R1+0x20], R2 ;  /* 0x0000200201007387 */ /* 0x000fe40000100a00 */
[----:B------:R-:W-:-:S03]  /*8d70*/  IMAD.X R17, RZ, RZ, R3, P2 ;  /* 0x000000ffff117224 */ /* 0x000fc600010e0603 */
[----:B------:R-:W-:Y:S01]  /*8d80*/  @!P0 IMAD.SHL.U32 R18, R21, 0x2, RZ ;  /* 0x0000000215128824 */ /* 0x000fe200078e00ff */
[----:B------:R-:W-:Y:S01]  /*8d90*/  @!P0 SHF.R.S32.HI R0, RZ, 0x1f, R24 ;  /* 0x0000001fff008819 */ /* 0x000fe20000011418 */
[----:B------:R-:W-:Y:S01]  /*8da0*/  @!P0 IMAD.WIDE R12, R8, 0x2, R10 ;  /* 0x00000002080c8825 */ /* 0x000fe200078e020a */
[----:B------:R-:W-:Y:S01]  /*8db0*/  @!P0 SHF.R.S32.HI R4, RZ, 0x1f, R23 ;  /* 0x0000001fff048819 */ /* 0x000fe20000011417 */
[----:B------:R-:W-:Y:S01]  /*8dc0*/  STL.64 [R1+0x30], R16 ;  /* 0x0000301001007387 */ /* 0x000fe20000100a00 */
[----:B------:R-:W-:Y:S02]  /*8dd0*/  @!P0 LEA.HI R8, R0, R24, RZ, 0x3 ;  /* 0x0000001800088211 */ /* 0x000fe400078f18ff */
[----:B------:R-:W-:Y:S01]  /*8de0*/  @!P0 SHF.R.S32.HI R7, RZ, 0x1f, R22 ;  /* 0x0000001fff078819 */ /* 0x000fe20000011416 */
[----:B------:R-:W-:Y:S01]  /*8df0*/  @!PT LDS RZ, [RZ] ;  /* 0x00000000fffff984 */ /* 0x000fe20000000800 */
[----:B------:R-:W-:Y:S01]  /*8e00*/  @!PT LDS RZ, [RZ] ;  /* 0x00000000fffff984 */ /* 0x000fe20000000800 */
[----:B------:R-:W-:Y:S01]  /*8e10*/  @!PT LDS RZ, [RZ] ;  /* 0x00000000fffff984 */ /* 0x000fe20000000800 */
[----:B------:R2:W-:Y:S01]  /*8e20*/  @!P0 LDGSTS.E.BYPASS.LTC128B.128 [R18+0x13080], [R12.64], !P3 ;  /* 0x130800000c128fae */ /* 0x0005e2000d901d4e */
[----:B------:R-:W-:Y:S02]  /*8e30*/  IADD3 R14, P3, R2, 0x10, RZ ;  /* 0x00000010020e7810 */ /* 0x000fe40007f7e0ff */
[----:B------:R-:W-:-:S02]  /*8e40*/  @!P0 LEA.HI R19, R4, R23, RZ, 0x3 ;  /* 0x0000001704138211 */ /* 0x000fc400078f18ff */
[----:B------:R-:W-:Y:S02]  /*8e50*/  @!P0 LEA.HI R7, R7, R22, RZ, 0x3 ;  /* 0x0000001607078211 */ /* 0x000fe400078f18ff */
[----:B------:R-:W-:Y:S02]  /*8e60*/  @!P0 LOP3.LUT R8, R8, 0xfffffff8, RZ, 0xc0, !PT ;  /* 0xfffffff808088812 */ /* 0x000fe400078ec0ff */
[----:B------:R-:W-:Y:S02]  /*8e70*/  @!P0 LOP3.LUT R4, R7, 0xfffffff8, RZ, 0xc0, !PT ;  /* 0xfffffff807048812 */ /* 0x000fe400078ec0ff */
[----:B-1----:R-:W-:Y:S02]  /*8e80*/  SHF.R.S32.HI R33, RZ, 0x1f, R20 ;  /* 0x0000001fff217819 */ /* 0x002fe40000011414 */
[----:B------:R-:W1:Y:S01]  /*8e90*/  S2R R20, SR_CTAID.Y ;  /* 0x0000000000147919 */ /* 0x000e620000002600 */
[----:B--2---:R-:W-:Y:S02]  /*8ea0*/  LEA.HI R13, R31, R15, RZ, 0x1 ;  /* 0x0000000f1f0d7211 */ /* 0x004fe400078f08ff */
[----:B------:R-:W-:-:S02]  /*8eb0*/  IADD3 R12, P1, R2, 0x4, RZ ;  /* 0x00000004020c7810 */ /* 0x000fc40007f3e0ff */
[----:B------:R-:W-:-:S03]  /*8ec0*/  LOP3.LUT R0, R13, 0xfffffffe, RZ, 0xc0, !PT ;  /* 0xfffffffe0d007812 */ /* 0x000fc600078ec0ff */
[--C-:B------:R-:W-:Y:S02]  /*8ed0*/  IMAD.X R13, RZ, RZ, R3.reuse, P1 ;  /* 0x000000ffff0d7224 */ /* 0x100fe400008e0603 */
[----:B------:R-:W-:Y:S02]  /*8ee0*/  IMAD.IADD R23, R15, 0x1, -R0 ;  /* 0x000000010f177824 */ /* 0x000fe400078e0a00 */
[----:B------:R-:W-:Y:S01]  /*8ef0*/  IMAD.X R15, RZ, RZ, R3, P3 ;  /* 0x000000ffff0f7224 */ /* 0x000fe200018e0603 */
[----:B------:R2:W-:Y:S01]  /*8f00*/  STL.64 [R1+0x38], R12 ;  /* 0x0000380c01007387 */ /* 0x0005e20000100a00 */
[----:B------:R-:W-:Y:S02]  /*8f10*/  IMAD.SHL.U32 R0, R28, 0x40, RZ ;  /* 0x000000401c007824 */ /* 0x000fe400078e00ff */
[----:B------:R-:W-:Y:S01]  /*8f20*/  IMAD.SHL.U32 R7, R23, 0x8, RZ ;  /* 0x0000000817077824 */ /* 0x000fe200078e00ff */
[----:B------:R3:W-:Y:S02]  /*8f30*/  STL.64 [R1+0x28], R14 ;  /* 0x0000280e01007387 */ /* 0x0007e40000100a00 */
[----:B------:R-:W-:-:S04]  /*8f40*/  LOP3.LUT R0, R0, 0x1c0, RZ, 0xc0, !PT ;  /* 0x000001c000007812 */ /* 0x000fc800078ec0ff */
[----:B------:R-:W-:Y:S02]  /*8f50*/  LOP3.LUT R7, R0, 0x8, R7, 0xf8, !PT ;  /* 0x0000000800077812 */ /* 0x000fe400078ef807 */
[----:B------:R-:W-:-:S04]  /*8f60*/  SHF.R.U32.HI R0, RZ, 0x3, R0 ;  /* 0x00000003ff007819 */ /* 0x000fc80000011600 */
[----:B------:R-:W-:Y:S01]  /*8f70*/  LOP3.LUT R22, R7, R0, RZ, 0x3c, !PT ;  /* 0x0000000007167212 */ /* 0x000fe200078e3cff */
[----:B------:R-:W-:Y:S01]  /*8f80*/  IMAD.SHL.U32 R7, R30, 0x40, RZ ;  /* 0x000000401e077824 */ /* 0x000fe200078e00ff */
[----:B------:R-:W-:Y:S01]  /*8f90*/  SHF.R.S32.HI R0, RZ, 0x1f, R27 ;  /* 0x0000001fff007819 */ /* 0x000fe2000001141b */
[----:B-1----:R-:W-:-:S03]  /*8fa0*/  IMAD.WIDE.U32 R30, R20, c[0x0][0x210], RZ ;  /* 0x00008400141e7a25 */ /* 0x002fc600078e00ff */
[----:B------:R-:W-:Y:S01]  /*8fb0*/  LOP3.LUT R21, R7, 0xfffffe00, RZ, 0xc0, !PT ;  /* 0xfffffe0007157812 */ /* 0x000fe200078ec0ff */
[----:B------:R-:W-:Y:S01]  /*8fc0*/  IMAD R0, R0, c[0x0][0x2b0], RZ ;  /* 0x0000ac0000007a24 */ /* 0x000fe200078e02ff */
[----:B--2---:R-:W-:Y:S01]  /*8fd0*/  IADD3 R12, P1, R2, 0x8, RZ ;  /* 0x00000008020c7810 */ /* 0x004fe20007f3e0ff */
[----:B---3--:R-:W-:Y:S02]  /*8fe0*/  IMAD.U32 R14, RZ, RZ, UR4 ;  /* 0x00000004ff0e7e24 */ /* 0x008fe4000f8e00ff */
[----:B------:R-:W-:Y:S02]  /*8ff0*/  IMAD.U32 R15, RZ, RZ, UR5 ;  /* 0x00000005ff0f7e24 */ /* 0x000fe4000f8e00ff */
[----:B------:R-:W-:-:S03]  /*9000*/  IMAD.X R13, RZ, RZ, R3, P1 ;  /* 0x000000ffff0d7224 */ /* 0x000fc600008e0603 */
[----:B------:R1:W-:Y:S04]  /*9010*/  STL.64 [R1+0x18], R14 ;  /* 0x0000180e01007387 */ /* 0x0003e80000100a00 */
[----:B------:R2:W-:Y:S01]  /*9020*/  STL.64 [R1+0x40], R12 ;  /* 0x0000400c01007387 */ /* 0x0005e20000100a00 */
[----:B-1----:R-:W-:Y:S01]  /*9030*/  @!P0 IMAD.WIDE R14, R4, 0x2, R10 ;  /* 0x00000002040e8825 */ /* 0x002fe200078e020a */
[----:B--2---:R-:W-:-:S04]  /*9040*/  @!P0 LOP3.LUT R12, R19, 0xfffffff8, RZ, 0xc0, !PT ;  /* 0xfffffff8130c8812 */ /* 0x004fc800078ec0ff */
[----:B------:R1:W-:Y:S01]  /*9050*/  @!P0 LDGSTS.E.BYPASS.LTC128B.128 [R18+0x17080], [R14.64], !P6 ;  /* 0x170800000e128fae */ /* 0x0003e2000f101d4e */
[----:B------:R-:W-:-:S04]  /*9060*/  @!P0 IMAD.WIDE R12, R12, 0x2, R10 ;  /* 0x000000020c0c8825 */ /* 0x000fc800078e020a */
[----:B------:R-:W-:Y:S01]  /*9070*/  @!P0 IMAD.WIDE R10, R8, 0x2, R10 ;  /* 0x00000002080a8825 */ /* 0x000fe200078e020a */
[----:B------:R2:W-:Y:S03]  /*9080*/  @!P0 LDGSTS.E.BYPASS.LTC128B.128 [R18+0x1b080], [R12.64], !P5 ;  /* 0x1b0800000c128fae */ /* 0x0005e6000e901d4e */
[----:B------:R-:W-:Y:S01]  /*9090*/  IMAD R8, R33, c[0x0][0x210], RZ ;  /* 0x0000840021087a24 */ /* 0x000fe200078e02ff */
[----:B------:R3:W-:Y:S01]  /*90a0*/  @!P0 LDGSTS.E.BYPASS.LTC128B.128 [R18+0x1f080], [R10.64], !P4 ;  /* 0x1f0800000a128fae */ /* 0x0007e2000e101d4e */
[----:B------:R-:W-:Y:S02]  /*90b0*/  LOP3.LUT P0, RZ, R26, 0x4, RZ, 0xc0, !PT ;  /* 0x000000041aff7812 */ /* 0x000fe4000780c0ff */
[----:B------:R-:W-:Y:S01]  /*90c0*/  IMAD R8, R20, c[0x0][0x214], R8 ;  /* 0x0000850014087a24 */ /* 0x000fe200078e0208 */
[----:B------:R-:W0:Y:S01]  /*90d0*/  LDGDEPBAR ;  /* 0x00000000000079af */ /* 0x000e220000000000 */
[----:B------:R-:W-:Y:S02]  /*90e0*/  WARPSYNC 0xffffffff ;  /* 0xffffffff00007948 */ /* 0x000fe40003800000 */
[----:B------:R-:W-:-:S02]  /*90f0*/  IMAD.IADD R246, R31, 0x1, R8 ;  /* 0x000000011ff67824 */ /* 0x000fc400078e0208 */
[----:B--2---:R-:W-:Y:S02]  /*9100*/  IMAD.MOV.U32 R13, RZ, RZ, 0x20 ;  /* 0x00000020ff0d7424 */ /* 0x004fe400078e00ff */
[----:B------:R-:W-:Y:S02]  /*9110*/  IMAD.SHL.U32 R12, R26, 0x40, RZ ;  /* 0x000000401a0c7824 */ /* 0x000fe400078e00ff */
[----:B---3--:R-:W-:Y:S01]  /*9120*/  IMAD R11, R27, c[0x0][0x2b4], R0 ;  /* 0x0000ad001b0b7a24 */ /* 0x008fe200078e0200 */
[----:B------:R-:W-:Y:S01]  /*9130*/  SEL R7, R13, 0xffffffe0, !P0 ;  /* 0xffffffe00d077807 */ /* 0x000fe20004000000 */
[----:B------:R-:W-:Y:S02]  /*9140*/  IMAD R10, R33, c[0x0][0x1e8], RZ ;  /* 0x00007a00210a7a24 */ /* 0x000fe400078e02ff */
[----:B-1----:R-:W-:-:S04]  /*9150*/  IMAD.WIDE.U32 R18, R20, c[0x0][0x1e8], RZ ;  /* 0x00007a0014127a25 */ /* 0x002fc800078e00ff */
[----:B------:R-:W-:Y:S01]  /*9160*/  IMAD R10, R20, c[0x0][0x1ec], R10 ;  /* 0x00007b00140a7a24 */ /* 0x000fe200078e020a */
[----:B------:R-:W-:Y:S01]  /*9170*/  LOP3.LUT R20, R12, 0x1c0, RZ, 0xc0, !PT ;  /* 0x000001c00c147812 */ /* 0x000fe200078ec0ff */
[----:B------:R-:W-:Y:S02]  /*9180*/  IMAD.IADD R244, R241, 0x1, R11 ;  /* 0x00000001f1f47824 */ /* 0x000fe400078e020b */
[----:B------:R-:W-:Y:S01]  /*9190*/  IMAD.IADD R245, R19, 0x1, R10 ;  /* 0x0000000113f57824 */ /* 0x000fe200078e020a */
[----:B----4-:R-:W-:-:S04]  /*91a0*/  SHF.R.S32.HI R14, RZ, 0x1f, R128 ;  /* 0x0000001fff0e7819 */ /* 0x010fc80000011480 */
[----:B------:R-:W-:-:S04]  /*91b0*/  LEA.HI R4, R14, R128, RZ, 0x3 ;  /* 0x000000800e047211 */ /* 0x000fc800078f18ff */
[----:B------:R-:W-:-:S05]  /*91c0*/  LOP3.LUT R0, R4, 0xfffffff8, RZ, 0xc0, !PT ;  /* 0xfffffff804007812 */ /* 0x000fca00078ec0ff */
[----:B------:R-:W-:-:S04]  /*91d0*/  IMAD.IADD R0, R128, 0x1, -R0 ;  /* 0x0000000180007824 */ /* 0x000fc800078e0a00 */
[----:B------:R-:W-:-:S05]  /*91e0*/  IMAD.SHL.U32 R223, R0, 0x8, RZ ;  /* 0x0000000800df7824 */ /* 0x000fca00078e00ff */
[C---:B------:R-:W-:Y:S02]  /*91f0*/  ISETP.GE.AND P5, PT, R223.reuse, c[0x0][0x1d4], PT ;  /* 0x00007500df007a0c */ /* 0x040fe40003fa6270 */
[C---:B------:R-:W-:Y:S02]  /*9200*/  IADD3 R17, R223.reuse, 0x40, RZ ;  /* 0x00000040df117810 */ /* 0x040fe40007ffe0ff */
[----:B------:R-:W-:Y:S02]  /*9210*/  IADD3 R16, R223, 0x80, RZ ;  /* 0x00000080df107810 */ /* 0x000fe40007ffe0ff */
[----:B------:R-:W-:Y:S02]  /*9220*/  ISETP.GE.AND P6, PT, R17, c[0x0][0x1d4], PT ;  /* 0x0000750011007a0c */ /* 0x000fe40003fc6270 */
[----:B------:R-:W-:Y:S02]  /*9230*/  ISETP.GE.AND P2, PT, R16, c[0x0][0x1d4], PT ;  /* 0x0000750010007a0c */ /* 0x000fe40003f46270 */
[----:B------:R-:W-:-:S03]  /*9240*/  IADD3 R15, R223, 0xc0, RZ ;  /* 0x000000c0df0f7810 */ /* 0x000fc60007ffe0ff */
[----:B------:R-:W-:Y:S02]  /*9250*/  @P5 LOP3.LUT R212, R212, 0x100, RZ, 0xfc, !PT ;  /* 0x00000100d4d45812 */ /* 0x000fe400078efcff */
[----:B------:R-:W-:Y:S02]  /*9260*/  ISETP.GE.AND P3, PT, R15, c[0x0][0x1d4], PT ;  /* 0x000075000f007a0c */ /* 0x000fe40003f66270 */
[----:B------:R-:W-:-:S04]  /*9270*/  LOP3.LUT R212, R212, 0xffffff7f, RZ, 0xc0, !PT ;  /* 0xffffff7fd4d47812 */ /* 0x000fc800078ec0ff */
[----:B------:R-:W-:-:S04]  /*9280*/  @P6 LOP3.LUT R212, R212, 0x80, RZ, 0xfc, !PT ;  /* 0x00000080d4d46812 */ /* 0x000fc800078efcff */
[----:B------:R-:W-:-:S04]  /*9290*/  LOP3.LUT R212, R212, 0xffffffbf, RZ, 0xc0, !PT ;  /* 0xffffffbfd4d47812 */ /* 0x000fc800078ec0ff */
[----:B------:R-:W-:-:S04]  /*92a0*/  @P2 LOP3.LUT R212, R212, 0x40, RZ, 0xfc, !PT ;  /* 0x00000040d4d42812 */ /* 0x000fc800078efcff */
[----:B------:R-:W-:-:S04]  /*92b0*/  LOP3.LUT R212, R212, 0xfffffbff, RZ, 0xc0, !PT ;  /* 0xfffffbffd4d47812 */ /* 0x000fc800078ec0ff */
[----:B------:R-:W-:Y:S02]  /*92c0*/  @P3 LOP3.LUT R212, R212, 0x400, RZ, 0xfc, !PT ;  /* 0x00000400d4d43812 */ /* 0x000fe400078efcff */
[----:B------:R-:W-:Y:S01]  /*92d0*/  SHF.R.S32.HI R237, RZ, 0x3, R4 ;  /* 0x00000003ffed7819 */ /* 0x000fe20000011404 */
[----:B------:R-:W-:Y:S01]  /*92e0*/  IMAD.MOV.U32 R103, RZ, RZ, 0x30 ;  /* 0x00000030ff677424 */ /* 0x000fe200078e00ff */
[----:B------:R-:W-:Y:S01]  /*92f0*/  BAR.SYNC.DEFER_BLOCKING 0x0 ;  /* 0x0000000000007b1d */ /* 0x000fe20000010000 */
[----:B------:R-:W-:Y:S02]  /*9300*/  IMAD.MOV.U32 R3, RZ, RZ, c[0x0][0x2b8] ;  /* 0x0000ae00ff037624 */ /* 0x000fe400078e00ff */
[----:B------:R-:W-:Y:S02]  /*9310*/  IMAD R144, R222, R103, -0x30 ;  /* 0xffffffd0de907424 */ /* 0x000fe400078e0267 */
[----:B------:R-:W-:Y:S01]  /*9320*/  IMAD R235, R0, 0x20, R237 ;  /* 0x0000002000eb7824 */ /* 0x000fe200078e02ed */
[----:B------:R-:W-:Y:S01]  /*9330*/  ISETP.NE.AND P1, PT, R3, 0x1, PT ;  /* 0x000000010300780c */ /* 0x000fe20003f25270 */
[----:B------:R-:W-:Y:S02]  /*9340*/  IMAD.MOV.U32 R224, RZ, RZ, RZ ;  /* 0x000000ffffe07224 */ /* 0x000fe400078e00ff */
[----:B------:R-:W-:-:S05]  /*9350*/  IMAD.IADD R3, R235, 0x1, R144 ;  /* 0x00000001eb037824 */ /* 0x000fca00078e0290 */
[----:B-----5:R-:W-:Y:S01]  /*9360*/  ISETP.GE.AND P0, PT, R3, R25, PT ;  /* 0x000000190300720c */ /* 0x020fe20003f06270 */
[----:B------:R-:W-:-:S03]  /*9370*/  IMAD.IADD R3, R238, 0x1, R3 ;  /* 0x00000001ee037824 */ /* 0x000fc600078e0203 */
[----:B------:R-:W-:Y:S01]  /*9380*/  ISETP.GT.OR P0, PT, R235, 0x2f, P0 ;  /* 0x0000002feb00780c */ /* 0x000fe20000704670 */
[----:B------:R-:W-:-:S04]  /*9390*/  @P1 IMAD.HI.U32 R4, R3, c[0x0][0x2bc], RZ ;  /* 0x0000af0003041a27 */ /* 0x000fc800078e00ff */
[----:B------:R-:W-:Y:S01]  /*93a0*/  IMAD.MOV.U32 R0, RZ, RZ, R3 ;  /* 0x000000ffff007224 */ /* 0x000fe200078e0003 */
[----:B------:R-:W-:-:S07]  /*93b0*/  @P1 SHF.R.U32.HI R0, RZ, c[0x0][0x2c0], R4 ;  /* 0x0000b000ff001a19 */ /* 0x000fce0000011604 */
[----:B------:R-:W-:-:S04]  /*93c0*/  @!P0 IADD3 R4, P1, R0, R240, RZ ;  /* 0x000000f000048210 */ /* 0x000fc80007f3e0ff */
[----:B------:R-:W-:Y:S02]  /*93d0*/  @!P0 LEA.HI.X.SX32 R8, R0, R244, 0x1, P1 ;  /* 0x000000f400088211 */ /* 0x000fe400008f0eff */
[----:B------:R-:W-:-:S04]  /*93e0*/  @!P0 LEA R10, P1, R4, c[0x0][0x2a0], 0x2 ;  /* 0x0000a800040a8a11 */ /* 0x000fc800078210ff */
[----:B------:R-:W-:-:S05]  /*93f0*/  @!P0 LEA.HI.X R11, R4, c[0x0][0x2a4], R8, 0x2, P1 ;  /* 0x0000a900040b8a11 */ /* 0x000fca00008f1408 */
[----:B------:R1:W2:Y:S01]  /*9400*/  @!P0 LDG.E R224, [R10.64] ;  /* 0x0000000e0ae08981 */ /* 0x0002a2000c1e1900 */
[----:B------:R-:W-:Y:S01]  /*9410*/  IMAD.MOV R0, RZ, RZ, -R0 ;  /* 0x000000ffff007224 */ /* 0x000fe200078e0a00 */
[----:B------:R-:W-:Y:S01]  /*9420*/  LEA.HI R14, R14, R128, RZ, 0x6 ;  /* 0x000000800e0e7211 */ /* 0x000fe200078f30ff */
[----:B------:R-:W-:Y:S01]  /*9430*/  IMAD.SHL.U32 R4, R237, 0x40, RZ ;  /* 0x00000040ed047824 */ /* 0x000fe200078e00ff */
[----:B------:R-:W-:Y:S01]  /*9440*/  LOP3.LUT R212, R212, 0xfffffdff, RZ, 0xc0, !PT ;  /* 0xfffffdffd4d47812 */ /* 0x000fe200078ec0ff */
[----:B------:R-:W-:Y:S01]  /*9450*/  IMAD R225, R0, c[0x0][0x2b8], R3 ;  /* 0x0000ae0000e17a24 */ /* 0x000fe200078e0203 */
[----:B------:R-:W-:Y:S01]  /*9460*/  BSSY B2, `(.L_x_1195) ;  /* 0x000004f000027945 */ /* 0x000fe20003800000 */
[----:B------:R-:W-:Y:S01]  /*9470*/  IMAD R103, R222, -0x30, R103 ;  /* 0xffffffd0de677824 */ /* 0x000fe200078e0267 */
[----:B------:R-:W-:Y:S02]  /*9480*/  IADD3 R101, R2, 0x18, RZ ;  /* 0x0000001802657810 */ /* 0x000fe40007ffe0ff */
[----:B------:R-:W-:Y:S01]  /*9490*/  SHF.R.S32.HI R141, RZ, 0x1f, R225 ;  /* 0x0000001fff8d7819 */ /* 0x000fe200000114e1 */
[----:B------:R-:W-:Y:S01]  /*94a0*/  IMAD.IADD R142, R25, 0x1, R103 ;  /* 0x00000001198e7824 */ /* 0x000fe200078e0267 */
[----:B------:R-:W-:-:S03]  /*94b0*/  MOV R146, 0x9950 ;  /* 0x0000995000927802 */ /* 0x000fc60000000f00 */
[----:B------:R-:W-:-:S04]  /*94c0*/  IMAD R0, R141, c[0x0][0x1e0], RZ ;  /* 0x000078008d007a24 */ /* 0x000fc800078e02ff */
[C---:B------:R-:W-:Y:S02]  /*94d0*/  IMAD R0, R225.reuse, c[0x0][0x1e4], R0 ;  /* 0x00007900e1007a24 */ /* 0x040fe400078e0200 */
[----:B-1----:R-:W-:-:S04]  /*94e0*/  IMAD.WIDE.U32 R10, R225, c[0x0][0x1e0], RZ ;  /* 0x00007800e10a7a25 */ /* 0x002fc800078e00ff */
        /* <DEDUP_REMOVED lines=9> */
[----:B------:R-:W-:Y:S01]  /*9580*/  SHFL.IDX PT, R10, R12, RZ, 0x181f ;  /* 0x00181fff0c0a7589 */ /* 0x000fe200000e0000 */
[----:B------:R-:W-:Y:S02]  /*9590*/  LOP3.LUT R0, R4, 0x1c0, RZ, 0xc0, !PT ;  /* 0x000001c004007812 */ /* 0x000fe400078ec0ff */
[----:B------:R-:W-:Y:S01]  /*95a0*/  IMNMX R4, R142, 0x30, PT ;  /* 0x000000308e047817 */ /* 0x000fe20003800200 */
[----:B------:R-:W1:Y:S01]  /*95b0*/  SHFL.IDX PT, R11, R3, RZ, 0x181f ;  /* 0x00181fff030b7589 */ /* 0x000e6200000e0000 */
[----:B------:R-:W-:Y:S02]  /*95c0*/  LOP3.LUT R13, R0, 0x38, R223, 0xf8, !PT ;  /* 0x00000038000d7812 */ /* 0x000fe400078ef8df */
[----:B------:R-:W-:Y:S01]  /*95d0*/  SHF.R.U32.HI R8, RZ, 0x3, R0 ;  /* 0x00000003ff087819 */ /* 0x000fe20000011600 */
[----:B------:R-:W-:Y:S01]  /*95e0*/  IMAD.IADD R0, R4, 0x1, -R237 ;  /* 0x0000000104007824 */ /* 0x000fe200078e0aed */
[----:B------:R-:W-:Y:S01]  /*95f0*/  SHFL.IDX PT, R12, R12, 0x1, 0x181f ;  /* 0x00381f000c0c7f89 */ /* 0x000fe200000e0000 */
[----:B------:R-:W-:Y:S01]  /*9600*/  IMAD.SHL.U32 R4, R14, 0x8, RZ ;  /* 0x000000080e047824 */ /* 0x000fe200078e00ff */
[----:B------:R-:W-:-:S02]  /*9610*/  LOP3.LUT R8, R13, R8, RZ, 0x3c, !PT ;  /* 0x000000080d087212 */ /* 0x000fc400078e3cff */
[----:B------:R2:W3:Y:S01]  /*9620*/  SHFL.IDX PT, R13, R3, 0x1, 0x181f ;  /* 0x00381f00030d7f89 */ /* 0x0004e200000e0000 */
[----:B------:R-:W-:Y:S02]  /*9630*/  ISETP.GE.AND P1, PT, R0, 0x1, PT ;  /* 0x000000010000780c */ /* 0x000fe40003f26270 */
[----:B------:R-:W-:Y:S02]  /*9640*/  SHF.R.S32.HI R14, RZ, 0x1f, R16 ;  /* 0x0000001fff0e7819 */ /* 0x000fe40000011410 */
[----:B------:R-:W-:Y:S02]  /*9650*/  LOP3.LUT R213, R8, 0xfffffe00, R4, 0xf8, !PT ;  /* 0xfffffe0008d57812 */ /* 0x000fe400078ef804 */
[----:B------:R-:W-:Y:S02]  /*9660*/  SHF.R.S32.HI R8, RZ, 0x1f, R15 ;  /* 0x0000001fff087819 */ /* 0x000fe4000001140f */
[----:B------:R-:W-:Y:S02]  /*9670*/  ISETP.GT.AND P0, PT, R0, 0x20, PT ;  /* 0x000000200000780c */ /* 0x000fe40003f04270 */
[----:B------:R-:W-:-:S03]  /*9680*/  LEA.HI R0, R8, R15, RZ, 0x3 ;  /* 0x0000000f08007211 */ /* 0x000fc600078f18ff */
[----:B-1----:R-:W-:Y:S01]  /*9690*/  @P1 IMAD.WIDE R18, R223, 0x2, R10 ;  /* 0x00000002df121825 */ /* 0x002fe200078e020a */
[----:B------:R-:W-:-:S04]  /*96a0*/  LOP3.LUT R247, R0, 0xfffffff8, RZ, 0xc0, !PT ;  /* 0xfffffff800f77812 */ /* 0x000fc800078ec0ff */
[----:B------:R-:W-:-:S03]  /*96b0*/  SHF.R.S32.HI R250, RZ, 0x1f, R247 ;  /* 0x0000001ffffa7819 */ /* 0x000fc600000114f7 */
[----:B------:R-:W-:Y:S01]  /*96c0*/  @P0 IMAD.SHL.U32 R0, R213, 0x2, RZ ;  /* 0x00000002d5000824 */ /* 0x000fe200078e00ff */
[----:B--2---:R-:W-:-:S04]  /*96d0*/  SHF.R.S32.HI R3, RZ, 0x1f, R17 ;  /* 0x0000001fff037819 */ /* 0x004fc80000011411 */
[----:B------:R-:W-:Y:S02]  /*96e0*/  LEA.HI R4, R3, R17, RZ, 0x3 ;  /* 0x0000001103047211 */ /* 0x000fe400078f18ff */
[----:B------:R-:W-:Y:S02]  /*96f0*/  LEA.HI R3, R14, R16, RZ, 0x3 ;  /* 0x000000100e037211 */ /* 0x000fe400078f18ff */
[----:B------:R-:W-:Y:S02]  /*9700*/  LOP3.LUT R249, R4, 0xfffffff8, RZ, 0xc0, !PT ;  /* 0xfffffff804f97812 */ /* 0x000fe400078ec0ff */
[----:B------:R-:W-:Y:S01]  /*9710*/  LOP3.LUT R248, R3, 0xfffffff8, RZ, 0xc0, !PT ;  /* 0xfffffff803f87812 */ /* 0x000fe200078ec0ff */
[----:B------:R-:W-:Y:S01]  /*9720*/  @P1 IMAD.SHL.U32 R3, R213, 0x2, RZ ;  /* 0x00000002d5031824 */ /* 0x000fe200078e00ff */
[----:B------:R-:W-:Y:S01]  /*9730*/  LEA.HI R4, R32, R166, RZ, 0x5 ;  /* 0x000000a620047211 */ /* 0x000fe200078f28ff */
[----:B------:R-:W-:Y:S01]  /*9740*/  @P1 IMAD.WIDE R16, R249, 0x2, R10 ;  /* 0x00000002f9101825 */ /* 0x000fe200078e020a */
[----:B------:R-:W-:-:S02]  /*9750*/  SHF.R.S32.HI R252, RZ, 0x1f, R249 ;  /* 0x0000001ffffc7819 */ /* 0x000fc400000114f9 */
[----:B------:R3:W-:Y:S01]  /*9760*/  @P1 LDGSTS.E.BYPASS.LTC128B.128 [R3+0xa080], [R18.64], !P5 ;  /* 0x0a08000012031fae */ /* 0x0007e2000e901d4e */
[----:B------:R-:W-:Y:S01]  /*9770*/  @P1 IMAD.WIDE R14, R248, 0x2, R10 ;  /* 0x00000002f80e1825 */ /* 0x000fe200078e020a */
[----:B------:R-:W-:Y:S02]  /*9780*/  SHF.R.S32.HI R251, RZ, 0x1f, R248 ;  /* 0x0000001ffffb7819 */ /* 0x000fe400000114f8 */
[----:B------:R1:W-:Y:S01]  /*9790*/  @P1 LDGSTS.E.BYPASS.LTC128B.128 [R3+0xb880], [R16.64], !P6 ;  /* 0x0b88000010031fae */ /* 0x0003e2000f101d4e */
[----:B------:R-:W-:-:S03]  /*97a0*/  @P1 IMAD.WIDE R10, R247, 0x2, R10 ;  /* 0x00000002f70a1825 */ /* 0x000fc600078e020a */
[----:B------:R2:W-:Y:S04]  /*97b0*/  @P1 LDGSTS.E.BYPASS.LTC128B.128 [R3+0xd080], [R14.64], !P2 ;  /* 0x0d0800000e031fae */ /* 0x0005e8000d101d4e */
[----:B------:R4:W-:Y:S01]  /*97c0*/  @P1 LDGSTS.E.BYPASS.LTC128B.128 [R3+0xe880], [R10.64], !P3 ;  /* 0x0e8800000a031fae */ /* 0x0009e2000d901d4e */
[----:B------:R-:W-:-:S13]  /*97d0*/  ISETP.GT.AND P1, PT, R235, 0x2f, PT ;  /* 0x0000002feb00780c */ /* 0x000fda0003f24270 */
[----:B------:R-:W-:Y:S01]  /*97e0*/  @P1 LOP3.LUT R212, R212, 0x200, RZ, 0xfc, !PT ;  /* 0x00000200d4d41812 */ /* 0x000fe200078efcff */
[----:B---3--:R-:W-:-:S04]  /*97f0*/  @P0 IMAD.WIDE R18, R223, 0x2, R12 ;  /* 0x00000002df120825 */ /* 0x008fc800078e020c */
[--C-:B-1----:R-:W-:Y:S01]  /*9800*/  @P0 IMAD.WIDE R16, R249, 0x2, R12.reuse ;  /* 0x00000002f9100825 */ /* 0x102fe200078e020c */
[----:B------:R1:W-:Y:S03]  /*9810*/  @P0 LDGSTS.E.BYPASS.LTC128B.128 [R0+0xb080], [R18.64], !P5 ;  /* 0x0b08000012000fae */ /* 0x0003e6000e901d4e */
[--C-:B--2---:R-:W-:Y:S01]  /*9820*/  @P0 IMAD.WIDE R14, R248, 0x2, R12.reuse ;  /* 0x00000002f80e0825 */ /* 0x104fe200078e020c */
[----:B------:R1:W-:Y:S03]  /*9830*/  @P0 LDGSTS.E.BYPASS.LTC128B.128 [R0+0xc880], [R16.64], !P6 ;  /* 0x0c88000010000fae */ /* 0x0003e6000f101d4e */
[----:B------:R-:W-:Y:S01]  /*9840*/  @P0 IMAD.WIDE R12, R247, 0x2, R12 ;  /* 0x00000002f70c0825 */ /* 0x000fe200078e020c */
[----:B------:R1:W-:Y:S01]  /*9850*/  @P0 LDGSTS.E.BYPASS.LTC128B.128 [R0+0xe080], [R14.64], !P2 ;  /* 0x0e0800000e000fae */ /* 0x0003e2000d101d4e */
[----:B----4-:R-:W-:-:S02]  /*9860*/  LOP3.LUT R10, R22, R21, RZ, 0xfc, !PT ;  /* 0x00000015160a7212 */ /* 0x010fc400078efcff */
[----:B------:R-:W-:Y:S01]  /*9870*/  IMAD.SHL.U32 R3, R29, 0x8, RZ ;  /* 0x000000081d037824 */ /* 0x000fe200078e00ff */
[----:B------:R1:W-:Y:S01]  /*9880*/  @P0 LDGSTS.E.BYPASS.LTC128B.128 [R0+0xf880], [R12.64], !P3 ;  /* 0x0f8800000c000fae */ /* 0x0003e2000d901d4e */
[----:B------:R-:W-:-:S03]  /*9890*/  LOP3.LUT P0, RZ, R26, 0x2, RZ, 0xc0, !PT ;  /* 0x000000021aff7812 */ /* 0x000fc6000780c0ff */
[----:B------:R-:W0:Y:S01]  /*98a0*/  LDGDEPBAR ;  /* 0x00000000000079af */ /* 0x000e220000000000 */
[----:B------:R-:W-:Y:S01]  /*98b0*/  LOP3.LUT R3, R20, 0x8, R3, 0xf8, !PT ;  /* 0x0000000814037812 */ /* 0x000fe200078ef803 */
[----:B-1----:R-:W-:Y:S01]  /*98c0*/  IMAD.SHL.U32 R0, R4, 0x20, RZ ;  /* 0x0000002004007824 */ /* 0x002fe200078e00ff */
[----:B------:R-:W-:-:S04]  /*98d0*/  SHF.R.U32.HI R4, RZ, 0x3, R20 ;  /* 0x00000003ff047819 */ /* 0x000fc80000011614 */
[----:B------:R-:W-:Y:S01]  /*98e0*/  LOP3.LUT R3, R3, R4, RZ, 0x3c, !PT ;  /* 0x0000000403037212 */ /* 0x000fe200078e3cff */
[----:B------:R-:W-:Y:S01]  /*98f0*/  IMAD.MOV.U32 R4, RZ, RZ, 0x10 ;  /* 0x00000010ff047424 */ /* 0x000fe200078e00ff */
[----:B------:R-:W-:-:S03]  /*9900*/  LOP3.LUT R0, R0, 0xfffffc00, RZ, 0xc0, !PT ;  /* 0xfffffc0000007812 */ /* 0x000fc600078ec0ff */
[----:B------:R-:W-:Y:S01]  /*9910*/  IMAD R8, R23, 0x200, R3 ;  /* 0x0000020017087824 */ /* 0x000fe200078e0203 */
[----:B------:R-:W-:Y:S02]  /*9920*/  IADD3 R0, R22, R21, R0 ;  /* 0x0000001516007210 */ /* 0x000fe40007ffe000 */
[----:B------:R-:W-:Y:S02]  /*9930*/  SEL R4, R4, 0xfffffff0, !P0 ;  /* 0xfffffff004047807 */ /* 0x000fe40004000000 */
[----:B------:R-:W-:Y:S05]  /*9940*/  CALL.REL.NOINC `($_ZN7cutlass13device_kernelIN5flash19enable_sm80_to_sm89INS1_16FlashAttnFwdSm80INS1_25CollectiveMainloopFwdSm80ILi8ELi1ELb0EN4cute5tupleIJNS5_1CILi128EEENS7_ILi48EEENS7_ILi256EEEEEELi256ENS_6half_tEfNS_4arch4Sm80ELb0ELb1ELb1ELb1ELb1ELb1ELb1ELb0EEENS1_21CollectiveEpilogueFwdINS6_IJS8_SA_S9_EEENS6_IJNS7_ILi1EEESI_SI_EEESC_SE_Li256ELb1ELb1ELb0ELb0EEENS1_19SingleTileSchedulerILb1ELb0ELb1ELi128EEEEEEEEEvNT_6ParamsE$_ZZN5flash25CollectiveMainloopFwdSm80ILi8ELi1ELb0EN4cute5tupleIJNS1_1CILi128EEENS3_ILi48EEENS3_ILi256EEEEEELi256EN7cutlass6half_tEfNS8_4arch4Sm80ELb0ELb1ELb1ELb1ELb1ELb1ELb1ELb0EE3mmaINS_16FlashAttnFwdSm80ISC_NS_21CollectiveEpilogueFwdINS2_IJS4_S6_S5_EEENS2_IJNS3_ILi1EEESH_SH_EEES9_SB_Li256ELb1ELb1ELb0ELb0EEENS_19SingleTileSchedulerILb1ELb0ELb1ELi128EEEE13SharedStorageENS1_6TensorINS1_11ArrayEngineIfLm128EEENS1_6LayoutINS2_IJNS2_IJNS3_ILi2EEESS_EEESH_NS3_ILi32EEEEEENS2_IJNS2_IJSH_SS_EEENS3_ILi0EEENS3_ILi4EEEEEEEEEENS_7SoftmaxILi2ELi0EEEEEbRKNSC_6ParamsERT0_RT1_iRKNS_16SeqlenInfoQKNewKILb1ELb1EEENS2_IJiiiiEEERT_ENKUlvE_clEv) ;  /* 0x00013a4000007944 */ /* 0x000fea0003c00000 */
[----:B------:R-:W-:Y:S05]  /*9950*/  BSYNC B2 ;  /* 0x0000000000027941 */ /* 0x000fea0003800000 */
.L_x_1195:
[----:B------:R2:W5:Y:S01]  /*9960*/  LDL R88, [R1] ;  /* 0x0000000001587983 */ /* 0x0005620000100800 */
[----:B------:R-:W-:-:S04]  /*9970*/  DEPBAR.LE SB0, 0x0 ;  /* 0x000080000000791a */ /* 0x000fc80000000000 */
[----:B------:R2:W5:Y:S01]  /*9980*/  LDL R232, [R1+0x10] ;  /* 0x0000100001e87983 */ /* 0x0005620000100800 */
[----:B------:R-:W-:Y:S01]  /*9990*/  WARPSYNC 0xffffffff ;  /* 0xffffffff00007948 */ /* 0x000fe20003800000 */
[----:B------:R-:W-:Y:S01]  /*99a0*/  SHF.L.U32 R200, R8, 0x1, RZ ;  /* 0x0000000108c87819 */ /* 0x000fe200000006ff */
[----:B------:R-:W-:Y:S01]  /*99b0*/  IMAD.WIDE.U32 R2, R225, c[0x0][0x208], RZ ;  /* 0x00008200e1027a25 */ /* 0x000fe200078e00ff */
[----:B------:R-:W-:Y:S01]  /*99c0*/  BAR.SYNC.DEFER_BLOCKING 0x0 ;  /* 0x0000000000007b1d */ /* 0x000fe20000010000 */
[C---:B------:R-:W-:Y:S02]  /*99d0*/  LEA R209, R0.reuse, 0x10080, 0x1 ;  /* 0x0001008000d17811 */ /* 0x040fe400078e08ff */
[----:B-1----:R-:W-:Y:S01]  /*99e0*/  SHF.L.U32 R16, R0, 0x1, RZ ;  /* 0x0000000100107819 */ /* 0x002fe200000006ff */
[----:B------:R-:W-:Y:S01]  /*99f0*/  IMAD R0, R4, 0x2, R200 ;  /* 0x0000000204007824 */ /* 0x000fe200078e02c8 */
[----:B------:R-:W-:Y:S01]  /*9a00*/  LEA R208, R9, R209, 0x1 ;  /* 0x000000d109d07211 */ /* 0x000fe200078e08ff */
[----:B------:R-:W1:Y:S04]  /*9a10*/  S2R R11, SR_CTAID.Y ;  /* 0x00000000000b7919 */ /* 0x000e680000002600 */
[----:B------:R-:W3:Y:S04]  /*9a20*/  LDSM.16.M88.4 R56, [R0+0xa080] ;  /* 0x00a080000038783b */ /* 0x000ee80000000200 */
[----:B------:R-:W4:Y:S01]  /*9a30*/  LDSM.16.M88.4 R64, [R0+0xa880] ;  /* 0x00a880000040783b */ /* 0x000f220000000200 */
[----:B-1----:R-:W-:-:S03]  /*9a40*/  IMAD.WIDE.U32 R12, R11, c[0x0][0x210], RZ ;  /* 0x000084000b0c7a25 */ /* 0x002fc600078e00ff */
[----:B------:R1:W2:Y:S04]  /*9a50*/  LDSM.16.M88.4 R72, [R0+0xb080] ;  /* 0x00b080000048783b */ /* 0x0002a80000000200 */
[----:B------:R-:W2:Y:S04]  /*9a60*/  LDSM.16.M88.4 R16, [R16+0x10080] ;  /* 0x010080001010783b */ /* 0x000ea80000000200 */
[----:B------:R2:W2:Y:S04]  /*9a70*/  LDSM.16.M88.4 R36, [R200+0xa080] ;  /* 0x00a08000c824783b */ /* 0x0004a80000000200 */
[----:B------:R2:W2:Y:S04]  /*9a80*/  LDSM.16.M88.4 R40, [R200+0xa880] ;  /* 0x00a88000c828783b */ /* 0x0004a80000000200 */
[----:B------:R2:W2:Y:S04]  /*9a90*/  LDSM.16.M88.4 R28, [R200+0xb080] ;  /* 0x00b08000c81c783b */ /* 0x0004a80000000200 */
[----:B------:R2:W2:Y:S01]  /*9aa0*/  LDSM.16.M88.4 R24, [R208] ;  /* 0x00000000d018783b */ /* 0x0004a20000000200 */
[----:B-1----:R-:W-:-:S04]  /*9ab0*/  IMAD R0, R141, c[0x0][0x208], RZ ;  /* 0x000082008d007a24 */ /* 0x002fc800078e02ff */
[----:B------:R-:W-:-:S04]  /*9ac0*/  IMAD R0, R225, c[0x0][0x20c], R0 ;  /* 0x00008300e1007a24 */ /* 0x000fc800078e0200 */
[----:B------:R-:W-:Y:S02]  /*9ad0*/  IMAD.IADD R3, R3, 0x1, R0 ;  /* 0x0000000103037824 */ /* 0x000fe400078e0200 */
[----:B------:R-:W-:Y:S02]  /*9ae0*/  IMAD R0, R143, c[0x0][0x218], RZ ;  /* 0x000086008f007a24 */ /* 0x000fe400078e02ff */
[----:B------:R-:W-:-:S04]  /*9af0*/  IMAD.WIDE.U32 R2, R224, c[0x0][0x218], R2 ;  /* 0x00008600e0027a25 */ /* 0x000fc800078e0002 */
[----:B------:R-:W-:Y:S01]  /*9b00*/  IMAD R8, R224, c[0x0][0x21c], R0 ;  /* 0x00008700e0087a24 */ /* 0x000fe200078e0200 */
[----:B------:R-:W-:Y:S02]  /*9b10*/  IADD3 R2, P1, R12, R2, RZ ;  /* 0x000000020c027210 */ /* 0x000fe40007f3e0ff */
[----:B------:R-:W-:Y:S02]  /*9b20*/  IADD3 R0, R200, 0xa080, RZ ;  /* 0x0000a080c8007810 */ /* 0x000fe40007ffe0ff */
[----:B------:R-:W-:Y:S02]  /*9b30*/  LEA R11, P0, R2, c[0x0][0x1f8], 0x1 ;  /* 0x00007e00020b7a11 */ /* 0x000fe400078008ff */
[----:B------:R-:W-:Y:S02]  /*9b40*/  IADD3.X R3, R246, R3, R8, P1, !PT ;  /* 0x00000003f6037210 */ /* 0x000fe40000ffe408 */
[----:B------:R-:W-:Y:S01]  /*9b50*/  LEA R207, R4, R0, 0x1 ;  /* 0x0000000004cf7211 */ /* 0x000fe200078e08ff */
[----:B------:R-:W-:Y:S01]  /*9b60*/  IMAD.IADD R0, R142, 0x1, -R237 ;  /* 0x000000018e007824 */ /* 0x000fe200078e0aed */
[----:B------:R-:W-:Y:S01]  /*9b70*/  LEA.HI.X R4, R2, c[0x0][0x1fc], R3, 0x1, P0 ;  /* 0x00007f0002047a11 */ /* 0x000fe200000f0c03 */
[----:B------:R-:W-:Y:S05]  /*9b80*/  BRA.DIV ~URZ, `(.L_x_1196) ;  /* 0x00011cb27f007947 */ /* 0x000fea000b800000 */
[----:B---34-:R1:W3:Y:S02]  /*9b90*/  SHFL.IDX PT, R3, R4, RZ, 0x181f ;  /* 0x00181fff04037589 */ /* 0x0182e400000e0000 */
.L_x_1319:
[----:B------:R-:W4:Y:S01]  /*9ba0*/  SHFL.IDX PT, R2, R11, RZ, 0x181f ;  /* 0x00181fff0b027589 */ /* 0x000f2200000e0000 */
[----:B------:R-:W-:Y:S01]  /*9bb0*/  ISETP.GE.AND P1, PT, R223, c[0x0][0x1d4], PT ;  /* 0x00007500df007a0c */ /* 0x000fe20003f26270 */
[----:B------:R-:W-:Y:S01]  /*9bc0*/  IMAD.SHL.U32 R213, R213, 0x2, RZ ;  /* 0x00000002d5d57824 */ /* 0x000fe200078e00ff */
[----:B------:R-:W-:Y:S01]  /*9bd0*/  IADD3 R8, R223, 0x40, RZ ;  /* 0x00000040df087810 */ /* 0x000fe20007ffe0ff */
[----:B------:R-:W-:Y:S01]  /*9be0*/  BSSY B0, `(.L_x_1197) ;  /* 0x0000030000007945 */ /* 0x000fe20003800000 */
[----:B------:R-:W-:-:S02]  /*9bf0*/  ISETP.LT.OR P0, PT, R0, 0x1, P1 ;  /* 0x000000010000780c */ /* 0x000fc40000f01670 */
[----:B------:R-:W-:Y:S02]  /*9c00*/  ISETP.GE.AND P4, PT, R8, c[0x0][0x1d4], PT ;  /* 0x0000750008007a0c */ /* 0x000fe40003f86270 */
[C---:B------:R-:W-:Y:S02]  /*9c10*/  IADD3 R8, R223.reuse, 0x80, RZ ;  /* 0x00000080df087810 */ /* 0x040fe40007ffe0ff */
[----:B------:R-:W-:Y:S02]  /*9c20*/  ISETP.GT.AND P5, PT, R128, 0x7f, PT ;  /* 0x0000007f8000780c */ /* 0x000fe40003fa4270 */
[----:B------:R-:W-:Y:S02]  /*9c30*/  ISETP.GE.AND P3, PT, R8, c[0x0][0x1d4], PT ;  /* 0x0000750008007a0c */ /* 0x000fe40003f66270 */
[----:B------:R-:W-:Y:S02]  /*9c40*/  IADD3 R8, R223, 0xc0, RZ ;  /* 0x000000c0df087810 */ /* 0x000fe40007ffe0ff */
[----:B------:R-:W-:-:S02]  /*9c50*/  LOP3.LUT R212, R212, 0xfffff7ff, RZ, 0xc0, !PT ;  /* 0xfffff7ffd4d47812 */ /* 0x000fc400078ec0ff */
[----:B------:R-:W-:Y:S01]  /*9c60*/  ISETP.GE.AND P2, PT, R8, c[0x0][0x1d4], PT ;  /* 0x0000750008007a0c */ /* 0x000fe20003f46270 */
[----:B---34-:R-:W-:-:S04]  /*9c70*/  IMAD.WIDE R12, R223, 0x2, R2 ;  /* 0x00000002df0c7825 */ /* 0x018fc800078e0202 */
[----:B------:R-:W-:Y:S01]  /*9c80*/  @P5 LOP3.LUT R212, R212, 0x800, RZ, 0xfc, !PT ;  /* 0x00000800d4d45812 */ /* 0x000fe200078efcff */
[----:B------:R-:W-:Y:S01]  /*9c90*/  @!PT LDS RZ, [RZ] ;  /* 0x00000000fffff984 */ /* 0x000fe20000000800 */
[----:B------:R-:W-:Y:S01]  /*9ca0*/  @!PT LDS RZ, [RZ] ;  /* 0x00000000fffff984 */ /* 0x000fe20000000800 */
[----:B------:R3:W-:Y:S01]  /*9cb0*/  LDGSTS.E.BYPASS.LTC128B.128 [R213+0x4080], [R12.64], !P0 ;  /* 0x040800000cd57fae */ /* 0x0007e2000c101d4e */
[----:B------:R-:W-:Y:S01]  /*9cc0*/  ISETP.LT.OR P0, PT, R0, 0x1, P4 ;  /* 0x000000010000780c */ /* 0x000fe20002701670 */
[----:B---3--:R-:W-:-:S12]  /*9cd0*/  IMAD.WIDE R12, R249, 0x2, R2 ;  /* 0x00000002f90c7825 */ /* 0x008fd800078e0202 */
[----:B------:R3:W-:Y:S01]  /*9ce0*/  LDGSTS.E.BYPASS.LTC128B.128 [R213+0x5880], [R12.64], !P0 ;  /* 0x058800000cd57fae */ /* 0x0007e2000c101d4e */
[----:B------:R-:W-:Y:S01]  /*9cf0*/  ISETP.LT.OR P0, PT, R0, 0x1, P3 ;  /* 0x000000010000780c */ /* 0x000fe20001f01670 */
[----:B---3--:R-:W-:-:S04]  /*9d00*/  IMAD.WIDE R12, R248, 0x2, R2 ;  /* 0x00000002f80c7825 */ /* 0x008fc800078e0202 */
[----:B------:R-:W-:-:S08]  /*9d10*/  IMAD.WIDE R2, R247, 0x2, R2 ;  /* 0x00000002f7027825 */ /* 0x000fd000078e0202 */
[----:B------:R3:W-:Y:S01]  /*9d20*/  LDGSTS.E.BYPASS.LTC128B.128 [R213+0x7080], [R12.64], !P0 ;  /* 0x070800000cd57fae */ /* 0x0007e2000c101d4e */
[----:B------:R-:W-:-:S13]  /*9d30*/  ISETP.LT.OR P0, PT, R0, 0x1, P2 ;  /* 0x000000010000780c */ /* 0x000fda0001701670 */
[----:B------:R4:W-:Y:S02]  /*9d40*/  LDGSTS.E.BYPASS.LTC128B.128 [R213+0x8880], [R2.64], !P0 ;  /* 0x0888000002d57fae */ /* 0x0009e4000c101d4e */
[----:B----4-:R-:W-:Y:S01]  /*9d50*/  SHF.R.S32.HI R2, RZ, 0x1f, R223 ;  /* 0x0000001fff027819 */ /* 0x010fe200000114df */
[----:B------:R-:W-:Y:S05]  /*9d60*/  @P5 BRA `(.L_x_1198) ;  /* 0x0000017000005947 */ /* 0x000fea0003800000 */
[----:B---3--:R-:W-:Y:S05]  /*9d70*/  BRA.DIV ~URZ, `(.L_x_1199) ;  /* 0x00011b427f007947 */ /* 0x008fea000b800000 */
[----:B-1----:R-:W1:Y:S04]  /*9d80*/  SHFL.IDX PT, R4, R4, 0x1, 0x181f ;  /* 0x00381f0004047f89 */ /* 0x002e6800000e0000 */
[----:B------:R3:W4:Y:S02]  /*9d90*/  SHFL.IDX PT, R2, R11, 0x1, 0x181f ;  /* 0x00381f000b027f89 */ /* 0x00072400000e0000 */
.L_x_1320:
[C---:B----4-:R-:W-:Y:S02]  /*9da0*/  LEA R20, P0, R249.reuse, R2, 0x1 ;  /* 0x00000002f9147211 */ /* 0x050fe400078008ff */
[----:B------:R-:W-:Y:S02]  /*9db0*/  SHF.R.S32.HI R3, RZ, 0x1f, R223 ;  /* 0x0000001fff037819 */ /* 0x000fe400000114df */
[----:B-1----:R-:W-:-:S02]  /*9dc0*/  LEA.HI.X R21, R249, R4, R252, 0x1, P0 ;  /* 0x00000004f9157211 */ /* 0x002fc400000f0cfc */
[----:B------:R-:W-:-:S04]  /*9dd0*/  LEA R14, P0, R248, R2, 0x1 ;  /* 0x00000002f80e7211 */ /* 0x000fc800078008ff */
[----:B------:R-:W-:Y:S02]  /*9de0*/  LEA.HI.X R15, R248, R4, R251, 0x1, P0 ;  /* 0x00000004f80f7211 */ /* 0x000fe400000f0cfb */
[----:B------:R-:W-:-:S04]  /*9df0*/  LEA R12, P0, R223, R2, 0x1 ;  /* 0x00000002df0c7211 */ /* 0x000fc800078008ff */
[----:B------:R-:W-:Y:S02]  /*9e00*/  LEA.HI.X R13, R223, R4, R3, 0x1, P0 ;  /* 0x00000004df0d7211 */ /* 0x000fe400000f0c03 */
[----:B------:R-:W-:-:S13]  /*9e10*/  ISETP.LT.OR P0, PT, R0, 0x21, P1 ;  /* 0x000000210000780c */ /* 0x000fda0000f01670 */
[----:B------:R-:W-:Y:S01]  /*9e20*/  @!PT LDS RZ, [RZ] ;  /* 0x00000000fffff984 */ /* 0x000fe20000000800 */
[----:B------:R-:W-:Y:S01]  /*9e30*/  @!PT LDS RZ, [RZ] ;  /* 0x00000000fffff984 */ /* 0x000fe20000000800 */
[----:B------:R-:W-:Y:S01]  /*9e40*/  @!PT LDS RZ, [RZ] ;  /* 0x00000000fffff984 */ /* 0x000fe20000000800 */
[----:B------:R1:W-:Y:S01]  /*9e50*/  LDGSTS.E.BYPASS.LTC128B.128 [R213+0x5080], [R12.64], !P0 ;  /* 0x050800000cd57fae */ /* 0x0003e2000c101d4e */
[----:B------:R-:W-:-:S04]  /*9e60*/  LEA R2, P0, R247, R2, 0x1 ;  /* 0x00000002f7027211 */ /* 0x000fc800078008ff */
[----:B------:R-:W-:Y:S02]  /*9e70*/  LEA.HI.X R3, R247, R4, R250, 0x1, P0 ;  /* 0x00000004f7037211 */ /* 0x000fe400000f0cfa */
[----:B------:R-:W-:-:S13]  /*9e80*/  ISETP.LT.OR P0, PT, R0, 0x21, P4 ;  /* 0x000000210000780c */ /* 0x000fda0002701670 */
[----:B------:R1:W-:Y:S01]  /*9e90*/  LDGSTS.E.BYPASS.LTC128B.128 [R213+0x6880], [R20.64], !P0 ;  /* 0x0688000014d57fae */ /* 0x0003e2000c101d4e */
[----:B------:R-:W-:-:S13]  /*9ea0*/  ISETP.LT.OR P0, PT, R0, 0x21, P3 ;  /* 0x000000210000780c */ /* 0x000fda0001f01670 */
[----:B------:R1:W-:Y:S01]  /*9eb0*/  LDGSTS.E.BYPASS.LTC128B.128 [R213+0x8080], [R14.64], !P0 ;  /* 0x080800000ed57fae */ /* 0x0003e2000c101d4e */
[----:B------:R-:W-:-:S13]  /*9ec0*/  ISETP.LT.OR P0, PT, R0, 0x21, P2 ;  /* 0x000000210000780c */ /* 0x000fda0001701670 */
[----:B------:R1:W-:Y:S02]  /*9ed0*/  LDGSTS.E.BYPASS.LTC128B.128 [R213+0x9880], [R2.64], !P0 ;  /* 0x0988000002d57fae */ /* 0x0003e4000c101d4e */
.L_x_1198:
[----:B---3--:R-:W-:Y:S05]  /*9ee0*/  BSYNC B0 ;  /* 0x0000000000007941 */ /* 0x008fea0003800000 */
.L_x_1197:
[----:B------:R-:W0:Y:S01]  /*9ef0*/  LDGDEPBAR ;  /* 0x00000000000079af */ /* 0x000e220000000000 */
[----:B------:R-:W-:Y:S01]  /*9f00*/  WARPSYNC 0xffffffff ;  /* 0xffffffff00007948 */ /* 0x000fe20003800000 */
[C---:B-12---:R-:W-:Y:S01]  /*9f10*/  HMMA.16816.F32 R20, R16.reuse, R36, RZ ;  /* 0x000000241014723c */ /* 0x046fe200000018ff */
[C---:B------:R-:W-:Y:S01]  /*9f20*/  LEA R211, R6.reuse, R209, 0x1 ;  /* 0x000000d106d37211 */ /* 0x040fe200078e08ff */
[----:B------:R-:W-:Y:S01]  /*9f30*/  LDSM.16.M88.4 R76, [R200+0xb880] ;  /* 0x00b88000c84c783b */ /* 0x000fe20000000200 */
[C---:B------:R-:W-:Y:S01]  /*9f40*/  LEA R206, R7.reuse, R200, 0x1 ;  /* 0x000000c807ce7211 */ /* 0x040fe200078e08ff */
[----:B------:R-:W-:Y:S01]  /*9f50*/  BSSY B1, `(.L_x_1200) ;  /* 0x0000104000017945 */ /* 0x000fe20003800000 */
[----:B------:R-:W-:Y:S01]  /*9f60*/  LEA R210, R6, R208, 0x1 ;  /* 0x000000d006d27211 */ /* 0x000fe200078e08ff */
[----:B------:R-:W-:Y:S01]  /*9f70*/  LDSM.16.M88.4 R12, [R211] ;  /* 0x00000000d30c783b */ /* 0x000fe20000000200 */
[----:B------:R-:W-:Y:S01]  /*9f80*/  LEA R205, R7, R207, 0x1 ;  /* 0x000000cf07cd7211 */ /* 0x000fe200078e08ff */
[C---:B------:R-:W-:Y:S01]  /*9f90*/  HMMA.16816.F32 R36, R16.reuse, R38, RZ ;  /* 0x000000261024723c */ /* 0x040fe200000018ff */
[----:B------:R-:W-:Y:S01]  /*9fa0*/  ISETP.GT.AND P0, PT, R145, R234, PT ;  /* 0x000000ea9100720c */ /* 0x000fe20003f04270 */
[----:B-----5:R-:W1:Y:S04]  /*9fb0*/  LDSM.16.M88.4 R48, [R206+0xa080] ;  /* 0x00a08000ce30783b */ /* 0x020e680000000200 */
[----:B------:R-:W2:Y:S02]  /*9fc0*/  LDSM.16.M88.4 R52, [R206+0xa880] ;  /* 0x00a88000ce34783b */ /* 0x000ea40000000200 */
[C---:B------:R-:W-:Y:S02]  /*9fd0*/  HMMA.16816.F32 R32, R16.reuse, R40, RZ ;  /* 0x000000281020723c */ /* 0x040fe400000018ff */
[----:B------:R-:W3:Y:S04]  /*9fe0*/  LDSM.16.M88.4 R60, [R206+0xb080] ;  /* 0x00b08000ce3c783b */ /* 0x000ee80000000200 */
[----:B------:R-:W-:Y:S02]  /*9ff0*/  LDSM.16.M88.4 R68, [R205] ;  /* 0x00000000cd44783b */ /* 0x000fe40000000200 */
[C---:B------:R-:W-:Y:S02]  /*a000*/  HMMA.16816.F32 R40, R16.reuse, R42, RZ ;  /* 0x0000002a1028723c */ /* 0x040fe400000018ff */
[----:B------:R-:W-:Y:S04]  /*a010*/  LDSM.16.M88.4 R80, [R200+0xd080] ;  /* 0x00d08000c850783b */ /* 0x000fe80000000200 */
[----:B------:R-:W-:Y:S02]  /*a020*/  LDSM.16.M88.4 R84, [R200+0xe880] ;  /* 0x00e88000c854783b */ /* 0x000fe40000000200 */
[C---:B------:R-:W-:Y:S08]  /*a030*/  HMMA.16816.F32 R44, R16.reuse, R28, RZ ;  /* 0x0000001c102c723c */ /* 0x040ff000000018ff */
[----:B------:R-:W-:Y:S08]  /*a040*/  HMMA.16816.F32 R28, R16, R30, RZ ;  /* 0x0000001e101c723c */ /* 0x000ff000000018ff */
[C---:B------:R-:W-:Y:S01]  /*a050*/  HMMA.16816.F32 R16, R24.reuse, R56, R20 ;  /* 0x000000381810723c */ /* 0x040fe20000001814 */
[----:B------:R-:W4:Y:S07]  /*a060*/  LDSM.16.M88.4 R20, [R210] ;  /* 0x00000000d214783b */ /* 0x000f2e0000000200 */
[C---:B------:R-:W-:Y:S01]  /*a070*/  HMMA.16816.F32 R36, R24.reuse, R58, R36 ;  /* 0x0000003a1824723c */ /* 0x040fe20000001824 */
[----:B------:R-:W2:Y:S07]  /*a080*/  LDSM.16.M88.4 R56, [R205+0x800] ;  /* 0x00080000cd38783b */ /* 0x000eae0000000200 */
[C---:B------:R-:W-:Y:S08]  /*a090*/  HMMA.16816.F32 R32, R24.reuse, R64, R32 ;  /* 0x000000401820723c */ /* 0x040ff00000001820 */
[C---:B------:R-:W-:Y:S01]  /*a0a0*/  HMMA.16816.F32 R40, R24.reuse, R66, R40 ;  /* 0x000000421828723c */ /* 0x040fe20000001828 */
[----:B------:R-:W3:Y:S07]  /*a0b0*/  LDSM.16.M88.4 R64, [R205+0x1000] ;  /* 0x00100000cd40783b */ /* 0x000eee0000000200 */
[C---:B------:R-:W-:Y:S08]  /*a0c0*/  HMMA.16816.F32 R44, R24.reuse, R72, R44 ;  /* 0x00000048182c723c */ /* 0x040ff0000000182c */
[----:B------:R-:W-:Y:S01]  /*a0d0*/  HMMA.16816.F32 R28, R24, R74, R28 ;  /* 0x0000004a181c723c */ /* 0x000fe2000000181c */
[----:B------:R-:W4:Y:S04]  /*a0e0*/  LDSM.16.M88.4 R24, [R209+0x4000] ;  /* 0x00400000d118783b */ /* 0x000f280000000200 */
[----:B------:R-:W-:Y:S03]  /*a0f0*/  LDSM.16.M88.4 R72, [R207+0x1800] ;  /* 0x00180000cf48783b */ /* 0x000fe60000000200 */
[C---:B-1----:R-:W-:Y:S08]  /*a100*/  HMMA.16816.F32 R16, R12.reuse, R48, R16 ;  /* 0x000000300c10723c */ /* 0x042ff00000001810 */
[C---:B------:R-:W-:Y:S01]  /*a110*/  HMMA.16816.F32 R48, R12.reuse, R50, R36 ;  /* 0x000000320c30723c */ /* 0x040fe20000001824 */
[----:B------:R-:W1:Y:S07]  /*a120*/  LDSM.16.M88.4 R36, [R200+0xc080] ;  /* 0x00c08000c824783b */ /* 0x000e6e0000000200 */
[C---:B--2---:R-:W-:Y:S08]  /*a130*/  HMMA.16816.F32 R32, R12.reuse, R52, R32 ;  /* 0x000000340c20723c */ /* 0x044ff00000001820 */
[C---:B------:R-:W-:Y:S01]  /*a140*/  HMMA.16816.F32 R40, R12.reuse, R54, R40 ;  /* 0x000000360c28723c */ /* 0x040fe20000001828 */
[----:B------:R-:W2:Y:S07]  /*a150*/  LDSM.16.M88.4 R52, [R200+0xc880] ;  /* 0x00c88000c834783b */ /* 0x000eae0000000200 */
[C---:B---3--:R-:W-:Y:S08]  /*a160*/  HMMA.16816.F32 R44, R12.reuse, R60, R44 ;  /* 0x0000003c0c2c723c */ /* 0x048ff0000000182c */
[----:B------:R-:W-:Y:S01]  /*a170*/  HMMA.16816.F32 R28, R12, R62, R28 ;  /* 0x0000003e0c1c723c */ /* 0x000fe2000000181c */
[----:B------:R-:W-:Y:S07]  /*a180*/  LDSM.16.M88.4 R60, [R206+0xc880] ;  /* 0x00c88000ce3c783b */ /* 0x000fee0000000200 */
[C---:B----4-:R-:W-:Y:S01]  /*a190*/  HMMA.16816.F32 R12, R20.reuse, R68, R16 ;  /* 0x00000044140c723c */ /* 0x050fe20000001810 */
[----:B------:R-:W3:Y:S07]  /*a1a0*/  LDSM.16.M88.4 R16, [R208+0x4000] ;  /* 0x00400000d010783b */ /* 0x000eee0000000200 */
[C---:B------:R-:W-:Y:S01]  /*a1b0*/  HMMA.16816.F32 R48, R20.reuse, R70, R48 ;  /* 0x000000461430723c */ /* 0x040fe20000001830 */
[----:B------:R-:W-:Y:S07]  /*a1c0*/  LDSM.16.M88.4 R68, [R206+0xb880] ;  /* 0x00b88000ce44783b */ /* 0x000fee0000000200 */
[C---:B------:R-:W-:Y:S08]  /*a1d0*/  HMMA.16816.F32 R32, R20.reuse, R56, R32 ;  /* 0x000000381420723c */ /* 0x040ff00000001820 */
[C---:B------:R-:W-:Y:S01]  /*a1e0*/  HMMA.16816.F32 R40, R20.reuse, R58, R40 ;  /* 0x0000003a1428723c */ /* 0x040fe20000001828 */
[----:B------:R-:W4:Y:S07]  /*a1f0*/  LDSM.16.M88.4 R56, [R207+0x2000] ;  /* 0x00200000cf38783b */ /* 0x000f2e0000000200 */
[C---:B------:R-:W-:Y:S08]  /*a200*/  HMMA.16816.F32 R44, R20.reuse, R64, R44 ;  /* 0x00000040142c723c */ /* 0x040ff0000000182c */
[----:B------:R-:W-:Y:S01]  /*a210*/  HMMA.16816.F32 R28, R20, R66, R28 ;  /* 0x00000042141c723c */ /* 0x000fe2000000181c */
[----:B------:R-:W3:Y:S07]  /*a220*/  LDSM.16.M88.4 R64, [R207+0x2800] ;  /* 0x00280000cf40783b */ /* 0x000eee0000000200 */
[C---:B------:R-:W-:Y:S01]  /*a230*/  HMMA.16816.F32 R20, R24.reuse, R76, R12 ;  /* 0x0000004c1814723c */ /* 0x040fe2000000180c */
[----:B------:R-:W3:Y:S07]  /*a240*/  LDSM.16.M88.4 R12, [R211+0x4000] ;  /* 0x00400000d30c783b */ /* 0x000eee0000000200 */
[C---:B------:R-:W-:Y:S01]  /*a250*/  HMMA.16816.F32 R48, R24.reuse, R78, R48 ;  /* 0x0000004e1830723c */ /* 0x040fe20000001830 */
[----:B------:R-:W-:Y:S07]  /*a260*/  LDSM.16.M88.4 R76, [R205+0x1800] ;  /* 0x00180000cd4c783b */ /* 0x000fee0000000200 */
[C---:B-1----:R-:W-:Y:S08]  /*a270*/  HMMA.16816.F32 R32, R24.reuse, R36, R32 ;  /* 0x000000241820723c */ /* 0x042ff00000001820 */
[C---:B------:R-:W-:Y:S08]  /*a280*/  HMMA.16816.F32 R40, R24.reuse, R38, R40 ;  /* 0x000000261828723c */ /* 0x040ff00000001828 */
[C---:B--2---:R-:W-:Y:S08]  /*a290*/  HMMA.16816.F32 R44, R24.reuse, R52, R44 ;  /* 0x00000034182c723c */ /* 0x044ff0000000182c */
[----:B------:R-:W-:Y:S01]  /*a2a0*/  HMMA.16816.F32 R28, R24, R54, R28 ;  /* 0x00000036181c723c */ /* 0x000fe2000000181c */
[----:B------:R-:W1:Y:S04]  /*a2b0*/  LDSM.16.M88.4 R52, [R206+0xc080] ;  /* 0x00c08000ce34783b */ /* 0x000e680000000200 */
[----:B------:R-:W2:Y:S03]  /*a2c0*/  LDSM.16.M88.4 R24, [R210+0x4000] ;  /* 0x00400000d218783b */ /* 0x000ea60000000200 */
[C---:B---3--:R-:W-:Y:S08]  /*a2d0*/  HMMA.16816.F32 R20, R16.reuse, R72, R20 ;  /* 0x000000481014723c */ /* 0x048ff00000001814 */
[C---:B------:R-:W-:Y:S01]  /*a2e0*/  HMMA.16816.F32 R48, R16.reuse, R74, R48 ;  /* 0x0000004a1030723c */ /* 0x040fe20000001830 */
[----:B------:R-:W-:Y:S07]  /*a2f0*/  LDSM.16.M88.4 R72, [R207+0x3000] ;  /* 0x00300000cf48783b */ /* 0x000fee0000000200 */
[C---:B----4-:R-:W-:Y:S08]  /*a300*/  HMMA.16816.F32 R36, R16.reuse, R56, R32 ;  /* 0x000000381024723c */ /* 0x050ff00000001820 */
[C---:B------:R-:W-:Y:S01]  /*a310*/  HMMA.16816.F32 R32, R16.reuse, R58, R40 ;  /* 0x0000003a1020723c */ /* 0x040fe20000001828 */
[----:B------:R-:W3:Y:S07]  /*a320*/  LDSM.16.M88.4 R56, [R205+0x2000] ;  /* 0x00200000cd38783b */ /* 0x000eee0000000200 */
[C---:B------:R-:W-:Y:S08]  /*a330*/  HMMA.16816.F32 R44, R16.reuse, R64, R44 ;  /* 0x00000040102c723c */ /* 0x040ff0000000182c */
[----:B------:R-:W-:Y:S01]  /*a340*/  HMMA.16816.F32 R28, R16, R66, R28 ;  /* 0x00000042101c723c */ /* 0x000fe2000000181c */
[----:B------:R-:W4:Y:S07]  /*a350*/  LDSM.16.M88.4 R64, [R205+0x2800] ;  /* 0x00280000cd40783b */ /* 0x000f2e0000000200 */
[C---:B------:R-:W-:Y:S01]  /*a360*/  HMMA.16816.F32 R16, R12.reuse, R68, R20 ;  /* 0x000000440c10723c */ /* 0x040fe20000001814 */
[----:B------:R-:W2:Y:S07]  /*a370*/  LDSM.16.M88.4 R20, [R209+0x8000] ;  /* 0x00800000d114783b */ /* 0x000eae0000000200 */
[C---:B------:R-:W-:Y:S01]  /*a380*/  HMMA.16816.F32 R48, R12.reuse, R70, R48 ;  /* 0x000000460c30723c */ /* 0x040fe20000001830 */
[----:B------:R-:W-:Y:S07]  /*a390*/  LDSM.16.M88.4 R68, [R207+0x4000] ;  /* 0x00400000cf44783b */ /* 0x000fee0000000200 */
[C---:B-1----:R-:W-:Y:S08]  /*a3a0*/  HMMA.16816.F32 R40, R12.reuse, R52, R36 ;  /* 0x000000340c28723c */ /* 0x042ff00000001824 */
[C---:B------:R-:W-:Y:S01]  /*a3b0*/  HMMA.16816.F32 R36, R12.reuse, R54, R32 ;  /* 0x000000360c24723c */ /* 0x040fe20000001820 */
[----:B------:R-:W1:Y:S07]  /*a3c0*/  LDSM.16.M88.4 R52, [R200+0xd880] ;  /* 0x00d88000c834783b */ /* 0x000e6e0000000200 */
[C---:B------:R-:W-:Y:S08]  /*a3d0*/  HMMA.16816.F32 R32, R12.reuse, R60, R44 ;  /* 0x0000003c0c20723c */ /* 0x040ff0000000182c */
[----:B------:R-:W-:Y:S01]  /*a3e0*/  HMMA.16816.F32 R28, R12, R62, R28 ;  /* 0x0000003e0c1c723c */ /* 0x000fe2000000181c */
[----:B------:R-:W1:Y:S07]  /*a3f0*/  LDSM.16.M88.4 R60, [R200+0xe080] ;  /* 0x00e08000c83c783b */ /* 0x000e6e0000000200 */
[C---:B--2---:R-:W-:Y:S01]  /*a400*/  HMMA.16816.F32 R12, R24.reuse, R76, R16 ;  /* 0x0000004c180c723c */ /* 0x044fe20000001810 */
[----:B------:R-:W2:Y:S07]  /*a410*/  LDSM.16.M88.4 R16, [R208+0x8000] ;  /* 0x00800000d010783b */ /* 0x000eae0000000200 */
[C---:B------:R-:W-:Y:S01]  /*a420*/  HMMA.16816.F32 R48, R24.reuse, R78, R48 ;  /* 0x0000004e1830723c */ /* 0x040fe20000001830 */
[----:B------:R-:W-:Y:S07]  /*a430*/  LDSM.16.M88.4 R76, [R206+0xd080] ;  /* 0x00d08000ce4c783b */ /* 0x000fee0000000200 */
[C---:B---3--:R-:W-:Y:S08]  /*a440*/  HMMA.16816.F32 R44, R24.reuse, R56, R40 ;  /* 0x00000038182c723c */ /* 0x048ff00000001828 */
[C---:B------:R-:W-:Y:S01]  /*a450*/  HMMA.16816.F32 R40, R24.reuse, R58, R36 ;  /* 0x0000003a1828723c */ /* 0x040fe20000001824 */
[----:B------:R-:W3:Y:S07]  /*a460*/  LDSM.16.M88.4 R56, [R207+0x3800] ;  /* 0x00380000cf38783b */ /* 0x000eee0000000200 */
[C---:B----4-:R-:W-:Y:S08]  /*a470*/  HMMA.16816.F32 R32, R24.reuse, R64, R32 ;  /* 0x000000401820723c */ /* 0x050ff00000001820 */
[----:B------:R-:W-:Y:S01]  /*a480*/  HMMA.16816.F32 R28, R24, R66, R28 ;  /* 0x00000042181c723c */ /* 0x000fe2000000181c */
[----:B------:R-:W-:Y:S07]  /*a490*/  LDSM.16.M88.4 R64, [R206+0xe080] ;  /* 0x00e08000ce40783b */ /* 0x000fee0000000200 */
[C---:B------:R-:W-:Y:S01]  /*a4a0*/  HMMA.16816.F32 R24, R20.reuse, R80, R12 ;  /* 0x000000501418723c */ /* 0x040fe2000000180c */
[----:B------:R-:W4:Y:S07]  /*a4b0*/  LDSM.16.M88.4 R12, [R211+0x8000] ;  /* 0x00800000d30c783b */ /* 0x000f2e0000000200 */
[C---:B------:R-:W-:Y:S01]  /*a4c0*/  HMMA.16816.F32 R36, R20.reuse, R82, R48 ;  /* 0x000000521424723c */ /* 0x040fe20000001830 */
[----:B------:R-:W3:Y:S04]  /*a4d0*/  LDSM.16.M88.4 R48, [R206+0xd880] ;  /* 0x00d88000ce30783b */ /* 0x000ee80000000200 */
[----:B------:R-:W-:Y:S03]  /*a4e0*/  LDSM.16.M88.4 R80, [R207+0x4800] ;  /* 0x00480000cf50783b */ /* 0x000fe60000000200 */
[C---:B-1----:R-:W-:Y:S08]  /*a4f0*/  HMMA.16816.F32 R44, R20.reuse, R52, R44 ;  /* 0x00000034142c723c */ /* 0x042ff0000000182c */
[C---:B------:R-:W-:Y:S08]  /*a500*/  HMMA.16816.F32 R40, R20.reuse, R54, R40 ;  /* 0x000000361428723c */ /* 0x040ff00000001828 */
[C---:B------:R-:W-:Y:S08]  /*a510*/  HMMA.16816.F32 R32, R20.reuse, R60, R32 ;  /* 0x0000003c1420723c */ /* 0x040ff00000001820 */
[----:B------:R-:W-:Y:S01]  /*a520*/  HMMA.16816.F32 R28, R20, R62, R28 ;  /* 0x0000003e141c723c */ /* 0x000fe2000000181c */
[----:B------:R-:W-:Y:S07]  /*a530*/  LDSM.16.M88.4 R60, [R205+0x3800] ;  /* 0x00380000cd3c783b */ /* 0x000fee0000000200 */
[C---:B--2---:R-:W-:Y:S01]  /*a540*/  HMMA.16816.F32 R20, R16.reuse, R72, R24 ;  /* 0x000000481014723c */ /* 0x044fe20000001818 */
[----:B------:R-:W-:Y:S07]  /*a550*/  LDSM.16.M88.4 R24, [R210+0x8000] ;  /* 0x00800000d218783b */ /* 0x000fee0000000200 */
[C---:B------:R-:W-:Y:S01]  /*a560*/  HMMA.16816.F32 R36, R16.reuse, R74, R36 ;  /* 0x0000004a1024723c */ /* 0x040fe20000001824 */
[----:B------:R-:W1:Y:S07]  /*a570*/  LDSM.16.M88.4 R72, [R205+0x3000] ;  /* 0x00300000cd48783b */ /* 0x000e6e0000000200 */
[C---:B---3--:R-:W-:Y:S08]  /*a580*/  HMMA.16816.F32 R52, R16.reuse, R56, R44 ;  /* 0x000000381034723c */ /* 0x048ff0000000182c */
[C---:B------:R-:W-:Y:S01]  /*a590*/  HMMA.16816.F32 R44, R16.reuse, R58, R40 ;  /* 0x0000003a102c723c */ /* 0x040fe20000001828 */
[----:B------:R-:W-:Y:S07]  /*a5a0*/  LDSM.16.M88.4 R56, [R200+0xf080] ;  /* 0x00f08000c838783b */ /* 0x000fee0000000200 */
[C---:B------:R-:W-:Y:S08]  /*a5b0*/  HMMA.16816.F32 R40, R16.reuse, R68, R32 ;  /* 0x000000441028723c */ /* 0x040ff00000001820 */
[----:B------:R-:W-:Y:S01]  /*a5c0*/  HMMA.16816.F32 R32, R16, R70, R28 ;  /* 0x000000461020723c */ /* 0x000fe2000000181c */
[----:B------:R-:W2:Y:S04]  /*a5d0*/  LDSM.16.M88.4 R28, [R209+0xc000] ;  /* 0x00c00000d11c783b */ /* 0x000ea80000000200 */
[----:B------:R-:W3:Y:S03]  /*a5e0*/  LDSM.16.M88.4 R68, [R205+0x4000] ;  /* 0x00400000cd44783b */ /* 0x000ee60000000200 */
[C---:B----4-:R-:W-:Y:S08]  /*a5f0*/  HMMA.16816.F32 R16, R12.reuse, R76, R20 ;  /* 0x0000004c0c10723c */ /* 0x050ff00000001814 */
[C---:B------:R-:W-:Y:S01]  /*a600*/  HMMA.16816.F32 R20, R12.reuse, R78, R36 ;  /* 0x0000004e0c14723c */ /* 0x040fe20000001824 */
[----:B------:R-:W-:Y:S07]  /*a610*/  LDSM.16.M88.4 R76, [R206+0xe880] ;  /* 0x00e88000ce4c783b */ /* 0x000fee0000000200 */
[C---:B------:R-:W-:Y:S08]  /*a620*/  HMMA.16816.F32 R52, R12.reuse, R48, R52 ;  /* 0x000000300c34723c */ /* 0x040ff00000001834 */
[C---:B------:R-:W-:Y:S08]  /*a630*/  HMMA.16816.F32 R48, R12.reuse, R50, R44 ;  /* 0x000000320c30723c */ /* 0x040ff0000000182c */
[C---:B------:R-:W-:Y:S08]  /*a640*/  HMMA.16816.F32 R44, R12.reuse, R64, R40 ;  /* 0x000000400c2c723c */ /* 0x040ff00000001828 */
[----:B------:R-:W-:Y:S01]  /*a650*/  HMMA.16816.F32 R32, R12, R66, R32 ;  /* 0x000000420c20723c */ /* 0x000fe20000001820 */
[----:B------:R-:W-:Y:S07]  /*a660*/  LDSM.16.M88.4 R64, [R207+0x5000] ;  /* 0x00500000cf40783b */ /* 0x000fee0000000200 */
[C---:B-1----:R-:W-:Y:S01]  /*a670*/  HMMA.16816.F32 R12, R24.reuse, R72, R16 ;  /* 0x00000048180c723c */ /* 0x042fe20000001810 */
[----:B------:R-:W-:Y:S07]  /*a680*/  LDSM.16.M88.4 R16, [R211+0xc000] ;  /* 0x00c00000d310783b */ /* 0x000fee0000000200 */
[C---:B------:R-:W-:Y:S01]  /*a690*/  HMMA.16816.F32 R36, R24.reuse, R74, R20 ;  /* 0x0000004a1824723c */ /* 0x040fe20000001814 */
[----:B------:R-:W1:Y:S04]  /*a6a0*/  LDSM.16.M88.4 R20, [R208+0xc000] ;  /* 0x00c00000d014783b */ /* 0x000e680000000200 */
[----:B------:R-:W-:Y:S03]  /*a6b0*/  LDSM.16.M88.4 R72, [R206+0xf080] ;  /* 0x00f08000ce48783b */ /* 0x000fe60000000200 */
[----:B------:R-:W-:Y:S01]  /*a6c0*/  HMMA.16816.F32 R40, R24, R60, R52 ;  /* 0x0000003c1828723c */ /* 0x000fe20000001834 */
[----:B------:R-:W4:Y:S07]  /*a6d0*/  LDSM.16.M88.4 R52, [R200+0xf880] ;  /* 0x00f88000c834783b */ /* 0x000f2e0000000200 */
[----:B--2---:R-:W-:Y:S08]  /*a6e0*/  HMMA.16816.F32 R12, R28, R84, R12 ;  /* 0x000000541c0c723c */ /* 0x004ff0000000180c */
[C---:B------:R-:W-:Y:S01]  /*a6f0*/  HMMA.16816.F32 R48, R24.reuse, R62, R48 ;  /* 0x0000003e1830723c */ /* 0x040fe20000001830 */
[----:B------:R-:W2:Y:S07]  /*a700*/  LDSM.16.M88.4 R60, [R207+0x5800] ;  /* 0x00580000cf3c783b */ /* 0x000eae0000000200 */
[C---:B---3--:R-:W-:Y:S08]  /*a710*/  HMMA.16816.F32 R44, R24.reuse, R68, R44 ;  /* 0x00000044182c723c */ /* 0x048ff0000000182c */
[----:B------:R-:W-:Y:S01]  /*a720*/  HMMA.16816.F32 R32, R24, R70, R32 ;  /* 0x000000461820723c */ /* 0x000fe20000001820 */
[----:B------:R-:W-:Y:S07]  /*a730*/  LDSM.16.M88.4 R68, [R206+0xf880] ;  /* 0x00f88000ce44783b */ /* 0x000fee0000000200 */
[----:B------:R-:W-:Y:S01]  /*a740*/  HMMA.16816.F32 R24, R28, R86, R36 ;  /* 0x000000561c18723c */ /* 0x000fe20000001824 */
[----:B------:R-:W-:Y:S07]  /*a750*/  LDSM.16.M88.4 R84, [R205+0x4800] ;  /* 0x00480000cd54783b */ /* 0x000fee0000000200 */
[----:B-1----:R-:W-:Y:S01]  /*a760*/  HMMA.16816.F32 R36, R20, R80, R12 ;  /* 0x000000501424723c */ /* 0x002fe2000000180c */
[----:B------:R-:W1:Y:S07]  /*a770*/  LDSM.16.M88.4 R12, [R210+0xc000] ;  /* 0x00c00000d20c783b */ /* 0x000e6e0000000200 */
[C---:B------:R-:W-:Y:S08]  /*a780*/  HMMA.16816.F32 R40, R28.reuse, R56, R40 ;  /* 0x000000381c28723c */ /* 0x040ff00000001828 */
[C---:B------:R-:W-:Y:S08]  /*a790*/  HMMA.16816.F32 R48, R28.reuse, R58, R48 ;  /* 0x0000003a1c30723c */ /* 0x040ff00000001830 */
[C---:B----4-:R-:W-:Y:S08]  /*a7a0*/  HMMA.16816.F32 R44, R28.reuse, R52, R44 ;  /* 0x000000341c2c723c */ /* 0x050ff0000000182c */
[----:B------:R-:W-:Y:S08]  /*a7b0*/  HMMA.16816.F32 R32, R28, R54, R32 ;  /* 0x000000361c20723c */ /* 0x000ff00000001820 */
[----:B------:R-:W-:Y:S08]  /*a7c0*/  HMMA.16816.F32 R28, R20, R82, R24 ;  /* 0x00000052141c723c */ /* 0x000ff00000001818 */
[----:B------:R-:W-:Y:S08]  /*a7d0*/  HMMA.16816.F32 R36, R16, R76, R36 ;  /* 0x0000004c1024723c */ /* 0x000ff00000001824 */
[C---:B------:R-:W-:Y:S01]  /*a7e0*/  HMMA.16816.F32 R24, R20.reuse, R64, R40 ;  /* 0x000000401418723c */ /* 0x040fe20000001828 */
[----:B------:R-:W-:Y:S07]  /*a7f0*/  LDSM.16.M88.4 R40, [R205+0x5800] ;  /* 0x00580000cd28783b */ /* 0x000fee0000000200 */
[----:B------:R-:W-:Y:S01]  /*a800*/  HMMA.16816.F32 R56, R20, R66, R48 ;  /* 0x000000421438723c */ /* 0x000fe20000001830 */
[----:B------:R-:W3:Y:S01]  /*a810*/  LDSM.16.M88.4 R64, [R205+0x5000] ;  /* 0x00500000cd40783b */ /* 0x000ee20000000200 */
[----:B------:R-:W-:-:S06]  /*a820*/  DEPBAR.LE SB0, 0x0 ;  /* 0x000080000000791a */ /* 0x000fcc0000000000 */
[----:B--2---:R-:W-:Y:S08]  /*a830*/  HMMA.16816.F32 R52, R20, R60, R44 ;  /* 0x0000003c1434723c */ /* 0x004ff0000000182c */
[----:B------:R-:W-:Y:S08]  /*a840*/  HMMA.16816.F32 R44, R16, R78, R28 ;  /* 0x0000004e102c723c */ /* 0x000ff0000000181c */
[----:B------:R-:W-:Y:S08]  /*a850*/  HMMA.16816.F32 R48, R20, R62, R32 ;  /* 0x0000003e1430723c */ /* 0x000ff00000001820 */
[----:B-1----:R-:W-:Y:S08]  /*a860*/  HMMA.16816.F32 R20, R12, R84, R36 ;  /* 0x000000540c14723c */ /* 0x002ff00000001824 */
[C---:B------:R-:W-:Y:S08]  /*a870*/  HMMA.16816.F32 R32, R16.reuse, R72, R24 ;  /* 0x000000481020723c */ /* 0x040ff00000001818 */
[----:B------:R-:W-:Y:S08]  /*a880*/  HMMA.16816.F32 R28, R16, R74, R56 ;  /* 0x0000004a101c723c */ /* 0x000ff00000001838 */
[----:B------:R-:W-:Y:S01]  /*a890*/  HMMA.16816.F32 R44, R12, R86, R44 ;  /* 0x000000560c2c723c */ /* 0x000fe2000000182c */
[----:B------:R-:W-:-:S07]  /*a8a0*/  FMUL.FTZ R0, R20, c[0x0][0x320] ;  /* 0x0000c80014007a20 */ /* 0x000fce0000410000 */
[C---:B------:R-:W-:Y:S08]  /*a8b0*/  HMMA.16816.F32 R24, R16.reuse, R68, R52 ;  /* 0x000000441018723c */ /* 0x040ff00000001834 */
[----:B------:R-:W-:Y:S08]  /*a8c0*/  HMMA.16816.F32 R16, R16, R70, R48 ;  /* 0x000000461010723c */ /* 0x000ff00000001830 */
[C---:B---3--:R-:W-:Y:S01]  /*a8d0*/  HMMA.16816.F32 R48, R12.reuse, R64, R32 ;  /* 0x000000400c30723c */ /* 0x048fe20000001820 */
[----:B------:R1:W2:Y:S07]  /*a8e0*/  MUFU.TANH R35, R0 ;  /* 0x0000000000237308 */ /* 0x0002ae0000002400 */
[C---:B------:R-:W-:Y:S08]  /*a8f0*/  HMMA.16816.F32 R64, R12.reuse, R66, R28 ;  /* 0x000000420c40723c */ /* 0x040ff0000000181c */
[----:B------:R-:W-:Y:S01]  /*a900*/  HMMA.16816.F32 R36, R12, R40, R24 ;  /* 0x000000280c24723c */ /* 0x000fe20000001818 */
[----:B-1----:R-:W-:-:S04]  /*a910*/  FMUL.FTZ R0, R21, c[0x0][0x320] ;  /* 0x0000c80015007a20 */ /* 0x002fc80000410000 */
[----:B------:R1:W3:Y:S03]  /*a920*/  MUFU.TANH R28, R0 ;  /* 0x00000000001c7308 */ /* 0x0002e60000002400 */
[----:B------:R-:W-:Y:S01]  /*a930*/  HMMA.16816.F32 R40, R12, R42, R16 ;  /* 0x0000002a0c28723c */ /* 0x000fe20000001810 */
[----:B-1----:R-:W-:-:S04]  /*a940*/  FMUL.FTZ R0, R22, c[0x0][0x320] ;  /* 0x0000c80016007a20 */ /* 0x002fc80000410000 */
[----:B------:R1:W4:Y:S02]  /*a950*/  MUFU.TANH R53, R0 ;  /* 0x0000000000357308 */ /* 0x0003240000002400 */
[----:B-1----:R-:W-:-:S06]  /*a960*/  FMUL.FTZ R0, R23, c[0x0][0x320] ;  /* 0x0000c80017007a20 */ /* 0x002fcc0000410000 */
[----:B------:R1:W1:Y:S02]  /*a970*/  MUFU.TANH R52, R0 ;  /* 0x0000000000347308 */ /* 0x0002640000002400 */
[----:B-1----:R-:W-:-:S06]  /*a980*/  FMUL.FTZ R0, R44, c[0x0][0x320] ;  /* 0x0000c8002c007a20 */ /* 0x002fcc0000410000 */
[----:B------:R1:W1:Y:S02]  /*a990*/  MUFU.TANH R23, R0 ;  /* 0x0000000000177308 */ /* 0x0002640000002400 */
[----:B-1----:R-:W-:-:S06]  /*a9a0*/  FMUL.FTZ R0, R45, c[0x0][0x320] ;  /* 0x0000c8002d007a20 */ /* 0x002fcc0000410000 */
[----:B------:R1:W1:Y:S01]  /*a9b0*/  MUFU.TANH R22, R0 ;  /* 0x0000000000167308 */ /* 0x0002620000002400 */
[----:B------:R-:W-:Y:S06]  /*a9c0*/  BAR.SYNC.DEFER_BLOCKING 0x0 ;  /* 0x0000000000007b1d */ /* 0x000fec0000010000 */
[----:B------:R-:W-:Y:S05]  /*a9d0*/  @!P0 BRA `(.L_x_1201) ;  /* 0x000005b000008947 */ /* 0x000fea0003800000 */
[----:B-1234-:R-:W-:Y:S01]  /*a9e0*/  IMAD.MOV.U32 R0, RZ, RZ, 0x1 ;  /* 0x00000001ff007424 */ /* 0x01efe200078e00ff */
[C---:B------:R-:W-:Y:S01]  /*a9f0*/  IADD3 R2, R235.reuse, R144, R238 ;  /* 0x00000090eb027210 */ /* 0x040fe20007ffe0ee */
[----:B------:R-:W-:Y:S01]  /*aa00*/  IMAD.MOV.U32 R224, RZ, RZ, RZ ;  /* 0x000000ffffe07224 */ /* 0x000fe200078e00ff */
[----:B------:R-:W-:-:S02]  /*aa10*/  ISETP.GT.AND P1, PT, R235, 0x2f, PT ;  /* 0x0000002feb00780c */ /* 0x000fc40003f24270 */
[----:B------:R-:W-:Y:S02]  /*aa20*/  ISETP.NE.AND P0, PT, R0, c[0x0][0x2b8], PT ;  /* 0x0000ae0000007a0c */ /* 0x000fe40003f05270 */
[----:B------:R-:W-:-:S05]  /*aa30*/  IADD3 R2, R2, -0x30, RZ ;  /* 0xffffffd002027810 */ /* 0x000fca0007ffe0ff */
[----:B------:R-:W-:-:S06]  /*aa40*/  IMAD.MOV.U32 R0, RZ, RZ, R2 ;  /* 0x000000ffff007224 */ /* 0x000fcc00078e0002 */
        /* <DEDUP_REMOVED lines=8> */
[----:B------:R-:W-:Y:S02]  /*aad0*/  IADD3 R11, -R237, 0x30, RZ ;  /* 0x00000030ed0b7810 */ /* 0x000fe40007ffe1ff */
[----:B------:R-:W1:Y:S01]  /*aae0*/  S2R R8, SR_CTAID.Y ;  /* 0x0000000000087919 */ /* 0x000e620000002600 */
[----:B------:R-:W-:-:S04]  /*aaf0*/  IMAD R225, R0, c[0x0][0x2b8], R2 ;  /* 0x0000ae0000e17a24 */ /* 0x000fc800078e0202 */
[----:B------:R-:W-:Y:S01]  /*ab00*/  IMAD.WIDE.U32 R2, R225, c[0x0][0x1e0], RZ ;  /* 0x00007800e1027a25 */ /* 0x000fe200078e00ff */
[----:B------:R-:W-:-:S05]  /*ab10*/  SHF.R.S32.HI R0, RZ, 0x1f, R225 ;  /* 0x0000001fff007819 */ /* 0x000fca00000114e1 */
[----:B------:R-:W-:-:S04]  /*ab20*/  IMAD R0, R0, c[0x0][0x1e0], RZ ;  /* 0x0000780000007a24 */ /* 0x000fc800078e02ff */
[----:B------:R-:W-:-:S04]  /*ab30*/  IMAD R0, R225, c[0x0][0x1e4], R0 ;  /* 0x00007900e1007a24 */ /* 0x000fc800078e0200 */
[----:B------:R-:W-:Y:S02]  /*ab40*/  IMAD.IADD R3, R3, 0x1, R0 ;  /* 0x0000000103037824 */ /* 0x000fe400078e0200 */
[----:B-1----:R-:W-:Y:S01]  /*ab50*/  IMAD.WIDE.U32 R90, R8, c[0x0][0x1e8], RZ ;  /* 0x00007a00085a7a25 */ /* 0x002fe200078e00ff */
[----:B--2---:R-:W-:-:S03]  /*ab60*/  SHF.R.S32.HI R0, RZ, 0x1f, R224 ;  /* 0x0000001fff007819 */ /* 0x004fc600000114e0 */
[----:B------:R-:W-:-:S04]  /*ab70*/  IMAD.WIDE.U32 R2, R224, c[0x0][0x1f0], R2 ;  /* 0x00007c00e0027a25 */ /* 0x000fc800078e0002 */
[----:B------:R-:W-:-:S04]  /*ab80*/  IMAD R0, R0, c[0x0][0x1f0], RZ ;  /* 0x00007c0000007a24 */ /* 0x000fc800078e02ff */
[----:B------:R-:W-:Y:S01]  /*ab90*/  IMAD R4, R224, c[0x0][0x1f4], R0 ;  /* 0x00007d00e0047a24 */ /* 0x000fe200078e0200 */
[----:B------:R-:W-:-:S04]  /*aba0*/  IADD3 R0, P0, R90, R2, RZ ;  /* 0x000000025a007210 */ /* 0x000fc80007f1e0ff */
[----:B------:R-:W-:Y:S02]  /*abb0*/  IADD3.X R2, R245, R3, R4, P0, !PT ;  /* 0x00000003f5027210 */ /* 0x000fe400007fe404 */
[----:B------:R-:W-:-:S04]  /*abc0*/  LEA R8, P0, R0, c[0x0][0x1c8], 0x1 ;  /* 0x0000720000087a11 */ /* 0x000fc800078008ff */
[----:B------:R-:W-:Y:S02]  /*abd0*/  LEA.HI.X R7, R0, c[0x0][0x1cc], R2, 0x1, P0 ;  /* 0x0000730000077a11 */ /* 0x000fe400000f0c02 */
[----:B------:R-:W-:Y:S01]  /*abe0*/  ISETP.GE.AND P0, PT, R11, 0x1, PT ;  /* 0x000000010b00780c */ /* 0x000fe20003f06270 */
[----:B------:R-:W-:Y:S10]  /*abf0*/  BRA.DIV ~URZ, `(.L_x_1202) ;  /* 0x00010db27f007947 */ /* 0x000ff4000b800000 */
[----:B------:R1:W2:Y:S02]  /*ac00*/  SHFL.IDX PT, R4, R7, RZ, 0x181f ;  /* 0x00181fff07047589 */ /* 0x0002a400000e0000 */
.L_x_1321:
[----:B------:R-:W-:Y:S05]  /*ac10*/  BRA.DIV ~URZ, `(.L_x_1203) ;  /* 0x00010e127f007947 */ /* 0x000fea000b800000 */
[----:B------:R3:W4:Y:S02]  /*ac20*/  SHFL.IDX PT, R0, R8, RZ, 0x181f ;  /* 0x00181fff08007589 */ /* 0x00072400000e0000 */
.L_x_1322:
[----:B------:R-:W-:Y:S01]  /*ac30*/  BSSY B0, `(.L_x_1204) ;  /* 0x0000019000007945 */ /* 0x000fe20003800000 */
[----:B------:R-:W-:Y:S05]  /*ac40*/  @!P0 BRA `(.L_x_1205) ;  /* 0x0000017000008947 */ /* 0x000fea0003800000 */
[----:B------:R-:W-:Y:S02]  /*ac50*/  SHF.R.S32.HI R2, RZ, 0x1f, R223 ;  /* 0x0000001fff027819 */ /* 0x000fe400000114df */
[C---:B----4-:R-:W-:Y:S02]  /*ac60*/  LEA R16, P0, R223.reuse, R0, 0x1 ;  /* 0x00000000df107211 */ /* 0x050fe400078008ff */
[C---:B------:R-:W-:Y:S02]  /*ac70*/  IADD3 R20, R223.reuse, 0x40, RZ ;  /* 0x00000040df147810 */ /* 0x040fe40007ffe0ff */
[----:B--2---:R-:W-:-:S02]  /*ac80*/  LEA.HI.X R17, R223, R4, R2, 0x1, P0 ;  /* 0x00000004df117211 */ /* 0x004fc400000f0c02 */
[----:B------:R-:W-:Y:S02]  /*ac90*/  LEA R14, P0, R249, R0, 0x1 ;  /* 0x00000000f90e7211 */ /* 0x000fe400078008ff */
[C---:B------:R-:W-:Y:S02]  /*aca0*/  IADD3 R19, R223.reuse, 0x80, RZ ;  /* 0x00000080df137810 */ /* 0x040fe40007ffe0ff */
[C---:B------:R-:W-:Y:S02]  /*acb0*/  IADD3 R18, R223.reuse, 0xc0, RZ ;  /* 0x000000c0df127810 */ /* 0x040fe40007ffe0ff */
[----:B------:R-:W-:Y:S02]  /*acc0*/  ISETP.GE.AND P4, PT, R223, c[0x0][0x1d4], PT ;  /* 0x00007500df007a0c */ /* 0x000fe40003f86270 */
[----:B------:R-:W-:Y:S02]  /*acd0*/  LEA.HI.X R15, R249, R4, R252, 0x1, P0 ;  /* 0x00000004f90f7211 */ /* 0x000fe400000f0cfc */
[----:B------:R-:W-:-:S02]  /*ace0*/  ISETP.GE.AND P3, PT, R20, c[0x0][0x1d4], PT ;  /* 0x0000750014007a0c */ /* 0x000fc40003f66270 */
[----:B------:R-:W-:Y:S02]  /*acf0*/  LEA R12, P0, R248, R0, 0x1 ;  /* 0x00000000f80c7211 */ /* 0x000fe400078008ff */
[----:B------:R-:W-:Y:S02]  /*ad00*/  ISETP.GE.AND P2, PT, R19, c[0x0][0x1d4], PT ;  /* 0x0000750013007a0c */ /* 0x000fe40003f46270 */
[----:B------:R-:W-:Y:S02]  /*ad10*/  ISETP.GE.AND P1, PT, R18, c[0x0][0x1d4], PT ;  /* 0x0000750012007a0c */ /* 0x000fe40003f26270 */
[----:B------:R-:W-:Y:S01]  /*ad20*/  LEA.HI.X R13, R248, R4, R251, 0x1, P0 ;  /* 0x00000004f80d7211 */ /* 0x000fe200000f0cfb */
[----:B------:R-:W-:Y:S01]  /*ad30*/  @!PT LDS RZ, [RZ] ;  /* 0x00000000fffff984 */ /* 0x000fe20000000800 */
[----:B------:R-:W-:Y:S01]  /*ad40*/  @!PT LDS RZ, [RZ] ;  /* 0x00000000fffff984 */ /* 0x000fe20000000800 */
[----:B------:R-:W-:Y:S01]  /*ad50*/  @!PT LDS RZ, [RZ] ;  /* 0x00000000fffff984 */ /* 0x000fe20000000800 */
[----:B------:R2:W-:Y:S01]  /*ad60*/  LDGSTS.E.BYPASS.LTC128B.128 [R213+0xa080], [R16.64], !P4 ;  /* 0x0a08000010d57fae */ /* 0x0005e2000e101d4e */
[----:B------:R-:W-:-:S03]  /*ad70*/  LEA R2, P0, R247, R0, 0x1 ;  /* 0x00000000f7027211 */ /* 0x000fc600078008ff */
[----:B------:R2:W-:Y:S01]  /*ad80*/  LDGSTS.E.BYPASS.LTC128B.128 [R213+0xb880], [R14.64], !P3 ;  /* 0x0b8800000ed57fae */ /* 0x0005e2000d901d4e */
[----:B------:R-:W-:-:S03]  /*ad90*/  LEA.HI.X R3, R247, R4, R250, 0x1, P0 ;  /* 0x00000004f7037211 */ /* 0x000fc600000f0cfa */
[----:B------:R2:W-:Y:S04]  /*ada0*/  LDGSTS.E.BYPASS.LTC128B.128 [R213+0xd080], [R12.64], !P2 ;  /* 0x0d0800000cd57fae */ /* 0x0005e8000d101d4e */
[----:B------:R2:W-:Y:S02]  /*adb0*/  LDGSTS.E.BYPASS.LTC128B.128 [R213+0xe880], [R2.64], !P1 ;  /* 0x0e88000002d57fae */ /* 0x0005e4000c901d4e */
.L_x_1205:
[----:B------:R-:W-:Y:S05]  /*adc0*/  BSYNC B0 ;  /* 0x0000000000007941 */ /* 0x000fea0003800000 */
.L_x_1204:
[----:B------:R-:W-:Y:S05]  /*add0*/  BRA.DIV ~URZ, `(.L_x_1206) ;  /* 0x00010cd27f007947 */ /* 0x000fea000b800000 */
[----:B--2---:R2:W1:Y:S04]  /*ade0*/  SHFL.IDX PT, R4, R7, 0x1, 0x181f ;  /* 0x00381f0007047f89 */ /* 0x00446800000e0000 */
[----:B----4-:R2:W4:Y:S02]  /*adf0*/  SHFL.IDX PT, R0, R8, 0x1, 0x181f ;  /* 0x00381f0008007f89 */ /* 0x01052400000e0000 */
.L_x_1323:
[----:B------:R-:W-:-:S13]  /*ae00*/  ISETP.GE.AND P0, PT, R11, 0x21, PT ;  /* 0x000000210b00780c */ /* 0x000fda0003f06270 */
[----:B------:R-:W-:Y:S05]  /*ae10*/  @!P0 BRA `(.L_x_1201) ;  /* 0x0000017000008947 */ /* 0x000fea0003800000 */
[----:B------:R-:W-:Y:S02]  /*ae20*/  SHF.R.S32.HI R2, RZ, 0x1f, R223 ;  /* 0x0000001fff027819 */ /* 0x000fe400000114df */
[C---:B----4-:R-:W-:Y:S02]  /*ae30*/  LEA R16, P0, R223.reuse, R0, 0x1 ;  /* 0x00000000df107211 */ /* 0x050fe400078008ff */
[C---:B------:R-:W-:Y:S02]  /*ae40*/  IADD3 R18, R223.reuse, 0x40, RZ ;  /* 0x00000040df127810 */ /* 0x040fe40007ffe0ff */
[----:B-1----:R-:W-:Y:S02]  /*ae50*/  LEA.HI.X R17, R223, R4, R2, 0x1, P0 ;  /* 0x00000004df117211 */ /* 0x002fe400000f0c02 */
[----:B------:R-:W-:Y:S02]  /*ae60*/  LEA R14, P0, R249, R0, 0x1 ;  /* 0x00000000f90e7211 */ /* 0x000fe400078008ff */
[----:B--23--:R-:W-:-:S02]  /*ae70*/  IADD3 R8, R223, 0x80, RZ ;  /* 0x00000080df087810 */ /* 0x00cfc40007ffe0ff */
[C---:B------:R-:W-:Y:S02]  /*ae80*/  IADD3 R7, R223.reuse, 0xc0, RZ ;  /* 0x000000c0df077810 */ /* 0x040fe40007ffe0ff */
[----:B------:R-:W-:Y:S02]  /*ae90*/  ISETP.GE.AND P4, PT, R223, c[0x0][0x1d4], PT ;  /* 0x00007500df007a0c */ /* 0x000fe40003f86270 */
[----:B------:R-:W-:Y:S02]  /*aea0*/  LEA.HI.X R15, R249, R4, R252, 0x1, P0 ;  /* 0x00000004f90f7211 */ /* 0x000fe400000f0cfc */
[----:B------:R-:W-:Y:S02]  /*aeb0*/  ISETP.GE.AND P3, PT, R18, c[0x0][0x1d4], PT ;  /* 0x0000750012007a0c */ /* 0x000fe40003f66270 */
[----:B------:R-:W-:Y:S02]  /*aec0*/  LEA R12, P0, R248, R0, 0x1 ;  /* 0x00000000f80c7211 */ /* 0x000fe400078008ff */
[----:B------:R-:W-:-:S02]  /*aed0*/  ISETP.GE.AND P2, PT, R8, c[0x0][0x1d4], PT ;  /* 0x0000750008007a0c */ /* 0x000fc40003f46270 */
        /* <DEDUP_REMOVED lines=11> */
.L_x_1201:
[----:B--234-:R-:W-:Y:S05]  /*af90*/  BSYNC B1 ;  /* 0x0000000000017941 */ /* 0x01cfea0003800000 */
.L_x_1200:
[----:B------:R-:W2:Y:S01]  /*afa0*/  LDL R11, [R1+0x4] ;  /* 0x00000400010b7983 */ /* 0x000ea20000100800 */
[----:B-1----:R-:W-:Y:S01]  /*afb0*/  SHF.R.S32.HI R0, RZ, 0x1f, R88 ;  /* 0x0000001fff007819 */ /* 0x002fe20000011458 */
[----:B------:R-:W-:Y:S01]  /*afc0*/  IMAD.MOV.U32 R13, RZ, RZ, 0x1 ;  /* 0x00000001ff0d7424 */ /* 0x000fe200078e00ff */
[----:B------:R-:W-:Y:S01]  /*afd0*/  LOP3.LUT R14, RZ, c[0x0][0x324], RZ, 0x33, !PT ;  /* 0x0000c900ff0e7a12 */ /* 0x000fe200078e33ff */
[----:B------:R-:W0:Y:S01]  /*afe0*/  LDGDEPBAR ;  /* 0x00000000000079af */ /* 0x000e220000000000 */
[CC--:B------:R-:W-:Y:S02]  /*aff0*/  LEA.HI R2, R0.reuse, R88.reuse, RZ, 0x2 ;  /* 0x0000005800027211 */ /* 0x0c0fe400078f10ff */
[----:B------:R-:W-:-:S02]  /*b000*/  LEA.HI R0, R0, R88, RZ, 0x5 ;  /* 0x0000005800007211 */ /* 0x000fc400078f28ff */
[----:B------:R-:W-:Y:S02]  /*b010*/  LOP3.LUT R2, R2, 0xfffffffc, RZ, 0xc0, !PT ;  /* 0xfffffffc02027812 */ /* 0x000fe400078ec0ff */
[----:B------:R-:W-:Y:S02]  /*b020*/  LOP3.LUT R3, R0, 0xffffffe0, RZ, 0xc0, !PT ;  /* 0xffffffe000037812 */ /* 0x000fe400078ec0ff */
[----:B------:R-:W-:Y:S01]  /*b030*/  SHF.R.S32.HI R4, RZ, 0x5, R0 ;  /* 0x00000005ff047819 */ /* 0x000fe20000011400 */
[C---:B------:R-:W-:Y:S01]  /*b040*/  IMAD.IADD R2, R88.reuse, 0x1, -R2 ;  /* 0x0000000158027824 */ /* 0x040fe200078e0a02 */
[----:B------:R-:W-:Y:S01]  /*b050*/  SHF.R.S32.HI R7, RZ, 0x1f, R0 ;  /* 0x0000001fff077819 */ /* 0x000fe20000011400 */
[----:B------:R-:W-:Y:S01]  /*b060*/  IMAD.IADD R0, R88, 0x1, -R3 ;  /* 0x0000000158007824 */ /* 0x000fe200078e0a03 */
[----:B------:R-:W-:Y:S02]  /*b070*/  ISETP.NE.AND P0, PT, R13, c[0x0][0x2c4], PT ;  /* 0x0000b1000d007a0c */ /* 0x000fe40003f05270 */
[----:B------:R-:W-:-:S02]  /*b080*/  LEA.HI R7, R7, R4, RZ, 0x3 ;  /* 0x0000000407077211 */ /* 0x000fc400078f18ff */
[----:B------:R-:W-:Y:S02]  /*b090*/  LEA.HI R3, R2, R2, RZ, 0x1 ;  /* 0x0000000202037211 */ /* 0x000fe400078f08ff */
[----:B------:R-:W-:Y:S02]  /*b0a0*/  SHF.R.S32.HI R12, RZ, 0x1f, R0 ;  /* 0x0000001fff0c7819 */ /* 0x000fe40000011400 */
[----:B------:R-:W-:Y:S02]  /*b0b0*/  LOP3.LUT R8, R7, 0xffffff8, RZ, 0xc0, !PT ;  /* 0x0ffffff807087812 */ /* 0x000fe400078ec0ff */
[----:B------:R-:W-:Y:S02]  /*b0c0*/  LOP3.LUT R7, R3, 0x1ffffffe, RZ, 0xc0, !PT ;  /* 0x1ffffffe03077812 */ /* 0x000fe400078ec0ff */
[----:B------:R-:W-:Y:S01]  /*b0d0*/  LEA.HI R3, R12, R0, RZ, 0x2 ;  /* 0x000000000c037211 */ /* 0x000fe200078f10ff */
[----:B------:R-:W-:Y:S02]  /*b0e0*/  IMAD.IADD R4, R4, 0x1, -R8 ;  /* 0x0000000104047824 */ /* 0x000fe400078e0a08 */
[----:B------:R-:W-:Y:S01]  /*b0f0*/  IMAD.IADD R2, R2, 0x1, -R7 ;  /* 0x0000000102027824 */ /* 0x000fe200078e0a07 */
[----:B------:R-:W-:Y:S01]  /*b100*/  SHF.R.S32.HI R243, RZ, 0x2, R3 ;  /* 0x00000002fff37819 */ /* 0x000fe20000011403 */
[----:B------:R-:W-:Y:S01]  /*b110*/  IMAD.SHL.U32 R242, R4, 0x10, RZ ;  /* 0x0000001004f27824 */ /* 0x000fe200078e00ff */
[----:B------:R-:W-:Y:S01]  /*b120*/  LOP3.LUT R3, R3, 0x7ffffffc, RZ, 0xc0, !PT ;  /* 0x7ffffffc03037812 */ /* 0x000fe200078ec0ff */
[----:B------:R-:W-:-:S04]  /*b130*/  IMAD.SHL.U32 R239, R2, 0x8, RZ ;  /* 0x0000000802ef7824 */ /* 0x000fc800078e00ff */
[----:B------:R-:W-:Y:S02]  /*b140*/  IMAD.IADD R3, R0, 0x1, -R3 ;  /* 0x0000000100037824 */ /* 0x000fe400078e0a03 */
[----:B------:R-:W-:Y:S02]  /*b150*/  IMAD.IADD R0, R103, 0x1, R5 ;  /* 0x0000000167007824 */ /* 0x000fe400078e0205 */
[----:B------:R-:W-:-:S04]  /*b160*/  IMAD.SHL.U32 R233, R3, 0x2, RZ ;  /* 0x0000000203e97824 */ /* 0x000fc800078e00ff */
[--C-:B------:R-:W-:Y:S02]  /*b170*/  IMAD.IADD R20, R0, 0x1, -R233.reuse ;  /* 0x0000000100147824 */ /* 0x100fe400078e0ae9 */
[----:B------:R-:W-:Y:S02]  /*b180*/  IMAD.IADD R21, R103, 0x1, -R233 ;  /* 0x0000000167157824 */ /* 0x000fe400078e0ae9 */
[----:B--2---:R-:W-:-:S05]  /*b190*/  IMAD R2, R11, 0x80, R243 ;  /* 0x000000800b027824 */ /* 0x004fca00078e02f3 */
[----:B------:R-:W-:Y:S02]  /*b1a0*/  IADD3 R4, R239, R2, R242 ;  /* 0x00000002ef047210 */ /* 0x000fe40007ffe0f2 */
[----:B------:R-:W-:-:S03]  /*b1b0*/  IADD3 R2, -R233, 0x1, R0 ;  /* 0x00000001e9027810 */ /* 0x000fc60007ffe100 */
[----:B------:R-:W-:-:S04]  /*b1c0*/  @P0 IMAD.HI.U32 R3, R4, c[0x0][0x2c8], RZ ;  /* 0x0000b20004030a27 */ /* 0x000fc800078e00ff */
[----:B------:R-:W-:Y:S01]  /*b1d0*/  IMAD.IADD R2, R2, 0x1, -R232 ;  /* 0x0000000102027824 */ /* 0x000fe200078e0ae8 */
[----:B------:R-:W-:-:S03]  /*b1e0*/  @P0 SHF.R.U32.HI R4, RZ, c[0x0][0x2cc], R3 ;  /* 0x0000b300ff040a19 */ /* 0x000fc60000011603 */
[C---:B------:R-:W-:Y:S01]  /*b1f0*/  IMAD.IADD R19, R2.reuse, 0x1, R14 ;  /* 0x0000000102137824 */ /* 0x040fe200078e020e */
[----:B------:R-:W-:Y:S01]  /*b200*/  IADD3 R18, R2, c[0x0][0x328], RZ ;  /* 0x0000ca0002127a10 */ /* 0x000fe20007ffe0ff */
[----:B------:R-:W-:Y:S05]  /*b210*/  BRA.DIV ~URZ, `(.L_x_1207) ;  /* 0x000109827f007947 */ /* 0x000fea000b800000 */
[----:B------:R1:W2:Y:S02]  /*b220*/  SHFL.IDX PT, R3, R4, RZ, 0x1c1f ;  /* 0x001c1fff04037589 */ /* 0x0002a400000e0000 */
.L_x_1324:
[----:B------:R-:W-:Y:S01]  /*b230*/  FMUL.FTZ R0, R48, c[0x0][0x320] ;  /* 0x0000c80030007a20 */ /* 0x000fe20000410000 */
[----:B--2---:R-:W-:Y:S02]  /*b240*/  IADD3 R2, R18, R3, RZ ;  /* 0x0000000312027210 */ /* 0x004fe40007ffe0ff */
[----:B------:R-:W-:Y:S01]  /*b250*/  LOP3.LUT R212, R212, 0xffffefff, RZ, 0xc0, !PT ;  /* 0xffffefffd4d47812 */ /* 0x000fe200078ec0ff */
[----:B------:R2:W3:Y:S01]  /*b260*/  MUFU.TANH R17, R0 ;  /* 0x0000000000117308 */ /* 0x0004e20000002400 */
[----:B------:R-:W-:Y:S01]  /*b270*/  IMNMX R2, R20, R2, PT ;  /* 0x0000000214027217 */ /* 0x000fe20003800200 */
[----:B--2---:R-:W-:-:S06]  /*b280*/  FMUL.FTZ R0, R49, c[0x0][0x320] ;  /* 0x0000c80031007a20 */ /* 0x004fcc0000410000 */
[----:B------:R2:W4:Y:S02]  /*b290*/  MUFU.TANH R16, R0 ;  /* 0x0000000000107308 */ /* 0x0005240000002400 */
[----:B--2---:R-:W-:-:S06]  /*b2a0*/  FMUL.FTZ R0, R64, c[0x0][0x320] ;  /* 0x0000c80040007a20 */ /* 0x004fcc0000410000 */
[----:B------:R2:W1:Y:S02]  /*b2b0*/  MUFU.TANH R15, R0 ;  /* 0x00000000000f7308 */ /* 0x0004640000002400 */
[----:B--2---:R-:W-:-:S06]  /*b2c0*/  FMUL.FTZ R0, R65, c[0x0][0x320] ;  /* 0x0000c80041007a20 */ /* 0x004fcc0000410000 */
[----:B------:R2:W1:Y:S02]  /*b2d0*/  MUFU.TANH R14, R0 ;  /* 0x00000000000e7308 */ /* 0x0004640000002400 */
[----:B--2---:R-:W-:Y:S01]  /*b2e0*/  FMUL.FTZ R0, R36, c[0x0][0x320] ;  /* 0x0000c80024007a20 */ /* 0x004fe20000410000 */
[----:B------:R-:W-:-:S05]  /*b2f0*/  MOV R36, 0x1 ;  /* 0x0000000100247802 */ /* 0x000fca0000000f00 */
[----:B------:R2:W1:Y:S01]  /*b300*/  MUFU.TANH R13, R0 ;  /* 0x00000000000d7308 */ /* 0x0004620000002400 */
[----:B------:R-:W-:-:S13]  /*b310*/  ISETP.LE.AND P0, PT, R36, c[0x0][0x32c], PT ;  /* 0x0000cb0024007a0c */ /* 0x000fda0003f03270 */
[----:B------:R-:W-:Y:S01]  /*b320*/  @P0 LOP3.LUT R212, R212, 0x1000, RZ, 0xfc, !PT ;  /* 0x00001000d4d40812 */ /* 0x000fe200078efcff */
[----:B--2---:R-:W-:-:S04]  /*b330*/  FMUL.FTZ R0, R40, c[0x0][0x320] ;  /* 0x0000c80028007a20 */ /* 0x004fc80000410000 */
[----:B------:R2:W1:Y:S02]  /*b340*/  MUFU.TANH R12, R0 ;  /* 0x00000000000c7308 */ /* 0x0004640000002400 */
[----:B--2---:R-:W-:-:S06]  /*b350*/  FMUL.FTZ R0, R41, c[0x0][0x320] ;  /* 0x0000c80029007a20 */ /* 0x004fcc0000410000 */
[----:B------:R2:W1:Y:S02]  /*b360*/  MUFU.TANH R11, R0 ;  /* 0x00000000000b7308 */ /* 0x0004640000002400 */
[----:B--2---:R-:W-:-:S06]  /*b370*/  FMUL.FTZ R0, R37, c[0x0][0x320] ;  /* 0x0000c80025007a20 */ /* 0x004fcc0000410000 */
[----:B------:R2:W1:Y:S02]  /*b380*/  MUFU.TANH R8, R0 ;  /* 0x0000000000087308 */ /* 0x0004640000002400 */
[----:B--2---:R-:W-:Y:S01]  /*b390*/  IADD3 R0, R19, R3, RZ ;  /* 0x0000000313007210 */ /* 0x004fe20007ffe0ff */
[----:B------:R-:W-:Y:S05]  /*b3a0*/  @!P0 BRA `(.L_x_1208) ;  /* 0x0000012000008947 */ /* 0x000fea0003800000 */
[----:B-1-34-:R-:W-:Y:S01]  /*b3b0*/  IADD3 R3, -R232, R5, R3 ;  /* 0x00000005e8037210 */ /* 0x01afe20007ffe103 */
[----:B------:R-:W-:Y:S03]  /*b3c0*/  BSSY B0, `(.L_x_1209) ;  /* 0x000000c000007945 */ /* 0x000fe60003800000 */
[----:B------:R-:W-:-:S13]  /*b3d0*/  ISETP.GT.AND P0, PT, R3, -0x1, PT ;  /* 0xffffffff0300780c */ /* 0x000fda0003f04270 */
[----:B------:R-:W-:Y:S05]  /*b3e0*/  @P0 BRA `(.L_x_1210) ;  /* 0x0000006000000947 */ /* 0x000fea0003800000 */
[----:B------:R-:W-:Y:S02]  /*b3f0*/  ISETP.NE.AND P0, PT, R36, c[0x0][0x32c], PT ;  /* 0x0000cb0024007a0c */ /* 0x000fe40003f05270 */
[----:B------:R-:W-:-:S11]  /*b400*/  LOP3.LUT R3, RZ, R3, RZ, 0x33, !PT ;  /* 0x00000003ff037212 */ /* 0x000fd600078e33ff */
[----:B------:R-:W-:-:S05]  /*b410*/  @P0 IMAD.HI.U32 R7, R3, c[0x0][0x330], RZ ;  /* 0x0000cc0003070a27 */ /* 0x000fca00078e00ff */
[----:B------:R-:W-:-:S04]  /*b420*/  @P0 SHF.R.U32.HI R3, RZ, c[0x0][0x334], R7 ;  /* 0x0000cd00ff030a19 */ /* 0x000fc80000011607 */
[----:B------:R-:W-:Y:S01]  /*b430*/  LOP3.LUT R3, RZ, R3, RZ, 0x33, !PT ;  /* 0x00000003ff037212 */ /* 0x000fe200078e33ff */
[----:B------:R-:W-:Y:S05]  /*b440*/  BRA `(.L_x_1211) ;  /* 0x0000003000007947 */ /* 0x000fea0003800000 */
.L_x_1210:
[----:B------:R-:W-:-:S13]  /*b450*/  ISETP.NE.AND P0, PT, R36, c[0x0][0x32c], PT ;  /* 0x0000cb0024007a0c */ /* 0x000fda0003f05270 */
[----:B------:R-:W-:-:S05]  /*b460*/  @P0 IMAD.HI.U32 R7, R3, c[0x0][0x330], RZ ;  /* 0x0000cc0003070a27 */ /* 0x000fca00078e00ff */
[----:B------:R-:W-:Y:S02]  /*b470*/  @P0 SHF.R.U32.HI R3, RZ, c[0x0][0x334], R7 ;  /* 0x0000cd00ff030a19 */ /* 0x000fe40000011607 */
.L_x_1211:
[----:B------:R-:W-:Y:S05]  /*b480*/  BSYNC B0 ;  /* 0x0000000000007941 */ /* 0x000fea0003800000 */
.L_x_1209:
[----:B------:R-:W-:-:S05]  /*b490*/  IMAD R3, R3, c[0x0][0x32c], R21 ;  /* 0x0000cb0003037a24 */ /* 0x000fca00078e0215 */
[----:B------:R-:W-:Y:S02]  /*b4a0*/  IADD3 R7, R3, c[0x0][0x32c], RZ ;  /* 0x0000cb0003077a10 */ /* 0x000fe40007ffe0ff */
[----:B------:R-:W-:Y:S02]  /*b4b0*/  IMNMX R0, R0, R3, !PT ;  /* 0x0000000300007217 */ /* 0x000fe40007800200 */
[----:B------:R-:W-:Y:S02]  /*b4c0*/  IMNMX R2, R2, R7, PT ;  /* 0x0000000702027217 */ /* 0x000fe40003800200 */
.L_x_1208:
[C---:B-1-34-:R-:W-:Y:S02]  /*b4d0*/  ISETP.GE.AND P0, PT, R103.reuse, 0x2, PT ;  /* 0x000000026700780c */ /* 0x05afe40003f06270 */
[----:B------:R-:W-:Y:S02]  /*b4e0*/  LOP3.LUT R212, R212, 0xfffffff7, RZ, 0xc0, !PT ;  /* 0xfffffff7d4d47812 */ /* 0x000fe400078ec0ff */
[C---:B------:R-:W-:Y:S02]  /*b4f0*/  ISETP.GE.AND P1, PT, R103.reuse, 0x9, PT ;  /* 0x000000096700780c */ /* 0x040fe40003f26270 */
[----:B------:R-:W-:-:S02]  /*b500*/  ISETP.GE.AND P6, PT, R103, 0x12, PT ;  /* 0x000000126700780c */ /* 0x000fc40003fc6270 */
[C---:B------:R-:W-:Y:S02]  /*b510*/  ISETP.GE.AND P5, PT, R103.reuse, 0x19, PT ;  /* 0x000000196700780c */ /* 0x040fe40003fa6270 */
[C---:B------:R-:W-:Y:S02]  /*b520*/  ISETP.GE.AND P4, PT, R103.reuse, 0x1a, PT ;  /* 0x0000001a6700780c */ /* 0x040fe40003f86270 */
[----:B------:R-:W-:Y:S02]  /*b530*/  ISETP.GE.AND P3, PT, R103, 0x21, PT ;  /* 0x000000216700780c */ /* 0x000fe40003f66270 */
[----:B------:R-:W-:Y:S02]  /*b540*/  @P0 LOP3.LUT R212, R212, 0x8, RZ, 0xfc, !PT ;  /* 0x00000008d4d40812 */ /* 0x000fe400078efcff */
[----:B------:R-:W-:Y:S02]  /*b550*/  ISETP.GT.AND P0, PT, R0, 0x1, !P0 ;  /* 0x000000010000780c */ /* 0x000fe40004704270 */
[----:B------:R-:W-:-:S02]  /*b560*/  LOP3.LUT R212, R212, 0xfffffffb, RZ, 0xc0, !PT ;  /* 0xfffffffbd4d47812 */ /* 0x000fc400078ec0ff */
[----:B------:R-:W-:Y:S02]  /*b570*/  ISETP.LT.OR P0, PT, R2, 0x2, P0 ;  /* 0x000000020200780c */ /* 0x000fe40000701670 */
[----:B------:R-:W-:Y:S02]  /*b580*/  @P1 LOP3.LUT R212, R212, 0x4, RZ, 0xfc, !PT ;  /* 0x00000004d4d41812 */ /* 0x000fe400078efcff */
[----:B------:R-:W-:Y:S02]  /*b590*/  FSEL R24, R28, -INF , !P0 ;  /* 0xff8000001c187808 */ /* 0x000fe40004000000 */
[----:B------:R-:W-:Y:S02]  /*b5a0*/  ISETP.GT.AND P0, PT, R0, 0x8, !P1 ;  /* 0x000000080000780c */ /* 0x000fe40004f04270 */
[----:B------:R-:W-:Y:S02]  /*b5b0*/  ISETP.GE.AND P1, PT, R103, 0xa, PT ;  /* 0x0000000a6700780c */ /* 0x000fe40003f26270 */
[----:B------:R-:W-:-:S02]  /*b5c0*/  ISETP.LT.OR P0, PT, R2, 0x9, P0 ;  /* 0x000000090200780c */ /* 0x000fc40000701670 */
[----:B------:R-:W-:Y:S02]  /*b5d0*/  LOP3.LUT R212, R212, 0xfffffffd, RZ, 0xc0, !PT ;  /* 0xfffffffdd4d47812 */ /* 0x000fe400078ec0ff */
[----:B------:R-:W-:Y:S02]  /*b5e0*/  FSEL R25, R23, -INF , !P0 ;  /* 0xff80000017197808 */ /* 0x000fe40004000000 */
[----:B------:R-:W-:Y:S02]  /*b5f0*/  ISETP.GT.AND P0, PT, R0, 0x9, !P1 ;  /* 0x000000090000780c */ /* 0x000fe40004f04270 */
[----:B------:R-:W-:Y:S02]  /*b600*/  ISETP.GE.AND P2, PT, R103, 0x22, PT ;  /* 0x000000226700780c */ /* 0x000fe40003f46270 */
[----:B------:R-:W-:Y:S02]  /*b610*/  ISETP.LT.OR P0, PT, R2, 0xa, P0 ;  /* 0x0000000a0200780c */ /* 0x000fe40000701670 */
[----:B------:R-:W-:-:S02]  /*b620*/  @P1 LOP3.LUT R212, R212, 0x2, RZ, 0xfc, !PT ;  /* 0x00000002d4d41812 */ /* 0x000fc400078efcff */
[----:B------:R-:W-:Y:S02]  /*b630*/  ISETP.GE.AND P1, PT, R103, 0x11, PT ;  /* 0x000000116700780c */ /* 0x000fe40003f26270 */
[----:B------:R-:W-:Y:S02]  /*b640*/  FSEL R33, R22, -INF , !P0 ;  /* 0xff80000016217808 */ /* 0x000fe40004000000 */
[----:B------:R-:W-:Y:S02]  /*b650*/  ISETP.GT.AND P0, PT, R0, 0x10, !P1 ;  /* 0x000000100000780c */ /* 0x000fe40004f04270 */
[----:B------:R-:W-:Y:S02]  /*b660*/  LOP3.LUT R212, R212, 0xfffffffe, RZ, 0xc0, !PT ;  /* 0xfffffffed4d47812 */ /* 0x000fe400078ec0ff */
[----:B------:R-:W-:-:S04]  /*b670*/  ISETP.LT.OR P0, PT, R2, 0x11, P0 ;  /* 0x000000110200780c */ /* 0x000fc80000701670 */
[----:B------:R-:W-:Y:S02]  /*b680*/  FSEL R32, R17, -INF , !P0 ;  /* 0xff80000011207808 */ /* 0x000fe40004000000 */
[----:B------:R-:W-:Y:S02]  /*b690*/  ISETP.GT.AND P0, PT, R0, 0x11, !P6 ;  /* 0x000000110000780c */ /* 0x000fe40007704270 */
[----:B------:R-:W-:Y:S02]  /*b6a0*/  @P1 LOP3.LUT R212, R212, 0x1, RZ, 0xfc, !PT ;  /* 0x00000001d4d41812 */ /* 0x000fe400078efcff */
[----:B------:R-:W-:Y:S02]  /*b6b0*/  ISETP.LT.OR P0, PT, R2, 0x12, P0 ;  /* 0x000000120200780c */ /* 0x000fe40000701670 */
[----:B------:R-:W-:Y:S02]  /*b6c0*/  ISETP.GE.AND P1, PT, R103, 0x29, PT ;  /* 0x000000296700780c */ /* 0x000fe40003f26270 */
[----:B------:R-:W-:-:S02]  /*b6d0*/  FSEL R31, R16, -INF , !P0 ;  /* 0xff800000101f7808 */ /* 0x000fc40004000000 */
[----:B------:R-:W-:Y:S02]  /*b6e0*/  ISETP.GT.AND P0, PT, R0, 0x18, !P5 ;  /* 0x000000180000780c */ /* 0x000fe40006f04270 */
[----:B------:R-:W-:Y:S02]  /*b6f0*/  LOP3.LUT R212, R212, 0xffffffef, RZ, 0xc0, !PT ;  /* 0xffffffefd4d47812 */ /* 0x000fe400078ec0ff */
[----:B------:R-:W-:-:S04]  /*b700*/  ISETP.LT.OR P0, PT, R2, 0x19, P0 ;  /* 0x000000190200780c */ /* 0x000fc80000701670 */
[----:B------:R-:W-:Y:S02]  /*b710*/  FSEL R30, R15, -INF , !P0 ;  /* 0xff8000000f1e7808 */ /* 0x000fe40004000000 */
[----:B------:R-:W-:Y:S02]  /*b720*/  ISETP.GT.AND P0, PT, R0, 0x19, !P4 ;  /* 0x000000190000780c */ /* 0x000fe40006704270 */
[----:B------:R-:W-:Y:S02]  /*b730*/  @P1 LOP3.LUT R212, R212, 0x10, RZ, 0xfc, !PT ;  /* 0x00000010d4d41812 */ /* 0x000fe400078efcff */
[----:B------:R-:W-:Y:S02]  /*b740*/  ISETP.LT.OR P0, PT, R2, 0x1a, P0 ;  /* 0x0000001a0200780c */ /* 0x000fe40000701670 */
[----:B------:R-:W-:Y:S02]  /*b750*/  LOP3.LUT R212, R212, 0xffffffdf, RZ, 0xc0, !PT ;  /* 0xffffffdfd4d47812 */ /* 0x000fe400078ec0ff */
[----:B------:R-:W-:-:S02]  /*b760*/  FSEL R29, R14, -INF , !P0 ;  /* 0xff8000000e1d7808 */ /* 0x000fc40004000000 */
[----:B------:R-:W-:-:S04]  /*b770*/  ISETP.GT.AND P0, PT, R0, 0x20, !P3 ;  /* 0x000000200000780c */ /* 0x000fc80005f04270 */
[----:B------:R-:W-:-:S04]  /*b780*/  ISETP.LT.OR P0, PT, R2, 0x21, P0 ;  /* 0x000000210200780c */ /* 0x000fc80000701670 */
[----:B------:R-:W-:Y:S02]  /*b790*/  FSEL R28, R13, -INF , !P0 ;  /* 0xff8000000d1c7808 */ /* 0x000fe40004000000 */
[----:B------:R-:W-:-:S04]  /*b7a0*/  ISETP.GT.AND P0, PT, R0, 0x21, !P2 ;  /* 0x000000210000780c */ /* 0x000fc80005704270 */
[----:B------:R-:W-:-:S04]  /*b7b0*/  ISETP.LT.OR P0, PT, R2, 0x22, P0 ;  /* 0x000000220200780c */ /* 0x000fc80000701670 */
[----:B------:R-:W-:Y:S02]  /*b7c0*/  FSEL R27, R8, -INF , !P0 ;  /* 0xff800000081b7808 */ /* 0x000fe40004000000 */
[----:B------:R-:W-:Y:S02]  /*b7d0*/  ISETP.GT.AND P0, PT, R0, 0x28, !P1 ;  /* 0x000000280000780c */ /* 0x000fe40004f04270 */
[----:B------:R-:W-:Y:S02]  /*b7e0*/  ISETP.GE.AND P1, PT, R103, 0x1, PT ;  /* 0x000000016700780c */ /* 0x000fe40003f26270 */
[----:B------:R-:W-:-:S04]  /*b7f0*/  ISETP.LT.OR P0, PT, R2, 0x29, P0 ;  /* 0x000000290200780c */ /* 0x000fc80000701670 */
[----:B------:R-:W-:Y:S02]  /*b800*/  FSEL R34, R12, -INF , !P0 ;  /* 0xff8000000c227808 */ /* 0x000fe40004000000 */
[----:B------:R-:W-:-:S04]  /*b810*/  ISETP.GT.AND P0, PT, R0, RZ, !P1 ;  /* 0x000000ff0000720c */ /* 0x000fc80004f04270 */
[----:B------:R-:W-:-:S04]  /*b820*/  ISETP.LT.OR P0, PT, R2, 0x1, P0 ;  /* 0x000000010200780c */ /* 0x000fc80000701670 */
[----:B------:R-:W-:Y:S02]  /*b830*/  FSEL R22, R35, -INF , !P0 ;  /* 0xff80000023167808 */ /* 0x000fe40004000000 */
[----:B------:R-:W-:-:S13]  /*b840*/  ISETP.GE.AND P0, PT, R103, 0x2a, PT ;  /* 0x0000002a6700780c */ /* 0x000fda0003f06270 */
[----:B------:R-:W-:Y:S02]  /*b850*/  @P0 LOP3.LUT R212, R212, 0x20, RZ, 0xfc, !PT ;  /* 0x00000020d4d40812 */ /* 0x000fe400078efcff */
[----:B------:R-:W-:-:S04]  /*b860*/  ISETP.GT.AND P0, PT, R0, 0x29, !P0 ;  /* 0x000000290000780c */ /* 0x000fc80004704270 */
[----:B------:R-:W-:-:S04]  /*b870*/  ISETP.LT.OR P0, PT, R2, 0x2a, P0 ;  /* 0x0000002a0200780c */ /* 0x000fc80000701670 */
[----:B------:R-:W-:Y:S01]  /*b880*/  FSEL R26, R11, -INF , !P0 ;  /* 0xff8000000b1a7808 */ /* 0x000fe20004000000 */
[----:B------:R-:W-:Y:S06]  /*b890*/  BRA.DIV ~URZ, `(.L_x_1212) ;  /* 0x000103827f007947 */ /* 0x000fec000b800000 */
[----:B------:R1:W2:Y:S02]  /*b8a0*/  SHFL.IDX PT, R3, R4, 0x1, 0x1c1f ;  /* 0x003c1f0004037f89 */ /* 0x0002a400000e0000 */
.L_x_1325:
[----:B------:R-:W-:Y:S01]  /*b8b0*/  FMUL.FTZ R0, R46, c[0x0][0x320] ;  /* 0x0000c8002e007a20 */ /* 0x000fe20000410000 */
[----:B------:R-:W-:Y:S02]  /*b8c0*/  ISETP.LE.AND P0, PT, R36, c[0x0][0x32c], PT ;  /* 0x0000cb0024007a0c */ /* 0x000fe40003f03270 */
[----:B--2---:R-:W-:Y:S01]  /*b8d0*/  IADD3 R2, R18, R3, RZ ;  /* 0x0000000312027210 */ /* 0x004fe20007ffe0ff */
[----:B------:R2:W3:Y:S03]  /*b8e0*/  MUFU.TANH R17, R0 ;  /* 0x0000000000117308 */ /* 0x0004e60000002400 */
[----:B------:R-:W-:Y:S01]  /*b8f0*/  IMNMX R2, R20, R2, PT ;  /* 0x0000000214027217 */ /* 0x000fe20003800200 */
[----:B--2---:R-:W-:-:S04]  /*b900*/  FMUL.FTZ R0, R42, c[0x0][0x320] ;  /* 0x0000c8002a007a20 */ /* 0x004fc80000410000 */
[----:B------:R2:W4:Y:S02]  /*b910*/  MUFU.TANH R16, R0 ;  /* 0x0000000000107308 */ /* 0x0005240000002400 */
[----:B--2---:R-:W-:-:S06]  /*b920*/  FMUL.FTZ R0, R43, c[0x0][0x320] ;  /* 0x0000c8002b007a20 */ /* 0x004fcc0000410000 */
[----:B------:R2:W1:Y:S02]  /*b930*/  MUFU.TANH R23, R0 ;  /* 0x0000000000177308 */ /* 0x0004640000002400 */
        /* <DEDUP_REMOVED lines=27> */
.L_x_1215:
[----:B------:R-:W-:-:S04]  /*baf0*/  MOV R4, 0x1 ;  /* 0x0000000100047802 */ /* 0x000fc80000000f00 */
[----:B------:R-:W-:-:S13]  /*bb00*/  ISETP.NE.AND P0, PT, R4, c[0x0][0x32c], PT ;  /* 0x0000cb0004007a0c */ /* 0x000fda0003f05270 */
[----:B------:R-:W-:-:S05]  /*bb10*/  @P0 IMAD.HI.U32 R4, R3, c[0x0][0x330], RZ ;  /* 0x0000cc0003040a27 */ /* 0x000fca00078e00ff */
[----:B------:R-:W-:Y:S02]  /*bb20*/  @P0 SHF.R.U32.HI R3, RZ, c[0x0][0x334], R4 ;  /* 0x0000cd00ff030a19 */ /* 0x000fe40000011604 */
.L_x_1216:
[----:B------:R-:W-:Y:S05]  /*bb30*/  BSYNC B0 ;  /* 0x0000000000007941 */ /* 0x000fea0003800000 */
.L_x_1214:
[----:B------:R-:W-:-:S05]  /*bb40*/  IMAD R3, R3, c[0x0][0x32c], R21 ;  /* 0x0000cb0003037a24 */ /* 0x000fca00078e0215 */
[----:B------:R-:W-:Y:S02]  /*bb50*/  IADD3 R4, R3, c[0x0][0x32c], RZ ;  /* 0x0000cb0003047a10 */ /* 0x000fe40007ffe0ff */
[----:B------:R-:W-:Y:S02]  /*bb60*/  IMNMX R0, R0, R3, !PT ;  /* 0x0000000300007217 */ /* 0x000fe40007800200 */
[----:B------:R-:W-:Y:S02]  /*bb70*/  IMNMX R2, R2, R4, PT ;  /* 0x0000000402027217 */ /* 0x000fe40003800200 */
.L_x_1213:
[----:B-1-34-:R-:W-:Y:S02]  /*bb80*/  LOP3.LUT P0, RZ, R212, 0x8, RZ, 0xc0, !PT ;  /* 0x00000008d4ff7812 */ /* 0x01afe4000780c0ff */
[----:B------:R-:W-:Y:S02]  /*bb90*/  FMNMX.FTZ R136, R22, R24, !PT ;  /* 0x0000001816887209 */ /* 0x000fe40007810000 */
[----:B------:R-:W-:Y:S02]  /*bba0*/  ISETP.GT.AND P0, PT, R0, 0x1, !P0 ;  /* 0x000000010000780c */ /* 0x000fe40004704270 */
[----:B------:R-:W-:-:S02]  /*bbb0*/  FMNMX.FTZ R136, R25, R136, !PT ;  /* 0x0000008819887209 */ /* 0x000fc40007810000 */
[----:B------:R-:W-:Y:S02]  /*bbc0*/  ISETP.LT.OR P0, PT, R2, 0x2, P0 ;  /* 0x000000020200780c */ /* 0x000fe40000701670 */
[----:B------:R-:W-:Y:S02]  /*bbd0*/  FMNMX.FTZ R136, R33, R136, !PT ;  /* 0x0000008821887209 */ /* 0x000fe40007810000 */
[----:B------:R-:W-:Y:S02]  /*bbe0*/  FSEL R18, R52, -INF , !P0 ;  /* 0xff80000034127808 */ /* 0x000fe40004000000 */
[----:B------:R-:W-:Y:S02]  /*bbf0*/  LOP3.LUT P0, RZ, R212, 0x4, RZ, 0xc0, !PT ;  /* 0x00000004d4ff7812 */ /* 0x000fe4000780c0ff */
[----:B------:R-:W-:Y:S02]  /*bc00*/  FMNMX.FTZ R136, R32, R136, !PT ;  /* 0x0000008820887209 */ /* 0x000fe40007810000 */
[----:B------:R-:W-:-:S02]  /*bc10*/  ISETP.GT.AND P0, PT, R0, 0x8, !P0 ;  /* 0x000000080000780c */ /* 0x000fc40004704270 */
[----:B------:R-:W-:Y:S02]  /*bc20*/  FMNMX.FTZ R136, R31, R136, !PT ;  /* 0x000000881f887209 */ /* 0x000fe40007810000 */
[----:B------:R-:W-:Y:S02]  /*bc30*/  ISETP.LT.OR P0, PT, R2, 0x9, P0 ;  /* 0x000000090200780c */ /* 0x000fe40000701670 */
[----:B------:R-:W-:Y:S02]  /*bc40*/  FMNMX.FTZ R136, R30, R136, !PT ;  /* 0x000000881e887209 */ /* 0x000fe40007810000 */
[----:B------:R-:W-:Y:S02]  /*bc50*/  FSEL R19, R17, -INF , !P0 ;  /* 0xff80000011137808 */ /* 0x000fe40004000000 */
[----:B------:R-:W-:Y:S02]  /*bc60*/  LOP3.LUT P0, RZ, R212, 0x2, RZ, 0xc0, !PT ;  /* 0x00000002d4ff7812 */ /* 0x000fe4000780c0ff */
[----:B------:R-:W-:-:S02]  /*bc70*/  FMNMX.FTZ R136, R29, R136, !PT ;  /* 0x000000881d887209 */ /* 0x000fc40007810000 */
[----:B------:R-:W-:Y:S02]  /*bc80*/  ISETP.GT.AND P0, PT, R0, 0x9, !P0 ;  /* 0x000000090000780c */ /* 0x000fe40004704270 */
[----:B------:R-:W-:Y:S02]  /*bc90*/  FMNMX.FTZ R136, R28, R136, !PT ;  /* 0x000000881c887209 */ /* 0x000fe40007810000 */
[----:B------:R-:W-:Y:S02]  /*bca0*/  ISETP.LT.OR P0, PT, R2, 0xa, P0 ;  /* 0x0000000a0200780c */ /* 0x000fe40000701670 */
[----:B------:R-:W-:Y:S02]  /*bcb0*/  FMNMX.FTZ R136, R27, R136, !PT ;  /* 0x000000881b887209 */ /* 0x000fe40007810000 */
[----:B------:R-:W-:Y:S02]  /*bcc0*/  FSEL R17, R15, -INF , !P0 ;  /* 0xff8000000f117808 */ /* 0x000fe40004000000 */
[----:B------:R-:W-:-:S02]  /*bcd0*/  LOP3.LUT P0, RZ, R212, 0x1, RZ, 0xc0, !PT ;  /* 0x00000001d4ff7812 */ /* 0x000fc4000780c0ff */
[----:B------:R-:W-:Y:S02]  /*bce0*/  FMNMX.FTZ R136, R34, R136, !PT ;  /* 0x0000008822887209 */ /* 0x000fe40007810000 */
[----:B------:R-:W-:Y:S02]  /*bcf0*/  ISETP.GT.AND P0, PT, R0, 0x10, !P0 ;  /* 0x000000100000780c */ /* 0x000fe40004704270 */
[----:B------:R-:W-:Y:S02]  /*bd00*/  FMNMX.FTZ R136, R26, R136, !PT ;  /* 0x000000881a887209 */ /* 0x000fe40007810000 */
[----:B------:R-:W-:-:S04]  /*bd10*/  ISETP.LT.OR P0, PT, R2, 0x11, P0 ;  /* 0x000000110200780c */ /* 0x000fc80000701670 */
[----:B------:R-:W-:Y:S02]  /*bd20*/  FSEL R15, R12, -INF , !P0 ;  /* 0xff8000000c0f7808 */ /* 0x000fe40004000000 */
[----:B------:R-:W-:Y:S02]  /*bd30*/  ISETP.GT.AND P0, PT, R0, 0x11, !P6 ;  /* 0x000000110000780c */ /* 0x000fe40007704270 */
[----:B------:R-:W-:Y:S02]  /*bd40*/  LOP3.LUT P6, RZ, R212, 0x20, RZ, 0xc0, !PT ;  /* 0x00000020d4ff7812 */ /* 0x000fe400078cc0ff */
[----:B------:R-:W-:-:S04]  /*bd50*/  ISETP.LT.OR P0, PT, R2, 0x12, P0 ;  /* 0x000000120200780c */ /* 0x000fc80000701670 */
[----:B------:R-:W-:Y:S02]  /*bd60*/  FSEL R12, R7, -INF , !P0 ;  /* 0xff800000070c7808 */ /* 0x000fe40004000000 */
[----:B------:R-:W-:Y:S02]  /*bd70*/  ISETP.GT.AND P0, PT, R0, 0x18, !P5 ;  /* 0x000000180000780c */ /* 0x000fe40006f04270 */
[----:B------:R-:W-:Y:S02]  /*bd80*/  LOP3.LUT P5, RZ, R212, 0x10, RZ, 0xc0, !PT ;  /* 0x00000010d4ff7812 */ /* 0x000fe400078ac0ff */
[----:B------:R-:W-:-:S04]  /*bd90*/  ISETP.LT.OR P0, PT, R2, 0x19, P0 ;  /* 0x000000190200780c */ /* 0x000fc80000701670 */
[----:B------:R-:W-:Y:S02]  /*bda0*/  FSEL R14, R14, -INF , !P0 ;  /* 0xff8000000e0e7808 */ /* 0x000fe40004000000 */
[----:B------:R-:W-:-:S04]  /*bdb0*/  ISETP.GT.AND P0, PT, R0, 0x19, !P4 ;  /* 0x000000190000780c */ /* 0x000fc80006704270 */
        /* <DEDUP_REMOVED lines=8> */
[----:B------:R-:W-:-:S04]  /*be40*/  ISETP.GT.AND P0, PT, R0, RZ, !P1 ;  /* 0x000000ff0000720c */ /* 0x000fc80004f04270 */
[----:B------:R-:W-:-:S04]  /*be50*/  ISETP.LT.OR P0, PT, R2, 0x1, P0 ;  /* 0x000000010200780c */ /* 0x000fc80000701670 */
[----:B------:R-:W-:Y:S02]  /*be60*/  FSEL R8, R53, -INF , !P0 ;  /* 0xff80000035087808 */ /* 0x000fe40004000000 */
[----:B------:R-:W-:Y:S02]  /*be70*/  ISETP.GT.AND P0, PT, R0, 0x28, !P5 ;  /* 0x000000280000780c */ /* 0x000fe40006f04270 */
[----:B------:R-:W-:Y:S02]  /*be80*/  FMNMX.FTZ R7, R8, R18, !PT ;  /* 0x0000001208077209 */ /* 0x000fe40007810000 */
[----:B------:R-:W-:Y:S02]  /*be90*/  ISETP.LT.OR P0, PT, R2, 0x29, P0 ;  /* 0x000000290200780c */ /* 0x000fe40000701670 */
[----:B------:R-:W-:Y:S02]  /*bea0*/  FMNMX.FTZ R7, R19, R7, !PT ;  /* 0x0000000713077209 */ /* 0x000fe40007810000 */
[----:B------:R-:W-:-:S02]  /*beb0*/  FSEL R16, R16, -INF , !P0 ;  /* 0xff80000010107808 */ /* 0x000fc40004000000 */
[----:B------:R-:W-:Y:S02]  /*bec0*/  FMNMX.FTZ R7, R17, R7, !PT ;  /* 0x0000000711077209 */ /* 0x000fe40007810000 */
[----:B------:R-:W-:Y:S02]  /*bed0*/  ISETP.GT.AND P0, PT, R0, 0x29, !P6 ;  /* 0x000000290000780c */ /* 0x000fe40007704270 */
        /* <DEDUP_REMOVED lines=9> */
[----:B------:R-:W-:Y:S01]  /*bf70*/  FMNMX.FTZ R7, R11, R7, !PT ;  /* 0x000000070b077209 */ /* 0x000fe20007810000 */
[----:B------:R-:W-:Y:S05]  /*bf80*/  BRA.DIV ~URZ, `(.L_x_1217) ;  /* 0x0000fd127f007947 */ /* 0x000fea000b800000 */
[----:B------:R1:W2:Y:S02]  /*bf90*/  SHFL.BFLY PT, R0, R136, 0x2, 0x1f ;  /* 0x0c401f0088007f89 */ /* 0x0002a400000e0000 */
.L_x_1326:
[----:B-12---:R-:W-:Y:S01]  /*bfa0*/  FMNMX.FTZ R136, R136, R0, !PT ;  /* 0x0000000088887209 */ /* 0x006fe20007810000 */
[----:B------:R-:W-:Y:S05]  /*bfb0*/  BRA.DIV ~URZ, `(.L_x_1218) ;  /* 0x0000fd327f007947 */ /* 0x000fea000b800000 */
[----:B------:R-:W1:Y:S04]  /*bfc0*/  SHFL.BFLY PT, R0, R7, 0x2, 0x1f ;  /* 0x0c401f0007007f89 */ /* 0x000e6800000e0000 */
[----:B------:R-:W2:Y:S01]  /*bfd0*/  SHFL.BFLY PT, R2, R136, 0x1, 0x1f ;  /* 0x0c201f0088027f89 */ /* 0x000ea200000e0000 */
[----:B-1----:R-:W-:Y:S02]  /*bfe0*/  FMNMX.FTZ R7, R7, R0, !PT ;  /* 0x0000000007077209 */ /* 0x002fe40007810000 */
[----:B--2---:R-:W-:-:S03]  /*bff0*/  FMNMX.FTZ R136, R136, R2, !PT ;  /* 0x0000000288887209 */ /* 0x004fc60007810000 */
[----:B------:R1:W2:Y:S04]  /*c000*/  SHFL.BFLY PT, R3, R7, 0x1, 0x1f ;  /* 0x0c201f0007037f89 */ /* 0x0002a800000e0000 */
.L_x_1327:
[C---:B------:R-:W-:Y:S01]  /*c010*/  FMUL.FTZ R0, R136.reuse, c[0x0][0x2d0] ;  /* 0x0000b40088007a20 */ /* 0x040fe20000410000 */
[----:B------:R-:W-:Y:S01]  /*c020*/  FSETP.NEU.FTZ.AND P0, PT, R136, -INF , PT ;  /* 0xff8000008800780b */ /* 0x000fe20003f1d000 */
[----:B------:R-:W-:Y:S01]  /*c030*/  WARPSYNC 0xffffffff ;  /* 0xffffffff00007948 */ /* 0x000fe20003800000 */
[----:B-12---:R-:W-:Y:S02]  /*c040*/  FMNMX.FTZ R7, R3, R7, !PT ;  /* 0x0000000703077209 */ /* 0x006fe40007810000 */
[----:B------:R-:W-:Y:S02]  /*c050*/  FSEL R0, R0, RZ, P0 ;  /* 0x000000ff00007208 */ /* 0x000fe40000000000 */
[C---:B------:R-:W-:Y:S01]  /*c060*/  FSETP.NEU.FTZ.AND P0, PT, R7.reuse, -INF , PT ;  /* 0xff8000000700780b */ /* 0x040fe20003f1d000 */
[----:B------:R-:W-:Y:S01]  /*c070*/  FMUL.FTZ R3, R7, c[0x0][0x2d0] ;  /* 0x0000b40007037a20 */ /* 0x000fe20000410000 */
[----:B------:R-:W-:Y:S01]  /*c080*/  SHF.L.U32 R201, R10, 0x1, RZ ;  /* 0x000000010ac97819 */ /* 0x000fe200000006ff */
[----:B------:R-:W-:-:S04]  /*c090*/  FFMA.FTZ R2, R22, c[0x0][0x2d0], -R0 ;  /* 0x0000b40016027a23 */ /* 0x000fc80000010800 */
[----:B------:R1:W-:Y:S02]  /*c0a0*/  MUFU.EX2 R38, R2 ;  /* 0x0000000200267308 */ /* 0x0003e40000000800 */
[----:B-1----:R-:W-:-:S06]  /*c0b0*/  FFMA.FTZ R2, R24, c[0x0][0x2d0], -R0 ;  /* 0x0000b40018027a23 */ /* 0x002fcc0000010800 */
[----:B------:R1:W2:Y:S02]  /*c0c0*/  MUFU.EX2 R36, R2 ;  /* 0x0000000200247308 */ /* 0x0002a40000000800 */
[----:B-1----:R-:W-:-:S06]  /*c0d0*/  FFMA.FTZ R2, R25, c[0x0][0x2d0], -R0 ;  /* 0x0000b40019027a23 */ /* 0x002fcc0000010800 */
[----:B------:R1:W3:Y:S02]  /*c0e0*/  MUFU.EX2 R37, R2 ;  /* 0x0000000200257308 */ /* 0x0002e40000000800 */
[----:B-1----:R-:W-:-:S06]  /*c0f0*/  FFMA.FTZ R2, R33, c[0x0][0x2d0], -R0 ;  /* 0x0000b40021027a23 */ /* 0x002fcc0000010800 */
[----:B------:R1:W4:Y:S02]  /*c100*/  MUFU.EX2 R35, R2 ;  /* 0x0000000200237308 */ /* 0x0003240000000800 */
[----:B-1----:R-:W-:-:S06]  /*c110*/  FFMA.FTZ R2, R32, c[0x0][0x2d0], -R0 ;  /* 0x0000b40020027a23 */ /* 0x002fcc0000010800 */
[----:B------:R1:W5:Y:S02]  /*c120*/  MUFU.EX2 R33, R2 ;  /* 0x0000000200217308 */ /* 0x0003640000000800 */
[----:B-1----:R-:W-:-:S06]  /*c130*/  FFMA.FTZ R2, R31, c[0x0][0x2d0], -R0 ;  /* 0x0000b4001f027a23 */ /* 0x002fcc0000010800 */
        /* <DEDUP_REMOVED lines=8> */
[----:B------:R1:W-:Y:S02]  /*c1c0*/  MUFU.EX2 R132, R2 ;  /* 0x0000000200847308 */ /* 0x0003e40000000800 */
[----:B-1----:R-:W-:-:S06]  /*c1d0*/  FFMA.FTZ R2, R34, c[0x0][0x2d0], -R0 ;  /* 0x0000b40022027a23 */ /* 0x002fcc0000010800 */
[----:B------:R1:W-:Y:S02]  /*c1e0*/  MUFU.EX2 R28, R2 ;  /* 0x00000002001c7308 */ /* 0x0003e40000000800 */
[----:B-1----:R-:W-:Y:S01]  /*c1f0*/  FFMA.FTZ R2, R26, c[0x0][0x2d0], -R0 ;  /* 0x0000b4001a027a23 */ /* 0x002fe20000010800 */
[----:B------:R-:W-:Y:S01]  /*c200*/  FSEL R0, R3, RZ, P0 ;  /* 0x000000ff03007208 */ /* 0x000fe20000000000 */
[----:B--2---:R-:W-:-:S04]  /*c210*/  FADD.FTZ R3, R38, R36 ;  /* 0x0000002426037221 */ /* 0x004fc80000010000 */
[----:B------:R1:W-:Y:S01]  /*c220*/  MUFU.EX2 R134, R2 ;  /* 0x0000000200867308 */ /* 0x0003e20000000800 */
[----:B---3--:R-:W-:-:S04]  /*c230*/  FADD.FTZ R3, R37, R3 ;  /* 0x0000000325037221 */ /* 0x008fc80000010000 */
[----:B----4-:R-:W-:-:S04]  /*c240*/  FADD.FTZ R3, R35, R3 ;  /* 0x0000000323037221 */ /* 0x010fc80000010000 */
[----:B-----5:R-:W-:Y:S02]  /*c250*/  FADD.FTZ R3, R33, R3 ;  /* 0x0000000321037221 */ /* 0x020fe40000010000 */
[----:B-1----:R-:W-:-:S04]  /*c260*/  FFMA.FTZ R2, R8, c[0x0][0x2d0], -R0 ;  /* 0x0000b40008027a23 */ /* 0x002fc80000010800 */
[----:B------:R1:W-:Y:S02]  /*c270*/  MUFU.EX2 R27, R2 ;  /* 0x00000002001b7308 */ /* 0x0003e40000000800 */
[----:B-1----:R-:W-:Y:S01]  /*c280*/  FFMA.FTZ R2, R18, c[0x0][0x2d0], -R0 ;  /* 0x0000b40012027a23 */ /* 0x002fe20000010800 */
[----:B------:R-:W-:-:S05]  /*c290*/  F2FP.PACK_AB R18, R30, R32 ;  /* 0x000000201e12723e */ /* 0x000fca00000000ff */
[----:B------:R1:W2:Y:S02]  /*c2a0*/  MUFU.EX2 R26, R2 ;  /* 0x00000002001a7308 */ /* 0x0002a40000000800 */
[----:B-1----:R-:W-:Y:S02]  /*c2b0*/  FFMA.FTZ R2, R19, c[0x0][0x2d0], -R0 ;  /* 0x0000b40013027a23 */ /* 0x002fe40000010800 */
[----:B--2---:R-:W-:-:S04]  /*c2c0*/  FADD.FTZ R4, R27, R26 ;  /* 0x0000001a1b047221 */ /* 0x004fc80000010000 */
[----:B------:R1:W2:Y:S02]  /*c2d0*/  MUFU.EX2 R25, R2 ;  /* 0x0000000200197308 */ /* 0x0002a40000000800 */
[----:B-1----:R-:W-:Y:S02]  /*c2e0*/  FFMA.FTZ R2, R17, c[0x0][0x2d0], -R0 ;  /* 0x0000b40011027a23 */ /* 0x002fe40000010800 */
[----:B--2---:R-:W-:-:S04]  /*c2f0*/  FADD.FTZ R4, R25, R4 ;  /* 0x0000000419047221 */ /* 0x004fc80000010000 */
[----:B------:R1:W2:Y:S02]  /*c300*/  MUFU.EX2 R24, R2 ;  /* 0x0000000200187308 */ /* 0x0002a40000000800 */
[----:B-1----:R-:W-:Y:S01]  /*c310*/  FFMA.FTZ R2, R15, c[0x0][0x2d0], -R0 ;  /* 0x0000b4000f027a23 */ /* 0x002fe20000010800 */
[C---:B--2---:R-:W-:Y:S01]  /*c320*/  F2FP.PACK_AB R15, R24.reuse, R25 ;  /* 0x00000019180f723e */ /* 0x044fe200000000ff */
[----:B------:R-:W-:-:S04]  /*c330*/  FADD.FTZ R4, R24, R4 ;  /* 0x0000000418047221 */ /* 0x000fc80000010000 */
[----:B------:R1:W2:Y:S02]  /*c340*/  MUFU.EX2 R23, R2 ;  /* 0x0000000200177308 */ /* 0x0002a40000000800 */
[----:B-1----:R-:W-:Y:S01]  /*c350*/  FFMA.FTZ R2, R12, c[0x0][0x2d0], -R0 ;  /* 0x0000b4000c027a23 */ /* 0x002fe20000010800 */
[----:B------:R-:W-:Y:S01]  /*c360*/  F2FP.PACK_AB R12, R36, R38 ;  /* 0x00000026240c723e */ /* 0x000fe200000000ff */
[----:B--2---:R-:W-:-:S04]  /*c370*/  FADD.FTZ R4, R23, R4 ;  /* 0x0000000417047221 */ /* 0x004fc80000010000 */
[----:B------:R1:W2:Y:S02]  /*c380*/  MUFU.EX2 R17, R2 ;  /* 0x0000000200117308 */ /* 0x0002a40000000800 */
[----:B-1----:R-:W-:Y:S01]  /*c390*/  FFMA.FTZ R2, R14, c[0x0][0x2d0], -R0 ;  /* 0x0000b4000e027a23 */ /* 0x002fe20000010800 */
[----:B------:R-:W-:-:S05]  /*c3a0*/  F2FP.PACK_AB R14, R35, R37 ;  /* 0x00000025230e723e */ /* 0x000fca00000000ff */
[----:B------:R1:W3:Y:S02]  /*c3b0*/  MUFU.EX2 R22, R2 ;  /* 0x0000000200167308 */ /* 0x0002e40000000800 */
[----:B-1----:R-:W-:Y:S01]  /*c3c0*/  FFMA.FTZ R2, R13, c[0x0][0x2d0], -R0 ;  /* 0x0000b4000d027a23 */ /* 0x002fe20000010800 */
[----:B------:R-:W-:-:S05]  /*c3d0*/  F2FP.PACK_AB R13, R26, R27 ;  /* 0x0000001b1a0d723e */ /* 0x000fca00000000ff */
[----:B------:R1:W4:Y:S02]  /*c3e0*/  MUFU.EX2 R19, R2 ;  /* 0x0000000200137308 */ /* 0x0003240000000800 */
[----:B-1----:R-:W-:-:S06]  /*c3f0*/  FFMA.FTZ R2, R20, c[0x0][0x2d0], -R0 ;  /* 0x0000b40014027a23 */ /* 0x002fcc0000010800 */
[----:B------:R1:W5:Y:S02]  /*c400*/  MUFU.EX2 R8, R2 ;  /* 0x0000000200087308 */ /* 0x0003640000000800 */
[----:B-1----:R-:W-:-:S06]  /*c410*/  FFMA.FTZ R2, R21, c[0x0][0x2d0], -R0 ;  /* 0x0000b40015027a23 */ /* 0x002fcc0000010800 */
[----:B------:R1:W1:Y:S02]  /*c420*/  MUFU.EX2 R133, R2 ;  /* 0x0000000200857308 */ /* 0x0002640000000800 */
[C---:B-1----:R-:W-:Y:S02]  /*c430*/  FADD.FTZ R2, R31.reuse, R3 ;  /* 0x000000031f027221 */ /* 0x042fe40000010000 */
[----:B------:R-:W-:Y:S01]  /*c440*/  FFMA.FTZ R3, R16, c[0x0][0x2d0], -R0 ;  /* 0x0000b40010037a23 */ /* 0x000fe20000010800 */
[----:B------:R-:W-:Y:S01]  /*c450*/  F2FP.PACK_AB R16, R31, R33 ;  /* 0x000000211f10723e */ /* 0x000fe200000000ff */
[----:B------:R-:W-:Y:S02]  /*c460*/  FADD.FTZ R2, R32, R2 ;  /* 0x0000000220027221 */ /* 0x000fe40000010000 */
[----:B------:R2:W1:Y:S02]  /*c470*/  MUFU.EX2 R135, R3 ;  /* 0x0000000300877308 */ /* 0x0004640000000800 */
[----:B------:R-:W-:-:S02]  /*c480*/  FADD.FTZ R2, R30, R2 ;  /* 0x000000021e027221 */ /* 0x000fc40000010000 */
[C---:B--2---:R-:W-:Y:S01]  /*c490*/  FADD.FTZ R3, R17.reuse, R4 ;  /* 0x0000000411037221 */ /* 0x044fe20000010000 */
[----:B------:R-:W-:Y:S01]  /*c4a0*/  F2FP.PACK_AB R17, R17, R23 ;  /* 0x000000171111723e */ /* 0x000fe200000000ff */
[----:B------:R-:W-:Y:S02]  /*c4b0*/  FFMA.FTZ R4, R11, c[0x0][0x2d0], -R0 ;  /* 0x0000b4000b047a23 */ /* 0x000fe40000010800 */
[----:B---3--:R-:W-:Y:S02]  /*c4c0*/  FADD.FTZ R3, R22, R3 ;  /* 0x0000000316037221 */ /* 0x008fe40000010000 */
[----:B------:R-:W-:Y:S02]  /*c4d0*/  FADD.FTZ R0, R29, R2 ;  /* 0x000000021d007221 */ /* 0x000fe40000010000 */
[----:B------:R-:W2:Y:S01]  /*c4e0*/  MUFU.EX2 R4, R4 ;  /* 0x0000000400047308 */ /* 0x000ea20000000800 */
[C---:B----4-:R-:W-:Y:S01]  /*c4f0*/  FADD.FTZ R3, R19.reuse, R3 ;  /* 0x0000000313037221 */ /* 0x050fe20000010000 */
[----:B------:R-:W-:Y:S01]  /*c500*/  F2FP.PACK_AB R19, R19, R22 ;  /* 0x000000161313723e */ /* 0x000fe200000000ff */
[C---:B------:R-:W-:Y:S01]  /*c510*/  FADD.FTZ R0, R132.reuse, R0 ;  /* 0x0000000084007221 */ /* 0x040fe20000010000 */
[----:B------:R-:W-:Y:S01]  /*c520*/  F2FP.PACK_AB R132, R132, R29 ;  /* 0x0000001d8484723e */ /* 0x000fe200000000ff */
[----:B-----5:R-:W-:-:S02]  /*c530*/  FADD.FTZ R3, R8, R3 ;  /* 0x0000000308037221 */ /* 0x020fc40000010000 */
[----:B------:R-:W-:Y:S02]  /*c540*/  FADD.FTZ R0, R28, R0 ;  /* 0x000000001c007221 */ /* 0x000fe40000010000 */
[C---:B------:R-:W-:Y:S01]  /*c550*/  FADD.FTZ R3, R133.reuse, R3 ;  /* 0x0000000385037221 */ /* 0x040fe20000010000 */
[----:B------:R-:W-:Y:S01]  /*c560*/  F2FP.PACK_AB R133, R133, R8 ;  /* 0x000000088585723e */ /* 0x000fe200000000ff */
[C---:B------:R-:W-:Y:S01]  /*c570*/  FADD.FTZ R231, R134.reuse, R0 ;  /* 0x0000000086e77221 */ /* 0x040fe20000010000 */
[----:B------:R-:W-:Y:S01]  /*c580*/  F2FP.PACK_AB R134, R134, R28 ;  /* 0x0000001c8686723e */ /* 0x000fe200000000ff */
[----:B-1----:R-:W-:Y:S01]  /*c590*/  FADD.FTZ R3, R135, R3 ;  /* 0x0000000387037221 */ /* 0x002fe20000010000 */
[----:B--2---:R-:W-:-:S03]  /*c5a0*/  F2FP.PACK_AB R135, R4, R135 ;  /* 0x000000870487723e */ /* 0x004fc600000000ff */
[----:B------:R-:W-:Y:S02]  /*c5b0*/  FADD.FTZ R230, R4, R3 ;  /* 0x0000000304e67221 */ /* 0x000fe40000010000 */
[----:B------:R-:W2:Y:S04]  /*c5c0*/  LDL R3, [R1+0x4] ;  /* 0x0000040001037983 */ /* 0x000ea80000100800 */
[----:B------:R-:W3:Y:S04]  /*c5d0*/  LDL R137, [R1+0x64] ;  /* 0x0000640001897983 */ /* 0x000ee80000100800 */
[----:B------:R-:W3:Y:S04]  /*c5e0*/  LDL R4, [R1+0x58] ;  /* 0x0000580001047983 */ /* 0x000ee80000100800 */
[----:B------:R-:W1:Y:S04]  /*c5f0*/  LDSM.16.MT88.4 R28, [R201+0x5880] ;  /* 0x00588000c91c783b */ /* 0x000e680000004200 */
[----:B------:R-:W4:Y:S04]  /*c600*/  LDSM.16.MT88.4 R24, [R201+0x4080] ;  /* 0x00408000c918783b */ /* 0x000f280000004200 */
[----:B------:R-:W5:Y:S04]  /*c610*/  LDSM.16.MT88.4 R60, [R201+0x6080] ;  /* 0x00608000c93c783b */ /* 0x000f680000004200 */
[----:B------:R-:W4:Y:S01]  /*c620*/  LDSM.16.MT88.4 R32, [R201+0x4880] ;  /* 0x00488000c920783b */ /* 0x000f220000004200 */
[----:B------:R-:W-:-:S03]  /*c630*/  IMAD R202, R9, 0x2, R201 ;  /* 0x0000000209ca7824 */ /* 0x000fc600078e02c9 */
[----:B------:R-:W4:Y:S04]  /*c640*/  LDSM.16.MT88.4 R56, [R201+0x8880] ;  /* 0x00888000c938783b */ /* 0x000f280000004200 */
[----:B------:R-:W-:Y:S01]  /*c650*/  LDSM.16.MT88.4 R40, [R201+0x7080] ;  /* 0x00708000c928783b */ /* 0x000fe20000004200 */
[----:B------:R-:W-:-:S03]  /*c660*/  IMAD R204, R6, 0x2, R201 ;  /* 0x0000000206cc7824 */ /* 0x000fc600078e02c9 */
[----:B------:R-:W-:Y:S04]  /*c670*/  LDSM.16.MT88.4 R64, [R202+0x4880] ;  /* 0x00488000ca40783b */ /* 0x000fe80000004200 */
[----:B------:R-:W-:Y:S04]  /*c680*/  LDSM.16.MT88.4 R8, [R204+0x5880] ;  /* 0x00588000cc08783b */ /* 0x000fe80000004200 */
[----:B------:R-:W-:Y:S04]  /*c690*/  LDSM.16.MT88.4 R92, [R204+0x7080] ;  /* 0x00708000cc5c783b */ /* 0x000fe80000004200 */
[----:B------:R-:W-:Y:S01]  /*c6a0*/  LDSM.16.MT88.4 R96, [R201+0x7880] ;  /* 0x00788000c960783b */ /* 0x000fe20000004200 */
[C---:B-1----:R-:W-:Y:S03]  /*c6b0*/  HMMA.16816.F32 R52, R12.reuse, R28, RZ ;  /* 0x0000001c0c34723c */ /* 0x042fe600000018ff */
[----:B------:R-:W-:Y:S04]  /*c6c0*/  LDSM.16.MT88.4 R72, [R202+0x7080] ;  /* 0x00708000ca48783b */ /* 0x000fe80000004200 */
[----:B------:R-:W-:Y:S01]  /*c6d0*/  LDSM.16.MT88.4 R108, [R204+0x7880] ;  /* 0x00788000cc6c783b */ /* 0x000fe20000004200 */
[C---:B------:R-:W-:Y:S03]  /*c6e0*/  HMMA.16816.F32 R44, R12.reuse, R30, RZ ;  /* 0x0000001e0c2c723c */ /* 0x040fe600000018ff */
[----:B------:R-:W1:Y:S04]  /*c6f0*/  LDSM.16.MT88.4 R28, [R202+0x4080] ;  /* 0x00408000ca1c783b */ /* 0x000e680000004200 */
[----:B------:R-:W-:Y:S01]  /*c700*/  LDSM.16.MT88.4 R144, [R201+0x5080] ;  /* 0x00508000c990783b */ /* 0x000fe20000004200 */
[----:B----4-:R-:W-:Y:S08]  /*c710*/  HMMA.16816.F32 R20, R12, R24, RZ ;  /* 0x000000180c14723c */ /* 0x010ff000000018ff */
[C---:B-----5:R-:W-:Y:S01]  /*c720*/  HMMA.16816.F32 R120, R16.reuse, R60, R52 ;  /* 0x0000003c1078723c */ /* 0x060fe20000001834 */
[----:B------:R-:W-:Y:S07]  /*c730*/  LDSM.16.MT88.4 R52, [R204+0x4880] ;  /* 0x00488000cc34783b */ /* 0x000fee0000004200 */
[----:B------:R-:W-:Y:S01]  /*c740*/  HMMA.16816.F32 R116, R16, R62, R44 ;  /* 0x0000003e1074723c */ /* 0x000fe2000000182c */
[----:B------:R-:W4:Y:S04]  /*c750*/  LDSM.16.MT88.4 R60, [R201+0x9080] ;  /* 0x00908000c93c783b */ /* 0x000f280000004200 */
[----:B------:R-:W-:Y:S03]  /*c760*/  LDSM.16.MT88.4 R44, [R204+0x6080] ;  /* 0x00608000cc2c783b */ /* 0x000fe60000004200 */
[----:B------:R-:W-:Y:S01]  /*c770*/  HMMA.16816.F32 R48, R12, R26, RZ ;  /* 0x0000001a0c30723c */ /* 0x000fe200000018ff */
[----:B------:R-:W5:Y:S07]  /*c780*/  LDSM.16.MT88.4 R24, [R204+0x4080] ;  /* 0x00408000cc18783b */ /* 0x000f6e0000004200 */
[----:B------:R-:W-:Y:S01]  /*c790*/  HMMA.16816.F32 R140, R16, R32, R20 ;  /* 0x00000020108c723c */ /* 0x000fe20000001814 */
[----:B------:R-:W4:Y:S07]  /*c7a0*/  LDSM.16.MT88.4 R20, [R202+0x5880] ;  /* 0x00588000ca14783b */ /* 0x000f2e0000004200 */
[C---:B------:R-:W-:Y:S08]  /*c7b0*/  HMMA.16816.F32 R104, R12.reuse, R56, RZ ;  /* 0x000000380c68723c */ /* 0x040ff000000018ff */
[C---:B------:R-:W-:Y:S08]  /*c7c0*/  HMMA.16816.F32 R88, R12.reuse, R58, RZ ;  /* 0x0000003a0c58723c */ /* 0x040ff000000018ff */
[----:B-1----:R-:W-:Y:S08]  /*c7d0*/  HMMA.16816.F32 R80, R12, R30, RZ ;  /* 0x0000001e0c50723c */ /* 0x002ff000000018ff */
[----:B------:R-:W-:Y:S01]  /*c7e0*/  HMMA.16816.F32 R124, R16, R34, R48 ;  /* 0x00000022107c723c */ /* 0x000fe20000001830 */
[----:B------:R-:W1:Y:S07]  /*c7f0*/  LDSM.16.MT88.4 R48, [R202+0x6080] ;  /* 0x00608000ca30783b */ /* 0x000e6e0000004200 */
[C---:B------:R-:W-:Y:S08]  /*c800*/  HMMA.16816.F32 R36, R12.reuse, R40, RZ ;  /* 0x000000280c24723c */ /* 0x040ff000000018ff */
[C---:B------:R-:W-:Y:S08]  /*c810*/  HMMA.16816.F32 R84, R12.reuse, R28, RZ ;  /* 0x0000001c0c54723c */ /* 0x040ff000000018ff */
[C---:B------:R-:W-:Y:S08]  /*c820*/  HMMA.16816.F32 R32, R12.reuse, R8, RZ ;  /* 0x000000080c20723c */ /* 0x040ff000000018ff */
[C---:B------:R-:W-:Y:S08]  /*c830*/  HMMA.16816.F32 R28, R12.reuse, R10, RZ ;  /* 0x0000000a0c1c723c */ /* 0x040ff000000018ff */
[C---:B------:R-:W-:Y:S01]  /*c840*/  HMMA.16816.F32 R100, R12.reuse, R42, RZ ;  /* 0x0000002a0c64723c */ /* 0x040fe200000018ff */
[----:B------:R-:W1:Y:S07]  /*c850*/  LDSM.16.MT88.4 R40, [R202+0x7880] ;  /* 0x00788000ca28783b */ /* 0x000e6e0000004200 */
[----:B------:R-:W-:Y:S08]  /*c860*/  HMMA.16816.F32 R8, R12, R92, RZ ;  /* 0x0000005c0c08723c */ /* 0x000ff000000018ff */
[C---:B----4-:R-:W-:Y:S08]  /*c870*/  HMMA.16816.F32 R104, R16.reuse, R60, R104 ;  /* 0x0000003c1068723c */ /* 0x050ff00000001868 */
[C---:B------:R-:W-:Y:S08]  /*c880*/  HMMA.16816.F32 R128, R16.reuse, R62, R88 ;  /* 0x0000003e1080723c */ /* 0x040ff00000001858 */
[----:B------:R-:W-:Y:S08]  /*c890*/  HMMA.16816.F32 R60, R16, R66, R80 ;  /* 0x00000042103c723c */ /* 0x000ff00000001850 */
[C---:B-----5:R-:W-:Y:S08]  /*c8a0*/  HMMA.16816.F32 R76, R12.reuse, R24, RZ ;  /* 0x000000180c4c723c */ /* 0x060ff000000018ff */
[C---:B------:R-:W-:Y:S08]  /*c8b0*/  HMMA.16816.F32 R68, R12.reuse, R26, RZ ;  /* 0x0000001a0c44723c */ /* 0x040ff000000018ff */
[----:B------:R-:W-:Y:S08]  /*c8c0*/  HMMA.16816.F32 R56, R12, R20, RZ ;  /* 0x000000140c38723c */ /* 0x000ff000000018ff */
[----:B------:R-:W-:Y:S08]  /*c8d0*/  HMMA.16816.F32 R112, R16, R96, R36 ;  /* 0x000000601070723c */ /* 0x000ff00000001824 */
[C---:B------:R-:W-:Y:S08]  /*c8e0*/  HMMA.16816.F32 R36, R12.reuse, R22, RZ ;  /* 0x000000160c24723c */ /* 0x040ff000000018ff */
[C---:B------:R-:W-:Y:S08]  /*c8f0*/  HMMA.16816.F32 R24, R12.reuse, R72, RZ ;  /* 0x000000480c18723c */ /* 0x040ff000000018ff */
[----:B------:R-:W-:Y:S01]  /*c900*/  HMMA.16816.F32 R20, R12, R74, RZ ;  /* 0x0000004a0c14723c */ /* 0x000fe200000018ff */
[----:B------:R-:W4:Y:S07]  /*c910*/  LDSM.16.MT88.4 R72, [R202+0x8880] ;  /* 0x00888000ca48783b */ /* 0x000f2e0000004200 */
[C---:B------:R-:W-:Y:S01]  /*c920*/  HMMA.16816.F32 R100, R16.reuse, R98, R100 ;  /* 0x000000621064723c */ /* 0x040fe20000001864 */
[----:B------:R-:W5:Y:S07]  /*c930*/  LDSM.16.MT88.4 R96, [R204+0x8880] ;  /* 0x00888000cc60783b */ /* 0x000f6e0000004200 */
[C---:B------:R-:W-:Y:S01]  /*c940*/  HMMA.16816.F32 R148, R16.reuse, R64, R84 ;  /* 0x000000401094723c */ /* 0x040fe20000001854 */
[----:B------:R-:W-:Y:S01]  /*c950*/  IMAD R203, R6, 0x2, R202 ;  /* 0x0000000206cb7824 */ /* 0x000fe200078e02ca */
[----:B------:R-:W-:Y:S06]  /*c960*/  LDSM.16.MT88.4 R64, [R201+0x6880] ;  /* 0x00688000c940783b */ /* 0x000fec0000004200 */
[----:B------:R-:W-:Y:S01]  /*c970*/  HMMA.16816.F32 R88, R16, R108, R8 ;  /* 0x0000006c1058723c */ /* 0x000fe20000001808 */
[----:B------:R-:W-:Y:S01]  /*c980*/  IMAD.MOV.U32 R87, RZ, RZ, R60 ;  /* 0x000000ffff577224 */ /* 0x000fe200078e003c */
[----:B------:R-:W-:Y:S01]  /*c990*/  MOV R85, R62 ;  /* 0x0000003e00557202 */ /* 0x000fe20000000f00 */
[----:B------:R-:W-:-:S05]  /*c9a0*/  IMAD.MOV.U32 R86, RZ, RZ, R61 ;  /* 0x000000ffff567224 */ /* 0x000fca00078e003d */
[C---:B------:R-:W-:Y:S01]  /*c9b0*/  HMMA.16816.F32 R216, R16.reuse, R44, R32 ;  /* 0x0000002c10d8723c */ /* 0x040fe20000001820 */
[----:B------:R-:W-:Y:S01]  /*c9c0*/  IMAD.MOV.U32 R84, RZ, RZ, R63 ;  /* 0x000000ffff547224 */ /* 0x000fe200078e003f */
[----:B------:R-:W-:Y:S06]  /*c9d0*/  LDSM.16.MT88.4 R32, [R203+0x4080] ;  /* 0x00408000cb20783b */ /* 0x000fec0000004200 */
[----:B------:R-:W-:Y:S01]  /*c9e0*/  HMMA.16816.F32 R196, R16, R46, R28 ;  /* 0x0000002e10c4723c */ /* 0x000fe2000000181c */
[----:B------:R-:W-:Y:S04]  /*c9f0*/  LDSM.16.MT88.4 R44, [R204+0x9080] ;  /* 0x00908000cc2c783b */ /* 0x000fe80000004200 */
[----:B------:R-:W-:Y:S03]  /*ca00*/  LDSM.16.MT88.4 R28, [R203+0x5880] ;  /* 0x00588000cb1c783b */ /* 0x000fe60000004200 */
[----:B------:R-:W-:Y:S01]  /*ca10*/  HMMA.16816.F32 R8, R12, R94, RZ ;  /* 0x0000005e0c08723c */ /* 0x000fe200000018ff */
[----:B------:R-:W-:Y:S01]  /*ca20*/  MOV R93, R128 ;  /* 0x00000080005d7202 */ /* 0x000fe20000000f00 */
[----:B------:R-:W-:Y:S01]  /*ca30*/  IMAD.MOV.U32 R92, RZ, RZ, R129 ;  /* 0x000000ffff5c7224 */ /* 0x000fe200078e0081 */
[----:B------:R-:W-:Y:S01]  /*ca40*/  MOV R0, R131 ;  /* 0x0000008300007202 */ /* 0x000fe20000000f00 */
[----:B------:R-:W-:Y:S01]  /*ca50*/  IMAD.MOV.U32 R2, RZ, RZ, R130 ;  /* 0x000000ffff027224 */ /* 0x000fe200078e0082 */
[----:B------:R-:W-:Y:S03]  /*ca60*/  LDSM.16.MT88.4 R80, [R203+0x9080] ;  /* 0x00908000cb50783b */ /* 0x000fe60000004200 */
[C---:B------:R-:W-:Y:S01]  /*ca70*/  HMMA.16816.F32 R156, R16.reuse, R52, R76 ;  /* 0x00000034109c723c */ /* 0x040fe2000000184c */
[----:B------:R-:W-:Y:S07]  /*ca80*/  LDSM.16.MT88.4 R76, [R201+0x8080] ;  /* 0x00808000c94c783b */ /* 0x000fee0000004200 */
[C---:B------:R-:W-:Y:S01]  /*ca90*/  HMMA.16816.F32 R60, R16.reuse, R54, R68 ;  /* 0x00000036103c723c */ /* 0x040fe20000001844 */
[----:B------:R-:W-:Y:S07]  /*caa0*/  LDSM.16.MT88.4 R68, [R203+0x4880] ;  /* 0x00488000cb44783b */ /* 0x000fee0000004200 */
[C---:B-1----:R-:W-:Y:S01]  /*cab0*/  HMMA.16816.F32 R52, R16.reuse, R48, R56 ;  /* 0x000000301034723c */ /* 0x042fe20000001838 */
[----:B------:R-:W-:Y:S07]  /*cac0*/  LDSM.16.MT88.4 R56, [R203+0x7880] ;  /* 0x00788000cb38783b */ /* 0x000fee0000004200 */
[C---:B------:R-:W-:Y:S01]  /*cad0*/  HMMA.16816.F32 R36, R16.reuse, R50, R36 ;  /* 0x000000321024723c */ /* 0x040fe20000001824 */
[----:B------:R-:W1:Y:S07]  /*cae0*/  LDSM.16.MT88.4 R48, [R202+0x9080] ;  /* 0x00908000ca30783b */ /* 0x000e6e0000004200 */
[C---:B------:R-:W-:Y:S01]  /*caf0*/  HMMA.16816.F32 R184, R16.reuse, R110, R8 ;  /* 0x0000006e10b8723c */ /* 0x040fe20000001808 */
[----:B------:R-:W1:Y:S07]  /*cb00*/  LDSM.16.MT88.4 R8, [R203+0x7080] ;  /* 0x00708000cb08783b */ /* 0x000e6e0000004200 */
[----:B------:R-:W-:Y:S01]  /*cb10*/  HMMA.16816.F32 R192, R16, R40, R24 ;  /* 0x0000002810c0723c */ /* 0x000fe20000001818 */
[----:B------:R-:W-:Y:S01]  /*cb20*/  MOV R153, R52 ;  /* 0x0000003400997202 */ /* 0x000fe20000000f00 */
[----:B------:R-:W-:Y:S01]  /*cb30*/  IMAD.MOV.U32 R152, RZ, RZ, R53 ;  /* 0x000000ffff987224 */ /* 0x000fe200078e0035 */
[----:B------:R-:W-:Y:S01]  /*cb40*/  MOV R138, R55 ;  /* 0x00000037008a7202 */ /* 0x000fe20000000f00 */
[----:B------:R-:W-:-:S04]  /*cb50*/  IMAD.MOV.U32 R139, RZ, RZ, R54 ;  /* 0x000000ffff8b7224 */ /* 0x000fc800078e0036 */
[----:B------:R-:W-:Y:S01]  /*cb60*/  HMMA.16816.F32 R188, R16, R42, R20 ;  /* 0x0000002a10bc723c */ /* 0x000fe20000001814 */
[----:B------:R-:W2:Y:S01]  /*cb70*/  LDSM.16.MT88.4 R52, [R203+0x8880] ;  /* 0x00888000cb34783b */ /* 0x000ea20000004200 */
[----:B------:R-:W-:Y:S01]  /*cb80*/  IMAD.MOV.U32 R161, RZ, RZ, R36 ;  /* 0x000000ffffa17224 */ /* 0x000fe200078e0024 */
[----:B------:R-:W-:Y:S01]  /*cb90*/  MOV R160, R37 ;  /* 0x0000002500a07202 */ /* 0x000fe20000000f00 */
[----:B------:R-:W-:Y:S01]  /*cba0*/  IMAD.MOV.U32 R155, RZ, RZ, R38 ;  /* 0x000000ffff9b7224 */ /* 0x000fe200078e0026 */
[----:B------:R-:W-:Y:S01]  /*cbb0*/  MOV R154, R39 ;  /* 0x00000027009a7202 */ /* 0x000fe20000000f00 */
[----:B------:R-:W-:Y:S01]  /*cbc0*/  IMAD.MOV.U32 R131, RZ, RZ, R60 ;  /* 0x000000ffff837224 */ /* 0x000fe200078e003c */
[----:B------:R-:W-:Y:S01]  /*cbd0*/  MOV R130, R61 ;  /* 0x0000003d00827202 */ /* 0x000fe20000000f00 */
[C---:B----4-:R-:W-:Y:S01]  /*cbe0*/  HMMA.16816.F32 R40, R12.reuse, R72, RZ ;  /* 0x000000480c28723c */ /* 0x050fe200000018ff */
[----:B------:R-:W-:Y:S01]  /*cbf0*/  IMAD.MOV.U32 R129, RZ, RZ, R62 ;  /* 0x000000ffff817224 */ /* 0x000fe200078e003e */
[----:B------:R-:W-:Y:S06]  /*cc00*/  LDSM.16.MT88.4 R108, [R201+0x9880] ;  /* 0x00988000c96c783b */ /* 0x000fec0000004200 */
[C---:B------:R-:W-:Y:S08]  /*cc10*/  HMMA.16816.F32 R36, R12.reuse, R74, RZ ;  /* 0x0000004a0c24723c */ /* 0x040ff000000018ff */
[----:B-----5:R-:W-:Y:S01]  /*cc20*/  HMMA.16816.F32 R24, R12, R96, RZ ;  /* 0x000000600c18723c */ /* 0x020fe200000018ff */
[----:B------:R-:W-:-:S02]  /*cc30*/  IMAD.MOV.U32 R128, RZ, RZ, R63 ;  /* 0x000000ffff807224 */ /* 0x000fc400078e003f */
[----:B------:R-:W4:Y:S05]  /*cc40*/  LDSM.16.MT88.4 R60, [R203+0x6080] ;  /* 0x00608000cb3c783b */ /* 0x000f2a0000004200 */
[----:B------:R-:W-:Y:S08]  /*cc50*/  HMMA.16816.F32 R20, R12, R98, RZ ;  /* 0x000000620c14723c */ /* 0x000ff000000018ff */
[C---:B-1----:R-:W-:Y:S08]  /*cc60*/  HMMA.16816.F32 R180, R16.reuse, R48, R40 ;  /* 0x0000003010b4723c */ /* 0x042ff00000001828 */
[C---:B------:R-:W-:Y:S08]  /*cc70*/  HMMA.16816.F32 R176, R16.reuse, R50, R36 ;  /* 0x0000003210b0723c */ /* 0x040ff00000001824 */
[----:B------:R-:W-:Y:S08]  /*cc80*/  HMMA.16816.F32 R172, R16, R44, R24 ;  /* 0x0000002c10ac723c */ /* 0x000ff00000001818 */
[C---:B------:R-:W-:Y:S08]  /*cc90*/  HMMA.16816.F32 R48, R12.reuse, R32, RZ ;  /* 0x000000200c30723c */ /* 0x040ff000000018ff */
[----:B------:R-:W-:Y:S08]  /*cca0*/  HMMA.16816.F32 R36, R12, R34, RZ ;  /* 0x000000220c24723c */ /* 0x000ff000000018ff */
[----:B------:R-:W-:Y:S08]  /*ccb0*/  HMMA.16816.F32 R168, R16, R46, R20 ;  /* 0x0000002e10a8723c */ /* 0x000ff00000001814 */
[C---:B------:R-:W-:Y:S08]  /*ccc0*/  HMMA.16816.F32 R32, R12.reuse, R28, RZ ;  /* 0x0000001c0c20723c */ /* 0x040ff000000018ff */
[C---:B------:R-:W-:Y:S08]  /*ccd0*/  HMMA.16816.F32 R24, R12.reuse, R8, RZ ;  /* 0x000000080c18723c */ /* 0x040ff000000018ff */
[C---:B------:R-:W-:Y:S08]  /*cce0*/  HMMA.16816.F32 R28, R12.reuse, R30, RZ ;  /* 0x0000001e0c1c723c */ /* 0x040ff000000018ff */
[C---:B------:R-:W-:Y:S08]  /*ccf0*/  HMMA.16816.F32 R20, R12.reuse, R10, RZ ;  /* 0x0000000a0c14723c */ /* 0x040ff000000018ff */
[C---:B--2---:R-:W-:Y:S08]  /*cd00*/  HMMA.16816.F32 R8, R12.reuse, R52, RZ ;  /* 0x000000340c08723c */ /* 0x044ff000000018ff */
[----:B------:R-:W-:Y:S01]  /*cd10*/  HMMA.16816.F32 R12, R12, R54, RZ ;  /* 0x000000360c0c723c */ /* 0x000fe200000018ff */
[----:B------:R-:W-:Y:S07]  /*cd20*/  LDSM.16.MT88.4 R52, [R202+0x6880] ;  /* 0x00688000ca34783b */ /* 0x000fee0000004200 */
[C---:B------:R-:W-:Y:S07]  /*cd30*/  HMMA.16816.F32 R40, R132.reuse, R64, R120 ;  /* 0x000000408428723c */ /* 0x040fee0000001878 */
[----:B------:R-:W-:Y:S01]  /*cd40*/  MOV R120, R161 ;  /* 0x000000a100787202 */ /* 0x000fe20000000f00 */
[C---:B------:R-:W-:Y:S01]  /*cd50*/  HMMA.16816.F32 R72, R132.reuse, R76, R112 ;  /* 0x0000004c8448723c */ /* 0x040fe20000001870 */
[----:B------:R-:W-:Y:S01]  /*cd60*/  IMAD.MOV.U32 R121, RZ, RZ, R160 ;  /* 0x000000ffff797224 */ /* 0x000fe200078e00a0 */
[----:B------:R-:W-:Y:S01]  /*cd70*/  MOV R122, R155 ;  /* 0x0000009b007a7202 */ /* 0x000fe20000000f00 */
[----:B------:R-:W-:Y:S01]  /*cd80*/  IMAD.MOV.U32 R123, RZ, RZ, R154 ;  /* 0x000000ffff7b7224 */ /* 0x000fe200078e009a */
[----:B------:R-:W-:Y:S03]  /*cd90*/  LDSM.16.MT88.4 R160, [R204+0x5080] ;  /* 0x00508000cca0783b */ /* 0x000fe60000004200 */
[----:B------:R-:W-:Y:S01]  /*cda0*/  MOV R112, R153 ;  /* 0x0000009900707202 */ /* 0x000fe20000000f00 */
[----:B------:R-:W-:Y:S01]  /*cdb0*/  IMAD.MOV.U32 R113, RZ, RZ, R152 ;  /* 0x000000ffff717224 */ /* 0x000fe200078e0098 */
[----:B------:R-:W-:Y:S01]  /*cdc0*/  HMMA.16816.F32 R44, R132, R66, R116 ;  /* 0x00000042842c723c */ /* 0x000fe20000001874 */
[----:B------:R-:W1:Y:S04]  /*cdd0*/  LDSM.16.MT88.4 R152, [R202+0x5080] ;  /* 0x00508000ca98783b */ /* 0x000e680000004200 */
[----:B------:R-:W-:Y:S03]  /*cde0*/  LDSM.16.MT88.4 R116, [R202+0x9880] ;  /* 0x00988000ca74783b */ /* 0x000fe60000004200 */
[----:B------:R-:W-:Y:S01]  /*cdf0*/  HMMA.16816.F32 R96, R16, R70, R36 ;  /* 0x000000461060723c */ /* 0x000fe20000001824 */
[----:B------:R-:W2:Y:S07]  /*ce00*/  LDSM.16.MT88.4 R36, [R203+0x5080] ;  /* 0x00508000cb24783b */ /* 0x000eae0000004200 */
[----:B------:R-:W-:Y:S08]  /*ce10*/  HMMA.16816.F32 R140, R132, R144, R140 ;  /* 0x00000090848c723c */ /* 0x000ff0000000188c */
[C---:B------:R-:W-:Y:S01]  /*ce20*/  HMMA.16816.F32 R164, R16.reuse, R68, R48 ;  /* 0x0000004410a4723c */ /* 0x040fe20000001830 */
[----:B------:R-:W-:Y:S06]  /*ce30*/  LDSM.16.MT88.4 R68, [R203+0x6880] ;  /* 0x00688000cb44783b */ /* 0x000fec0000004200 */
[----:B------:R-:W-:Y:S01]  /*ce40*/  MOV R48, R131 ;  /* 0x0000008300307202 */ /* 0x000fe20000000f00 */
[----:B----4-:R-:W-:Y:S01]  /*ce50*/  HMMA.16816.F32 R64, R16, R60, R32 ;  /* 0x0000003c1040723c */ /* 0x010fe20000001820 */
[----:B------:R-:W-:Y:S01]  /*ce60*/  IMAD.MOV.U32 R49, RZ, RZ, R130 ;  /* 0x000000ffff317224 */ /* 0x000fe200078e0082 */
[----:B------:R-:W-:Y:S01]  /*ce70*/  MOV R50, R129 ;  /* 0x0000008100327202 */ /* 0x000fe20000000f00 */
[----:B------:R-:W-:-:S04]  /*ce80*/  IMAD.MOV.U32 R51, RZ, RZ, R128 ;  /* 0x000000ffff337224 */ /* 0x000fc800078e0080 */
[----:B------:R-:W-:Y:S01]  /*ce90*/  MOV R32, R87 ;  /* 0x0000005700207202 */ /* 0x000fe20000000f00 */
[----:B------:R-:W-:Y:S01]  /*cea0*/  HMMA.16816.F32 R24, R16, R56, R24 ;  /* 0x000000381018723c */ /* 0x000fe20000001818 */
[----:B------:R-:W-:Y:S01]  /*ceb0*/  IMAD.MOV.U32 R33, RZ, RZ, R86 ;  /* 0x000000ffff217224 */ /* 0x000fe200078e0056 */
[----:B------:R-:W-:Y:S01]  /*cec0*/  MOV R34, R85 ;  /* 0x0000005500227202 */ /* 0x000fe20000000f00 */
[----:B------:R-:W-:Y:S02]  /*ced0*/  IMAD.MOV.U32 R35, RZ, RZ, R84 ;  /* 0x000000ffff237224 */ /* 0x000fe400078e0054 */
[----:B------:R-:W-:Y:S02]  /*cee0*/  LDSM.16.MT88.4 R84, [R202+0x8080] ;  /* 0x00808000ca54783b */ /* 0x000fe40000004200 */
[----:B------:R-:W-:Y:S01]  /*cef0*/  MOV R56, R93 ;  /* 0x0000005d00387202 */ /* 0x000fe20000000f00 */
[C---:B------:R-:W-:Y:S01]  /*cf00*/  HMMA.16816.F32 R144, R132.reuse, R146, R124 ;  /* 0x000000928490723c */ /* 0x040fe2000000187c */
[----:B------:R-:W-:Y:S01]  /*cf10*/  IMAD.MOV.U32 R57, RZ, RZ, R92 ;  /* 0x000000ffff397224 */ /* 0x000fe200078e005c */
[----:B------:R-:W-:Y:S04]  /*cf20*/  LDSM.16.MT88.4 R124, [R204+0x9880] ;  /* 0x00988000cc7c783b */ /* 0x000fe80000004200 */
[----:B------:R-:W-:Y:S02]  /*cf30*/  LDSM.16.MT88.4 R92, [R204+0x8080] ;  /* 0x00808000cc5c783b */ /* 0x000fe40000004200 */
[----:B------:R-:W-:Y:S02]  /*cf40*/  HMMA.16816.F32 R76, R132, R78, R100 ;  /* 0x0000004e844c723c */ /* 0x000fe40000001864 */
[----:B------:R-:W-:Y:S06]  /*cf50*/  LDSM.16.MT88.4 R100, [R203+0x8080] ;  /* 0x00808000cb64783b */ /* 0x000fec0000004200 */
[C---:B------:R-:W-:Y:S01]  /*cf60*/  HMMA.16816.F32 R28, R16.reuse, R62, R28 ;  /* 0x0000003e101c723c */ /* 0x040fe2000000181c */
[----:B------:R-:W4:Y:S07]  /*cf70*/  LDSM.16.MT88.4 R60, [R204+0x6880] ;  /* 0x00688000cc3c783b */ /* 0x000f2e0000004200 */
[----:B------:R-:W-:Y:S01]  /*cf80*/  HMMA.16816.F32 R128, R16, R80, R8 ;  /* 0x000000501080723c */ /* 0x000fe20000001808 */
[----:B------:R-:W5:Y:S01]  /*cf90*/  LDSM.16.MT88.4 R8, [R203+0x9880] ;  /* 0x00988000cb08783b */ /* 0x000f620000004200 */
[----:B------:R-:W-:-:S04]  /*cfa0*/  MOV R236, 0x1 ;  /* 0x0000000100ec7802 */ /* 0x000fc80000000f00 */
[----:B------:R-:W-:Y:S02]  /*cfb0*/  ISETP.NE.AND P0, PT, R236, c[0x0][0x2c4], PT ;  /* 0x0000b100ec007a0c */ /* 0x000fe40003f05270 */
[----:B------:R-:W-:Y:S01]  /*cfc0*/  HMMA.16816.F32 R20, R16, R58, R20 ;  /* 0x0000003a1014723c */ /* 0x000fe20000001814 */
[----:B------:R-:W-:-:S07]  /*cfd0*/  IMAD.SHL.U32 R3, R3, 0x80, RZ ;  /* 0x0000008003037824 */ /* 0x000fce00078e00ff */
[----:B------:R-:W-:Y:S01]  /*cfe0*/  HMMA.16816.F32 R12, R16, R82, R12 ;  /* 0x00000052100c723c */ /* 0x000fe2000000180c */
[----:B------:R-:W-:Y:S02]  /*cff0*/  MOV R58, R2 ;  /* 0x00000002003a7202 */ /* 0x000fe40000000f00 */
[----:B------:R-:W-:Y:S01]  /*d000*/  @P0 IMAD.HI.U32 R2, R3, c[0x0][0x2c8], RZ ;  /* 0x0000b20003020a27 */ /* 0x000fe200078e00ff */
[----:B------:R-:W-:-:S03]  /*d010*/  LOP3.LUT R212, R212, 0xffffdfff, RZ, 0xc0, !PT ;  /* 0xffffdfffd4d47812 */ /* 0x000fc600078ec0ff */
[----:B------:R-:W-:Y:S01]  /*d020*/  IMAD.MOV.U32 R59, RZ, RZ, R0 ;  /* 0x000000ffff3b7224 */ /* 0x000fe200078e0000 */
[----:B------:R-:W-:Y:S02]  /*d030*/  MOV R0, R3 ;  /* 0x0000000300007202 */ /* 0x000fe40000000f00 */
[----:B------:R-:W-:Y:S02]  /*d040*/  @P0 LOP3.LUT R212, R212, 0x2000, RZ, 0xfc, !PT ;  /* 0x00002000d4d40812 */ /* 0x000fe400078efcff */
[----:B------:R-:W-:Y:S01]  /*d050*/  @P0 SHF.R.U32.HI R0, RZ, c[0x0][0x2cc], R2 ;  /* 0x0000b300ff000a19 */ /* 0x000fe20000011602 */
[----:B------:R-:W-:Y:S01]  /*d060*/  IMAD.MOV.U32 R115, RZ, RZ, R138 ;  /* 0x000000ffff737224 */ /* 0x000fe200078e008a */
[----:B------:R-:W-:Y:S02]  /*d070*/  ISETP.LE.AND P0, PT, R236, c[0x0][0x32c], PT ;  /* 0x0000cb00ec007a0c */ /* 0x000fe40003f03270 */
[----:B------:R-:W-:Y:S01]  /*d080*/  MOV R114, R139 ;  /* 0x0000008b00727202 */ /* 0x000fe20000000f00 */
[----:B-1----:R-:W-:Y:S01]  /*d090*/  HMMA.16816.F32 R148, R132, R152, R148 ;  /* 0x000000988494723c */ /* 0x002fe20000001894 */
[----:B---3--:R-:W-:-:S02]  /*d0a0*/  IADD3 R0, -R4, R137, R0 ;  /* 0x0000008904007210 */ /* 0x008fc40007ffe100 */
[----:B------:R-:W-:-:S05]  /*d0b0*/  LOP3.LUT R212, R212, 0xffffefff, RZ, 0xc0, !PT ;  /* 0xffffefffd4d47812 */ /* 0x000fca00078ec0ff */
[C---:B------:R-:W-:Y:S08]  /*d0c0*/  HMMA.16816.F32 R156, R132.reuse, R160, R156 ;  /* 0x000000a0849c723c */ /* 0x040ff0000000189c */
[C---:B------:R-:W-:Y:S08]  /*d0d0*/  HMMA.16816.F32 R152, R132.reuse, R154, R32 ;  /* 0x0000009a8498723c */ /* 0x040ff00000001820 */
[----:B------:R-:W-:Y:S01]  /*d0e0*/  HMMA.16816.F32 R160, R132, R162, R48 ;  /* 0x000000a284a0723c */ /* 0x000fe20000001830 */
[----:B------:R-:W-:-:S07]  /*d0f0*/  IADD3 R222, R222, -0x2, RZ ;  /* 0xfffffffedede7810 */ /* 0x000fce0007ffe0ff */
[----:B------:R-:W-:Y:S01]  /*d100*/  HMMA.16816.F32 R104, R132, R108, R104 ;  /* 0x0000006c8468723c */ /* 0x000fe20000001868 */
[----:B------:R-:W-:-:S07]  /*d110*/  IADD3 R4, R0, c[0x0][0x328], RZ ;  /* 0x0000ca0000047a10 */ /* 0x000fce0007ffe0ff */
[----:B------:R-:W-:Y:S01]  /*d120*/  HMMA.16816.F32 R48, R132, R52, R112 ;  /* 0x000000348430723c */ /* 0x000fe20000001870 */
[----:B------:R-:W-:-:S07]  /*d130*/  @P0 LOP3.LUT R212, R212, 0x1000, RZ, 0xfc, !PT ;  /* 0x00001000d4d40812 */ /* 0x000fce00078efcff */
[C---:B--2---:R-:W-:Y:S08]  /*d140*/  HMMA.16816.F32 R32, R132.reuse, R36, R164 ;  /* 0x000000248420723c */ /* 0x044ff000000018a4 */
        /* <DEDUP_REMOVED lines=18> */
[----:B------:R-:W-:Y:S01]  /*d270*/  HMMA.16816.F32 R132, R132, R10, R12 ;  /* 0x0000000a8484723c */ /* 0x000fe2000000180c */
[----:B------:R-:W-:Y:S07]  /*d280*/  @!P0 BRA `(.L_x_1219) ;  /* 0x0000011000008947 */ /* 0x000fee0003800000 */
[C---:B------:R-:W-:Y:S01]  /*d290*/  ISETP.GT.AND P0, PT, R0.reuse, RZ, PT ;  /* 0x000000ff0000720c */ /* 0x040fe20003f04270 */
[----:B------:R-:W-:Y:S01]  /*d2a0*/  BSSY B0, `(.L_x_1220) ;  /* 0x000000c000007945 */ /* 0x000fe20003800000 */
[----:B------:R-:W-:-:S11]  /*d2b0*/  IADD3 R2, R0, -0x1, RZ ;  /* 0xffffffff00027810 */ /* 0x000fd60007ffe0ff */
[----:B------:R-:W-:Y:S05]  /*d2c0*/  @P0 BRA `(.L_x_1221) ;  /* 0x0000006000000947 */ /* 0x000fea0003800000 */
[----:B------:R-:W-:Y:S01]  /*d2d0*/  ISETP.NE.AND P0, PT, R236, c[0x0][0x32c], PT ;  /* 0x0000cb00ec007a0c */ /* 0x000fe20003f05270 */
[----:B------:R-:W-:-:S12]  /*d2e0*/  IMAD.MOV R0, RZ, RZ, -R0 ;  /* 0x000000ffff007224 */ /* 0x000fd800078e0a00 */
[----:B------:R-:W-:-:S05]  /*d2f0*/  @P0 IMAD.HI.U32 R2, R0, c[0x0][0x330], RZ ;  /* 0x0000cc0000020a27 */ /* 0x000fca00078e00ff */
[----:B------:R-:W-:-:S04]  /*d300*/  @P0 SHF.R.U32.HI R0, RZ, c[0x0][0x334], R2 ;  /* 0x0000cd00ff000a19 */ /* 0x000fc80000011602 */
[----:B------:R-:W-:Y:S01]  /*d310*/  LOP3.LUT R2, RZ, R0, RZ, 0x33, !PT ;  /* 0x00000000ff027212 */ /* 0x000fe200078e33ff */
[----:B------:R-:W-:Y:S05]  /*d320*/  BRA `(.L_x_1222) ;  /* 0x0000003000007947 */ /* 0x000fea0003800000 */
.L_x_1221:
[----:B------:R-:W-:-:S13]  /*d330*/  ISETP.NE.AND P0, PT, R236, c[0x0][0x32c], PT ;  /* 0x0000cb00ec007a0c */ /* 0x000fda0003f05270 */
[----:B------:R-:W-:-:S05]  /*d340*/  @P0 IMAD.HI.U32 R0, R2, c[0x0][0x330], RZ ;  /* 0x0000cc0002000a27 */ /* 0x000fca00078e00ff */
[----:B------:R-:W-:Y:S02]  /*d350*/  @P0 SHF.R.U32.HI R2, RZ, c[0x0][0x334], R0 ;  /* 0x0000cd00ff020a19 */ /* 0x000fe40000011600 */
.L_x_1222:
[----:B------:R-:W-:Y:S05]  /*d360*/  BSYNC B0 ;  /* 0x0000000000007941 */ /* 0x000fea0003800000 */
.L_x_1220:
[----:B------:R-:W-:-:S05]  /*d370*/  MOV R0, c[0x0][0x32c] ;  /* 0x0000cb0000007a02 */ /* 0x000fca0000000f00 */
[----:B------:R-:W-:-:S05]  /*d380*/  IMAD R2, R2, R0, c[0x0][0x32c] ;  /* 0x0000cb0002027624 */ /* 0x000fca00078e0200 */
[----:B------:R-:W-:-:S05]  /*d390*/  IMNMX R4, R4, R2, PT ;  /* 0x0000000204047217 */ /* 0x000fca0003800200 */
.L_x_1219:
[----:B------:R-:W-:-:S05]  /*d3a0*/  IMAD.HI R4, R4, 0x2aaaaaab, RZ ;  /* 0x2aaaaaab04047827 */ /* 0x000fca00078e02ff */
[----:B------:R-:W-:-:S04]  /*d3b0*/  SHF.R.U32.HI R0, RZ, 0x1f, R4 ;  /* 0x0000001fff007819 */ /* 0x000fc80000011604 */
[----:B------:R-:W-:-:S04]  /*d3c0*/  LEA.HI.SX32 R4, R4, R0, 0x1d ;  /* 0x0000000004047211 */ /* 0x000fc800078feaff */
[----:B------:R-:W-:-:S04]  /*d3d0*/  IMNMX R228, R234, R4, !PT ;  /* 0x00000004eae47217 */ /* 0x000fc80007800200 */
[----:B------:R-:W-:-:S13]  /*d3e0*/  ISETP.GE.AND P0, PT, R222, R228, PT ;  /* 0x000000e4de00720c */ /* 0x000fda0003f06270 */
[----:B------:R-:W-:Y:S05]  /*d3f0*/  @!P0 BRA `(.L_x_1223) ;  /* 0x00003d0000008947 */ /* 0x000fea0003800000 */
[----:B------:R-:W-:Y:S01]  /*d400*/  SHF.R.S32.HI R2, RZ, 0x1f, R223 ;  /* 0x0000001fff027819 */ /* 0x000fe200000114df */
[----:B------:R-:W-:Y:S01]  /*d410*/  IMAD.SHL.U32 R229, R223, 0x2, RZ ;  /* 0x00000002dfe57824 */ /* 0x000fe200078e00ff */
[C---:B------:R-:W-:Y:S01]  /*d420*/  SHF.L.U64.HI R215, R249.reuse, 0x1, R252 ;  /* 0x00000001f9d77819 */ /* 0x040fe200000102fc */
[----:B------:R-:W-:Y:S01]  /*d430*/  IMAD.SHL.U32 R216, R249, 0x2, RZ ;  /* 0x00000002f9d87824 */ /* 0x000fe200078e00ff */
[----:B------:R-:W-:Y:S01]  /*d440*/  SHF.L.U64.HI R214, R223, 0x1, R2 ;  /* 0x00000001dfd67819 */ /* 0x000fe20000010202 */
[C---:B------:R-:W-:Y:S01]  /*d450*/  IMAD.SHL.U32 R218, R248.reuse, 0x2, RZ ;  /* 0x00000002f8da7824 */ /* 0x040fe200078e00ff */
[----:B------:R-:W-:Y:S01]  /*d460*/  SHF.L.U64.HI R217, R248, 0x1, R251 ;  /* 0x00000001f8d97819 */ /* 0x000fe200000102fb */
[C---:B------:R-:W-:Y:S01]  /*d470*/  IMAD.SHL.U32 R220, R247.reuse, 0x2, RZ ;  /* 0x00000002f7dc7824 */ /* 0x040fe200078e00ff */
[----:B------:R-:W-:Y:S02]  /*d480*/  SHF.L.U64.HI R219, R247, 0x1, R250 ;  /* 0x00000001f7db7819 */ /* 0x000fe400000102fa */
.L_x_1246:
[----:B------:R-:W-:Y:S04]  /*d490*/  DEPBAR.LE SB0, 0x0 ;  /* 0x000080000000791a */ /* 0x000fe80000000000 */
[----:B------:R-:W-:Y:S01]  /*d4a0*/  WARPSYNC 0xffffffff ;  /* 0xffffffff00007948 */ /* 0x000fe20003800000 */
[----:B------:R-:W-:Y:S01]  /*d4b0*/  BAR.SYNC.DEFER_BLOCKING 0x0 ;  /* 0x0000000000007b1d */ /* 0x000fe20000010000 */
[----:B------:R-:W-:Y:S05]  /*d4c0*/  ISETP.GT.AND P0, PT, R234, R222, PT ;  /* 0x000000deea00720c */ /* 0x000fea0003f04270 */
[----:B------:R1:W2:Y:S01]  /*d4d0*/  LDSM.16.M88.4 R28, [R209] ;  /* 0x00000000d11c783b */ /* 0x0002a20000000200 */
[----:B------:R-:W-:Y:S03]  /*d4e0*/  BSSY B0, `(.L_x_1224) ;  /* 0x000004d000007945 */ /* 0x000fe60003800000 */
[----:B------:R1:W3:Y:S04]  /*d4f0*/  LDSM.16.M88.4 R12, [R200+0xa080] ;  /* 0x00a08000c80c783b */ /* 0x0002e80000000200 */
[----:B------:R1:W4:Y:S04]  /*d500*/  LDSM.16.M88.4 R20, [R200+0xa880] ;  /* 0x00a88000c814783b */ /* 0x0003280000000200 */
[----:B------:R1:W1:Y:S04]  /*d510*/  LDSM.16.M88.4 R164, [R200+0xb080] ;  /* 0x00b08000c8a4783b */ /* 0x0002680000000200 */
[----:B------:R1:W1:Y:S04]  /*d520*/  LDSM.16.M88.4 R168, [R208] ;  /* 0x00000000d0a8783b */ /* 0x0002680000000200 */
[----:B------:R1:W1:Y:S04]  /*d530*/  LDSM.16.M88.4 R172, [R207] ;  /* 0x00000000cfac783b */ /* 0x0002680000000200 */
[----:B------:R1:W1:Y:S04]  /*d540*/  LDSM.16.M88.4 R176, [R207+0x800] ;  /* 0x00080000cfb0783b */ /* 0x0002680000000200 */
[----:B------:R1:W1:Y:S01]  /*d550*/  LDSM.16.M88.4 R180, [R207+0x1000] ;  /* 0x00100000cfb4783b */ /* 0x0002620000000200 */
[----:B------:R-:W-:-:S05]  /*d560*/  @P0 BRA `(.L_x_1225) ;  /* 0x0000044000000947 */ /* 0x000fca0003800000 */
[C---:B------:R-:W-:Y:S01]  /*d570*/  IMAD.WIDE.U32 R2, R225.reuse, c[0x0][0x208], RZ ;  /* 0x00008200e1027a25 */ /* 0x040fe200078e00ff */
[----:B------:R-:W5:Y:S01]  /*d580*/  S2R R4, SR_CTAID.Y ;  /* 0x0000000000047919 */ /* 0x000f620000002600 */
[----:B------:R-:W-:Y:S02]  /*d590*/  SHF.R.S32.HI R0, RZ, 0x1f, R225 ;  /* 0x0000001fff007819 */ /* 0x000fe400000114e1 */
[----:B------:R-:W-:Y:S03]  /*d5a0*/  SHF.R.S32.HI R6, RZ, 0x1f, R224 ;  /* 0x0000001fff067819 */ /* 0x000fe600000114e0 */
[----:B------:R-:W-:Y:S02]  /*d5b0*/  IMAD R0, R0, c[0x0][0x208], RZ ;  /* 0x0000820000007a24 */ /* 0x000fe400078e02ff */
[----:B------:R-:W-:Y:S02]  /*d5c0*/  IMAD R6, R6, c[0x0][0x218], RZ ;  /* 0x0000860006067a24 */ /* 0x000fe400078e02ff */
[----:B------:R-:W-:Y:S02]  /*d5d0*/  IMAD R0, R225, c[0x0][0x20c], R0 ;  /* 0x00008300e1007a24 */ /* 0x000fe400078e0200 */
[C---:B------:R-:W-:Y:S03]  /*d5e0*/  IMAD R6, R224.reuse, c[0x0][0x21c], R6 ;  /* 0x00008700e0067a24 */ /* 0x040fe600078e0206 */
[----:B------:R-:W-:Y:S05]  /*d5f0*/  IADD3 R3, R3, R0, RZ ;  /* 0x0000000003037210 */ /* 0x000fea0007ffe0ff */
[----:B------:R-:W-:Y:S04]  /*d600*/  IMAD.WIDE.U32 R2, R224, c[0x0][0x218], R2 ;  /* 0x00008600e0027a25 */ /* 0x000fe800078e0002 */
[----:B-----5:R-:W-:Y:S05]  /*d610*/  IMAD.WIDE.U32 R8, R4, c[0x0][0x210], RZ ;  /* 0x0000840004087a25 */ /* 0x020fea00078e00ff */
[----:B------:R-:W-:Y:S04]  /*d620*/  IADD3 R0, P0, R8, R2, RZ ;  /* 0x0000000208007210 */ /* 0x000fe80007f1e0ff */
[----:B------:R-:W-:Y:S02]  /*d630*/  IADD3.X R6, R246, R3, R6, P0, !PT ;  /* 0x00000003f6067210 */ /* 0x000fe400007fe406 */
[C---:B------:R-:W-:Y:S04]  /*d640*/  LEA R18, P0, R0.reuse, c[0x0][0x1f8], 0x1 ;  /* 0x00007e0000127a11 */ /* 0x040fe800078008ff */
[----:B------:R-:W-:Y:S01]  /*d650*/  LEA.HI.X R6, R0, c[0x0][0x1fc], R6, 0x1, P0 ;  /* 0x00007f0000067a11 */ /* 0x000fe200000f0c06 */
[----:B------:R-:W-:-:S06]  /*d660*/  BRA.DIV ~URZ, `(.L_x_1226) ;  /* 0x0000e7827f007947 */ /* 0x000fcc000b800000 */
[----:B------:R4:W3:Y:S02]  /*d670*/  SHFL.IDX PT, R4, R6, RZ, 0x181f ;  /* 0x00181fff06047589 */ /* 0x0008e400000e0000 */
.L_x_1328:
[----:B------:R-:W-:-:S05]  /*d680*/  BRA.DIV ~URZ, `(.L_x_1227) ;  /* 0x0000e7e27f007947 */ /* 0x000fca000b800000 */
[----:B------:R4:W3:Y:S02]  /*d690*/  SHFL.IDX PT, R0, R18, RZ, 0x181f ;  /* 0x00181fff12007589 */ /* 0x0008e400000e0000 */
.L_x_1329:
[----:B---3--:R-:W-:Y:S02]  /*d6a0*/  IADD3 R16, P0, R0, R229, RZ ;  /* 0x000000e500107210 */ /* 0x008fe40007f1e0ff */
[C---:B------:R-:W-:Y:S02]  /*d6b0*/  IADD3 R25, R223.reuse, 0x40, RZ ;  /* 0x00000040df197810 */ /* 0x040fe40007ffe0ff */
[C---:B------:R-:W-:Y:S01]  /*d6c0*/  ISETP.GE.AND P5, PT, R223.reuse, c[0x0][0x1d4], PT ;  /* 0x00007500df007a0c */ /* 0x040fe20003fa6270 */
[----:B------:R-:W-:Y:S01]  /*d6d0*/  IMAD.X R17, R4, 0x1, R214, P0 ;  /* 0x0000000104117824 */ /* 0x000fe200000e06d6 */
[----:B------:R-:W-:Y:S02]  /*d6e0*/  IADD3 R24, R223, 0x80, RZ ;  /* 0x00000080df187810 */ /* 0x000fe40007ffe0ff */
[----:B------:R-:W-:Y:S02]  /*d6f0*/  ISETP.GE.AND P4, PT, R25, c[0x0][0x1d4], PT ;  /* 0x0000750019007a0c */ /* 0x000fe40003f86270 */
[----:B------:R-:W-:Y:S02]  /*d700*/  IADD3 R10, P0, R0, R216, RZ ;  /* 0x000000d8000a7210 */ /* 0x000fe40007f1e0ff */
[----:B------:R-:W-:Y:S02]  /*d710*/  ISETP.GE.AND P3, PT, R24, c[0x0][0x1d4], PT ;  /* 0x0000750018007a0c */ /* 0x000fe40003f66270 */
[----:B------:R-:W-:Y:S01]  /*d720*/  IADD3 R19, R223, 0xc0, RZ ;  /* 0x000000c0df137810 */ /* 0x000fe20007ffe0ff */
[----:B------:R-:W-:Y:S01]  /*d730*/  IMAD.X R11, R4, 0x1, R215, P0 ;  /* 0x00000001040b7824 */ /* 0x000fe200000e06d7 */
[----:B------:R-:W-:Y:S01]  /*d740*/  IADD3 R8, P0, R0, R218, RZ ;  /* 0x000000da00087210 */ /* 0x000fe20007f1e0ff */
[----:B------:R-:W-:Y:S01]  /*d750*/  @!PT LDS RZ, [RZ] ;  /* 0x00000000fffff984 */ /* 0x000fe20000000800 */
[----:B------:R-:W-:Y:S01]  /*d760*/  @!PT LDS RZ, [RZ] ;  /* 0x00000000fffff984 */ /* 0x000fe20000000800 */
[----:B------:R-:W-:Y:S01]  /*d770*/  @!PT LDS RZ, [RZ] ;  /* 0x00000000fffff984 */ /* 0x000fe20000000800 */
[----:B------:R3:W-:Y:S01]  /*d780*/  LDGSTS.E.BYPASS.LTC128B.128 [R213+0x4080], [R16.64], !P5 ;  /* 0x0408000010d57fae */ /* 0x0007e2000e901d4e */
[----:B------:R-:W-:Y:S02]  /*d790*/  ISETP.GE.AND P2, PT, R19, c[0x0][0x1d4], PT ;  /* 0x0000750013007a0c */ /* 0x000fe40003f46270 */
[----:B------:R-:W-:Y:S01]  /*d7a0*/  LOP3.LUT P1, RZ, R212, 0x800, RZ, 0xc0, !PT ;  /* 0x00000800d4ff7812 */ /* 0x000fe2000782c0ff */
[----:B------:R3:W-:Y:S01]  /*d7b0*/  LDGSTS.E.BYPASS.LTC128B.128 [R213+0x5880], [R10.64], !P4 ;  /* 0x058800000ad57fae */ /* 0x0007e2000e101d4e */
[----:B------:R-:W-:Y:S01]  /*d7c0*/  IMAD.X R9, R4, 0x1, R217, P0 ;  /* 0x0000000104097824 */ /* 0x000fe200000e06d9 */
[----:B------:R-:W-:Y:S04]  /*d7d0*/  IADD3 R2, P0, R0, R220, RZ ;  /* 0x000000dc00027210 */ /* 0x000fe80007f1e0ff */
[----:B------:R3:W-:Y:S01]  /*d7e0*/  LDGSTS.E.BYPASS.LTC128B.128 [R213+0x7080], [R8.64], !P3 ;  /* 0x0708000008d57fae */ /* 0x0007e2000d901d4e */
[----:B------:R-:W-:Y:S05]  /*d7f0*/  IMAD.X R3, R4, 0x1, R219, P0 ;  /* 0x0000000104037824 */ /* 0x000fea00000e06db */
[----:B------:R3:W-:Y:S01]  /*d800*/  LDGSTS.E.BYPASS.LTC128B.128 [R213+0x8880], [R2.64], !P2 ;  /* 0x0888000002d57fae */ /* 0x0007e2000d101d4e */
[----:B------:R-:W-:-:S05]  /*d810*/  @P1 BRA `(.L_x_1225) ;  /* 0x0000019000001947 */ /* 0x000fca0003800000 */
[----:B------:R-:W-:-:S05]  /*d820*/  BRA.DIV ~URZ, `(.L_x_1228) ;  /* 0x0000e6c27f007947 */ /* 0x000fca000b800000 */
[----:B------:R3:W4:Y:S04]  /*d830*/  SHFL.IDX PT, R4, R6, 0x1, 0x181f ;  /* 0x00381f0006047f89 */ /* 0x00072800000e0000 */
[----:B------:R3:W2:Y:S02]  /*d840*/  SHFL.IDX PT, R0, R18, 0x1, 0x181f ;  /* 0x00381f0012007f89 */ /* 0x0006a400000e0000 */
.L_x_1330:
[----:B--23--:R-:W-:Y:S02]  /*d850*/  IADD3 R16, P0, R0, R229, RZ ;  /* 0x000000e500107210 */ /* 0x00cfe40007f1e0ff */
[C---:B------:R-:W-:Y:S02]  /*d860*/  IADD3 R19, R223.reuse, 0x40, RZ ;  /* 0x00000040df137810 */ /* 0x040fe40007ffe0ff */
[----:B------:R-:W-:Y:S01]  /*d870*/  ISETP.GE.AND P4, PT, R223, c[0x0][0x1d4], PT ;  /* 0x00007500df007a0c */ /* 0x000fe20003f86270 */
[----:B----4-:R-:W-:Y:S01]  /*d880*/  IMAD.X R17, R4, 0x1, R214, P0 ;  /* 0x0000000104117824 */ /* 0x010fe200000e06d6 */
[----:B------:R-:W-:Y:S02]  /*d890*/  ISETP.GE.AND P3, PT, R19, c[0x0][0x1d4], PT ;  /* 0x0000750013007a0c */ /* 0x000fe40003f66270 */
[C---:B------:R-:W-:Y:S02]  /*d8a0*/  IADD3 R18, R223.reuse, 0x80, RZ ;  /* 0x00000080df127810 */ /* 0x040fe40007ffe0ff */
        /* <DEDUP_REMOVED lines=9> */
[----:B------:R-:W-:Y:S03]  /*d940*/  ISETP.GE.AND P1, PT, R6, c[0x0][0x1d4], PT ;  /* 0x0000750006007a0c */ /* 0x000fe60003f26270 */
[----:B------:R2:W-:Y:S01]  /*d950*/  LDGSTS.E.BYPASS.LTC128B.128 [R213+0x6880], [R10.64], !P3 ;  /* 0x068800000ad57fae */ /* 0x0005e2000d901d4e */
[----:B------:R-:W-:Y:S01]  /*d960*/  IMAD.X R9, R4, 0x1, R217, P0 ;  /* 0x0000000104097824 */ /* 0x000fe200000e06d9 */
[----:B------:R-:W-:Y:S04]  /*d970*/  IADD3 R2, P0, R0, R220, RZ ;  /* 0x000000dc00027210 */ /* 0x000fe80007f1e0ff */
[----:B------:R2:W-:Y:S01]  /*d980*/  LDGSTS.E.BYPASS.LTC128B.128 [R213+0x8080], [R8.64], !P2 ;  /* 0x0808000008d57fae */ /* 0x0005e2000d101d4e */
[----:B------:R-:W-:Y:S05]  /*d990*/  IMAD.X R3, R4, 0x1, R219, P0 ;  /* 0x0000000104037824 */ /* 0x000fea00000e06db */
[----:B------:R2:W-:Y:S03]  /*d9a0*/  LDGSTS.E.BYPASS.LTC128B.128 [R213+0x9880], [R2.64], !P1 ;  /* 0x0988000002d57fae */ /* 0x0005e6000c901d4e */
.L_x_1225:
[----:B------:R-:W-:Y:S05]  /*d9b0*/  BSYNC B0 ;  /* 0x0000000000007941 */ /* 0x000fea0003800000 */
.L_x_1224:
[----:B------:R-:W0:Y:S01]  /*d9c0*/  LDGDEPBAR ;  /* 0x00000000000079af */ /* 0x000e220000000000 */
[----:B------:R-:W-:Y:S01]  /*d9d0*/  WARPSYNC 0xffffffff ;  /* 0xffffffff00007948 */ /* 0x000fe20003800000 */
[C---:B--23--:R-:W-:Y:S01]  /*d9e0*/  HMMA.16816.F32 R8, R28.reuse, R12, RZ ;  /* 0x0000000c1c08723c */ /* 0x04cfe200000018ff */
[----:B------:R-:W-:Y:S02]  /*d9f0*/  BSSY B0, `(.L_x_1229) ;  /* 0x0000121000007945 */ /* 0x000fe40003800000 */
[----:B------:R-:W-:Y:S02]  /*da00*/  ISETP.GT.AND P0, PT, R222, R234, PT ;  /* 0x000000eade00720c */ /* 0x000fe40003f04270 */
[----:B------:R-:W-:Y:S03]  /*da10*/  LDSM.16.M88.4 R184, [R211] ;  /* 0x00000000d3b8783b */ /* 0x000fe60000000200 */
[C---:B------:R-:W-:Y:S04]  /*da20*/  HMMA.16816.F32 R12, R28.reuse, R14, RZ ;  /* 0x0000000e1c0c723c */ /* 0x040fe800000018ff */
[----:B------:R-:W2:Y:S04]  /*da30*/  LDSM.16.M88.4 R188, [R206+0xa080] ;  /* 0x00a08000cebc783b */ /* 0x000ea80000000200 */
[C---:B----4-:R-:W-:Y:S03]  /*da40*/  HMMA.16816.F32 R16, R28.reuse, R20, RZ ;  /* 0x000000141c10723c */ /* 0x050fe600000018ff */
[----:B------:R-:W3:Y:S05]  /*da50*/  LDSM.16.M88.4 R192, [R206+0xa880] ;  /* 0x00a88000cec0783b */ /* 0x000eea0000000200 */
[C---:B------:R-:W-:Y:S02]  /*da60*/  HMMA.16816.F32 R20, R28.reuse, R22, RZ ;  /* 0x000000161c14723c */ /* 0x040fe400000018ff */
[----:B------:R-:W-:Y:S06]  /*da70*/  LDSM.16.M88.4 R196, [R205+0x800] ;  /* 0x00080000cdc4783b */ /* 0x000fec0000000200 */
[C---:B-1----:R-:W-:Y:S08]  /*da80*/  HMMA.16816.F32 R24, R28.reuse, R164, RZ ;  /* 0x000000a41c18723c */ /* 0x042ff000000018ff */
[----:B------:R-:W-:Y:S01]  /*da90*/  HMMA.16816.F32 R28, R28, R166, RZ ;  /* 0x000000a61c1c723c */ /* 0x000fe200000018ff */
[----:B------:R-:W1:Y:S07]  /*daa0*/  LDSM.16.M88.4 R164, [R206+0xb080] ;  /* 0x00b08000cea4783b */ /* 0x000e6e0000000200 */
[C---:B------:R-:W-:Y:S08]  /*dab0*/  HMMA.16816.F32 R8, R168.reuse, R172, R8 ;  /* 0x000000aca808723c */ /* 0x040ff00000001808 */
[C---:B------:R-:W-:Y:S01]  /*dac0*/  HMMA.16816.F32 R12, R168.reuse, R174, R12 ;  /* 0x000000aea80c723c */ /* 0x040fe2000000180c */
[----:B------:R-:W-:Y:S07]  /*dad0*/  LDSM.16.M88.4 R172, [R210] ;  /* 0x00000000d2ac783b */ /* 0x000fee0000000200 */
[C---:B------:R-:W-:Y:S08]  /*dae0*/  HMMA.16816.F32 R16, R168.reuse, R176, R16 ;  /* 0x000000b0a810723c */ /* 0x040ff00000001810 */
[C---:B------:R-:W-:Y:S01]  /*daf0*/  HMMA.16816.F32 R20, R168.reuse, R178, R20 ;  /* 0x000000b2a814723c */ /* 0x040fe20000001814 */
[----:B------:R-:W4:Y:S07]  /*db00*/  LDSM.16.M88.4 R176, [R205] ;  /* 0x00000000cdb0783b */ /* 0x000f2e0000000200 */
        /* <DEDUP_REMOVED lines=9> */
[----:B------:R-:W3:Y:S07]  /*dba0*/  LDSM.16.M88.4 R192, [R200+0xc080] ;  /* 0x00c08000c8c0783b */ /* 0x000eee0000000200 */
[C---:B-1----:R-:W-:Y:S08]  /*dbb0*/  HMMA.16816.F32 R24, R184.reuse, R164, R24 ;  /* 0x000000a4b818723c */ /* 0x042ff00000001818 */
[----:B------:R-:W-:Y:S01]  /*dbc0*/  HMMA.16816.F32 R28, R184, R166, R28 ;  /* 0x000000a6b81c723c */ /* 0x000fe2000000181c */
[----:B------:R-:W1:Y:S07]  /*dbd0*/  LDSM.16.M88.4 R164, [R200+0xc880] ;  /* 0x00c88000c8a4783b */ /* 0x000e6e0000000200 */
[C---:B----4-:R-:W-:Y:S01]  /*dbe0*/  HMMA.16816.F32 R8, R172.reuse, R176, R8 ;  /* 0x000000b0ac08723c */ /* 0x050fe20000001808 */
[----:B------:R-:W-:Y:S07]  /*dbf0*/  LDSM.16.M88.4 R184, [R207+0x1800] ;  /* 0x00180000cfb8783b */ /* 0x000fee0000000200 */
[C---:B------:R-:W-:Y:S01]  /*dc00*/  HMMA.16816.F32 R12, R172.reuse, R178, R12 ;  /* 0x000000b2ac0c723c */ /* 0x040fe2000000180c */
[----:B------:R-:W4:Y:S07]  /*dc10*/  LDSM.16.M88.4 R176, [R208+0x4000] ;  /* 0x00400000d0b0783b */ /* 0x000f2e0000000200 */
[C---:B------:R-:W-:Y:S08]  /*dc20*/  HMMA.16816.F32 R16, R172.reuse, R196, R16 ;  /* 0x000000c4ac10723c */ /* 0x040ff00000001810 */
[C---:B------:R-:W-:Y:S01]  /*dc30*/  HMMA.16816.F32 R20, R172.reuse, R198, R20 ;  /* 0x000000c6ac14723c */ /* 0x040fe20000001814 */
[----:B------:R-:W1:Y:S07]  /*dc40*/  LDSM.16.M88.4 R196, [R207+0x2000] ;  /* 0x00200000cfc4783b */ /* 0x000e6e0000000200 */
[C---:B-----5:R-:W-:Y:S08]  /*dc50*/  HMMA.16816.F32 R24, R172.reuse, R168, R24 ;  /* 0x000000a8ac18723c */ /* 0x060ff00000001818 */
        /* <DEDUP_REMOVED lines=18> */
[----:B------:R-:W-:Y:S07]  /*dd80*/  LDSM.16.M88.4 R196, [R206+0xd080] ;  /* 0x00d08000cec4783b */ /* 0x000fee0000000200 */
[C---:B-----5:R-:W-:Y:S08]  /*dd90*/  HMMA.16816.F32 R24, R176.reuse, R168, R24 ;  /* 0x000000a8b018723c */ /* 0x060ff00000001818 */
[----:B------:R-:W-:Y:S01]  /*dda0*/  HMMA.16816.F32 R28, R176, R170, R28 ;  /* 0x000000aab01c723c */ /* 0x000fe2000000181c */
[----:B------:R-:W5:Y:S07]  /*ddb0*/  LDSM.16.M88.4 R168, [R205+0x2000] ;  /* 0x00200000cda8783b */ /* 0x000f6e0000000200 */
[C---:B--2---:R-:W-:Y:S01]  /*ddc0*/  HMMA.16816.F32 R8, R172.reuse, R188, R8 ;  /* 0x000000bcac08723c */ /* 0x044fe20000001808 */
[----:B------:R-:W2:Y:S07]  /*ddd0*/  LDSM.16.M88.4 R176, [R205+0x2800] ;  /* 0x00280000cdb0783b */ /* 0x000eae0000000200 */
[C---:B------:R-:W-:Y:S01]  /*dde0*/  HMMA.16816.F32 R12, R172.reuse, R190, R12 ;  /* 0x000000beac0c723c */ /* 0x040fe2000000180c */
[----:B------:R-:W-:Y:S07]  /*ddf0*/  LDSM.16.M88.4 R188, [R209+0x8000] ;  /* 0x00800000d1bc783b */ /* 0x000fee0000000200 */
        /* <DEDUP_REMOVED lines=9> */
[----:B------:R-:W-:Y:S07]  /*de90*/  LDSM.16.M88.4 R184, [R207+0x4000] ;  /* 0x00400000cfb8783b */ /* 0x000fee0000000200 */
[C---:B-----5:R-:W-:Y:S08]  /*dea0*/  HMMA.16816.F32 R16, R180.reuse, R168, R16 ;  /* 0x000000a8b410723c */ /* 0x060ff00000001810 */
[C---:B------:R-:W-:Y:S01]  /*deb0*/  HMMA.16816.F32 R20, R180.reuse, R170, R20 ;  /* 0x000000aab414723c */ /* 0x040fe20000001814 */
[----:B------:R-:W4:Y:S07]  /*dec0*/  LDSM.16.M88.4 R168, [R200+0xe080] ;  /* 0x00e08000c8a8783b */ /* 0x000f2e0000000200 */
[C---:B--2---:R-:W-:Y:S08]  /*ded0*/  HMMA.16816.F32 R24, R180.reuse, R176, R24 ;  /* 0x000000b0b418723c */ /* 0x044ff00000001818 */
[----:B------:R-:W-:Y:S01]  /*dee0*/  HMMA.16816.F32 R28, R180, R178, R28 ;  /* 0x000000b2b41c723c */ /* 0x000fe2000000181c */
[----:B------:R-:W2:Y:S07]  /*def0*/  LDSM.16.M88.4 R176, [R207+0x3000] ;  /* 0x00300000cfb0783b */ /* 0x000eae0000000200 */
[C---:B---3--:R-:W-:Y:S01]  /*df00*/  HMMA.16816.F32 R8, R188.reuse, R192, R8 ;  /* 0x000000c0bc08723c */ /* 0x048fe20000001808 */
[----:B------:R-:W3:Y:S07]  /*df10*/  LDSM.16.M88.4 R180, [R207+0x3800] ;  /* 0x00380000cfb4783b */ /* 0x000eee0000000200 */
[C---:B------:R-:W-:Y:S01]  /*df20*/  HMMA.16816.F32 R12, R188.reuse, R194, R12 ;  /* 0x000000c2bc0c723c */ /* 0x040fe2000000180c */
[----:B------:R-:W5:Y:S07]  /*df30*/  LDSM.16.M88.4 R192, [R211+0x8000] ;  /* 0x00800000d3c0783b */ /* 0x000f6e0000000200 */
[C---:B-1----:R-:W-:Y:S08]  /*df40*/  HMMA.16816.F32 R16, R188.reuse, R164, R16 ;  /* 0x000000a4bc10723c */ /* 0x042ff00000001810 */
[C---:B------:R-:W-:Y:S01]  /*df50*/  HMMA.16816.F32 R20, R188.reuse, R166, R20 ;  /* 0x000000a6bc14723c */ /* 0x040fe20000001814 */
[----:B------:R-:W1:Y:S07]  /*df60*/  LDSM.16.M88.4 R164, [R206+0xd880] ;  /* 0x00d88000cea4783b */ /* 0x000e6e0000000200 */
[C---:B----4-:R-:W-:Y:S08]  /*df70*/  HMMA.16816.F32 R24, R188.reuse, R168, R24 ;  /* 0x000000a8bc18723c */ /* 0x050ff00000001818 */
[----:B------:R-:W-:Y:S01]  /*df80*/  HMMA.16816.F32 R28, R188, R170, R28 ;  /* 0x000000aabc1c723c */ /* 0x000fe2000000181c */
[----:B------:R-:W4:Y:S07]  /*df90*/  LDSM.16.M88.4 R168, [R206+0xe080] ;  /* 0x00e08000cea8783b */ /* 0x000f2e0000000200 */
[C---:B--2---:R-:W-:Y:S01]  /*dfa0*/  HMMA.16816.F32 R8, R172.reuse, R176, R8 ;  /* 0x000000b0ac08723c */ /* 0x044fe20000001808 */
[----:B------:R-:W-:Y:S07]  /*dfb0*/  LDSM.16.M88.4 R188, [R200+0xe880] ;  /* 0x00e88000c8bc783b */ /* 0x000fee0000000200 */
[C---:B------:R-:W-:Y:S01]  /*dfc0*/  HMMA.16816.F32 R12, R172.reuse, R178, R12 ;  /* 0x000000b2ac0c723c */ /* 0x040fe2000000180c */
[----:B------:R-:W-:Y:S07]  /*dfd0*/  LDSM.16.M88.4 R176, [R205+0x3000] ;  /* 0x00300000cdb0783b */ /* 0x000fee0000000200 */
[C---:B---3--:R-:W-:Y:S08]  /*dfe0*/  HMMA.16816.F32 R16, R172.reuse, R180, R16 ;  /* 0x000000b4ac10723c */ /* 0x048ff00000001810 */
[C---:B------:R-:W-:Y:S01]  /*dff0*/  HMMA.16816.F32 R20, R172.reuse, R182, R20 ;  /* 0x000000b6ac14723c */ /* 0x040fe20000001814 */
[----:B------:R-:W-:Y:S07]  /*e000*/  LDSM.16.M88.4 R180, [R205+0x3800] ;  /* 0x00380000cdb4783b */ /* 0x000fee0000000200 */
[C---:B------:R-:W-:Y:S08]  /*e010*/  HMMA.16816.F32 R24, R172.reuse, R184, R24 ;  /* 0x000000b8ac18723c */ /* 0x040ff00000001818 */
[----:B------:R-:W-:Y:S01]  /*e020*/  HMMA.16816.F32 R28, R172, R186, R28 ;  /* 0x000000baac1c723c */ /* 0x000fe2000000181c */
[----:B------:R-:W2:Y:S07]  /*e030*/  LDSM.16.M88.4 R172, [R210+0x8000] ;  /* 0x00800000d2ac783b */ /* 0x000eae0000000200 */
[C---:B-----5:R-:W-:Y:S01]  /*e040*/  HMMA.16816.F32 R8, R192.reuse, R196, R8 ;  /* 0x000000c4c008723c */ /* 0x060fe20000001808 */
[----:B------:R-:W3:Y:S07]  /*e050*/  LDSM.16.M88.4 R184, [R205+0x4000] ;  /* 0x00400000cdb8783b */ /* 0x000eee0000000200 */
[C---:B------:R-:W-:Y:S01]  /*e060*/  HMMA.16816.F32 R12, R192.reuse, R198, R12 ;  /* 0x000000c6c00c723c */ /* 0x040fe2000000180c */
[----:B------:R-:W-:Y:S07]  /*e070*/  LDSM.16.M88.4 R196, [R200+0xf080] ;  /* 0x00f08000c8c4783b */ /* 0x000fee0000000200 */
        /* <DEDUP_REMOVED lines=10> */
[C---:B------:R-:W-:Y:S08]  /*e120*/  HMMA.16816.F32 R16, R172.reuse, R180, R16 ;  /* 0x000000b4ac10723c */ /* 0x040ff00000001810 */
[C---:B------:R-:W-:Y:S01]  /*e130*/  HMMA.16816.F32 R20, R172.reuse, R182, R20 ;  /* 0x000000b6ac14723c */ /* 0x040fe20000001814 */
[----:B------:R-:W2:Y:S07]  /*e140*/  LDSM.16.M88.4 R180, [R207+0x4800] ;  /* 0x00480000cfb4783b */ /* 0x000eae0000000200 */
[C---:B---3--:R-:W-:Y:S08]  /*e150*/  HMMA.16816.F32 R24, R172.reuse, R184, R24 ;  /* 0x000000b8ac18723c */ /* 0x048ff00000001818 */
[----:B------:R-:W-:Y:S01]  /*e160*/  HMMA.16816.F32 R28, R172, R186, R28 ;  /* 0x000000baac1c723c */ /* 0x000fe2000000181c */
[----:B------:R-:W3:Y:S07]  /*e170*/  LDSM.16.M88.4 R172, [R207+0x5800] ;  /* 0x00580000cfac783b */ /* 0x000eee0000000200 */
[C---:B-1----:R-:W-:Y:S01]  /*e180*/  HMMA.16816.F32 R8, R164.reuse, R188, R8 ;  /* 0x000000bca408723c */ /* 0x042fe20000001808 */
[----:B------:R-:W-:Y:S07]  /*e190*/  LDSM.16.M88.4 R184, [R211+0xc000] ;  /* 0x00c00000d3b8783b */ /* 0x000fee0000000200 */
[C---:B------:R-:W-:Y:S01]  /*e1a0*/  HMMA.16816.F32 R12, R164.reuse, R190, R12 ;  /* 0x000000bea40c723c */ /* 0x040fe2000000180c */
[----:B------:R-:W1:Y:S07]  /*e1b0*/  LDSM.16.M88.4 R188, [R206+0xe880] ;  /* 0x00e88000cebc783b */ /* 0x000e6e0000000200 */
[C---:B------:R-:W-:Y:S08]  /*e1c0*/  HMMA.16816.F32 R16, R164.reuse, R196, R16 ;  /* 0x000000c4a410723c */ /* 0x040ff00000001810 */
[C---:B------:R-:W-:Y:S01]  /*e1d0*/  HMMA.16816.F32 R20, R164.reuse, R198, R20 ;  /* 0x000000c6a414723c */ /* 0x040fe20000001814 */
[----:B------:R-:W-:Y:S07]  /*e1e0*/  LDSM.16.M88.4 R196, [R205+0x4800] ;  /* 0x00480000cdc4783b */ /* 0x000fee0000000200 */
[C---:B----4-:R-:W-:Y:S08]  /*e1f0*/  HMMA.16816.F32 R24, R164.reuse, R168, R24 ;  /* 0x000000a8a418723c */ /* 0x050ff00000001818 */
[----:B------:R-:W-:Y:S01]  /*e200*/  HMMA.16816.F32 R28, R164, R170, R28 ;  /* 0x000000aaa41c723c */ /* 0x000fe2000000181c */
[----:B------:R-:W4:Y:S07]  /*e210*/  LDSM.16.M88.4 R164, [R206+0xf080] ;  /* 0x00f08000cea4783b */ /* 0x000f2e0000000200 */
[C---:B--2---:R-:W-:Y:S01]  /*e220*/  HMMA.16816.F32 R8, R176.reuse, R180, R8 ;  /* 0x000000b4b008723c */ /* 0x044fe20000001808 */
[----:B------:R-:W2:Y:S07]  /*e230*/  LDSM.16.M88.4 R168, [R206+0xf880] ;  /* 0x00f88000cea8783b */ /* 0x000eae0000000200 */
[C---:B------:R-:W-:Y:S01]  /*e240*/  HMMA.16816.F32 R12, R176.reuse, R182, R12 ;  /* 0x000000b6b00c723c */ /* 0x040fe2000000180c */
[----:B------:R-:W5:Y:S07]  /*e250*/  LDSM.16.M88.4 R180, [R210+0xc000] ;  /* 0x00c00000d2b4783b */ /* 0x000f6e0000000200 */
[C---:B------:R-:W-:Y:S08]  /*e260*/  HMMA.16816.F32 R16, R176.reuse, R192, R16 ;  /* 0x000000c0b010723c */ /* 0x040ff00000001810 */
[C---:B------:R-:W-:Y:S08]  /*e270*/  HMMA.16816.F32 R20, R176.reuse, R194, R20 ;  /* 0x000000c2b014723c */ /* 0x040ff00000001814 */
[C---:B---3--:R-:W-:Y:S08]  /*e280*/  HMMA.16816.F32 R24, R176.reuse, R172, R24 ;  /* 0x000000acb018723c */ /* 0x048ff00000001818 */
[----:B------:R-:W-:Y:S08]  /*e290*/  HMMA.16816.F32 R28, R176, R174, R28 ;  /* 0x000000aeb01c723c */ /* 0x000ff0000000181c */
[C---:B-1----:R-:W-:Y:S08]  /*e2a0*/  HMMA.16816.F32 R8, R184.reuse, R188, R8 ;  /* 0x000000bcb808723c */ /* 0x042ff00000001808 */
[C---:B------:R-:W-:Y:S08]  /*e2b0*/  HMMA.16816.F32 R12, R184.reuse, R190, R12 ;  /* 0x000000beb80c723c */ /* 0x040ff0000000180c */
[C---:B----4-:R-:W-:Y:S08]  /*e2c0*/  HMMA.16816.F32 R16, R184.reuse, R164, R16 ;  /* 0x000000a4b810723c */ /* 0x050ff00000001810 */
[C---:B------:R-:W-:Y:S01]  /*e2d0*/  HMMA.16816.F32 R20, R184.reuse, R166, R20 ;  /* 0x000000a6b814723c */ /* 0x040fe20000001814 */
[----:B------:R-:W1:Y:S07]  /*e2e0*/  LDSM.16.M88.4 R164, [R205+0x5000] ;  /* 0x00500000cda4783b */ /* 0x000e6e0000000200 */
[C---:B--2---:R-:W-:Y:S08]  /*e2f0*/  HMMA.16816.F32 R24, R184.reuse, R168, R24 ;  /* 0x000000a8b818723c */ /* 0x044ff00000001818 */
[----:B------:R-:W-:Y:S08]  /*e300*/  HMMA.16816.F32 R28, R184, R170, R28 ;  /* 0x000000aab81c723c */ /* 0x000ff0000000181c */
[C---:B-----5:R-:W-:Y:S08]  /*e310*/  HMMA.16816.F32 R8, R180.reuse, R196, R8 ;  /* 0x000000c4b408723c */ /* 0x060ff00000001808 */
        /* <DEDUP_REMOVED lines=25> */
[----:B----4-:R-:W4:Y:S01]  /*e4b0*/  LDSM.16.M88.4 R8, [R205+0x5800] ;  /* 0x00580000cd08783b */ /* 0x010f220000000200 */
[----:B------:R-:W-:Y:S08]  /*e4c0*/  DEPBAR.LE SB0, 0x0 ;  /* 0x000080000000791a */ /* 0x000ff00000000000 */
[----:B------:R-:W1:Y:S01]  /*e4d0*/  MUFU.TANH R167, R19 ;  /* 0x0000001300a77308 */ /* 0x000e620000002400 */
[----:B------:R-:W-:Y:S09]  /*e4e0*/  BAR.SYNC.DEFER_BLOCKING 0x0 ;  /* 0x0000000000007b1d */ /* 0x000ff20000010000 */
[----:B------:R5:W1:Y:S10]  /*e4f0*/  MUFU.TANH R138, R20 ;  /* 0x00000014008a7308 */ /* 0x000a740000002400 */
[----:B------:R-:W1:Y:S10]  /*e500*/  MUFU.TANH R137, R21 ;  /* 0x0000001500897308 */ /* 0x000e740000002400 */
[----:B------:R-:W1:Y:S01]  /*e510*/  MUFU.TANH R166, R22 ;  /* 0x0000001600a67308 */ /* 0x000e620000002400 */
[C---:B----4-:R-:W-:Y:S09]  /*e520*/  HMMA.16816.F32 R24, R180.reuse, R8, R24 ;  /* 0x00000008b418723c */ /* 0x050ff20000001818 */
[----:B------:R4:W1:Y:S01]  /*e530*/  MUFU.TANH R165, R23 ;  /* 0x0000001700a57308 */ /* 0x0008620000002400 */
[----:B------:R-:W-:Y:S09]  /*e540*/  HMMA.16816.F32 R28, R180, R10, R28 ;  /* 0x0000000ab41c723c */ /* 0x000ff2000000181c */
[----:B------:R1:W1:Y:S05]  /*e550*/  MUFU.TANH R170, R12 ;  /* 0x0000000c00aa7308 */ /* 0x00026a0000002400 */
[----:B-----5:R-:W-:Y:S05]  /*e560*/  FMUL.FTZ R20, R24, c[0x0][0x320] ;  /* 0x0000c80018147a20 */ /* 0x020fea0000410000 */
[----:B------:R1:W1:Y:S01]  /*e570*/  MUFU.TANH R168, R13 ;  /* 0x0000000d00a87308 */ /* 0x0002620000002400 */
[----:B------:R-:W-:Y:S02]  /*e580*/  FMUL.FTZ R19, R25, c[0x0][0x320] ;  /* 0x0000c80019137a20 */ /* 0x000fe40000410000 */
[----:B------:R-:W-:Y:S02]  /*e590*/  FMUL.FTZ R24, R26, c[0x0][0x320] ;  /* 0x0000c8001a187a20 */ /* 0x000fe40000410000 */
[----:B----4-:R-:W-:Y:S02]  /*e5a0*/  FMUL.FTZ R23, R27, c[0x0][0x320] ;  /* 0x0000c8001b177a20 */ /* 0x010fe40000410000 */
[----:B------:R-:W-:Y:S02]  /*e5b0*/  FMUL.FTZ R18, R28, c[0x0][0x320] ;  /* 0x0000c8001c127a20 */ /* 0x000fe40000410000 */
[----:B------:R-:W-:Y:S01]  /*e5c0*/  FMUL.FTZ R17, R29, c[0x0][0x320] ;  /* 0x0000c8001d117a20 */ /* 0x000fe20000410000 */
[----:B------:R4:W1:Y:S01]  /*e5d0*/  MUFU.TANH R173, R14 ;  /* 0x0000000e00ad7308 */ /* 0x0008620000002400 */
[----:B------:R-:W-:Y:S02]  /*e5e0*/  FMUL.FTZ R22, R30, c[0x0][0x320] ;  /* 0x0000c8001e167a20 */ /* 0x000fe40000410000 */
[----:B------:R-:W-:Y:S07]  /*e5f0*/  FMUL.FTZ R21, R31, c[0x0][0x320] ;  /* 0x0000c8001f157a20 */ /* 0x000fee0000410000 */
[----:B------:R4:W1:Y:S10]  /*e600*/  MUFU.TANH R172, R15 ;  /* 0x0000000f00ac7308 */ /* 0x0008740000002400 */
        /* <DEDUP_REMOVED lines=9> */
[----:B------:R-:W-:-:S05]  /*e6a0*/  @!P0 BRA `(.L_x_1230) ;  /* 0x0000055000008947 */ /* 0x000fca0003800000 */
[----:B--234-:R-:W-:Y:S01]  /*e6b0*/  IMAD.MOV.U32 R0, RZ, RZ, 0x1 ;  /* 0x00000001ff007424 */ /* 0x01cfe200078e00ff */
[----:B------:R-:W-:Y:S01]  /*e6c0*/  ISETP.GT.AND P1, PT, R235, 0x2f, PT ;  /* 0x0000002feb00780c */ /* 0x000fe20003f24270 */
[----:B------:R-:W-:Y:S01]  /*e6d0*/  IMAD R2, R222, 0x30, R238 ;  /* 0x00000030de027824 */ /* 0x000fe200078e02ee */
[----:B------:R-:W2:Y:S01]  /*e6e0*/  S2R R6, SR_CTAID.Y ;  /* 0x0000000000067919 */ /* 0x000ea20000002600 */
[----:B------:R-:W-:Y:S01]  /*e6f0*/  IMAD.MOV.U32 R224, RZ, RZ, RZ ;  /* 0x000000ffffe07224 */ /* 0x000fe200078e00ff */
[----:B------:R-:W-:Y:S02]  /*e700*/  ISETP.NE.AND P0, PT, R0, c[0x0][0x2b8], PT ;  /* 0x0000ae0000007a0c */ /* 0x000fe40003f05270 */
[----:B------:R-:W-:Y:S05]  /*e710*/  IADD3 R2, R2, -0x30, R235 ;  /* 0xffffffd002027810 */ /* 0x000fea0007ffe0eb */
[----:B------:R-:W-:Y:S06]  /*e720*/  IMAD.MOV.U32 R0, RZ, RZ, R2 ;  /* 0x000000ffff007224 */ /* 0x000fec00078e0002 */
[----:B------:R-:W-:Y:S05]  /*e730*/  @P0 IMAD.HI.U32 R3, R2, c[0x0][0x2bc], RZ ;  /* 0x0000af0002030a27 */ /* 0x000fea00078e00ff */
[----:B------:R-:W-:Y:S01]  /*e740*/  @P0 SHF.R.U32.HI R0, RZ, c[0x0][0x2c0], R3 ;  /* 0x0000b000ff000a19 */ /* 0x000fe20000011603 */
[----:B--2---:R-:W-:Y:S03]  /*e750*/  IMAD.WIDE.U32 R226, R6, c[0x0][0x1e8], RZ ;  /* 0x00007a0006e27a25 */ /* 0x004fe600078e00ff */
[C---:B------:R-:W-:Y:S02]  /*e760*/  @!P1 IADD3 R3, P0, R0.reuse, R240, RZ ;  /* 0x000000f000039210 */ /* 0x040fe40007f1e0ff */
[----:B------:R-:W-:Y:S02]  /*e770*/  IADD3 R6, -R237, 0x30, RZ ;  /* 0x00000030ed067810 */ /* 0x000fe40007ffe1ff */
        /* <DEDUP_REMOVED lines=14> */
[----:B------:R-:W-:Y:S03]  /*e860*/  IADD3 R0, P0, R226, R2, RZ ;  /* 0x00000002e2007210 */ /* 0x000fe60007f1e0ff */
[----:B------:R-:W-:Y:S05]  /*e870*/  IMAD R14, R224, c[0x0][0x1f4], R14 ;  /* 0x00007d00e00e7a24 */ /* 0x000fea00078e020e */
[----:B------:R-:W-:Y:S02]  /*e880*/  IADD3.X R14, R245, R3, R14, P0, !PT ;  /* 0x00000003f50e7210 */ /* 0x000fe400007fe40e */
[C---:B------:R-:W-:Y:S04]  /*e890*/  LEA R15, P0, R0.reuse, c[0x0][0x1c8], 0x1 ;  /* 0x00007200000f7a11 */ /* 0x040fe800078008ff */
[----:B------:R-:W-:Y:S02]  /*e8a0*/  LEA.HI.X R14, R0, c[0x0][0x1cc], R14, 0x1, P0 ;  /* 0x00007300000e7a11 */ /* 0x000fe400000f0c0e */
[----:B------:R-:W-:Y:S01]  /*e8b0*/  ISETP.GE.AND P0, PT, R6, 0x1, PT ;  /* 0x000000010600780c */ /* 0x000fe20003f06270 */
[----:B------:R-:W-:-:S10]  /*e8c0*/  BRA.DIV ~URZ, `(.L_x_1231) ;  /* 0x0000d7127f007947 */ /* 0x000fd4000b800000 */
[----:B------:R2:W3:Y:S02]  /*e8d0*/  SHFL.IDX PT, R4, R14, RZ, 0x181f ;  /* 0x00181fff0e047589 */ /* 0x0004e400000e0000 */
.L_x_1331:
[----:B------:R-:W-:-:S05]  /*e8e0*/  BRA.DIV ~URZ, `(.L_x_1232) ;  /* 0x0000d7727f007947 */ /* 0x000fca000b800000 */
[----:B------:R4:W2:Y:S02]  /*e8f0*/  SHFL.IDX PT, R0, R15, RZ, 0x181f ;  /* 0x00181fff0f007589 */ /* 0x0008a400000e0000 */
.L_x_1332:
[----:B-12---:R-:W-:Y:S02]  /*e900*/  @P0 IADD3 R12, P1, R0, R229, RZ ;  /* 0x000000e5000c0210 */ /* 0x006fe40007f3e0ff */
[C---:B------:R-:W-:Y:S02]  /*e910*/  IADD3 R26, R223.reuse, 0x40, RZ ;  /* 0x00000040df1a7810 */ /* 0x040fe40007ffe0ff */
[C---:B------:R-:W-:Y:S01]  /*e920*/  ISETP.GE.AND P5, PT, R223.reuse, c[0x0][0x1d4], PT ;  /* 0x00007500df007a0c */ /* 0x040fe20003fa6270 */
[----:B---3--:R-:W-:Y:S01]  /*e930*/  @P0 IMAD.X R13, R4, 0x1, R214, P1 ;  /* 0x00000001040d0824 */ /* 0x008fe200008e06d6 */
[----:B------:R-:W-:Y:S02]  /*e940*/  IADD3 R25, R223, 0x80, RZ ;  /* 0x00000080df197810 */ /* 0x000fe40007ffe0ff */
[----:B------:R-:W-:Y:S02]  /*e950*/  ISETP.GE.AND P4, PT, R26, c[0x0][0x1d4], PT ;  /* 0x000075001a007a0c */ /* 0x000fe40003f86270 */
[----:B------:R-:W-:Y:S02]  /*e960*/  @P0 IADD3 R10, P1, R0, R216, RZ ;  /* 0x000000d8000a0210 */ /* 0x000fe40007f3e0ff */
[----:B------:R-:W-:Y:S02]  /*e970*/  ISETP.GE.AND P3, PT, R25, c[0x0][0x1d4], PT ;  /* 0x0000750019007a0c */ /* 0x000fe40003f66270 */
[----:B------:R-:W-:Y:S01]  /*e980*/  IADD3 R16, R223, 0xc0, RZ ;  /* 0x000000c0df107810 */ /* 0x000fe20007ffe0ff */
[----:B------:R-:W-:Y:S01]  /*e990*/  @P0 IMAD.X R11, R4, 0x1, R215, P1 ;  /* 0x00000001040b0824 */ /* 0x000fe200008e06d7 */
[----:B------:R-:W-:Y:S01]  /*e9a0*/  @P0 IADD3 R8, P1, R0, R218, RZ ;  /* 0x000000da00080210 */ /* 0x000fe20007f3e0ff */
[----:B------:R-:W-:Y:S01]  /*e9b0*/  @!PT LDS RZ, [RZ] ;  /* 0x00000000fffff984 */ /* 0x000fe20000000800 */
[----:B------:R-:W-:Y:S01]  /*e9c0*/  @!PT LDS RZ, [RZ] ;  /* 0x00000000fffff984 */ /* 0x000fe20000000800 */
[----:B------:R-:W-:Y:S01]  /*e9d0*/  @!PT LDS RZ, [RZ] ;  /* 0x00000000fffff984 */ /* 0x000fe20000000800 */
[----:B------:R1:W-:Y:S01]  /*e9e0*/  @P0 LDGSTS.E.BYPASS.LTC128B.128 [R213+0xa080], [R12.64], !P5 ;  /* 0x0a0800000cd50fae */ /* 0x0003e2000e901d4e */
[----:B------:R-:W-:Y:S03]  /*e9f0*/  ISETP.GE.AND P2, PT, R16, c[0x0][0x1d4], PT ;  /* 0x0000750010007a0c */ /* 0x000fe60003f46270 */
[----:B------:R1:W-:Y:S01]  /*ea00*/  @P0 LDGSTS.E.BYPASS.LTC128B.128 [R213+0xb880], [R10.64], !P4 ;  /* 0x0b8800000ad50fae */ /* 0x0003e2000e101d4e */
[----:B------:R-:W-:Y:S01]  /*ea10*/  @P0 IMAD.X R9, R4, 0x1, R217, P1 ;  /* 0x0000000104090824 */ /* 0x000fe200008e06d9 */
[----:B------:R-:W-:Y:S04]  /*ea20*/  @P0 IADD3 R2, P1, R0, R220, RZ ;  /* 0x000000dc00020210 */ /* 0x000fe80007f3e0ff */
[----:B------:R1:W-:Y:S01]  /*ea30*/  @P0 LDGSTS.E.BYPASS.LTC128B.128 [R213+0xd080], [R8.64], !P3 ;  /* 0x0d08000008d50fae */ /* 0x0003e2000d901d4e */
[----:B------:R-:W-:Y:S05]  /*ea40*/  @P0 IMAD.X R3, R4, 0x1, R219, P1 ;  /* 0x0000000104030824 */ /* 0x000fea00008e06db */
[----:B------:R1:W-:Y:S01]  /*ea50*/  @P0 LDGSTS.E.BYPASS.LTC128B.128 [R213+0xe880], [R2.64], !P2 ;  /* 0x0e88000002d50fae */ /* 0x0003e2000d101d4e */
[----:B------:R-:W-:Y:S01]  /*ea60*/  ISETP.GE.AND P0, PT, R6, 0x21, PT ;  /* 0x000000210600780c */ /* 0x000fe20003f06270 */
[----:B------:R-:W-:-:S06]  /*ea70*/  BRA.DIV ~URZ, `(.L_x_1233) ;  /* 0x0000d6627f007947 */ /* 0x000fcc000b800000 */
[----:B------:R2:W3:Y:S04]  /*ea80*/  SHFL.IDX PT, R4, R14, 0x1, 0x181f ;  /* 0x00381f000e047f89 */ /* 0x0004e800000e0000 */
[----:B------:R2:W1:Y:S02]  /*ea90*/  SHFL.IDX PT, R0, R15, 0x1, 0x181f ;  /* 0x00381f000f007f89 */ /* 0x00046400000e0000 */
.L_x_1333:
[----:B-1----:R-:W-:Y:S02]  /*eaa0*/  @P0 IADD3 R12, P1, R0, R229, RZ ;  /* 0x000000e5000c0210 */ /* 0x002fe40007f3e0ff */
[C---:B--2-4-:R-:W-:Y:S02]  /*eab0*/  IADD3 R15, R223.reuse, 0x40, RZ ;  /* 0x00000040df0f7810 */ /* 0x054fe40007ffe0ff */
[----:B------:R-:W-:Y:S01]  /*eac0*/  ISETP.GE.AND P5, PT, R223, c[0x0][0x1d4], PT ;  /* 0x00007500df007a0c */ /* 0x000fe20003fa6270 */
[----:B---3--:R-:W-:Y:S01]  /*ead0*/  @P0 IMAD.X R13, R4, 0x1, R214, P1 ;  /* 0x00000001040d0824 */ /* 0x008fe200008e06d6 */
[----:B------:R-:W-:Y:S02]  /*eae0*/  ISETP.GE.AND P4, PT, R15, c[0x0][0x1d4], PT ;  /* 0x000075000f007a0c */ /* 0x000fe40003f86270 */
[C---:B------:R-:W-:Y:S02]  /*eaf0*/  IADD3 R14, R223.reuse, 0x80, RZ ;  /* 0x00000080df0e7810 */ /* 0x040fe40007ffe0ff */
        /* <DEDUP_REMOVED lines=15> */
[----:B------:R1:W-:Y:S03]  /*ebf0*/  @P0 LDGSTS.E.BYPASS.LTC128B.128 [R213+0xf880], [R2.64], !P2 ;  /* 0x0f88000002d50fae */ /* 0x0003e6000d101d4e */
.L_x_1230:
[----:B--234-:R-:W-:Y:S05]  /*ec00*/  BSYNC B0 ;  /* 0x0000000000007941 */ /* 0x01cfea0003800000 */
.L_x_1229:
[----:B------:R-:W-:Y:S01]  /*ec10*/  ISETP.NE.AND P0, PT, R236, c[0x0][0x2c4], PT ;  /* 0x0000b100ec007a0c */ /* 0x000fe20003f05270 */
[----:B------:R-:W2:Y:S01]  /*ec20*/  LDL R0, [R1+0x4] ;  /* 0x0000040001007983 */ /* 0x000ea20000100800 */
[----:B-1----:R-:W-:Y:S01]  /*ec30*/  LOP3.LUT R3, RZ, c[0x0][0x324], RZ, 0x33, !PT ;  /* 0x0000c900ff037a12 */ /* 0x002fe200078e33ff */
[----:B------:R-:W-:Y:S02]  /*ec40*/  IMAD R4, R222, -0x30, RZ ;  /* 0xffffffd0de047824 */ /* 0x000fe400078e02ff */
[----:B------:R-:W0:Y:S02]  /*ec50*/  LDGDEPBAR ;  /* 0x00000000000079af */ /* 0x000e240000000000 */
[----:B------:R-:W-:Y:S02]  /*ec60*/  IMAD.IADD R10, R4, 0x1, -R233 ;  /* 0x00000001040a7824 */ /* 0x000fe400078e0ae9 */
[----:B--2---:R-:W-:Y:S05]  /*ec70*/  IMAD R0, R0, 0x80, R243 ;  /* 0x0000008000007824 */ /* 0x004fea00078e02f3 */
[----:B------:R-:W-:Y:S02]  /*ec80*/  IADD3 R6, R239, R0, R242 ;  /* 0x00000000ef067210 */ /* 0x000fe40007ffe0f2 */
[----:B------:R-:W-:Y:S03]  /*ec90*/  IADD3 R0, -R233, 0x1, R4 ;  /* 0x00000001e9007810 */ /* 0x000fe60007ffe104 */
[----:B------:R-:W-:Y:S01]  /*eca0*/  @P0 IMAD.HI.U32 R2, R6, c[0x0][0x2c8], RZ ;  /* 0x0000b20006020a27 */ /* 0x000fe200078e00ff */
[----:B------:R-:W-:Y:S04]  /*ecb0*/  IADD3 R0, -R232, R0, R5 ;  /* 0x00000000e8007210 */ /* 0x000fe80007ffe105 */
[----:B------:R-:W-:Y:S01]  /*ecc0*/  @P0 SHF.R.U32.HI R6, RZ, c[0x0][0x2cc], R2 ;  /* 0x0000b300ff060a19 */ /* 0x000fe20000011602 */
[----:B------:R-:W-:Y:S01]  /*ecd0*/  IMAD.IADD R8, R3, 0x1, R0 ;  /* 0x0000000103087824 */ /* 0x000fe200078e0200 */
[----:B------:R-:W-:Y:S01]  /*ece0*/  IADD3 R9, R0, c[0x0][0x328], RZ ;  /* 0x0000ca0000097a10 */ /* 0x000fe20007ffe0ff */
[----:B------:R-:W-:-:S05]  /*ecf0*/  BRA.DIV ~URZ, `(.L_x_1234) ;  /* 0x0000d4d27f007947 */ /* 0x000fca000b800000 */
[----:B------:R1:W2:Y:S02]  /*ed00*/  SHFL.IDX PT, R3, R6, RZ, 0x1c1f ;  /* 0x001c1fff06037589 */ /* 0x0002a400000e0000 */
.L_x_1334:
[----:B------:R-:W-:Y:S01]  /*ed10*/  ISETP.LE.AND P0, PT, R236, c[0x0][0x32c], PT ;  /* 0x0000cb00ec007a0c */ /* 0x000fe20003f03270 */
[----:B--2---:R-:W-:Y:S01]  /*ed20*/  IMAD.IADD R2, R9, 0x1, R3 ;  /* 0x0000000109027824 */ /* 0x004fe200078e0203 */
[----:B------:R-:W-:Y:S11]  /*ed30*/  IADD3 R0, R8, R3, RZ ;  /* 0x0000000308007210 */ /* 0x000ff60007ffe0ff */
[----:B------:R-:W-:-:S05]  /*ed40*/  @!P0 BRA `(.L_x_1235) ;  /* 0x0000017000008947 */ /* 0x000fca0003800000 */
[----:B------:R-:W-:Y:S01]  /*ed50*/  IADD3 R3, -R232, R5, R3 ;  /* 0x00000005e8037210 */ /* 0x000fe20007ffe103 */
[----:B------:R-:W-:Y:S03]  /*ed60*/  BSSY B0, `(.L_x_1236) ;  /* 0x0000011000007945 */ /* 0x000fe60003800000 */
        /* <DEDUP_REMOVED lines=11> */
.L_x_1237:
[----:B------:R-:W-:Y:S04]  /*ee20*/  MOV R11, 0x1 ;  /* 0x00000001000b7802 */ /* 0x000fe80000000f00 */
[----:B------:R-:W-:Y:S11]  /*ee30*/  ISETP.NE.AND P0, PT, R11, c[0x0][0x32c], PT ;  /* 0x0000cb000b007a0c */ /* 0x000ff60003f05270 */
[----:B------:R-:W-:Y:S02]  /*ee40*/  @!UPT UIADD3 URZ, URZ, URZ, URZ ;  /* 0x0000003f3f3ff290 */ /* 0x000fe4000fffe03f */
[----:B------:R-:W-:Y:S05]  /*ee50*/  @P0 IMAD.HI.U32 R11, R3, c[0x0][0x330], RZ ;  /* 0x0000cc00030b0a27 */ /* 0x000fea00078e00ff */
[----:B------:R-:W-:Y:S02]  /*ee60*/  @P0 SHF.R.U32.HI R3, RZ, c[0x0][0x334], R11 ;  /* 0x0000cd00ff030a19 */ /* 0x000fe4000001160b */
.L_x_1238:
[----:B------:R-:W-:Y:S05]  /*ee70*/  BSYNC B0 ;  /* 0x0000000000007941 */ /* 0x000fea0003800000 */
.L_x_1236:
[----:B------:R-:W-:Y:S05]  /*ee80*/  IMAD R3, R3, c[0x0][0x32c], R10 ;  /* 0x0000cb0003037a24 */ /* 0x000fea00078e020a */
[----:B------:R-:W-:Y:S02]  /*ee90*/  IADD3 R11, R3, c[0x0][0x32c], RZ ;  /* 0x0000cb00030b7a10 */ /* 0x000fe40007ffe0ff */
[----:B------:R-:W-:Y:S02]  /*eea0*/  IMNMX R0, R0, R3, !PT ;  /* 0x0000000300007217 */ /* 0x000fe40007800200 */
[----:B------:R-:W-:Y:S02]  /*eeb0*/  IMNMX R2, R2, R11, PT ;  /* 0x0000000b02027217 */ /* 0x000fe40003800200 */
.L_x_1235:
[C---:B------:R-:W-:Y:S02]  /*eec0*/  ISETP.GE.AND P0, PT, R4.reuse, 0x2, PT ;  /* 0x000000020400780c */ /* 0x040fe40003f06270 */
[----:B------:R-:W-:Y:S02]  /*eed0*/  ISETP.GE.AND P1, PT, R4, 0x9, PT ;  /* 0x000000090400780c */ /* 0x000fe40003f26270 */
[----:B------:R-:W-:Y:S02]  /*eee0*/  LOP3.LUT R212, R212, 0xffffffef, RZ, 0xc0, !PT ;  /* 0xffffffefd4d47812 */ /* 0x000fe400078ec0ff */
[C---:B------:R-:W-:Y:S02]  /*eef0*/  ISETP.GE.AND P6, PT, R4.reuse, 0x19, PT ;  /* 0x000000190400780c */ /* 0x040fe40003fc6270 */
[C---:B------:R-:W-:Y:S02]  /*ef00*/  ISETP.GE.AND P5, PT, R4.reuse, 0x1a, PT ;  /* 0x0000001a0400780c */ /* 0x040fe40003fa6270 */
[C---:B------:R-:W-:Y:S02]  /*ef10*/  ISETP.GE.AND P4, PT, R4.reuse, 0x21, PT ;  /* 0x000000210400780c */ /* 0x040fe40003f86270 */
[----:B------:R-:W-:Y:S02]  /*ef20*/  ISETP.GE.AND P3, PT, R4, 0x22, PT ;  /* 0x000000220400780c */ /* 0x000fe40003f66270 */
[----:B------:R-:W-:Y:S02]  /*ef30*/  @P0 LOP3.LUT R212, R212, 0x10, RZ, 0xfc, !PT ;  /* 0x00000010d4d40812 */ /* 0x000fe400078efcff */
[----:B------:R-:W-:Y:S02]  /*ef40*/  ISETP.GT.AND P0, PT, R0, 0x1, !P0 ;  /* 0x000000010000780c */ /* 0x000fe40004704270 */
[----:B------:R-:W-:Y:S02]  /*ef50*/  LOP3.LUT R212, R212, 0xfffffff7, RZ, 0xc0, !PT ;  /* 0xfffffff7d4d47812 */ /* 0x000fe400078ec0ff */
[----:B------:R-:W-:Y:S02]  /*ef60*/  ISETP.LT.OR P0, PT, R2, 0x2, P0 ;  /* 0x000000020200780c */ /* 0x000fe40000701670 */
[----:B------:R-:W-:Y:S02]  /*ef70*/  @P1 LOP3.LUT R212, R212, 0x8, RZ, 0xfc, !PT ;  /* 0x00000008d4d41812 */ /* 0x000fe400078efcff */
[----:B------:R-:W-:Y:S02]  /*ef80*/  FSEL R16, R171, -INF , !P0 ;  /* 0xff800000ab107808 */ /* 0x000fe40004000000 */
[----:B------:R-:W-:Y:S02]  /*ef90*/  ISETP.GT.AND P0, PT, R0, 0x8, !P1 ;  /* 0x000000080000780c */ /* 0x000fe40004f04270 */
[----:B------:R-:W-:Y:S02]  /*efa0*/  ISETP.GE.AND P1, PT, R4, 0xa, PT ;  /* 0x0000000a0400780c */ /* 0x000fe40003f26270 */
[----:B------:R-:W-:Y:S02]  /*efb0*/  ISETP.LT.OR P0, PT, R2, 0x9, P0 ;  /* 0x000000090200780c */ /* 0x000fe40000701670 */
[----:B------:R-:W-:Y:S02]  /*efc0*/  LOP3.LUT R212, R212, 0xfffffffb, RZ, 0xc0, !PT ;  /* 0xfffffffbd4d47812 */ /* 0x000fe400078ec0ff */
[----:B------:R-:W-:Y:S02]  /*efd0*/  FSEL R15, R170, -INF , !P0 ;  /* 0xff800000aa0f7808 */ /* 0x000fe40004000000 */
[----:B------:R-:W-:Y:S02]  /*efe0*/  ISETP.GT.AND P0, PT, R0, 0x9, !P1 ;  /* 0x000000090000780c */ /* 0x000fe40004f04270 */
[----:B------:R-:W-:Y:S02]  /*eff0*/  ISETP.GE.AND P2, PT, R4, 0x29, PT ;  /* 0x000000290400780c */ /* 0x000fe40003f46270 */
[----:B------:R-:W-:Y:S02]  /*f000*/  ISETP.LT.OR P0, PT, R2, 0xa, P0 ;  /* 0x0000000a0200780c */ /* 0x000fe40000701670 */
[----:B------:R-:W-:Y:S02]  /*f010*/  @P1 LOP3.LUT R212, R212, 0x4, RZ, 0xfc, !PT ;  /* 0x00000004d4d41812 */ /* 0x000fe400078efcff */
[----:B------:R-:W-:Y:S02]  /*f020*/  ISETP.GE.AND P1, PT, R4, 0x11, PT ;  /* 0x000000110400780c */ /* 0x000fe40003f26270 */
[----:B------:R-:W-:Y:S02]  /*f030*/  FSEL R14, R168, -INF , !P0 ;  /* 0xff800000a80e7808 */ /* 0x000fe40004000000 */
[----:B------:R-:W-:Y:S02]  /*f040*/  LOP3.LUT R212, R212, 0xfffffffd, RZ, 0xc0, !PT ;  /* 0xfffffffdd4d47812 */ /* 0x000fe400078ec0ff */
[----:B------:R-:W-:Y:S04]  /*f050*/  ISETP.GT.AND P0, PT, R0, 0x10, !P1 ;  /* 0x000000100000780c */ /* 0x000fe80004f04270 */
[----:B------:R-:W-:Y:S03]  /*f060*/  ISETP.LT.OR P0, PT, R2, 0x11, P0 ;  /* 0x000000110200780c */ /* 0x000fe60000701670 */
[----:B------:R-:W-:Y:S02]  /*f070*/  @P1 LOP3.LUT R212, R212, 0x2, RZ, 0xfc, !PT ;  /* 0x00000002d4d41812 */ /* 0x000fe400078efcff */
[----:B------:R-:W-:Y:S02]  /*f080*/  ISETP.GE.AND P1, PT, R4, 0x12, PT ;  /* 0x000000120400780c */ /* 0x000fe40003f26270 */
[----:B------:R-:W-:Y:S02]  /*f090*/  FSEL R164, R164, -INF , !P0 ;  /* 0xff800000a4a47808 */ /* 0x000fe40004000000 */
[----:B------:R-:W-:Y:S02]  /*f0a0*/  ISETP.GT.AND P0, PT, R0, 0x11, !P1 ;  /* 0x000000110000780c */ /* 0x000fe40004f04270 */
[----:B------:R-:W-:Y:S02]  /*f0b0*/  LOP3.LUT R212, R212, 0xfffffffe, RZ, 0xc0, !PT ;  /* 0xfffffffed4d47812 */ /* 0x000fe400078ec0ff */
[----:B------:R-:W-:Y:S04]  /*f0c0*/  ISETP.LT.OR P0, PT, R2, 0x12, P0 ;  /* 0x000000120200780c */ /* 0x000fe80000701670 */
[----:B------:R-:W-:Y:S02]  /*f0d0*/  FSEL R170, R139, -INF , !P0 ;  /* 0xff8000008baa7808 */ /* 0x000fe40004000000 */
[----:B------:R-:W-:Y:S02]  /*f0e0*/  ISETP.GT.AND P0, PT, R0, 0x18, !P6 ;  /* 0x000000180000780c */ /* 0x000fe40007704270 */
[----:B------:R-:W-:Y:S02]  /*f0f0*/  @P1 LOP3.LUT R212, R212, 0x1, RZ, 0xfc, !PT ;  /* 0x00000001d4d41812 */ /* 0x000fe400078efcff */
[----:B------:R-:W-:Y:S02]  /*f100*/  ISETP.LT.OR P0, PT, R2, 0x19, P0 ;  /* 0x000000190200780c */ /* 0x000fe40000701670 */
[----:B------:R-:W-:Y:S02]  /*f110*/  ISETP.GE.AND P1, PT, R4, 0x1, PT ;  /* 0x000000010400780c */ /* 0x000fe40003f26270 */
[----:B------:R-:W-:Y:S02]  /*f120*/  FSEL R177, R138, -INF , !P0 ;  /* 0xff8000008ab17808 */ /* 0x000fe40004000000 */
[----:B------:R-:W-:Y:S02]  /*f130*/  ISETP.GT.AND P0, PT, R0, 0x19, !P5 ;  /* 0x000000190000780c */ /* 0x000fe40006f04270 */
[----:B------:R-:W-:Y:S02]  /*f140*/  LOP3.LUT R212, R212, 0xffffffdf, RZ, 0xc0, !PT ;  /* 0xffffffdfd4d47812 */ /* 0x000fe400078ec0ff */
[----:B------:R-:W-:Y:S04]  /*f150*/  ISETP.LT.OR P0, PT, R2, 0x1a, P0 ;  /* 0x0000001a0200780c */ /* 0x000fe80000701670 */
[----:B------:R-:W-:Y:S02]  /*f160*/  FSEL R178, R137, -INF , !P0 ;  /* 0xff80000089b27808 */ /* 0x000fe40004000000 */
[----:B------:R-:W-:Y:S04]  /*f170*/  ISETP.GT.AND P0, PT, R0, 0x20, !P4 ;  /* 0x000000200000780c */ /* 0x000fe80006704270 */
        /* <DEDUP_REMOVED lines=8> */
[----:B------:R-:W-:Y:S04]  /*f200*/  ISETP.GT.AND P0, PT, R0, RZ, !P1 ;  /* 0x000000ff0000720c */ /* 0x000fe80004f04270 */
[----:B------:R-:W-:Y:S04]  /*f210*/  ISETP.LT.OR P0, PT, R2, 0x1, P0 ;  /* 0x000000010200780c */ /* 0x000fe80000701670 */
[----:B------:R-:W-:Y:S02]  /*f220*/  FSEL R13, R174, -INF , !P0 ;  /* 0xff800000ae0d7808 */ /* 0x000fe40004000000 */
[----:B------:R-:W-:Y:S11]  /*f230*/  ISETP.GE.AND P0, PT, R4, 0x2a, PT ;  /* 0x0000002a0400780c */ /* 0x000ff60003f06270 */
[----:B------:R-:W-:Y:S02]  /*f240*/  @!UPT UIADD3 URZ, URZ, URZ, URZ ;  /* 0x0000003f3f3ff290 */ /* 0x000fe4000fffe03f */
[----:B------:R-:W-:Y:S02]  /*f250*/  @P0 LOP3.LUT R212, R212, 0x20, RZ, 0xfc, !PT ;  /* 0x00000020d4d40812 */ /* 0x000fe400078efcff */
[----:B------:R-:W-:Y:S04]  /*f260*/  ISETP.GT.AND P0, PT, R0, 0x29, !P0 ;  /* 0x000000290000780c */ /* 0x000fe80004704270 */
[----:B------:R-:W-:Y:S04]  /*f270*/  ISETP.LT.OR P0, PT, R2, 0x2a, P0 ;  /* 0x0000002a0200780c */ /* 0x000fe80000701670 */
[----:B------:R-:W-:Y:S01]  /*f280*/  FSEL R182, R17, -INF , !P0 ;  /* 0xff80000011b67808 */ /* 0x000fe20004000000 */
[----:B------:R-:W-:-:S06]  /*f290*/  BRA.DIV ~URZ, `(.L_x_1239) ;  /* 0x0000cfb27f007947 */ /* 0x000fcc000b800000 */
[----:B------:R2:W3:Y:S02]  /*f2a0*/  SHFL.IDX PT, R3, R6, 0x1, 0x1c1f ;  /* 0x003c1f0006037f89 */ /* 0x0004e400000e0000 */
.L_x_1335:
[----:B------:R-:W-:Y:S01]  /*f2b0*/  ISETP.LE.AND P0, PT, R236, c[0x0][0x32c], PT ;  /* 0x0000cb00ec007a0c */ /* 0x000fe20003f03270 */
[----:B---3--:R-:W-:Y:S01]  /*f2c0*/  IMAD.IADD R2, R9, 0x1, R3 ;  /* 0x0000000109027824 */ /* 0x008fe200078e0203 */
        /* <DEDUP_REMOVED lines=15> */
.L_x_1242:
[----:B------:R-:W-:Y:S04]  /*f3c0*/  MOV R4, 0x1 ;  /* 0x0000000100047802 */ /* 0x000fe80000000f00 */
[----:B------:R-:W-:Y:S11]  /*f3d0*/  ISETP.NE.AND P0, PT, R4, c[0x0][0x32c], PT ;  /* 0x0000cb0004007a0c */ /* 0x000ff60003f05270 */
[----:B------:R-:W-:Y:S02]  /*f3e0*/  @!UPT UIADD3 URZ, URZ, URZ, URZ ;  /* 0x0000003f3f3ff290 */ /* 0x000fe4000fffe03f */
[----:B------:R-:W-:Y:S05]  /*f3f0*/  @P0 IMAD.HI.U32 R4, R3, c[0x0][0x330], RZ ;  /* 0x0000cc0003040a27 */ /* 0x000fea00078e00ff */
[----:B------:R-:W-:Y:S02]  /*f400*/  @P0 SHF.R.U32.HI R3, RZ, c[0x0][0x334], R4 ;  /* 0x0000cd00ff030a19 */ /* 0x000fe40000011604 */
.L_x_1243:
[----:B------:R-:W-:Y:S05]  /*f410*/  BSYNC B0 ;  /* 0x0000000000007941 */ /* 0x000fea0003800000 */
.L_x_1241:
[----:B------:R-:W-:Y:S05]  /*f420*/  IMAD R3, R3, c[0x0][0x32c], R10 ;  /* 0x0000cb0003037a24 */ /* 0x000fea00078e020a */
[----:B------:R-:W-:Y:S02]  /*f430*/  IADD3 R4, R3, c[0x0][0x32c], RZ ;  /* 0x0000cb0003047a10 */ /* 0x000fe40007ffe0ff */
[----:B------:R-:W-:Y:S02]  /*f440*/  IMNMX R0, R0, R3, !PT ;  /* 0x0000000300007217 */ /* 0x000fe40007800200 */
[----:B------:R-:W-:Y:S02]  /*f450*/  IMNMX R2, R2, R4, PT ;  /* 0x0000000402027217 */ /* 0x000fe40003800200 */
.L_x_1240:
[----:B------:R-:W-:Y:S02]  /*f460*/  ISETP.GT.AND P0, PT, R0, RZ, !P1 ;  /* 0x000000ff0000720c */ /* 0x000fe40004f04270 */
[----:B------:R-:W-:Y:S02]  /*f470*/  LOP3.LUT P1, RZ, R212, 0x1, RZ, 0xc0, !PT ;  /* 0x00000001d4ff7812 */ /* 0x000fe4000782c0ff */
[----:B------:R-:W-:Y:S02]  /*f480*/  ISETP.LT.OR P0, PT, R2, 0x1, P0 ;  /* 0x000000010200780c */ /* 0x000fe40000701670 */
[----:B------:R-:W-:Y:S02]  /*f490*/  FMNMX.FTZ R4, R13, R136, !PT ;  /* 0x000000880d047209 */ /* 0x000fe40007810000 */
[----:B------:R-:W-:Y:S02]  /*f4a0*/  FSEL R9, R176, -INF , !P0 ;  /* 0xff800000b0097808 */ /* 0x000fe40004000000 */
[----:B------:R-:W-:Y:S02]  /*f4b0*/  LOP3.LUT P0, RZ, R212, 0x10, RZ, 0xc0, !PT ;  /* 0x00000010d4ff7812 */ /* 0x000fe4000780c0ff */
[----:B------:R-:W-:Y:S02]  /*f4c0*/  FMNMX.FTZ R8, R9, R7, !PT ;  /* 0x0000000709087209 */ /* 0x000fe40007810000 */
[----:B------:R-:W-:Y:S02]  /*f4d0*/  ISETP.GT.AND P0, PT, R0, 0x1, !P0 ;  /* 0x000000010000780c */ /* 0x000fe40004704270 */
[----:B------:R-:W-:Y:S02]  /*f4e0*/  FMNMX.FTZ R4, R16, R4, !PT ;  /* 0x0000000410047209 */ /* 0x000fe40007810000 */
        /* <DEDUP_REMOVED lines=24> */
[----:B------:R-:W-:Y:S02]  /*f670*/  ISETP.GT.AND P0, PT, R0, 0x11, !P1 ;  /* 0x000000110000780c */ /* 0x000fe40004f04270 */
[----:B------:R-:W-:Y:S02]  /*f680*/  FMNMX.FTZ R8, R171, R8, !PT ;  /* 0x00000008ab087209 */ /* 0x000fe40007810000 */
[----:B------:R-:W-:Y:S02]  /*f690*/  ISETP.LT.OR P0, PT, R2, 0x12, P0 ;  /* 0x000000120200780c */ /* 0x000fe40000701670 */
[----:B------:R-:W-:Y:S02]  /*f6a0*/  LOP3.LUT P1, RZ, R212, 0x20, RZ, 0xc0, !PT ;  /* 0x00000020d4ff7812 */ /* 0x000fe4000782c0ff */
[----:B------:R-:W-:Y:S02]  /*f6b0*/  FSEL R167, R167, -INF , !P0 ;  /* 0xff800000a7a77808 */ /* 0x000fe40004000000 */
        /* <DEDUP_REMOVED lines=17> */
[----:B------:R-:W-:Y:S04]  /*f7d0*/  ISETP.LT.OR P0, PT, R2, 0x22, P0 ;  /* 0x000000220200780c */ /* 0x000fe80000701670 */
        /* <DEDUP_REMOVED lines=8> */
[----:B------:R-:W-:Y:S04]  /*f860*/  FSEL R175, R21, -INF , !P0 ;  /* 0xff80000015af7808 */ /* 0x000fe80004000000 */
[----:B------:R-:W-:Y:S01]  /*f870*/  FMNMX.FTZ R8, R175, R8, !PT ;  /* 0x00000008af087209 */ /* 0x000fe20007810000 */
[----:B------:R-:W-:-:S05]  /*f880*/  BRA.DIV ~URZ, `(.L_x_1244) ;  /* 0x0000ca427f007947 */ /* 0x000fca000b800000 */
[----:B------:R3:W4:Y:S02]  /*f890*/  SHFL.BFLY PT, R0, R4, 0x2, 0x1f ;  /* 0x0c401f0004007f89 */ /* 0x00072400000e0000 */
.L_x_1336:
[----:B-12-4-:R-:W-:Y:S01]  /*f8a0*/  FMNMX.FTZ R6, R4, R0, !PT ;  /* 0x0000000004067209 */ /* 0x016fe20007810000 */
[----:B------:R-:W-:-:S05]  /*f8b0*/  BRA.DIV ~URZ, `(.L_x_1245) ;  /* 0x0000ca527f007947 */ /* 0x000fca000b800000 */
[----:B---3--:R-:W-:Y:S04]  /*f8c0*/  SHFL.BFLY PT, R4, R8, 0x2, 0x1f ;  /* 0x0c401f0008047f89 */ /* 0x008fe800000e0000 */
[----:B------:R-:W1:Y:S02]  /*f8d0*/  SHFL.BFLY PT, R2, R6, 0x1, 0x1f ;  /* 0x0c201f0006027f89 */ /* 0x000e6400000e0000 */
[----:B-1----:R-:W-:Y:S02]  /*f8e0*/  FMNMX.FTZ R6, R6, R2, !PT ;  /* 0x0000000206067209 */ /* 0x002fe40007810000 */
[----:B------:R-:W-:Y:S05]  /*f8f0*/  FMNMX.FTZ R4, R8, R4, !PT ;  /* 0x0000000408047209 */ /* 0x000fea0007810000 */
[----:B------:R1:W2:Y:S02]  /*f900*/  SHFL.BFLY PT, R0, R4, 0x1, 0x1f ;  /* 0x0c201f0004007f89 */ /* 0x0002a400000e0000 */
.L_x_1337:
[C---:B------:R-:W-:Y:S01]  /*f910*/  FSETP.NEU.FTZ.AND P0, PT, R6.reuse, -INF , PT ;  /* 0xff8000000600780b */ /* 0x040fe20003f1d000 */
[----:B------:R-:W-:Y:S01]  /*f920*/  FMUL.FTZ R168, R6, c[0x0][0x2d0] ;  /* 0x0000b40006a87a20 */ /* 0x000fe20000410000 */
[----:B-12---:R-:W-:Y:S01]  /*f930*/  FMNMX.FTZ R4, R0, R4, !PT ;  /* 0x0000000400047209 */ /* 0x006fe20007810000 */
[----:B------:R-:W-:Y:S01]  /*f940*/  WARPSYNC 0xffffffff ;  /* 0xffffffff00007948 */ /* 0x000fe20003800000 */
[----:B------:R-:W-:Y:S01]  /*f950*/  FSEL R2, R6, RZ, P0 ;  /* 0x000000ff06027208 */ /* 0x000fe20000000000 */
[----:B------:R-:W-:Y:S01]  /*f960*/  LDSM.16.MT88.4 R24, [R202+0x4080] ;  /* 0x00408000ca18783b */ /* 0x000fe20000004200 */
[----:B------:R-:W-:Y:S01]  /*f970*/  FSEL R168, R168, RZ, P0 ;  /* 0x000000ffa8a87208 */ /* 0x000fe20000000000 */
[C---:B------:R-:W-:Y:S01]  /*f980*/  FMUL.FTZ R169, R4.reuse, c[0x0][0x2d0] ;  /* 0x0000b40004a97a20 */ /* 0x040fe20000410000 */
[----:B------:R-:W-:Y:S01]  /*f990*/  FSETP.NEU.FTZ.AND P0, PT, R4, -INF , PT ;  /* 0xff8000000400780b */ /* 0x000fe20003f1d000 */
[----:B------:R-:W-:Y:S02]  /*f9a0*/  FADD.FTZ R0, -R2, R136 ;  /* 0x0000008802007221 */ /* 0x000fe40000010100 */
[--C-:B------:R-:W-:Y:S01]  /*f9b0*/  FFMA.FTZ R16, R16, c[0x0][0x2d0], -R168.reuse ;  /* 0x0000b40010107a23 */ /* 0x100fe200000108a8 */
[----:B------:R-:W-:Y:S01]  /*f9c0*/  FSEL R3, R4, RZ, P0 ;  /* 0x000000ff04037208 */ /* 0x000fe20000000000 */
[----:B------:R-:W-:Y:S01]  /*f9d0*/  FMUL.FTZ R0, R0, c[0x0][0x2d0] ;  /* 0x0000b40000007a20 */ /* 0x000fe20000410000 */
[----:B------:R-:W-:Y:S01]  /*f9e0*/  FSEL R169, R169, RZ, P0 ;  /* 0x000000ffa9a97208 */ /* 0x000fe20000000000 */
[----:B------:R1:W-:Y:S01]  /*f9f0*/  MUFU.EX2 R226, R16 ;  /* 0x0000001000e27308 */ /* 0x0003e20000000800 */
[--C-:B------:R-:W-:Y:S01]  /*fa00*/  FFMA.FTZ R13, R13, c[0x0][0x2d0], -R168.reuse ;  /* 0x0000b4000d0d7a23 */ /* 0x100fe200000108a8 */
[----:B------:R-:W-:Y:S01]  /*fa10*/  ISETP.GT.AND P0, PT, R222, R228, PT ;  /* 0x000000e4de00720c */ /* 0x000fe20003f04270 */
[--C-:B------:R-:W-:Y:S02]  /*fa20*/  FFMA.FTZ R15, R15, c[0x0][0x2d0], -R168.reuse ;  /* 0x0000b4000f0f7a23 */ /* 0x100fe400000108a8 */
[--C-:B------:R-:W-:Y:S02]  /*fa30*/  FFMA.FTZ R9, R9, c[0x0][0x2d0], -R169.reuse ;  /* 0x0000b40009097a23 */ /* 0x100fe400000108a9 */
[--C-:B------:R-:W-:Y:S02]  /*fa40*/  FFMA.FTZ R12, R12, c[0x0][0x2d0], -R169.reuse ;  /* 0x0000b4000c0c7a23 */ /* 0x100fe400000108a9 */
[--C-:B------:R-:W-:Y:S01]  /*fa50*/  FFMA.FTZ R11, R11, c[0x0][0x2d0], -R169.reuse ;  /* 0x0000b4000b0b7a23 */ /* 0x100fe200000108a9 */
[----:B------:R2:W-:Y:S01]  /*fa60*/  MUFU.EX2 R2, R0 ;  /* 0x0000000000027308 */ /* 0x0005e20000000800 */
[----:B------:R-:W-:Y:S02]  /*fa70*/  FFMA.FTZ R10, R10, c[0x0][0x2d0], -R169 ;  /* 0x0000b4000a0a7a23 */ /* 0x000fe400000108a9 */
[--C-:B------:R-:W-:Y:S07]  /*fa80*/  FFMA.FTZ R14, R14, c[0x0][0x2d0], -R168.reuse ;  /* 0x0000b4000e0e7a23 */ /* 0x100fee00000108a8 */
[----:B------:R-:W3:Y:S01]  /*fa90*/  MUFU.EX2 R227, R13 ;  /* 0x0000000d00e37308 */ /* 0x000ee20000000800 */
[----:B-1----:R-:W1:Y:S09]  /*faa0*/  LDSM.16.MT88.4 R16, [R201+0x4080] ;  /* 0x00408000c910783b */ /* 0x002e720000004200 */
[----:B------:R-:W-:Y:S01]  /*fab0*/  MUFU.EX2 R221, R15 ;  /* 0x0000000f00dd7308 */ /* 0x000fe20000000800 */
[----:B--2---:R-:W-:Y:S02]  /*fac0*/  FADD.FTZ R0, -R3, R7 ;  /* 0x0000000703007221 */ /* 0x004fe40000010100 */
[--C-:B------:R-:W-:Y:S02]  /*fad0*/  FFMA.FTZ R3, R164, c[0x0][0x2d0], -R168.reuse ;  /* 0x0000b400a4037a23 */ /* 0x100fe400000108a8 */
[----:B------:R-:W-:Y:S05]  /*fae0*/  FMUL.FTZ R0, R0, c[0x0][0x2d0] ;  /* 0x0000b40000007a20 */ /* 0x000fea0000410000 */
[----:B------:R-:W2:Y:S10]  /*faf0*/  MUFU.EX2 R199, R14 ;  /* 0x0000000e00c77308 */ /* 0x000eb40000000800 */
[----:B------:R-:W-:Y:S10]  /*fb00*/  MUFU.EX2 R198, R9 ;  /* 0x0000000900c67308 */ /* 0x000ff40000000800 */
[----:B------:R-:W4:Y:S10]  /*fb10*/  MUFU.EX2 R197, R12 ;  /* 0x0000000c00c57308 */ /* 0x000f340000000800 */
[----:B------:R-:W-:Y:S10]  /*fb20*/  MUFU.EX2 R196, R11 ;  /* 0x0000000b00c47308 */ /* 0x000ff40000000800 */
[----:B------:R-:W-:Y:S10]  /*fb30*/  MUFU.EX2 R195, R10 ;  /* 0x0000000a00c37308 */ /* 0x000ff40000000800 */
[----:B------:R-:W5:Y:S10]  /*fb40*/  MUFU.EX2 R0, R0 ;  /* 0x0000000000007308 */ /* 0x000f740000000800 */
[----:B------:R1:W-:Y:S02]  /*fb50*/  MUFU.EX2 R194, R3 ;  /* 0x0000000300c27308 */ /* 0x0003e40000000800 */
[--C-:B-1----:R-:W-:Y:S01]  /*fb60*/  FFMA.FTZ R3, R170, c[0x0][0x2d0], -R168.reuse ;  /* 0x0000b400aa037a23 */ /* 0x102fe200000108a8 */
[----:B---3--:R-:W-:Y:S01]  /*fb70*/  F2FP.PACK_AB R136, R226, R227 ;  /* 0x000000e3e288723e */ /* 0x008fe200000000ff */
[C---:B------:R-:W-:Y:S01]  /*fb80*/  FMUL.FTZ R8, R2.reuse, R140 ;  /* 0x0000008c02087220 */ /* 0x040fe20000410000 */
[----:B--2---:R-:W-:Y:S01]  /*fb90*/  F2FP.PACK_AB R138, R199, R221 ;  /* 0x000000ddc78a723e */ /* 0x004fe200000000ff */
[----:B------:R-:W-:Y:S01]  /*fba0*/  FMUL.FTZ R9, R2, R141 ;  /* 0x0000008d02097220 */ /* 0x000fe20000410000 */
[----:B----4-:R-:W-:Y:S01]  /*fbb0*/  F2FP.PACK_AB R137, R197, R198 ;  /* 0x000000c6c589723e */ /* 0x010fe200000000ff */
[C---:B-----5:R-:W-:Y:S01]  /*fbc0*/  FMUL.FTZ R10, R0.reuse, R142 ;  /* 0x0000008e000a7220 */ /* 0x060fe20000410000 */
[----:B------:R-:W-:Y:S01]  /*fbd0*/  F2FP.PACK_AB R139, R195, R196 ;  /* 0x000000c4c38b723e */ /* 0x000fe200000000ff */
[----:B------:R-:W-:Y:S01]  /*fbe0*/  FMUL.FTZ R11, R0, R143 ;  /* 0x0000008f000b7220 */ /* 0x000fe20000410000 */
[----:B------:R1:W2:Y:S01]  /*fbf0*/  MUFU.EX2 R193, R3 ;  /* 0x0000000300c17308 */ /* 0x0002a20000000800 */
[----:B------:R-:W3:Y:S01]  /*fc00*/  LDSM.16.MT88.4 R140, [R204+0x4080] ;  /* 0x00408000cc8c783b */ /* 0x000ee20000004200 */
[C---:B------:R-:W-:Y:S02]  /*fc10*/  FMUL.FTZ R12, R2.reuse, R144 ;  /* 0x00000090020c7220 */ /* 0x040fe40000410000 */
[----:B------:R-:W-:Y:S02]  /*fc20*/  FMUL.FTZ R13, R2, R145 ;  /* 0x00000091020d7220 */ /* 0x000fe40000410000 */
[C---:B------:R-:W-:Y:S05]  /*fc30*/  HMMA.16816.F32 R8, R136.reuse, R16, R8 ;  /* 0x000000108808723c */ /* 0x040fea0000001808 */
[C---:B------:R-:W-:Y:S02]  /*fc40*/  FMUL.FTZ R14, R0.reuse, R146 ;  /* 0x00000092000e7220 */ /* 0x040fe40000410000 */
[----:B------:R-:W-:Y:S02]  /*fc50*/  FMUL.FTZ R15, R0, R147 ;  /* 0x00000093000f7220 */ /* 0x000fe40000410000 */
[----:B------:R-:W4:Y:S03]  /*fc60*/  LDSM.16.MT88.4 R144, [R203+0x4080] ;  /* 0x00408000cb90783b */ /* 0x000f260000004200 */
[C---:B------:R-:W-:Y:S02]  /*fc70*/  FMUL.FTZ R16, R2.reuse, R148 ;  /* 0x0000009402107220 */ /* 0x040fe40000410000 */
[C---:B------:R-:W-:Y:S03]  /*fc80*/  HMMA.16816.F32 R12, R136.reuse, R18, R12 ;  /* 0x00000012880c723c */ /* 0x040fe6000000180c */
[C---:B------:R-:W-:Y:S02]  /*fc90*/  FMUL.FTZ R17, R2.reuse, R149 ;  /* 0x0000009502117220 */ /* 0x040fe40000410000 */
[----:B------:R-:W-:Y:S02]  /*fca0*/  FMUL.FTZ R20, R2, R152 ;  /* 0x0000009802147220 */ /* 0x000fe40000410000 */
[C---:B------:R-:W-:Y:S02]  /*fcb0*/  FMUL.FTZ R18, R0.reuse, R150 ;  /* 0x0000009600127220 */ /* 0x040fe40000410000 */
[----:B------:R-:W-:Y:S02]  /*fcc0*/  FMUL.FTZ R19, R0, R151 ;  /* 0x0000009700137220 */ /* 0x000fe40000410000 */
[----:B------:R-:W5:Y:S01]  /*fcd0*/  LDSM.16.MT88.4 R148, [R201+0x5880] ;  /* 0x00588000c994783b */ /* 0x000f620000004200 */
[----:B------:R-:W-:Y:S02]  /*fce0*/  FMUL.FTZ R21, R2, R153 ;  /* 0x0000009902157220 */ /* 0x000fe40000410000 */
[C---:B------:R-:W-:Y:S02]  /*fcf0*/  FMUL.FTZ R22, R0.reuse, R154 ;  /* 0x0000009a00167220 */ /* 0x040fe40000410000 */
[C---:B------:R-:W-:Y:S03]  /*fd00*/  HMMA.16816.F32 R16, R136.reuse, R24, R16 ;  /* 0x000000188810723c */ /* 0x040fe60000001810 */
[----:B------:R-:W-:Y:S02]  /*fd10*/  FMUL.FTZ R23, R0, R155 ;  /* 0x0000009b00177220 */ /* 0x000fe40000410000 */
[----:B------:R-:W-:Y:S01]  /*fd20*/  LDSM.16.MT88.4 R152, [R202+0x4880] ;  /* 0x00488000ca98783b */ /* 0x000fe20000004200 */
[C---:B------:R-:W-:Y:S02]  /*fd30*/  FMUL.FTZ R28, R2.reuse, R160 ;  /* 0x000000a0021c7220 */ /* 0x040fe40000410000 */
[C---:B------:R-:W-:Y:S02]  /*fd40*/  FMUL.FTZ R24, R2.reuse, R156 ;  /* 0x0000009c02187220 */ /* 0x040fe40000410000 */
[C---:B------:R-:W-:Y:S03]  /*fd50*/  HMMA.16816.F32 R20, R136.reuse, R26, R20 ;  /* 0x0000001a8814723c */ /* 0x040fe60000001814 */
[C---:B------:R-:W-:Y:S02]  /*fd60*/  FMUL.FTZ R25, R2.reuse, R157 ;  /* 0x0000009d02197220 */ /* 0x040fe40000410000 */
[----:B------:R-:W-:Y:S02]  /*fd70*/  FMUL.FTZ R29, R2, R161 ;  /* 0x000000a1021d7220 */ /* 0x000fe40000410000 */
[C---:B------:R-:W-:Y:S02]  /*fd80*/  FMUL.FTZ R26, R0.reuse, R158 ;  /* 0x0000009e001a7220 */ /* 0x040fe40000410000 */
[C---:B------:R-:W-:Y:S02]  /*fd90*/  FMUL.FTZ R27, R0.reuse, R159 ;  /* 0x0000009f001b7220 */ /* 0x040fe40000410000 */
[----:B------:R-:W-:Y:S01]  /*fda0*/  LDSM.16.MT88.4 R156, [R203+0x4880] ;  /* 0x00488000cb9c783b */ /* 0x000fe20000004200 */
[C---:B------:R-:W-:Y:S02]  /*fdb0*/  FMUL.FTZ R30, R0.reuse, R162 ;  /* 0x000000a2001e7220 */ /* 0x040fe40000410000 */
[----:B------:R-:W-:Y:S02]  /*fdc0*/  FMUL.FTZ R31, R0, R163 ;  /* 0x000000a3001f7220 */ /* 0x000fe40000410000 */
[C---:B---3--:R-:W-:Y:S03]  /*fdd0*/  HMMA.16816.F32 R24, R136.reuse, R140, R24 ;  /* 0x0000008c8818723c */ /* 0x048fe60000001818 */
[----:B------:R-:W-:Y:S01]  /*fde0*/  LDSM.16.MT88.4 R160, [R201+0x7880] ;  /* 0x00788000c9a0783b */ /* 0x000fe20000004200 */
[--C-:B-1----:R-:W-:Y:S02]  /*fdf0*/  FFMA.FTZ R3, R177, c[0x0][0x2d0], -R168.reuse ;  /* 0x0000b400b1037a23 */ /* 0x102fe400000108a8 */
[C---:B------:R-:W-:Y:S02]  /*fe00*/  FMUL.FTZ R32, R2.reuse, R32 ;  /* 0x0000002002207220 */ /* 0x040fe40000410000 */
[C---:B------:R-:W-:Y:S01]  /*fe10*/  HMMA.16816.F32 R28, R136.reuse, R142, R28 ;  /* 0x0000008e881c723c */ /* 0x040fe2000000181c */
[----:B------:R1:W-:Y:S02]  /*fe20*/  MUFU.EX2 R192, R3 ;  /* 0x0000000300c07308 */ /* 0x0003e40000000800 */
[----:B------:R-:W3:Y:S01]  /*fe30*/  LDSM.16.MT88.4 R140, [R202+0x5880] ;  /* 0x00588000ca8c783b */ /* 0x000ee20000004200 */
[----:B------:R-:W-:Y:S02]  /*fe40*/  FMUL.FTZ R33, R2, R33 ;  /* 0x0000002102217220 */ /* 0x000fe40000410000 */
[C---:B------:R-:W-:Y:S02]  /*fe50*/  FMUL.FTZ R34, R0.reuse, R34 ;  /* 0x0000002200227220 */ /* 0x040fe40000410000 */
[----:B------:R-:W-:Y:S04]  /*fe60*/  FMUL.FTZ R35, R0, R35 ;  /* 0x0000002300237220 */ /* 0x000fe80000410000 */
[C---:B------:R-:W-:Y:S02]  /*fe70*/  FMUL.FTZ R36, R2.reuse, R36 ;  /* 0x0000002402247220 */ /* 0x040fe40000410000 */
[----:B------:R-:W-:Y:S01]  /*fe80*/  FMUL.FTZ R37, R2, R37 ;  /* 0x0000002502257220 */ /* 0x000fe20000410000 */
[C---:B----4-:R-:W-:Y:S03]  /*fe90*/  HMMA.16816.F32 R32, R136.reuse, R144, R32 ;  /* 0x000000908820723c */ /* 0x050fe60000001820 */
[C---:B------:R-:W-:Y:S02]  /*fea0*/  FMUL.FTZ R38, R0.reuse, R38 ;  /* 0x0000002600267220 */ /* 0x040fe40000410000 */
[----:B------:R-:W-:Y:S02]  /*feb0*/  FMUL.FTZ R39, R0, R39 ;  /* 0x0000002700277220 */ /* 0x000fe40000410000 */
[C---:B------:R-:W-:Y:S02]  /*fec0*/  FMUL.FTZ R40, R2.reuse, R40 ;  /* 0x0000002802287220 */ /* 0x040fe40000410000 */
[----:B------:R-:W-:Y:S03]  /*fed0*/  FMUL.FTZ R41, R2, R41 ;  /* 0x0000002902297220 */ /* 0x000fe60000410000 */
[C---:B------:R-:W-:Y:S01]  /*fee0*/  HMMA.16816.F32 R36, R136.reuse, R146, R36 ;  /* 0x000000928824723c */ /* 0x040fe20000001824 */
[----:B------:R-:W4:Y:S02]  /*fef0*/  LDSM.16.MT88.4 R144, [R204+0x5880] ;  /* 0x00588000cc90783b */ /* 0x000f240000004200 */
[C---:B------:R-:W-:Y:S02]  /*ff00*/  FMUL.FTZ R42, R0.reuse, R42 ;  /* 0x0000002a002a7220 */ /* 0x040fe40000410000 */
[----:B------:R-:W-:Y:S02]  /*ff10*/  FMUL.FTZ R43, R0, R43 ;  /* 0x0000002b002b7220 */ /* 0x000fe40000410000 */
[--C-:B-1----:R-:W-:Y:S02]  /*ff20*/  FFMA.FTZ R3, R178, c[0x0][0x2d0], -R168.reuse ;  /* 0x0000b400b2037a23 */ /* 0x102fe400000108a8 */
[C---:B------:R-:W-:Y:S02]  /*ff30*/  FMUL.FTZ R44, R2.reuse, R44 ;  /* 0x0000002c022c7220 */ /* 0x040fe40000410000 */
[----:B------:R1:W1:Y:S01]  /*ff40*/  MUFU.EX2 R191, R3 ;  /* 0x0000000300bf7308 */ /* 0x0002620000000800 */
[C---:B-----5:R-:W-:Y:S03]  /*ff50*/  HMMA.16816.F32 R40, R136.reuse, R148, R40 ;  /* 0x000000948828723c */ /* 0x060fe60000001828 */
[----:B------:R-:W-:Y:S02]  /*ff60*/  FMUL.FTZ R45, R2, R45 ;  /* 0x0000002d022d7220 */ /* 0x000fe40000410000 */
[C---:B------:R-:W-:Y:S02]  /*ff70*/  FMUL.FTZ R46, R0.reuse, R46 ;  /* 0x0000002e002e7220 */ /* 0x040fe40000410000 */
[----:B------:R-:W-:Y:S02]  /*ff80*/  FMUL.FTZ R47, R0, R47 ;  /* 0x0000002f002f7220 */ /* 0x000fe40000410000 */
[C---:B------:R-:W-:Y:S03]  /*ff90*/  FMUL.FTZ R48, R2.reuse, R48 ;  /* 0x0000003002307220 */ /* 0x040fe60000410000 */
[----:B------:R-:W-:Y:S02]  /*ffa0*/  FMUL.FTZ R49, R2, R49 ;  /* 0x0000003102317220 */ /* 0x000fe40000410000 */
[C---:B------:R-:W-:Y:S01]  /*ffb0*/  HMMA.16816.F32 R44, R136.reuse, R150, R44 ;  /* 0x00000096882c723c */ /* 0x040fe2000000182c */
[----:B------:R-:W5:Y:S02]  /*ffc0*/  LDSM.16.MT88.4 R148, [R203+0x5880] ;  /* 0x00588000cb94783b */ /* 0x000f640000004200 */
[C---:B------:R-:W-:Y:S02]  /*ffd0*/  FMUL.FTZ R50, R0.reuse, R50 ;  /* 0x0000003200327220 */ /* 0x040fe40000410000 */
[----:B------:R-:W-:Y:S02]  /*ffe0*/  FMUL.FTZ R51, R0, R51 ;  /* 0x0000003300337220 */ /* 0x000fe40000410000 */
[C---:B------:R-:W-:Y:S02]  /*fff0*/  FMUL.FTZ R52, R2.reuse, R52 ;  /* 0x0000003402347220 */ /* 0x040fe40000410000 */
[--C-:B-1----:R-:W-:Y:S03]  /*10000*/  FFMA.FTZ R3, R171, c[0x0][0x2d0], -R169.reuse ;  /* 0x0000b400ab037a23 */ /* 0x102fe600000108a9 */
[C---:B---3--:R-:W-:Y:S01]  /*10010*/  HMMA.16816.F32 R48, R136.reuse, R140, R48 ;  /* 0x0000008c8830723c */ /* 0x048fe20000001830 */
[----:B------:R1:W-:Y:S02]  /*10020*/  MUFU.EX2 R190, R3 ;  /* 0x0000000300be7308 */ /* 0x0003e40000000800 */
[----:B------:R-:W-:Y:S02]  /*10030*/  FMUL.FTZ R53, R2, R53 ;  /* 0x0000003502357220 */ /* 0x000fe40000410000 */
[C---:B------:R-:W-:Y:S02]  /*10040*/  FMUL.FTZ R54, R0.reuse, R54 ;  /* 0x0000003600367220 */ /* 0x040fe40000410000 */
[----:B------:R-:W-:Y:S02]  /*10050*/  FMUL.FTZ R55, R0, R55 ;  /* 0x0000003700377220 */ /* 0x000fe40000410000 */
[C---:B------:R-:W-:Y:S03]  /*10060*/  FMUL.FTZ R56, R2.reuse, R56 ;  /* 0x0000003802387220 */ /* 0x040fe60000410000 */
[----:B------:R-:W-:Y:S02]  /*10070*/  FMUL.FTZ R57, R2, R57 ;  /* 0x0000003902397220 */ /* 0x000fe40000410000 */
        /* <DEDUP_REMOVED lines=13> */
[----:B------:R-:W2:Y:S02]  /*10150*/  LDSM.16.MT88.4 R144, [R202+0x7080] ;  /* 0x00708000ca90783b */ /* 0x000ea40000004200 */
[----:B------:R-:W-:Y:S02]  /*10160*/  FMUL.FTZ R65, R2, R65 ;  /* 0x0000004102417220 */ /* 0x000fe40000410000 */
[C---:B------:R-:W-:Y:S02]  /*10170*/  FMUL.FTZ R66, R0.reuse, R66 ;  /* 0x0000004200427220 */ /* 0x040fe40000410000 */
[----:B------:R-:W-:Y:S02]  /*10180*/  FMUL.FTZ R67, R0, R67 ;  /* 0x0000004300437220 */ /* 0x000fe40000410000 */
[C---:B------:R-:W-:Y:S03]  /*10190*/  FMUL.FTZ R68, R2.reuse, R68 ;  /* 0x0000004402447220 */ /* 0x040fe60000410000 */
[----:B------:R-:W-:Y:S02]  /*101a0*/  FMUL.FTZ R69, R2, R69 ;  /* 0x0000004502457220 */ /* 0x000fe40000410000 */
[C---:B-----5:R-:W-:Y:S03]  /*101b0*/  HMMA.16816.F32 R64, R136.reuse, R148, R64 ;  /* 0x000000948840723c */ /* 0x060fe60000001840 */
[C---:B------:R-:W-:Y:S02]  /*101c0*/  FMUL.FTZ R70, R0.reuse, R70 ;  /* 0x0000004600467220 */ /* 0x040fe40000410000 */
[----:B------:R-:W-:Y:S02]  /*101d0*/  FMUL.FTZ R71, R0, R71 ;  /* 0x0000004700477220 */ /* 0x000fe40000410000 */
[----:B------:R-:W-:Y:S02]  /*101e0*/  FMUL.FTZ R72, R2, R72 ;  /* 0x0000004802487220 */ /* 0x000fe40000410000 */
[--C-:B-1----:R-:W-:Y:S03]  /*101f0*/  FFMA.FTZ R3, R166, c[0x0][0x2d0], -R169.reuse ;  /* 0x0000b400a6037a23 */ /* 0x102fe600000108a9 */
        /* <DEDUP_REMOVED lines=17> */
[----:B-----5:R-:W-:Y:S02]  /*10310*/  FFMA.FTZ R3, R165, c[0x0][0x2d0], -R169 ;  /* 0x0000b400a5037a23 */ /* 0x020fe400000108a9 */
[----:B------:R-:W-:Y:S02]  /*10320*/  LDSM.16.MT88.4 R164, [R202+0x7880] ;  /* 0x00788000caa4783b */ /* 0x000fe40000004200 */
[----:B------:R5:W1:Y:S01]  /*10330*/  MUFU.EX2 R187, R3 ;  /* 0x0000000300bb7308 */ /* 0x000a620000000800 */
[C---:B--2---:R-:W-:Y:S03]  /*10340*/  HMMA.16816.F32 R80, R136.reuse, R144, R80 ;  /* 0x000000908850723c */ /* 0x044fe60000001850 */
[C---:B------:R-:W-:Y:S02]  /*10350*/  FMUL.FTZ R84, R2.reuse, R84 ;  /* 0x0000005402547220 */ /* 0x040fe40000410000 */
[----:B------:R-:W-:Y:S02]  /*10360*/  FMUL.FTZ R85, R2, R85 ;  /* 0x0000005502557220 */ /* 0x000fe40000410000 */
[C---:B------:R-:W-:Y:S02]  /*10370*/  FMUL.FTZ R86, R0.reuse, R86 ;  /* 0x0000005600567220 */ /* 0x040fe40000410000 */
[----:B------:R-:W-:Y:S03]  /*10380*/  FMUL.FTZ R87, R0, R87 ;  /* 0x0000005700577220 */ /* 0x000fe60000410000 */
[C---:B------:R-:W-:Y:S02]  /*10390*/  FMUL.FTZ R88, R2.reuse, R88 ;  /* 0x0000005802587220 */ /* 0x040fe40000410000 */
[----:B------:R-:W-:Y:S02]  /*103a0*/  FMUL.FTZ R89, R2, R89 ;  /* 0x0000005902597220 */ /* 0x000fe40000410000 */
[C---:B------:R-:W-:Y:S01]  /*103b0*/  HMMA.16816.F32 R84, R136.reuse, R146, R84 ;  /* 0x000000928854723c */ /* 0x040fe20000001854 */
[----:B------:R-:W2:Y:S02]  /*103c0*/  LDSM.16.MT88.4 R144, [R201+0x8880] ;  /* 0x00888000c990783b */ /* 0x000ea40000004200 */
[C---:B------:R-:W-:Y:S02]  /*103d0*/  FMUL.FTZ R90, R0.reuse, R90 ;  /* 0x0000005a005a7220 */ /* 0x040fe40000410000 */
[----:B------:R-:W-:Y:S02]  /*103e0*/  FMUL.FTZ R91, R0, R91 ;  /* 0x0000005b005b7220 */ /* 0x000fe40000410000 */
[--C-:B-----5:R-:W-:Y:S02]  /*103f0*/  FFMA.FTZ R3, R179, c[0x0][0x2d0], -R168.reuse ;  /* 0x0000b400b3037a23 */ /* 0x120fe400000108a8 */
[----:B------:R-:W-:Y:S02]  /*10400*/  LDSM.16.MT88.4 R176, [R202+0x6880] ;  /* 0x00688000cab0783b */ /* 0x000fe40000004200 */
[----:B------:R5:W2:Y:S01]  /*10410*/  MUFU.EX2 R186, R3 ;  /* 0x0000000300ba7308 */ /* 0x000aa20000000800 */
[C---:B-1----:R-:W-:Y:S03]  /*10420*/  HMMA.16816.F32 R88, R136.reuse, R148, R88 ;  /* 0x000000948858723c */ /* 0x042fe60000001858 */
[C---:B------:R-:W-:Y:S02]  /*10430*/  FMUL.FTZ R92, R2.reuse, R92 ;  /* 0x0000005c025c7220 */ /* 0x040fe40000410000 */
[----:B------:R-:W-:Y:S02]  /*10440*/  FMUL.FTZ R93, R2, R93 ;  /* 0x0000005d025d7220 */ /* 0x000fe40000410000 */
[C---:B------:R-:W-:Y:S02]  /*10450*/  FMUL.FTZ R94, R0.reuse, R94 ;  /* 0x0000005e005e7220 */ /* 0x040fe40000410000 */
[----:B------:R-:W-:Y:S03]  /*10460*/  FMUL.FTZ R95, R0, R95 ;  /* 0x0000005f005f7220 */ /* 0x000fe60000410000 */
[C---:B------:R-:W-:Y:S02]  /*10470*/  FMUL.FTZ R96, R2.reuse, R96 ;  /* 0x0000006002607220 */ /* 0x040fe40000410000 */
[----:B------:R-:W-:Y:S02]  /*10480*/  FMUL.FTZ R97, R2, R97 ;  /* 0x0000006102617220 */ /* 0x000fe40000410000 */
[C---:B------:R-:W-:Y:S01]  /*10490*/  HMMA.16816.F32 R92, R136.reuse, R150, R92 ;  /* 0x00000096885c723c */ /* 0x040fe2000000185c */
[----:B------:R-:W1:Y:S02]  /*104a0*/  LDSM.16.MT88.4 R148, [R202+0x8880] ;  /* 0x00888000ca94783b */ /* 0x000e640000004200 */
        /* <DEDUP_REMOVED lines=51> */
[--C-:B-----5:R-:W-:Y:S02]  /*107e0*/  FFMA.FTZ R3, R180, c[0x0][0x2d0], -R168.reuse ;  /* 0x0000b400b4037a23 */ /* 0x120fe400000108a8 */
[----:B------:R-:W-:Y:S02]  /*107f0*/  FFMA.FTZ R2, R2, R231, R227 ;  /* 0x000000e702027223 */ /* 0x000fe400000100e3 */
[----:B------:R2:W-:Y:S01]  /*10800*/  MUFU.EX2 R185, R3 ;  /* 0x0000000300b97308 */ /* 0x0005e20000000800 */
[----:B------:R-:W-:Y:S01]  /*10810*/  HMMA.16816.F32 R132, R136, R146, R132 ;  /* 0x000000928884723c */ /* 0x000fe20000001884 */
[----:B------:R-:W5:Y:S06]  /*10820*/  LDSM.16.MT88.4 R144, [R201+0x6080] ;  /* 0x00608000c990783b */ /* 0x000f6c0000004200 */
[----:B------:R-:W-:Y:S02]  /*10830*/  F2FP.PACK_AB R136, R193, R194 ;  /* 0x000000c2c188723e */ /* 0x000fe400000000ff */
[----:B------:R-:W-:Y:S03]  /*10840*/  F2FP.PACK_AB R138, R191, R192 ;  /* 0x000000c0bf8a723e */ /* 0x000fe600000000ff */
[----:B----4-:R-:W-:Y:S02]  /*10850*/  F2FP.PACK_AB R137, R189, R190 ;  /* 0x000000bebd89723e */ /* 0x010fe400000000ff */
[----:B------:R-:W-:Y:S07]  /*10860*/  F2FP.PACK_AB R139, R187, R188 ;  /* 0x000000bcbb8b723e */ /* 0x000fee00000000ff */
[C---:B-1----:R-:W-:Y:S03]  /*10870*/  HMMA.16816.F32 R8, R136.reuse, R148, R8 ;  /* 0x000000948808723c */ /* 0x042fe60000001808 */
[--C-:B--2---:R-:W-:Y:S02]  /*10880*/  FFMA.FTZ R3, R181, c[0x0][0x2d0], -R168.reuse ;  /* 0x0000b400b5037a23 */ /* 0x104fe400000108a8 */
[----:B------:R-:W-:Y:S02]  /*10890*/  FFMA.FTZ R168, R182, c[0x0][0x2d0], -R168 ;  /* 0x0000b400b6a87a23 */ /* 0x000fe400000108a8 */
[----:B------:R1:W-:Y:S01]  /*108a0*/  MUFU.EX2 R184, R3 ;  /* 0x0000000300b87308 */ /* 0x0003e20000000800 */
[C---:B------:R-:W-:Y:S01]  /*108b0*/  HMMA.16816.F32 R12, R136.reuse, R150, R12 ;  /* 0x00000096880c723c */ /* 0x040fe2000000180c */
[----:B------:R-:W2:Y:S07]  /*108c0*/  LDSM.16.MT88.4 R148, [R202+0x6080] ;  /* 0x00608000ca94783b */ /* 0x000eae0000004200 */
[C---:B------:R-:W-:Y:S01]  /*108d0*/  HMMA.16816.F32 R16, R136.reuse, R152, R16 ;  /* 0x000000988810723c */ /* 0x040fe20000001810 */
[----:B------:R-:W-:Y:S07]  /*108e0*/  MUFU.EX2 R183, R168 ;  /* 0x000000a800b77308 */ /* 0x000fee0000000800 */
[C---:B------:R-:W-:Y:S01]  /*108f0*/  HMMA.16816.F32 R20, R136.reuse, R154, R20 ;  /* 0x0000009a8814723c */ /* 0x040fe20000001814 */
[----:B------:R-:W-:Y:S03]  /*10900*/  LDSM.16.MT88.4 R152, [R203+0x6080] ;  /* 0x00608000cb98783b */ /* 0x000fe60000004200 */
[--C-:B-1----:R-:W-:Y:S04]  /*10910*/  FFMA.FTZ R3, R172, c[0x0][0x2d0], -R169.reuse ;  /* 0x0000b400ac037a23 */ /* 0x102fe800000108a9 */
[C---:B---3--:R-:W-:Y:S01]  /*10920*/  HMMA.16816.F32 R24, R136.reuse, R140, R24 ;  /* 0x0000008c8818723c */ /* 0x048fe20000001818 */
[----:B------:R1:W3:Y:S07]  /*10930*/  MUFU.EX2 R182, R3 ;  /* 0x0000000300b67308 */ /* 0x0002ee0000000800 */
[C---:B------:R-:W-:Y:S01]  /*10940*/  HMMA.16816.F32 R28, R136.reuse, R142, R28 ;  /* 0x0000008e881c723c */ /* 0x040fe2000000181c */
[----:B------:R-:W4:Y:S07]  /*10950*/  LDSM.16.MT88.4 R140, [R204+0x6080] ;  /* 0x00608000cc8c783b */ /* 0x000f2e0000004200 */
[C---:B------:R-:W-:Y:S08]  /*10960*/  HMMA.16816.F32 R32, R136.reuse, R156, R32 ;  /* 0x0000009c8820723c */ /* 0x040ff00000001820 */
[C---:B------:R-:W-:Y:S01]  /*10970*/  HMMA.16816.F32 R36, R136.reuse, R158, R36 ;  /* 0x0000009e8824723c */ /* 0x040fe20000001824 */
[----:B------:R-:W3:Y:S03]  /*10980*/  LDSM.16.MT88.4 R156, [R204+0x7880] ;  /* 0x00788000cc9c783b */ /* 0x000ee60000004200 */
[--C-:B-1----:R-:W-:Y:S04]  /*10990*/  FFMA.FTZ R3, R173, c[0x0][0x2d0], -R169.reuse ;  /* 0x0000b400ad037a23 */ /* 0x102fe800000108a9 */
[C---:B-----5:R-:W-:Y:S01]  /*109a0*/  HMMA.16816.F32 R40, R136.reuse, R144, R40 ;  /* 0x000000908828723c */ /* 0x060fe20000001828 */
[----:B------:R1:W5:Y:S07]  /*109b0*/  MUFU.EX2 R181, R3 ;  /* 0x0000000300b57308 */ /* 0x00036e0000000800 */
[C---:B------:R-:W-:Y:S01]  /*109c0*/  HMMA.16816.F32 R44, R136.reuse, R146, R44 ;  /* 0x00000092882c723c */ /* 0x040fe2000000182c */
[----:B------:R-:W3:Y:S07]  /*109d0*/  LDSM.16.MT88.4 R144, [R203+0x7880] ;  /* 0x00788000cb90783b */ /* 0x000eee0000004200 */
[C---:B--2---:R-:W-:Y:S08]  /*109e0*/  HMMA.16816.F32 R48, R136.reuse, R148, R48 ;  /* 0x000000948830723c */ /* 0x044ff00000001830 */
[C---:B------:R-:W-:Y:S01]  /*109f0*/  HMMA.16816.F32 R52, R136.reuse, R150, R52 ;  /* 0x000000968834723c */ /* 0x040fe20000001834 */
[----:B------:R-:W-:Y:S03]  /*10a00*/  LDSM.16.MT88.4 R148, [R202+0x9080] ;  /* 0x00908000ca94783b */ /* 0x000fe60000004200 */
[--C-:B-1----:R-:W-:Y:S04]  /*10a10*/  FFMA.FTZ R3, R174, c[0x0][0x2d0], -R169.reuse ;  /* 0x0000b400ae037a23 */ /* 0x102fe800000108a9 */
[C---:B----4-:R-:W-:Y:S01]  /*10a20*/  HMMA.16816.F32 R56, R136.reuse, R140, R56 ;  /* 0x0000008c8838723c */ /* 0x050fe20000001838 */
[----:B------:R1:W2:Y:S07]  /*10a30*/  MUFU.EX2 R180, R3 ;  /* 0x0000000300b47308 */ /* 0x0002ae0000000800 */
[C---:B------:R-:W-:Y:S01]  /*10a40*/  HMMA.16816.F32 R60, R136.reuse, R142, R60 ;  /* 0x0000008e883c723c */ /* 0x040fe2000000183c */
[----:B------:R-:W4:Y:S07]  /*10a50*/  LDSM.16.MT88.4 R140, [R201+0x9080] ;  /* 0x00908000c98c783b */ /* 0x000f2e0000004200 */
[C---:B------:R-:W-:Y:S08]  /*10a60*/  HMMA.16816.F32 R64, R136.reuse, R152, R64 ;  /* 0x000000988840723c */ /* 0x040ff00000001840 */
[C---:B------:R-:W-:Y:S01]  /*10a70*/  HMMA.16816.F32 R68, R136.reuse, R154, R68 ;  /* 0x0000009a8844723c */ /* 0x040fe20000001844 */
[----:B------:R-:W2:Y:S03]  /*10a80*/  LDSM.16.MT88.4 R152, [R204+0x9080] ;  /* 0x00908000cc98783b */ /* 0x000ea60000004200 */
[----:B-1----:R-:W-:Y:S04]  /*10a90*/  FFMA.FTZ R3, R175, c[0x0][0x2d0], -R169 ;  /* 0x0000b400af037a23 */ /* 0x002fe800000108a9 */
[C---:B------:R-:W-:Y:S01]  /*10aa0*/  HMMA.16816.F32 R72, R136.reuse, R160, R72 ;  /* 0x000000a08848723c */ /* 0x040fe20000001848 */
[----:B------:R-:W-:Y:S01]  /*10ab0*/  LDSM.16.MT88.4 R168, [R203+0x5080] ;  /* 0x00508000cba8783b */ /* 0x000fe20000004200 */
[----:B------:R1:W1:Y:S06]  /*10ac0*/  MUFU.EX2 R7, R3 ;  /* 0x0000000300077308 */ /* 0x00026c0000000800 */
[C---:B------:R-:W-:Y:S01]  /*10ad0*/  HMMA.16816.F32 R76, R136.reuse, R162, R76 ;  /* 0x000000a2884c723c */ /* 0x040fe2000000184c */
[----:B------:R-:W-:Y:S07]  /*10ae0*/  LDSM.16.MT88.4 R160, [R202+0x5080] ;  /* 0x00508000caa0783b */ /* 0x000fee0000004200 */
[C---:B------:R-:W-:Y:S01]  /*10af0*/  HMMA.16816.F32 R80, R136.reuse, R164, R80 ;  /* 0x000000a48850723c */ /* 0x040fe20000001850 */
[----:B------:R-:W-:Y:S07]  /*10b00*/  LDSM.16.MT88.4 R172, [R201+0x6880] ;  /* 0x00688000c9ac783b */ /* 0x000fee0000004200 */
[C---:B------:R-:W-:Y:S01]  /*10b10*/  HMMA.16816.F32 R84, R136.reuse, R166, R84 ;  /* 0x000000a68854723c */ /* 0x040fe20000001854 */
[----:B------:R-:W-:Y:S03]  /*10b20*/  LDSM.16.MT88.4 R164, [R204+0x5080] ;  /* 0x00508000cca4783b */ /* 0x000fe60000004200 */
[----:B-1----:R-:W-:Y:S02]  /*10b30*/  FFMA.FTZ R3, R0, R230, R198 ;  /* 0x000000e600037223 */ /* 0x002fe400000100c6 */
[----:B------:R-:W-:Y:S02]  /*10b40*/  FADD.FTZ R0, R226, R2 ;  /* 0x00000002e2007221 */ /* 0x000fe40000010000 */
[C---:B---3--:R-:W-:Y:S04]  /*10b50*/  HMMA.16816.F32 R88, R136.reuse, R156, R88 ;  /* 0x0000009c8858723c */ /* 0x048fe80000001858 */
[----:B------:R-:W-:Y:S02]  /*10b60*/  FADD.FTZ R2, R197, R3 ;  /* 0x00000003c5027221 */ /* 0x000fe40000010000 */
[----:B------:R-:W-:Y:S02]  /*10b70*/  FADD.FTZ R0, R221, R0 ;  /* 0x00000000dd007221 */ /* 0x000fe40000010000 */
[C---:B------:R-:W-:Y:S01]  /*10b80*/  HMMA.16816.F32 R92, R136.reuse, R158, R92 ;  /* 0x0000009e885c723c */ /* 0x040fe2000000185c */
[----:B------:R-:W-:Y:S03]  /*10b90*/  LDSM.16.MT88.4 R156, [R201+0x5080] ;  /* 0x00508000c99c783b */ /* 0x000fe60000004200 */
[----:B------:R-:W-:Y:S02]  /*10ba0*/  FADD.FTZ R2, R196, R2 ;  /* 0x00000002c4027221 */ /* 0x000fe40000010000 */
[----:B------:R-:W-:Y:S02]  /*10bb0*/  FADD.FTZ R0, R199, R0 ;  /* 0x00000000c7007221 */ /* 0x000fe40000010000 */
[C---:B------:R-:W-:Y:S04]  /*10bc0*/  HMMA.16816.F32 R96, R136.reuse, R144, R96 ;  /* 0x000000908860723c */ /* 0x040fe80000001860 */
[----:B------:R-:W-:Y:S02]  /*10bd0*/  FADD.FTZ R2, R195, R2 ;  /* 0x00000002c3027221 */ /* 0x000fe40000010000 */
[----:B------:R-:W-:Y:S02]  /*10be0*/  FADD.FTZ R0, R194, R0 ;  /* 0x00000000c2007221 */ /* 0x000fe40000010000 */
[C---:B------:R-:W-:Y:S01]  /*10bf0*/  HMMA.16816.F32 R100, R136.reuse, R146, R100 ;  /* 0x000000928864723c */ /* 0x040fe20000001864 */
[----:B------:R-:W1:Y:S03]  /*10c00*/  LDSM.16.MT88.4 R144, [R203+0x9080] ;  /* 0x00908000cb90783b */ /* 0x000e660000004200 */
[----:B------:R-:W-:Y:S02]  /*10c10*/  FADD.FTZ R2, R190, R2 ;  /* 0x00000002be027221 */ /* 0x000fe40000010000 */
[----:B------:R-:W-:Y:S02]  /*10c20*/  FADD.FTZ R0, R193, R0 ;  /* 0x00000000c1007221 */ /* 0x000fe40000010000 */
[C---:B----4-:R-:W-:Y:S04]  /*10c30*/  HMMA.16816.F32 R104, R136.reuse, R140, R104 ;  /* 0x0000008c8868723c */ /* 0x050fe80000001868 */
        /* <DEDUP_REMOVED lines=12> */
[----:B-----5:R-:W-:Y:S02]  /*10d00*/  FADD.FTZ R0, R181, R3 ;  /* 0x00000003b5007221 */ /* 0x020fe40000010000 */
[----:B------:R-:W-:Y:S02]  /*10d10*/  FADD.FTZ R2, R184, R2 ;  /* 0x00000002b8027221 */ /* 0x000fe40000010000 */
[C---:B------:R-:W-:Y:S04]  /*10d20*/  HMMA.16816.F32 R124, R136.reuse, R154, R124 ;  /* 0x0000009a887c723c */ /* 0x040fe8000000187c */
[----:B------:R-:W-:Y:S02]  /*10d30*/  FADD.FTZ R0, R180, R0 ;  /* 0x00000000b4007221 */ /* 0x000fe40000010000 */
[----:B------:R-:W-:Y:S02]  /*10d40*/  FADD.FTZ R231, R183, R2 ;  /* 0x00000002b7e77221 */ /* 0x000fe40000010000 */
[C---:B-1----:R-:W-:Y:S04]  /*10d50*/  HMMA.16816.F32 R128, R136.reuse, R144, R128 ;  /* 0x000000908880723c */ /* 0x042fe80000001880 */
[----:B------:R-:W-:Y:S01]  /*10d60*/  FADD.FTZ R230, R7, R0 ;  /* 0x0000000007e67221 */ /* 0x000fe20000010000 */
[----:B------:R-:W-:Y:S03]  /*10d70*/  IADD3 R0, R222, -0x1, RZ ;  /* 0xffffffffde007810 */ /* 0x000fe60007ffe0ff */
[----:B------:R-:W-:Y:S04]  /*10d80*/  HMMA.16816.F32 R132, R136, R146, R132 ;  /* 0x000000928884723c */ /* 0x000fe80000001884 */
[----:B------:R-:W-:Y:S03]  /*10d90*/  MOV R222, R0 ;  /* 0x0000000000de7202 */ /* 0x000fe60000000f00 */
[----:B------:R-:W-:Y:S02]  /*10da0*/  F2FP.PACK_AB R136, R185, R186 ;  /* 0x000000bab988723e */ /* 0x000fe400000000ff */
[----:B------:R-:W-:Y:S03]  /*10db0*/  F2FP.PACK_AB R138, R183, R184 ;  /* 0x000000b8b78a723e */ /* 0x000fe600000000ff */
[----:B------:R-:W-:Y:S02]  /*10dc0*/  F2FP.PACK_AB R137, R181, R182 ;  /* 0x000000b6b589723e */ /* 0x000fe400000000ff */
[----:B------:R-:W-:Y:S02]  /*10dd0*/  F2FP.PACK_AB R139, R7, R180 ;  /* 0x000000b4078b723e */ /* 0x000fe400000000ff */
[----:B------:R-:W-:Y:S05]  /*10de0*/  MOV R7, R4 ;  /* 0x0000000400077202 */ /* 0x000fea0000000f00 */
[C---:B------:R-:W-:Y:S01]  /*10df0*/  HMMA.16816.F32 R140, R136.reuse, R156, R8 ;  /* 0x0000009c888c723c */ /* 0x040fe20000001808 */
        /* <DEDUP_REMOVED lines=40> */
[----:B------:R-:W-:Y:S07]  /*11080*/  HMMA.16816.F32 R132, R136, R18, R132 ;  /* 0x000000128884723c */ /* 0x000fee0000001884 */
[----:B------:R-:W-:Y:S01]  /*11090*/  MOV R136, R6 ;  /* 0x0000000600887202 */ /* 0x000fe20000000f00 */
[----:B------:R-:W-:-:S05]  /*110a0*/  @P0 BRA `(.L_x_1246) ;  /* 0xffffc3e000000947 */ /* 0x000fca000383ffff */
[----:B------:R-:W2:Y:S01]  /*110b0*/  LDL R3, [R1+0x4] ;  /* 0x0000040001037983 */ /* 0x000ea20000100800 */
[----:B------:R-:W-:Y:S01]  /*110c0*/  IMAD.MOV.U32 R7, RZ, RZ, R4 ;  /* 0x000000ffff077224 */ /* 0x000fe200078e0004 */
[----:B------:R-:W-:Y:S01]  /*110d0*/  MOV R222, R0 ;  /* 0x0000000000de7202 */ /* 0x000fe20000000f00 */
[----:B------:R-:W-:Y:S01]  /*110e0*/  IMAD.MOV.U32 R136, RZ, RZ, R6 ;  /* 0x000000ffff887224 */ /* 0x000fe200078e0006 */
[----:B--2---:R-:W-:-:S07]  /*110f0*/  SHF.L.U32 R3, R3, 0x7, RZ ;  /* 0x0000000703037819 */ /* 0x004fce00000006ff */
.L_x_1223:
[----:B------:R-:W2:Y:S04]  /*11100*/  LDL R2, [R1+0x64] ;  /* 0x0000640001027983 */ /* 0x000ea80000100800 */
[----:B------:R-:W3:Y:S01]  /*11110*/  LDL R4, [R1+0x58] ;  /* 0x0000580001047983 */ /* 0x000ee20000100800 */
[----:B------:R-:W-:Y:S01]  /*11120*/  IMAD.MOV.U32 R6, RZ, RZ, 0x1 ;  /* 0x00000001ff067424 */ /* 0x000fe200078e00ff */
[----:B------:R-:W-:-:S02]  /*11130*/  IADD3 R3, R3, 0x7f, RZ ;  /* 0x0000007f03037810 */ /* 0x000fc40007ffe0ff */
[----:B------:R-:W-:Y:S02]  /*11140*/  LOP3.LUT R212, R212, 0xffffdfff, RZ, 0xc0, !PT ;  /* 0xffffdfffd4d47812 */ /* 0x000fe400078ec0ff */
[----:B------:R-:W-:-:S13]  /*11150*/  ISETP.NE.AND P0, PT, R6, c[0x0][0x2c4], PT ;  /* 0x0000b10006007a0c */ /* 0x000fda0003f05270 */
[----:B------:R-:W-:Y:S01]  /*11160*/  @P0 IMAD.HI.U32 R0, R3, c[0x0][0x2c8], RZ ;  /* 0x0000b20003000a27 */ /* 0x000fe200078e00ff */
[----:B------:R-:W-:-:S04]  /*11170*/  @P0 LOP3.LUT R212, R212, 0x2000, RZ, 0xfc, !PT ;  /* 0x00002000d4d40812 */ /* 0x000fc800078efcff */
[----:B------:R-:W-:Y:S02]  /*11180*/  @P0 SHF.R.U32.HI R3, RZ, c[0x0][0x2cc], R0 ;  /* 0x0000b300ff030a19 */ /* 0x000fe40000011600 */
[----:B------:R-:W-:Y:S02]  /*11190*/  ISETP.LE.AND P0, PT, R6, c[0x0][0x32c], PT ;  /* 0x0000cb0006007a0c */ /* 0x000fe40003f03270 */
[----:B------:R-:W-:-:S11]  /*111a0*/  LOP3.LUT R212, R212, 0xffffefff, RZ, 0xc0, !PT ;  /* 0xffffefffd4d47812 */ /* 0x000fd600078ec0ff */
[----:B------:R-:W-:Y:S02]  /*111b0*/  @P0 LOP3.LUT R212, R212, 0x1000, RZ, 0xfc, !PT ;  /* 0x00001000d4d40812 */ /* 0x000fe400078efcff */
[----:B--2---:R-:W-:-:S05]  /*111c0*/  IADD3 R3, R3, 0x1, R2 ;  /* 0x0000000103037810 */ /* 0x004fca0007ffe002 */
[----:B---3--:R-:W-:-:S05]  /*111d0*/  IMAD.IADD R3, R3, 0x1, -R4 ;  /* 0x0000000103037824 */ /* 0x008fca00078e0a04 */
[----:B------:R-:W-:Y:S01]  /*111e0*/  IADD3 R2, R3, -c[0x0][0x324], RZ ;  /* 0x8000c90003027a10 */ /* 0x000fe20007ffe0ff */
[----:B------:R-:W-:Y:S05]  /*111f0*/  @!P0 BRA `(.L_x_1247) ;  /* 0x0000010000008947 */ /* 0x000fea0003800000 */
[----:B------:R-:W-:Y:S01]  /*11200*/  MOV R0, R3 ;  /* 0x0000000300007202 */ /* 0x000fe20000000f00 */
        /* <DEDUP_REMOVED lines=9> */
.L_x_1249:
[----:B------:R-:W-:-:S13]  /*112a0*/  ISETP.NE.AND P0, PT, R6, c[0x0][0x32c], PT ;  /* 0x0000cb0006007a0c */ /* 0x000fda0003f05270 */
[----:B------:R-:W-:-:S05]  /*112b0*/  @P0 IMAD.HI.U32 R3, R0, c[0x0][0x330], RZ ;  /* 0x0000cc0000030a27 */ /* 0x000fca00078e00ff */
[----:B------:R-:W-:Y:S02]  /*112c0*/  @P0 SHF.R.U32.HI R0, RZ, c[0x0][0x334], R3 ;  /* 0x0000cd00ff000a19 */ /* 0x000fe40000011603 */
.L_x_1250:
[----:B------:R-:W-:Y:S05]  /*112d0*/  BSYNC B0 ;  /* 0x0000000000007941 */ /* 0x000fea0003800000 */
.L_x_1248:
[----:B------:R-:W-:-:S05]  /*112e0*/  IMAD R0, R0, c[0x0][0x32c], RZ ;  /* 0x0000cb0000007a24 */ /* 0x000fca00078e02ff */
[----:B------:R-:W-:-:S04]  /*112f0*/  IMNMX R2, R2, R0, !PT ;  /* 0x0000000002027217 */ /* 0x000fc80007800200 */
.L_x_1247:
[----:B------:R-:W-:-:S05]  /*11300*/  IADD3 R2, R2, 0x2f, RZ ;  /* 0x0000002f02027810 */ /* 0x000fca0007ffe0ff */
[----:B------:R-:W-:-:S05]  /*11310*/  IMAD.HI R2, R2, 0x2aaaaaab, RZ ;  /* 0x2aaaaaab02027827 */ /* 0x000fca00078e02ff */
[----:B------:R-:W-:-:S04]  /*11320*/  SHF.R.U32.HI R236, RZ, 0x1f, R2 ;  /* 0x0000001fffec7819 */ /* 0x000fc80000011602 */
[----:B------:R-:W-:-:S04]  /*11330*/  LEA.HI.SX32 R236, R2, R236, 0x1d ;  /* 0x000000ec02ec7211 */ /* 0x000fc800078feaff */
[----:B------:R-:W-:-:S04]  /*11340*/  IMNMX R236, R234, R236, !PT ;  /* 0x000000eceaec7217 */ /* 0x000fc80007800200 */
[----:B------:R-:W-:-:S13]  /*11350*/  ISETP.GE.AND P0, PT, R222, R236, PT ;  /* 0x000000ecde00720c */ /* 0x000fda0003f06270 */
[----:B------:R-:W-:Y:S05]  /*11360*/  @!P0 BRA `(.L_x_1251) ;  /* 0x000030c000008947 */ /* 0x000fea0003800000 */
[----:B------:R-:W-:Y:S01]  /*11370*/  IADD3 R0, R223, 0x40, RZ ;  /* 0x00000040df007810 */ /* 0x000fe20007ffe0ff */
[----:B------:R-:W-:Y:S01]  /*11380*/  IMAD.SHL.U32 R218, R249, 0x2, RZ ;  /* 0x00000002f9da7824 */ /* 0x000fe200078e00ff */
[----:B------:R-:W-:Y:S01]  /*11390*/  SHF.R.S32.HI R3, RZ, 0x1f, R223 ;  /* 0x0000001fff037819 */ /* 0x000fe200000114df */
[----:B------:R-:W-:Y:S01]  /*113a0*/  IMAD.SHL.U32 R216, R248, 0x2, RZ ;  /* 0x00000002f8d87824 */ /* 0x000fe200078e00ff */
[----:B------:R-:W-:Y:S01]  /*113b0*/  IADD3 R2, R223, 0x80, RZ ;  /* 0x00000080df027810 */ /* 0x000fe20007ffe0ff */
[----:B------:R-:W-:Y:S01]  /*113c0*/  IMAD.SHL.U32 R214, R247, 0x2, RZ ;  /* 0x00000002f7d67824 */ /* 0x000fe200078e00ff */
[----:B------:R-:W-:Y:S01]  /*113d0*/  ISETP.GE.AND P3, PT, R0, c[0x0][0x1d4], PT ;  /* 0x0000750000007a0c */ /* 0x000fe20003f66270 */
[C---:B------:R-:W-:Y:S01]  /*113e0*/  IMAD.SHL.U32 R0, R223.reuse, 0x2, RZ ;  /* 0x00000002df007824 */ /* 0x040fe200078e00ff */
[----:B------:R-:W-:Y:S02]  /*113f0*/  SHF.L.U64.HI R220, R223, 0x1, R3 ;  /* 0x00000001dfdc7819 */ /* 0x000fe40000010203 */
[----:B------:R-:W-:-:S02]  /*11400*/  ISETP.GE.AND P4, PT, R2, c[0x0][0x1d4], PT ;  /* 0x0000750002007a0c */ /* 0x000fc40003f86270 */
[----:B------:R-:W-:Y:S02]  /*11410*/  SHF.L.U64.HI R219, R249, 0x1, R252 ;  /* 0x00000001f9db7819 */ /* 0x000fe400000102fc */
[----:B------:R-:W-:Y:S02]  /*11420*/  SHF.L.U64.HI R217, R248, 0x1, R251 ;  /* 0x00000001f8d97819 */ /* 0x000fe400000102fb */
[----:B------:R-:W-:Y:S02]  /*11430*/  SHF.L.U64.HI R215, R247, 0x1, R250 ;  /* 0x00000001f7d77819 */ /* 0x000fe400000102fa */
[----:B------:R-:W-:Y:S02]  /*11440*/  ISETP.GE.AND P2, PT, R223, c[0x0][0x1d4], PT ;  /* 0x00007500df007a0c */ /* 0x000fe40003f46270 */
.L_x_1264:
[----:B------:R-:W-:Y:S04]  /*11450*/  DEPBAR.LE SB0, 0x0 ;  /* 0x000080000000791a */ /* 0x000fe80000000000 */
[----:B------:R-:W-:Y:S01]  /*11460*/  WARPSYNC 0xffffffff ;  /* 0xffffffff00007948 */ /* 0x000fe20003800000 */
[----:B------:R-:W-:Y:S01]  /*11470*/  BAR.SYNC.DEFER_BLOCKING 0x0 ;  /* 0x0000000000007b1d */ /* 0x000fe20000010000 */
[----:B------:R-:W-:Y:S02]  /*11480*/  ISETP.GT.AND P0, PT, R234, R222, PT ;  /* 0x000000deea00720c */ /* 0x000fe40003f04270 */
[----:B------:R-:W-:Y:S03]  /*11490*/  MOV R6, R136 ;  /* 0x0000008800067202 */ /* 0x000fe60000000f00 */
        /* <DEDUP_REMOVED lines=27> */
.L_x_1338:
[----:B------:R-:W-:-:S05]  /*11650*/  BRA.DIV ~URZ, `(.L_x_1255) ;  /* 0x0000ae127f007947 */ /* 0x000fca000b800000 */
[----:B------:R4:W3:Y:S02]  /*11660*/  SHFL.IDX PT, R0, R19, RZ, 0x181f ;  /* 0x00181fff13007589 */ /* 0x0008e400000e0000 */
.L_x_1339:
[C---:B------:R-:W-:Y:S01]  /*11670*/  IMAD.SHL.U32 R2, R223.reuse, 0x2, RZ ;  /* 0x00000002df027824 */ /* 0x040fe200078e00ff */
[----:B------:R-:W-:Y:S02]  /*11680*/  IADD3 R24, R223, 0xc0, RZ ;  /* 0x000000c0df187810 */ /* 0x000fe40007ffe0ff */
[----:B------:R-:W-:Y:S02]  /*11690*/  LOP3.LUT P1, RZ, R212, 0x800, RZ, 0xc0, !PT ;  /* 0x00000800d4ff7812 */ /* 0x000fe4000782c0ff */
[----:B---3--:R-:W-:Y:S02]  /*116a0*/  IADD3 R16, P0, R0, R2, RZ ;  /* 0x0000000200107210 */ /* 0x008fe40007f1e0ff */
[----:B------:R-:W-:Y:S03]  /*116b0*/  ISETP.GE.AND P5, PT, R24, c[0x0][0x1d4], PT ;  /* 0x0000750018007a0c */ /* 0x000fe60003fa6270 */
[----:B------:R-:W-:Y:S01]  /*116c0*/  IMAD.X R17, R4, 0x1, R220, P0 ;  /* 0x0000000104117824 */ /* 0x000fe200000e06dc */
[----:B------:R-:W-:Y:S04]  /*116d0*/  IADD3 R10, P0, R0, R218, RZ ;  /* 0x000000da000a7210 */ /* 0x000fe80007f1e0ff */
        /* <DEDUP_REMOVED lines=16> */
.L_x_1340:
[C---:B---3--:R-:W-:Y:S01]  /*117e0*/  IMAD.SHL.U32 R2, R223.reuse, 0x2, RZ ;  /* 0x00000002df027824 */ /* 0x048fe200078e00ff */
[----:B----4-:R-:W-:Y:S04]  /*117f0*/  IADD3 R18, R223, 0xc0, RZ ;  /* 0x000000c0df127810 */ /* 0x010fe80007ffe0ff */
[----:B--2---:R-:W-:Y:S02]  /*11800*/  IADD3 R16, P0, R0, R2, RZ ;  /* 0x0000000200107210 */ /* 0x004fe40007f1e0ff */
        /* <DEDUP_REMOVED lines=14> */
[----:B------:R2:W-:Y:S03]  /*118f0*/  LDGSTS.E.BYPASS.LTC128B.128 [R213+0x9880], [R2.64], !P1 ;  /* 0x0988000002d57fae */ /* 0x0005e6000c901d4e */
.L_x_1253:
[----:B------:R-:W-:Y:S05]  /*11900*/  BSYNC B0 ;  /* 0x0000000000007941 */ /* 0x000fea0003800000 */
.L_x_1252:
        /* <DEDUP_REMOVED lines=173> */
[----:B------:R1:W1:Y:S10]  /*123e0*/  MUFU.TANH R139, R12 ;  /* 0x0000000c008b7308 */ /* 0x0002740000002400 */
[----:B------:R1:W1:Y:S01]  /*123f0*/  MUFU.TANH R137, R13 ;  /* 0x0000000d00897308 */ /* 0x0002620000002400 */
[----:B----4-:R-:W4:Y:S01]  /*12400*/  LDSM.16.M88.4 R8, [R205+0x5800] ;  /* 0x00580000cd08783b */ /* 0x010f220000000200 */
[----:B------:R-:W-:Y:S08]  /*12410*/  DEPBAR.LE SB0, 0x0 ;  /* 0x000080000000791a */ /* 0x000ff00000000000 */
[----:B------:R1:W1:Y:S01]  /*12420*/  MUFU.TANH R138, R14 ;  /* 0x0000000e008a7308 */ /* 0x0002620000002400 */
[----:B------:R-:W-:Y:S09]  /*12430*/  BAR.SYNC.DEFER_BLOCKING 0x0 ;  /* 0x0000000000007b1d */ /* 0x000ff20000010000 */
[----:B------:R1:W1:Y:S10]  /*12440*/  MUFU.TANH R164, R15 ;  /* 0x0000000f00a47308 */ /* 0x0002740000002400 */
[----:B------:R1:W1:Y:S10]  /*12450*/  MUFU.TANH R172, R16 ;  /* 0x0000001000ac7308 */ /* 0x0002740000002400 */
[----:B------:R1:W1:Y:S01]  /*12460*/  MUFU.TANH R173, R17 ;  /* 0x0000001100ad7308 */ /* 0x0002620000002400 */
[C---:B----4-:R-:W-:Y:S09]  /*12470*/  HMMA.16816.F32 R24, R180.reuse, R8, R24 ;  /* 0x00000008b418723c */ /* 0x050ff20000001818 */
[----:B------:R4:W1:Y:S01]  /*12480*/  MUFU.TANH R176, R18 ;  /* 0x0000001200b07308 */ /* 0x0008620000002400 */
[----:B------:R-:W-:Y:S09]  /*12490*/  HMMA.16816.F32 R28, R180, R10, R28 ;  /* 0x0000000ab41c723c */ /* 0x000ff2000000181c */
[----:B------:R4:W1:Y:S05]  /*124a0*/  MUFU.TANH R178, R19 ;  /* 0x0000001300b27308 */ /* 0x00086a0000002400 */
[----:B------:R-:W-:Y:S05]  /*124b0*/  FMUL.FTZ R24, R24, c[0x0][0x320] ;  /* 0x0000c80018187a20 */ /* 0x000fea0000410000 */
        /* <DEDUP_REMOVED lines=19> */
[----:B------:R-:W-:-:S05]  /*125f0*/  @!P0 BRA `(.L_x_1258) ;  /* 0x000004d000008947 */ /* 0x000fca0003800000 */
[----:B--23--:R-:W-:Y:S01]  /*12600*/  IMAD.MOV.U32 R0, RZ, RZ, 0x1 ;  /* 0x00000001ff007424 */ /* 0x00cfe200078e00ff */
        /* <DEDUP_REMOVED lines=18> */
[----:B------:R2:W3:Y:S04]  /*12730*/  @!P1 LDG.E R224, [R8.64] ;  /* 0x0000000e08e09981 */ /* 0x0004e8000c1e1900 */
[----:B------:R-:W-:Y:S04]  /*12740*/  IMAD R0, R0, c[0x0][0x1e0], RZ ;  /* 0x0000780000007a24 */ /* 0x000fe800078e02ff */
[----:B------:R-:W-:Y:S04]  /*12750*/  IMAD R0, R225, c[0x0][0x1e4], R0 ;  /* 0x00007900e1007a24 */ /* 0x000fe800078e0200 */
[----:B------:R-:W-:Y:S01]  /*12760*/  IMAD.IADD R3, R3, 0x1, R0 ;  /* 0x0000000103037824 */ /* 0x000fe200078e0200 */
[----:B--2---:R-:W-:Y:S02]  /*12770*/  IADD3 R8, -R237, 0x30, RZ ;  /* 0x00000030ed087810 */ /* 0x004fe40007ffe1ff */
[----:B---3--:R-:W-:Y:S01]  /*12780*/  SHF.R.S32.HI R9, RZ, 0x1f, R224 ;  /* 0x0000001fff097819 */ /* 0x008fe200000114e0 */
[----:B------:R-:W-:Y:S04]  /*12790*/  IMAD.WIDE.U32 R2, R224, c[0x0][0x1f0], R2 ;  /* 0x00007c00e0027a25 */ /* 0x000fe800078e0002 */
[----:B------:R-:W-:Y:S01]  /*127a0*/  IMAD R9, R9, c[0x0][0x1f0], RZ ;  /* 0x00007c0009097a24 */ /* 0x000fe200078e02ff */
[----:B------:R-:W-:Y:S03]  /*127b0*/  IADD3 R0, P0, R226, R2, RZ ;  /* 0x00000002e2007210 */ /* 0x000fe60007f1e0ff */
[----:B------:R-:W-:Y:S05]  /*127c0*/  IMAD R9, R224, c[0x0][0x1f4], R9 ;  /* 0x00007d00e0097a24 */ /* 0x000fea00078e0209 */
[----:B------:R-:W-:Y:S02]  /*127d0*/  IADD3.X R9, R245, R3, R9, P0, !PT ;  /* 0x00000003f5097210 */ /* 0x000fe400007fe409 */
[C---:B-1----:R-:W-:Y:S04]  /*127e0*/  LEA R16, P0, R0.reuse, c[0x0][0x1c8], 0x1 ;  /* 0x0000720000107a11 */ /* 0x042fe800078008ff */
[----:B------:R-:W-:Y:S02]  /*127f0*/  LEA.HI.X R9, R0, c[0x0][0x1cc], R9, 0x1, P0 ;  /* 0x0000730000097a11 */ /* 0x000fe400000f0c09 */
[----:B------:R-:W-:Y:S01]  /*12800*/  ISETP.GE.AND P0, PT, R8, 0x1, PT ;  /* 0x000000010800780c */ /* 0x000fe20003f06270 */
[----:B------:R-:W-:-:S10]  /*12810*/  BRA.DIV ~URZ, `(.L_x_1259) ;  /* 0x00009dc27f007947 */ /* 0x000fd4000b800000 */
[----:B------:R1:W2:Y:S02]  /*12820*/  SHFL.IDX PT, R4, R9, RZ, 0x181f ;  /* 0x00181fff09047589 */ /* 0x0002a400000e0000 */
.L_x_1341:
[----:B------:R-:W-:-:S05]  /*12830*/  BRA.DIV ~URZ, `(.L_x_1260) ;  /* 0x00009e227f007947 */ /* 0x000fca000b800000 */
[----:B------:R3:W1:Y:S02]  /*12840*/  SHFL.IDX PT, R0, R16, RZ, 0x181f ;  /* 0x00181fff10007589 */ /* 0x00066400000e0000 */
.L_x_1342:
[C---:B------:R-:W-:Y:S01]  /*12850*/  IMAD.SHL.U32 R2, R223.reuse, 0x2, RZ ;  /* 0x00000002df027824 */ /* 0x040fe200078e00ff */
[----:B------:R-:W-:Y:S04]  /*12860*/  IADD3 R17, R223, 0xc0, RZ ;  /* 0x000000c0df117810 */ /* 0x000fe80007ffe0ff */
[----:B-1----:R-:W-:Y:S02]  /*12870*/  @P0 IADD3 R14, P1, R0, R2, RZ ;  /* 0x00000002000e0210 */ /* 0x002fe40007f3e0ff */
[----:B------:R-:W-:Y:S03]  /*12880*/  ISETP.GE.AND P5, PT, R17, c[0x0][0x1d4], PT ;  /* 0x0000750011007a0c */ /* 0x000fe60003fa6270 */
[----:B--2---:R-:W-:Y:S01]  /*12890*/  @P0 IMAD.X R15, R4, 0x1, R220, P1 ;  /* 0x00000001040f0824 */ /* 0x004fe200008e06dc */
[----:B------:R-:W-:Y:S04]  /*128a0*/  @P0 IADD3 R12, P1, R0, R218, RZ ;  /* 0x000000da000c0210 */ /* 0x000fe80007f3e0ff */
[----:B------:R-:W-:Y:S01]  /*128b0*/  @!PT LDS RZ, [RZ] ;  /* 0x00000000fffff984 */ /* 0x000fe20000000800 */
[----:B------:R-:W-:Y:S01]  /*128c0*/  @!PT LDS RZ, [RZ] ;  /* 0x00000000fffff984 */ /* 0x000fe20000000800 */
[----:B------:R-:W-:Y:S01]  /*128d0*/  @!PT LDS RZ, [RZ] ;  /* 0x00000000fffff984 */ /* 0x000fe20000000800 */
[----:B------:R1:W-:Y:S01]  /*128e0*/  @P0 LDGSTS.E.BYPASS.LTC128B.128 [R213+0xa080], [R14.64], !P2 ;  /* 0x0a0800000ed50fae */ /* 0x0003e2000d101d4e */
[----:B------:R-:W-:Y:S01]  /*128f0*/  @P0 IMAD.X R13, R4, 0x1, R219, P1 ;  /* 0x00000001040d0824 */ /* 0x000fe200008e06db */
[----:B------:R-:W-:Y:S04]  /*12900*/  @P0 IADD3 R10, P1, R0, R216, RZ ;  /* 0x000000d8000a0210 */ /* 0x000fe80007f3e0ff */
        /* <DEDUP_REMOVED lines=8> */
[----:B------:R2:W1:Y:S04]  /*12990*/  SHFL.IDX PT, R4, R9, 0x1, 0x181f ;  /* 0x00381f0009047f89 */ /* 0x00046800000e0000 */
[----:B------:R2:W3:Y:S02]  /*129a0*/  SHFL.IDX PT, R0, R16, 0x1, 0x181f ;  /* 0x00381f0010007f89 */ /* 0x0004e400000e0000 */
.L_x_1343:
[C---:B-1----:R-:W-:Y:S01]  /*129b0*/  IMAD.SHL.U32 R2, R223.reuse, 0x2, RZ ;  /* 0x00000002df027824 */ /* 0x042fe200078e00ff */
[----:B------:R-:W-:Y:S04]  /*129c0*/  IADD3 R14, R223, 0xc0, RZ ;  /* 0x000000c0df0e7810 */ /* 0x000fe80007ffe0ff */
[----:B---3--:R-:W-:Y:S02]  /*129d0*/  @P0 IADD3 R12, P1, R0, R2, RZ ;  /* 0x00000002000c0210 */ /* 0x008fe40007f3e0ff */
[----:B------:R-:W-:Y:S03]  /*129e0*/  ISETP.GE.AND P5, PT, R14, c[0x0][0x1d4], PT ;  /* 0x000075000e007a0c */ /* 0x000fe60003fa6270 */
[----:B------:R-:W-:Y:S01]  /*129f0*/  @P0 IMAD.X R13, R4, 0x1, R220, P1 ;  /* 0x00000001040d0824 */ /* 0x000fe200008e06dc */
        /* <DEDUP_REMOVED lines=8> */
[----:B--2---:R-:W-:Y:S01]  /*12a80*/  @P0 IMAD.X R9, R4, 0x1, R217, P1 ;  /* 0x0000000104090824 */ /* 0x004fe200008e06d9 */
[----:B------:R-:W-:Y:S04]  /*12a90*/  @P0 IADD3 R2, P1, R0, R214, RZ ;  /* 0x000000d600020210 */ /* 0x000fe80007f3e0ff */
[----:B------:R1:W-:Y:S01]  /*12aa0*/  @P0 LDGSTS.E.BYPASS.LTC128B.128 [R213+0xe080], [R8.64], !P4 ;  /* 0x0e08000008d50fae */ /* 0x0003e2000e101d4e */
[----:B------:R-:W-:Y:S05]  /*12ab0*/  @P0 IMAD.X R3, R4, 0x1, R215, P1 ;  /* 0x0000000104030824 */ /* 0x000fea00008e06d7 */
[----:B------:R1:W-:Y:S03]  /*12ac0*/  @P0 LDGSTS.E.BYPASS.LTC128B.128 [R213+0xf880], [R2.64], !P5 ;  /* 0x0f88000002d50fae */ /* 0x0003e6000e901d4e */
.L_x_1258:
[----:B--23--:R-:W-:Y:S05]  /*12ad0*/  BSYNC B0 ;  /* 0x0000000000007941 */ /* 0x00cfea0003800000 */
.L_x_1257:
[----:B-1----:R-:W-:Y:S01]  /*12ae0*/  FMNMX.FTZ R2, R170, R136, !PT ;  /* 0x00000088aa027209 */ /* 0x002fe20007810000 */
        /* <DEDUP_REMOVED lines=25> */
[----:B------:R1:W2:Y:S02]  /*12c80*/  SHFL.BFLY PT, R0, R4, 0x2, 0x1f ;  /* 0x0c401f0004007f89 */ /* 0x0002a400000e0000 */
.L_x_1344:
[----:B--2---:R-:W-:Y:S01]  /*12c90*/  FMNMX.FTZ R136, R4, R0, !PT ;  /* 0x0000000004887209 */ /* 0x004fe20007810000 */
[----:B------:R-:W-:-:S05]  /*12ca0*/  BRA.DIV ~URZ, `(.L_x_1263) ;  /* 0x00009b627f007947 */ /* 0x000fca000b800000 */
[----:B-1----:R-:W-:Y:S04]  /*12cb0*/  SHFL.BFLY PT, R4, R8, 0x2, 0x1f ;  /* 0x0c401f0008047f89 */ /* 0x002fe800000e0000 */
[----:B------:R-:W1:Y:S02]  /*12cc0*/  SHFL.BFLY PT, R2, R136, 0x1, 0x1f ;  /* 0x0c201f0088027f89 */ /* 0x000e6400000e0000 */
[----:B-1----:R-:W-:Y:S02]  /*12cd0*/  FMNMX.FTZ R136, R136, R2, !PT ;  /* 0x0000000288887209 */ /* 0x002fe40007810000 */
[----:B------:R-:W-:Y:S05]  /*12ce0*/  FMNMX.FTZ R4, R8, R4, !PT ;  /* 0x0000000408047209 */ /* 0x000fea0007810000 */
[----:B------:R1:W2:Y:S02]  /*12cf0*/  SHFL.BFLY PT, R0, R4, 0x1, 0x1f ;  /* 0x0c201f0004007f89 */ /* 0x0002a400000e0000 */
.L_x_1345:
[C---:B------:R-:W-:Y:S01]  /*12d00*/  FADD.FTZ R2, -R136.reuse, R6 ;  /* 0x0000000688027221 */ /* 0x040fe20000010100 */
[----:B------:R-:W-:Y:S01]  /*12d10*/  WARPSYNC 0xffffffff ;  /* 0xffffffff00007948 */ /* 0x000fe20003800000 */
[----:B------:R-:W-:Y:S01]  /*12d20*/  FMUL.FTZ R6, R136, c[0x0][0x2d0] ;  /* 0x0000b40088067a20 */ /* 0x000fe20000410000 */
[----:B----4-:R-:W3:Y:S01]  /*12d30*/  LDSM.16.MT88.4 R16, [R201+0x4080] ;  /* 0x00408000c910783b */ /* 0x010ee20000004200 */
[----:B------:R-:W-:Y:S01]  /*12d40*/  FMUL.FTZ R2, R2, c[0x0][0x2d0] ;  /* 0x0000b40002027a20 */ /* 0x000fe20000410000 */
[----:B------:R-:W-:Y:S01]  /*12d50*/  ISETP.GT.AND P0, PT, R222, R236, PT ;  /* 0x000000ecde00720c */ /* 0x000fe20003f04270 */
[--C-:B------:R-:W-:Y:S04]  /*12d60*/  FFMA.FTZ R3, R170, c[0x0][0x2d0], -R6.reuse ;  /* 0x0000b400aa037a23 */ /* 0x100fe80000010806 */
[----:B------:R4:W-:Y:S01]  /*12d70*/  MUFU.EX2 R229, R3 ;  /* 0x0000000300e57308 */ /* 0x0009e20000000800 */
[----:B------:R-:W5:Y:S09]  /*12d80*/  LDSM.16.MT88.4 R24, [R202+0x4080] ;  /* 0x00408000ca18783b */ /* 0x000f720000004200 */
[----:B------:R-:W1:Y:S01]  /*12d90*/  MUFU.EX2 R2, R2 ;  /* 0x0000000200027308 */ /* 0x000e620000000800 */
[--C-:B----4-:R-:W-:Y:S09]  /*12da0*/  FFMA.FTZ R3, R169, c[0x0][0x2d0], -R6.reuse ;  /* 0x0000b400a9037a23 */ /* 0x110ff20000010806 */
[----:B------:R4:W-:Y:S02]  /*12db0*/  MUFU.EX2 R228, R3 ;  /* 0x0000000300e47308 */ /* 0x0009e40000000800 */
[--C-:B----4-:R-:W-:Y:S02]  /*12dc0*/  FFMA.FTZ R3, R139, c[0x0][0x2d0], -R6.reuse ;  /* 0x0000b4008b037a23 */ /* 0x110fe40000010806 */
[C---:B-1----:R-:W-:Y:S06]  /*12dd0*/  FMUL.FTZ R8, R2.reuse, R140 ;  /* 0x0000008c02087220 */ /* 0x042fec0000410000 */
[----:B------:R1:W-:Y:S01]  /*12de0*/  MUFU.EX2 R227, R3 ;  /* 0x0000000300e37308 */ /* 0x0003e20000000800 */
        /* <DEDUP_REMOVED lines=12> */
[----:B-12---:R-:W-:Y:S01]  /*12eb0*/  FMNMX.FTZ R3, R0, R4, !PT ;  /* 0x0000000400037209 */ /* 0x006fe20007810000 */
[--C-:B------:R-:W-:Y:S02]  /*12ec0*/  FFMA.FTZ R0, R137, c[0x0][0x2d0], -R6.reuse ;  /* 0x0000b40089007a23 */ /* 0x100fe40000010806 */
[C---:B------:R-:W-:Y:S02]  /*12ed0*/  FMUL.FTZ R41, R2.reuse, R41 ;  /* 0x0000002902297220 */ /* 0x040fe40000410000 */
[----:B------:R-:W1:Y:S01]  /*12ee0*/  MUFU.EX2 R226, R0 ;  /* 0x0000000000e27308 */ /* 0x000e620000000800 */
        /* <DEDUP_REMOVED lines=12> */
[----:B-1----:R-:W-:Y:S01]  /*12fb0*/  F2FP.PACK_AB R166, R226, R227 ;  /* 0x000000e3e2a6723e */ /* 0x002fe200000000ff */
[C---:B------:R-:W-:Y:S02]  /*12fc0*/  FADD.FTZ R0, -R3.reuse, R7 ;  /* 0x0000000703007221 */ /* 0x040fe40000010100 */
[----:B------:R-:W-:Y:S02]  /*12fd0*/  FMUL.FTZ R7, R3, c[0x0][0x2d0] ;  /* 0x0000b40003077a20 */ /* 0x000fe40000410000 */
[----:B------:R-:W-:Y:S02]  /*12fe0*/  FMUL.FTZ R0, R0, c[0x0][0x2d0] ;  /* 0x0000b40000007a20 */ /* 0x000fe40000410000 */
[--C-:B------:R-:W-:Y:S02]  /*12ff0*/  FFMA.FTZ R4, R168, c[0x0][0x2d0], -R7.reuse ;  /* 0x0000b400a8047a23 */ /* 0x100fe40000010807 */
[C---:B------:R-:W-:Y:S02]  /*13000*/  FMUL.FTZ R68, R2.reuse, R68 ;  /* 0x0000004402447220 */ /* 0x040fe40000410000 */
[----:B------:R1:W-:Y:S01]  /*13010*/  MUFU.EX2 R221, R4 ;  /* 0x0000000400dd7308 */ /* 0x0003e20000000800 */
[C---:B------:R-:W-:Y:S02]  /*13020*/  FMUL.FTZ R69, R2.reuse, R69 ;  /* 0x0000004502457220 */ /* 0x040fe40000410000 */
[C---:B------:R-:W-:Y:S02]  /*13030*/  FMUL.FTZ R72, R2.reuse, R72 ;  /* 0x0000004802487220 */ /* 0x040fe40000410000 */
[C---:B------:R-:W-:Y:S02]  /*13040*/  FMUL.FTZ R73, R2.reuse, R73 ;  /* 0x0000004902497220 */ /* 0x040fe40000410000 */
[C---:B------:R-:W-:Y:S02]  /*13050*/  FMUL.FTZ R76, R2.reuse, R76 ;  /* 0x0000004c024c7220 */ /* 0x040fe40000410000 */
[C---:B------:R-:W-:Y:S01]  /*13060*/  FMUL.FTZ R77, R2.reuse, R77 ;  /* 0x0000004d024d7220 */ /* 0x040fe20000410000 */
[----:B------:R-:W2:Y:S01]  /*13070*/  MUFU.EX2 R0, R0 ;  /* 0x0000000000007308 */ /* 0x000ea20000000800 */
[C---:B------:R-:W-:Y:S02]  /*13080*/  FMUL.FTZ R80, R2.reuse, R80 ;  /* 0x0000005002507220 */ /* 0x040fe40000410000 */
[C---:B------:R-:W-:Y:S02]  /*13090*/  FMUL.FTZ R81, R2.reuse, R81 ;  /* 0x0000005102517220 */ /* 0x040fe40000410000 */
[C---:B------:R-:W-:Y:S02]  /*130a0*/  FMUL.FTZ R84, R2.reuse, R84 ;  /* 0x0000005402547220 */ /* 0x040fe40000410000 */
[C---:B------:R-:W-:Y:S02]  /*130b0*/  FMUL.FTZ R85, R2.reuse, R85 ;  /* 0x0000005502557220 */ /* 0x040fe40000410000 */
[C---:B------:R-:W-:Y:S02]  /*130c0*/  FMUL.FTZ R88, R2.reuse, R88 ;  /* 0x0000005802587220 */ /* 0x040fe40000410000 */
[C---:B------:R-:W-:Y:S02]  /*130d0*/  FMUL.FTZ R89, R2.reuse, R89 ;  /* 0x0000005902597220 */ /* 0x040fe40000410000 */
[C---:B------:R-:W-:Y:S02]  /*130e0*/  FMUL.FTZ R92, R2.reuse, R92 ;  /* 0x0000005c025c7220 */ /* 0x040fe40000410000 */
[--C-:B-1----:R-:W-:Y:S02]  /*130f0*/  FFMA.FTZ R4, R171, c[0x0][0x2d0], -R7.reuse ;  /* 0x0000b400ab047a23 */ /* 0x102fe40000010807 */
[----:B------:R-:W-:Y:S01]  /*13100*/  LDSM.16.MT88.4 R168, [R202+0x7880] ;  /* 0x00788000caa8783b */ /* 0x000fe20000004200 */
[C---:B------:R-:W-:Y:S01]  /*13110*/  FMUL.FTZ R93, R2.reuse, R93 ;  /* 0x0000005d025d7220 */ /* 0x040fe20000410000 */
[----:B------:R-:W1:Y:S01]  /*13120*/  MUFU.EX2 R199, R4 ;  /* 0x0000000400c77308 */ /* 0x000e620000000800 */
[C---:B------:R-:W-:Y:S02]  /*13130*/  FMUL.FTZ R96, R2.reuse, R96 ;  /* 0x0000006002607220 */ /* 0x040fe40000410000 */
[----:B------:R-:W-:Y:S02]  /*13140*/  FMUL.FTZ R97, R2, R97 ;  /* 0x0000006102617220 */ /* 0x000fe40000410000 */
[C---:B--2---:R-:W-:Y:S02]  /*13150*/  FMUL.FTZ R10, R0.reuse, R142 ;  /* 0x0000008e000a7220 */ /* 0x044fe40000410000 */
[C---:B------:R-:W-:Y:S02]  /*13160*/  FMUL.FTZ R11, R0.reuse, R143 ;  /* 0x0000008f000b7220 */ /* 0x040fe40000410000 */
[C---:B------:R-:W-:Y:S01]  /*13170*/  FMUL.FTZ R14, R0.reuse, R146 ;  /* 0x00000092000e7220 */ /* 0x040fe20000410000 */
[----:B------:R-:W2:Y:S01]  /*13180*/  LDSM.16.MT88.4 R140, [R204+0x4080] ;  /* 0x00408000cc8c783b */ /* 0x000ea20000004200 */
[C---:B------:R-:W-:Y:S02]  /*13190*/  FMUL.FTZ R15, R0.reuse, R147 ;  /* 0x00000093000f7220 */ /* 0x040fe40000410000 */
[C---:B------:R-:W-:Y:S02]  /*131a0*/  FMUL.FTZ R22, R0.reuse, R154 ;  /* 0x0000009a00167220 */ /* 0x040fe40000410000 */
[C---:B------:R-:W-:Y:S02]  /*131b0*/  FMUL.FTZ R23, R0.reuse, R155 ;  /* 0x0000009b00177220 */ /* 0x040fe40000410000 */
[C---:B------:R-:W-:Y:S01]  /*131c0*/  FMUL.FTZ R30, R0.reuse, R162 ;  /* 0x000000a2001e7220 */ /* 0x040fe20000410000 */
[----:B------:R-:W4:Y:S01]  /*131d0*/  LDSM.16.MT88.4 R144, [R203+0x4080] ;  /* 0x00408000cb90783b */ /* 0x000f220000004200 */
[C---:B------:R-:W-:Y:S02]  /*131e0*/  FMUL.FTZ R31, R0.reuse, R163 ;  /* 0x000000a3001f7220 */ /* 0x040fe40000410000 */
[C---:B------:R-:W-:Y:S02]  /*131f0*/  FMUL.FTZ R34, R0.reuse, R34 ;  /* 0x0000002200227220 */ /* 0x040fe40000410000 */
[----:B------:R-:W-:Y:S01]  /*13200*/  FMUL.FTZ R35, R0, R35 ;  /* 0x0000002300237220 */ /* 0x000fe20000410000 */
[----:B-1----:R-:W-:Y:S01]  /*13210*/  F2FP.PACK_AB R165, R199, R221 ;  /* 0x000000ddc7a5723e */ /* 0x002fe200000000ff */
[--C-:B------:R-:W-:Y:S01]  /*13220*/  FFMA.FTZ R4, R138, c[0x0][0x2d0], -R7.reuse ;  /* 0x0000b4008a047a23 */ /* 0x100fe20000010807 */
[----:B------:R-:W-:Y:S01]  /*13230*/  LDSM.16.MT88.4 R152, [R202+0x4880] ;  /* 0x00488000ca98783b */ /* 0x000fe20000004200 */
[C---:B------:R-:W-:Y:S02]  /*13240*/  FMUL.FTZ R38, R0.reuse, R38 ;  /* 0x0000002600267220 */ /* 0x040fe40000410000 */
[----:B------:R1:W-:Y:S01]  /*13250*/  MUFU.EX2 R198, R4 ;  /* 0x0000000400c67308 */ /* 0x0003e20000000800 */
[C---:B------:R-:W-:Y:S02]  /*13260*/  FMUL.FTZ R39, R0.reuse, R39 ;  /* 0x0000002700277220 */ /* 0x040fe40000410000 */
[C---:B------:R-:W-:Y:S02]  /*13270*/  FMUL.FTZ R42, R0.reuse, R42 ;  /* 0x0000002a002a7220 */ /* 0x040fe40000410000 */
[----:B------:R-:W-:Y:S01]  /*13280*/  LDSM.16.MT88.4 R160, [R203+0x4880] ;  /* 0x00488000cba0783b */ /* 0x000fe20000004200 */
        /* <DEDUP_REMOVED lines=9> */
[--C-:B-1----:R-:W-:Y:S01]  /*13320*/  FFMA.FTZ R4, R164, c[0x0][0x2d0], -R7.reuse ;  /* 0x0000b400a4047a23 */ /* 0x102fe20000010807 */
[----:B------:R-:W-:Y:S01]  /*13330*/  F2FP.PACK_AB R164, R228, R229 ;  /* 0x000000e5e4a4723e */ /* 0x000fe200000000ff */
        /* <DEDUP_REMOVED lines=15> */
[--C-:B------:R-:W-:Y:S02]  /*13430*/  FFMA.FTZ R4, R172, c[0x0][0x2d0], -R6.reuse ;  /* 0x0000b400ac047a23 */ /* 0x100fe40000010806 */
[C---:B------:R-:W-:Y:S02]  /*13440*/  FMUL.FTZ R87, R0.reuse, R87 ;  /* 0x0000005700577220 */ /* 0x040fe40000410000 */
[----:B------:R1:W-:Y:S01]  /*13450*/  MUFU.EX2 R196, R4 ;  /* 0x0000000400c47308 */ /* 0x0003e20000000800 */
[C---:B------:R-:W-:Y:S01]  /*13460*/  FMUL.FTZ R90, R0.reuse, R90 ;  /* 0x0000005a005a7220 */ /* 0x040fe20000410000 */
[C---:B---3--:R-:W-:Y:S05]  /*13470*/  HMMA.16816.F32 R8, R164.reuse, R16, R8 ;  /* 0x00000010a408723c */ /* 0x048fea0000001808 */
[----:B------:R-:W-:Y:S02]  /*13480*/  FMUL.FTZ R91, R0, R91 ;  /* 0x0000005b005b7220 */ /* 0x000fe40000410000 */
[C---:B------:R-:W-:Y:S01]  /*13490*/  FMUL.FTZ R16, R2.reuse, R148 ;  /* 0x0000009402107220 */ /* 0x040fe20000410000 */
[C---:B------:R-:W-:Y:S04]  /*134a0*/  HMMA.16816.F32 R12, R164.reuse, R18, R12 ;  /* 0x00000012a40c723c */ /* 0x040fe8000000180c */
[----:B------:R-:W-:Y:S02]  /*134b0*/  FMUL.FTZ R17, R2, R149 ;  /* 0x0000009502117220 */ /* 0x000fe40000410000 */
[C---:B------:R-:W-:Y:S02]  /*134c0*/  FMUL.FTZ R94, R0.reuse, R94 ;  /* 0x0000005e005e7220 */ /* 0x040fe40000410000 */
[C---:B------:R-:W-:Y:S04]  /*134d0*/  FMUL.FTZ R18, R0.reuse, R150 ;  /* 0x0000009600127220 */ /* 0x040fe80000410000 */
[C---:B------:R-:W-:Y:S02]  /*134e0*/  FMUL.FTZ R19, R0.reuse, R151 ;  /* 0x0000009700137220 */ /* 0x040fe40000410000 */
[----:B------:R-:W3:Y:S01]  /*134f0*/  LDSM.16.MT88.4 R148, [R201+0x5880] ;  /* 0x00588000c994783b */ /* 0x000ee20000004200 */
[--C-:B-1----:R-:W-:Y:S02]  /*13500*/  FFMA.FTZ R4, R173, c[0x0][0x2d0], -R6.reuse ;  /* 0x0000b400ad047a23 */ /* 0x102fe40000010806 */
[C---:B------:R-:W-:Y:S02]  /*13510*/  FMUL.FTZ R95, R0.reuse, R95 ;  /* 0x0000005f005f7220 */ /* 0x040fe40000410000 */
[C---:B-----5:R-:W-:Y:S01]  /*13520*/  HMMA.16816.F32 R16, R164.reuse, R24, R16 ;  /* 0x00000018a410723c */ /* 0x060fe20000001810 */
[----:B------:R1:W5:Y:S02]  /*13530*/  MUFU.EX2 R195, R4 ;  /* 0x0000000400c37308 */ /* 0x0003640000000800 */
[C---:B------:R-:W-:Y:S02]  /*13540*/  FMUL.FTZ R98, R0.reuse, R98 ;  /* 0x0000006200627220 */ /* 0x040fe40000410000 */
[----:B------:R-:W-:Y:S02]  /*13550*/  FMUL.FTZ R99, R0, R99 ;  /* 0x0000006300637220 */ /* 0x000fe40000410000 */
[C---:B------:R-:W-:Y:S01]  /*13560*/  FMUL.FTZ R24, R2.reuse, R156 ;  /* 0x0000009c02187220 */ /* 0x040fe20000410000 */
[C---:B------:R-:W-:Y:S04]  /*13570*/  HMMA.16816.F32 R20, R164.reuse, R26, R20 ;  /* 0x0000001aa414723c */ /* 0x040fe80000001814 */
[C---:B------:R-:W-:Y:S02]  /*13580*/  FMUL.FTZ R25, R2.reuse, R157 ;  /* 0x0000009d02197220 */ /* 0x040fe40000410000 */
[----:B------:R-:W-:Y:S02]  /*13590*/  FMUL.FTZ R100, R2, R100 ;  /* 0x0000006402647220 */ /* 0x000fe40000410000 */
[C---:B------:R-:W-:Y:S04]  /*135a0*/  FMUL.FTZ R26, R0.reuse, R158 ;  /* 0x0000009e001a7220 */ /* 0x040fe80000410000 */
[----:B------:R-:W-:Y:S02]  /*135b0*/  FMUL.FTZ R27, R0, R159 ;  /* 0x0000009f001b7220 */ /* 0x000fe40000410000 */
[----:B------:R-:W-:Y:S01]  /*135c0*/  LDSM.16.MT88.4 R156, [R204+0x4880] ;  /* 0x00488000cc9c783b */ /* 0x000fe20000004200 */
[----:B------:R-:W-:Y:S02]  /*135d0*/  FMUL.FTZ R101, R2, R101 ;  /* 0x0000006502657220 */ /* 0x000fe40000410000 */
[--C-:B-1----:R-:W-:Y:S02]  /*135e0*/  FFMA.FTZ R4, R174, c[0x0][0x2d0], -R6.reuse ;  /* 0x0000b400ae047a23 */ /* 0x102fe40000010806 */
[C---:B--2---:R-:W-:Y:S02]  /*135f0*/  HMMA.16816.F32 R24, R164.reuse, R140, R24 ;  /* 0x0000008ca418723c */ /* 0x044fe40000001818 */
[----:B------:R1:W-:Y:S01]  /*13600*/  MUFU.EX2 R194, R4 ;  /* 0x0000000400c27308 */ /* 0x0003e20000000800 */
[C---:B------:R-:W-:Y:S02]  /*13610*/  FMUL.FTZ R102, R0.reuse, R102 ;  /* 0x0000006600667220 */ /* 0x040fe40000410000 */
[----:B------:R-:W-:Y:S02]  /*13620*/  FMUL.FTZ R103, R0, R103 ;  /* 0x0000006700677220 */ /* 0x000fe40000410000 */
[C---:B------:R-:W-:Y:S01]  /*13630*/  FMUL.FTZ R104, R2.reuse, R104 ;  /* 0x0000006802687220 */ /* 0x040fe20000410000 */
[C---:B------:R-:W-:Y:S01]  /*13640*/  HMMA.16816.F32 R28, R164.reuse, R142, R28 ;  /* 0x0000008ea41c723c */ /* 0x040fe2000000181c */
[----:B------:R-:W2:Y:S03]  /*13650*/  LDSM.16.MT88.4 R140, [R202+0x5880] ;  /* 0x00588000ca8c783b */ /* 0x000ea60000004200 */
[----:B------:R-:W-:Y:S02]  /*13660*/  FMUL.FTZ R105, R2, R105 ;  /* 0x0000006902697220 */ /* 0x000fe40000410000 */
[C---:B------:R-:W-:Y:S02]  /*13670*/  FMUL.FTZ R106, R0.reuse, R106 ;  /* 0x0000006a006a7220 */ /* 0x040fe40000410000 */
[C---:B----4-:R-:W-:Y:S04]  /*13680*/  HMMA.16816.F32 R32, R164.reuse, R144, R32 ;  /* 0x00000090a420723c */ /* 0x050fe80000001820 */
[----:B------:R-:W-:Y:S02]  /*13690*/  FMUL.FTZ R107, R0, R107 ;  /* 0x0000006b006b7220 */ /* 0x000fe40000410000 */
[C---:B------:R-:W-:Y:S02]  /*136a0*/  FMUL.FTZ R108, R2.reuse, R108 ;  /* 0x0000006c026c7220 */ /* 0x040fe40000410000 */
[C---:B------:R-:W-:Y:S01]  /*136b0*/  HMMA.16816.F32 R36, R164.reuse, R146, R36 ;  /* 0x00000092a424723c */ /* 0x040fe20000001824 */
[----:B------:R-:W4:Y:S03]  /*136c0*/  LDSM.16.MT88.4 R144, [R204+0x5880] ;  /* 0x00588000cc90783b */ /* 0x000f260000004200 */
[--C-:B-1----:R-:W-:Y:S02]  /*136d0*/  FFMA.FTZ R4, R175, c[0x0][0x2d0], -R6.reuse ;  /* 0x0000b400af047a23 */ /* 0x102fe40000010806 */
[----:B------:R-:W-:Y:S02]  /*136e0*/  FMUL.FTZ R109, R2, R109 ;  /* 0x0000006d026d7220 */ /* 0x000fe40000410000 */
[C---:B---3--:R-:W-:Y:S01]  /*136f0*/  HMMA.16816.F32 R40, R164.reuse, R148, R40 ;  /* 0x00000094a428723c */ /* 0x048fe20000001828 */
[----:B------:R-:W-:Y:S01]  /*13700*/  LDSM.16.MT88.4 R172, [R201+0x6880] ;  /* 0x00688000c9ac783b */ /* 0x000fe20000004200 */
[----:B------:R1:W-:Y:S02]  /*13710*/  MUFU.EX2 R193, R4 ;  /* 0x0000000400c17308 */ /* 0x0003e40000000800 */
[C---:B------:R-:W-:Y:S02]  /*13720*/  FMUL.FTZ R110, R0.reuse, R110 ;  /* 0x0000006e006e7220 */ /* 0x040fe40000410000 */
[----:B------:R-:W-:Y:S02]  /*13730*/  FMUL.FTZ R111, R0, R111 ;  /* 0x0000006f006f7220 */ /* 0x000fe40000410000 */
[C---:B------:R-:W-:Y:S01]  /*13740*/  HMMA.16816.F32 R44, R164.reuse, R150, R44 ;  /* 0x00000096a42c723c */ /* 0x040fe2000000182c */
[----:B------:R-:W3:Y:S03]  /*13750*/  LDSM.16.MT88.4 R148, [R203+0x5880] ;  /* 0x00588000cb94783b */ /* 0x000ee60000004200 */
        /* <DEDUP_REMOVED lines=9> */
[--C-:B-1----:R-:W-:Y:S02]  /*137f0*/  FFMA.FTZ R4, R176, c[0x0][0x2d0], -R7.reuse ;  /* 0x0000b400b0047a23 */ /* 0x102fe40000010807 */
[C---:B------:R-:W-:Y:S02]  /*13800*/  FMUL.FTZ R118, R0.reuse, R118 ;  /* 0x0000007600767220 */ /* 0x040fe40000410000 */
[C---:B----4-:R-:W-:Y:S01]  /*13810*/  HMMA.16816.F32 R56, R164.reuse, R144, R56 ;  /* 0x00000090a438723c */ /* 0x050fe20000001838 */
[----:B------:R1:W-:Y:S03]  /*13820*/  MUFU.EX2 R192, R4 ;  /* 0x0000000400c07308 */ /* 0x0003e60000000800 */
[----:B------:R-:W-:Y:S02]  /*13830*/  FMUL.FTZ R119, R0, R119 ;  /* 0x0000007700777220 */ /* 0x000fe40000410000 */
[C---:B------:R-:W-:Y:S02]  /*13840*/  FMUL.FTZ R120, R2.reuse, R120 ;  /* 0x0000007802787220 */ /* 0x040fe40000410000 */
[C---:B------:R-:W-:Y:S01]  /*13850*/  HMMA.16816.F32 R60, R164.reuse, R146, R60 ;  /* 0x00000092a43c723c */ /* 0x040fe2000000183c */
[----:B------:R-:W4:Y:S03]  /*13860*/  LDSM.16.MT88.4 R144, [R202+0x7080] ;  /* 0x00708000ca90783b */ /* 0x000f260000004200 */
[----:B------:R-:W-:Y:S02]  /*13870*/  FMUL.FTZ R121, R2, R121 ;  /* 0x0000007902797220 */ /* 0x000fe40000410000 */
[C---:B------:R-:W-:Y:S02]  /*13880*/  FMUL.FTZ R122, R0.reuse, R122 ;  /* 0x0000007a007a7220 */ /* 0x040fe40000410000 */
[C---:B---3--:R-:W-:Y:S04]  /*13890*/  HMMA.16816.F32 R64, R164.reuse, R148, R64 ;  /* 0x00000094a440723c */ /* 0x048fe80000001840 */
[----:B------:R-:W-:Y:S02]  /*138a0*/  FMUL.FTZ R123, R0, R123 ;  /* 0x0000007b007b7220 */ /* 0x000fe40000410000 */
[----:B------:R-:W-:Y:S02]  /*138b0*/  FMUL.FTZ R124, R2, R124 ;  /* 0x0000007c027c7220 */ /* 0x000fe40000410000 */
[C---:B------:R-:W-:Y:S01]  /*138c0*/  HMMA.16816.F32 R68, R164.reuse, R150, R68 ;  /* 0x00000096a444723c */ /* 0x040fe20000001844 */
[----:B------:R-:W3:Y:S03]  /*138d0*/  LDSM.16.MT88.4 R148, [R204+0x7080] ;  /* 0x00708000cc94783b */ /* 0x000ee60000004200 */
[--C-:B-1----:R-:W-:Y:S02]  /*138e0*/  FFMA.FTZ R4, R178, c[0x0][0x2d0], -R7.reuse ;  /* 0x0000b400b2047a23 */ /* 0x102fe40000010807 */
[----:B------:R-:W-:Y:S02]  /*138f0*/  FMUL.FTZ R125, R2, R125 ;  /* 0x0000007d027d7220 */ /* 0x000fe40000410000 */
[----:B------:R1:W1:Y:S01]  /*13900*/  MUFU.EX2 R191, R4 ;  /* 0x0000000400bf7308 */ /* 0x0002620000000800 */
        /* <DEDUP_REMOVED lines=13> */
[----:B-1----:R-:W-:Y:S02]  /*139e0*/  FFMA.FTZ R4, R177, c[0x0][0x2d0], -R7 ;  /* 0x0000b400b1047a23 */ /* 0x002fe40000010807 */
[----:B------:R-:W-:Y:S02]  /*139f0*/  FMUL.FTZ R133, R2, R133 ;  /* 0x0000008502857220 */ /* 0x000fe40000410000 */
[C---:B---3--:R-:W-:Y:S01]  /*13a00*/  HMMA.16816.F32 R88, R164.reuse, R148, R88 ;  /* 0x00000094a458723c */ /* 0x048fe20000001858 */
[----:B------:R1:W-:Y:S03]  /*13a10*/  MUFU.EX2 R190, R4 ;  /* 0x0000000400be7308 */ /* 0x0003e60000000800 */
[C---:B------:R-:W-:Y:S02]  /*13a20*/  FMUL.FTZ R134, R0.reuse, R134 ;  /* 0x0000008600867220 */ /* 0x040fe40000410000 */
[----:B------:R-:W-:Y:S02]  /*13a30*/  FMUL.FTZ R135, R0, R135 ;  /* 0x0000008700877220 */ /* 0x000fe40000410000 */
[C---:B------:R-:W-:Y:S01]  /*13a40*/  HMMA.16816.F32 R92, R164.reuse, R150, R92 ;  /* 0x00000096a45c723c */ /* 0x040fe2000000185c */
[----:B------:R-:W3:Y:S03]  /*13a50*/  LDSM.16.MT88.4 R148, [R202+0x8880] ;  /* 0x00888000ca94783b */ /* 0x000ee60000004200 */
[----:B------:R-:W-:Y:S02]  /*13a60*/  FFMA.FTZ R2, R2, R231, R229 ;  /* 0x000000e702027223 */ /* 0x000fe400000100e5 */
[----:B------:R-:W-:Y:S02]  /*13a70*/  FFMA.FTZ R0, R0, R230, R221 ;  /* 0x000000e600007223 */ /* 0x000fe400000100dd */
[C---:B--2---:R-:W-:Y:S08]  /*13a80*/  HMMA.16816.F32 R96, R164.reuse, R140, R96 ;  /* 0x0000008ca460723c */ /* 0x044ff00000001860 */
[C---:B------:R-:W-:Y:S01]  /*13a90*/  HMMA.16816.F32 R100, R164.reuse, R142, R100 ;  /* 0x0000008ea464723c */ /* 0x040fe20000001864 */
[----:B------:R-:W2:Y:S03]  /*13aa0*/  LDSM.16.MT88.4 R140, [R204+0x8880] ;  /* 0x00888000cc8c783b */ /* 0x000ea60000004200 */
[--C-:B-1----:R-:W-:Y:S04]  /*13ab0*/  FFMA.FTZ R4, R179, c[0x0][0x2d0], -R7.reuse ;  /* 0x0000b400b3047a23 */ /* 0x102fe80000010807 */
[C---:B----4-:R-:W-:Y:S01]  /*13ac0*/  HMMA.16816.F32 R104, R164.reuse, R144, R104 ;  /* 0x00000090a468723c */ /* 0x050fe20000001868 */
[----:B------:R-:W-:Y:S01]  /*13ad0*/  LDSM.16.MT88.4 R176, [R202+0x6880] ;  /* 0x00688000cab0783b */ /* 0x000fe20000004200 */
[----:B------:R1:W4:Y:S06]  /*13ae0*/  MUFU.EX2 R189, R4 ;  /* 0x0000000400bd7308 */ /* 0x00032c0000000800 */
[C---:B------:R-:W-:Y:S01]  /*13af0*/  HMMA.16816.F32 R108, R164.reuse, R146, R108 ;  /* 0x00000092a46c723c */ /* 0x040fe2000000186c */
[----:B------:R-:W4:Y:S07]  /*13b00*/  LDSM.16.MT88.4 R144, [R203+0x8880] ;  /* 0x00888000cb90783b */ /* 0x000f2e0000004200 */
[C---:B---3--:R-:W-:Y:S08]  /*13b10*/  HMMA.16816.F32 R112, R164.reuse, R148, R112 ;  /* 0x00000094a470723c */ /* 0x048ff00000001870 */
[C---:B------:R-:W-:Y:S01]  /*13b20*/  HMMA.16816.F32 R116, R164.reuse, R150, R116 ;  /* 0x00000096a474723c */ /* 0x040fe20000001874 */
[----:B------:R-:W3:Y:S03]  /*13b30*/  LDSM.16.MT88.4 R148, [R201+0x4880] ;  /* 0x00488000c994783b */ /* 0x000ee60000004200 */
[--C-:B-1----:R-:W-:Y:S04]  /*13b40*/  FFMA.FTZ R4, R180, c[0x0][0x2d0], -R6.reuse ;  /* 0x0000b400b4047a23 */ /* 0x102fe80000010806 */
[----:B------:R1:W-:Y:S01]  /*13b50*/  MUFU.EX2 R188, R4 ;  /* 0x0000000400bc7308 */ /* 0x0003e20000000800 */
[C---:B--2---:R-:W-:Y:S07]  /*13b60*/  HMMA.16816.F32 R120, R164.reuse, R140, R120 ;  /* 0x0000008ca478723c */ /* 0x044fee0000001878 */
[----:B-----5:R-:W-:Y:S01]  /*13b70*/  F2FP.PACK_AB R140, R195, R196 ;  /* 0x000000c4c38c723e */ /* 0x020fe200000000ff */
[C---:B------:R-:W-:Y:S04]  /*13b80*/  HMMA.16816.F32 R124, R164.reuse, R142, R124 ;  /* 0x0000008ea47c723c */ /* 0x040fe8000000187c */
[----:B------:R-:W-:Y:S03]  /*13b90*/  F2FP.PACK_AB R141, R191, R192 ;  /* 0x000000c0bf8d723e */ /* 0x000fe600000000ff */
[----:B------:R-:W-:Y:S01]  /*13ba0*/  F2FP.PACK_AB R142, R193, R194 ;  /* 0x000000c2c18e723e */ /* 0x000fe200000000ff */
[C---:B----4-:R-:W-:Y:S04]  /*13bb0*/  HMMA.16816.F32 R128, R164.reuse, R144, R128 ;  /* 0x00000090a480723c */ /* 0x050fe80000001880 */
[----:B------:R-:W-:Y:S01]  /*13bc0*/  F2FP.PACK_AB R143, R189, R190 ;  /* 0x000000bebd8f723e */ /* 0x000fe200000000ff */
[--C-:B-1----:R-:W-:Y:S03]  /*13bd0*/  FFMA.FTZ R4, R182, c[0x0][0x2d0], -R6.reuse ;  /* 0x0000b400b6047a23 */ /* 0x102fe60000010806 */
[----:B------:R-:W-:Y:S01]  /*13be0*/  HMMA.16816.F32 R132, R164, R146, R132 ;  /* 0x00000092a484723c */ /* 0x000fe20000001884 */
[----:B------:R-:W1:Y:S01]  /*13bf0*/  LDSM.16.MT88.4 R144, [R201+0x6080] ;  /* 0x00608000c990783b */ /* 0x000e620000004200 */
[----:B------:R2:W4:Y:S06]  /*13c00*/  MUFU.EX2 R182, R4 ;  /* 0x0000000400b67308 */ /* 0x00052c0000000800 */
[C---:B---3--:R-:W-:Y:S01]  /*13c10*/  HMMA.16816.F32 R8, R140.reuse, R148, R8 ;  /* 0x000000948c08723c */ /* 0x048fe20000001808 */
[----:B------:R-:W-:Y:S07]  /*13c20*/  LDSM.16.MT88.4 R164, [R201+0x7880] ;  /* 0x00788000c9a4783b */ /* 0x000fee0000004200 */
[C---:B------:R-:W-:Y:S01]  /*13c30*/  HMMA.16816.F32 R12, R140.reuse, R150, R12 ;  /* 0x000000968c0c723c */ /* 0x040fe2000000180c */
[----:B------:R-:W3:Y:S07]  /*13c40*/  LDSM.16.MT88.4 R148, [R202+0x6080] ;  /* 0x00608000ca94783b */ /* 0x000eee0000004200 */
[C---:B------:R-:W-:Y:S04]  /*13c50*/  HMMA.16816.F32 R16, R140.reuse, R152, R16 ;  /* 0x000000988c10723c */ /* 0x040fe80000001810 */
[--C-:B--2---:R-:W-:Y:S04]  /*13c60*/  FFMA.FTZ R4, R181, c[0x0][0x2d0], -R6.reuse ;  /* 0x0000b400b5047a23 */ /* 0x104fe80000010806 */
[C---:B------:R-:W-:Y:S01]  /*13c70*/  HMMA.16816.F32 R20, R140.reuse, R154, R20 ;  /* 0x0000009a8c14723c */ /* 0x040fe20000001814 */
[----:B------:R-:W2:Y:S01]  /*13c80*/  LDSM.16.MT88.4 R152, [R204+0x6080] ;  /* 0x00608000cc98783b */ /* 0x000ea20000004200 */
[----:B------:R5:W-:Y:S06]  /*13c90*/  MUFU.EX2 R181, R4 ;  /* 0x0000000400b57308 */ /* 0x000bec0000000800 */
[C---:B------:R-:W-:Y:S08]  /*13ca0*/  HMMA.16816.F32 R24, R140.reuse, R156, R24 ;  /* 0x0000009c8c18723c */ /* 0x040ff00000001818 */
[C---:B------:R-:W-:Y:S01]  /*13cb0*/  HMMA.16816.F32 R28, R140.reuse, R158, R28 ;  /* 0x0000009e8c1c723c */ /* 0x040fe2000000181c */
[----:B------:R-:W2:Y:S07]  /*13cc0*/  LDSM.16.MT88.4 R156, [R203+0x6080] ;  /* 0x00608000cb9c783b */ /* 0x000eae0000004200 */
[C---:B------:R-:W-:Y:S04]  /*13cd0*/  HMMA.16816.F32 R32, R140.reuse, R160, R32 ;  /* 0x000000a08c20723c */ /* 0x040fe80000001820 */
[----:B-----5:R-:W-:Y:S04]  /*13ce0*/  FFMA.FTZ R4, R183, c[0x0][0x2d0], -R6 ;  /* 0x0000b400b7047a23 */ /* 0x020fe80000010806 */
[C---:B------:R-:W-:Y:S01]  /*13cf0*/  HMMA.16816.F32 R36, R140.reuse, R162, R36 ;  /* 0x000000a28c24723c */ /* 0x040fe20000001824 */
[----:B------:R-:W5:Y:S01]  /*13d00*/  LDSM.16.MT88.4 R160, [R204+0x7880] ;  /* 0x00788000cca0783b */ /* 0x000f620000004200 */
[----:B------:R2:W2:Y:S06]  /*13d10*/  MUFU.EX2 R180, R4 ;  /* 0x0000000400b47308 */ /* 0x0004ac0000000800 */
[C---:B-1----:R-:W-:Y:S08]  /*13d20*/  HMMA.16816.F32 R40, R140.reuse, R144, R40 ;  /* 0x000000908c28723c */ /* 0x042ff00000001828 */
[C---:B------:R-:W-:Y:S01]  /*13d30*/  HMMA.16816.F32 R44, R140.reuse, R146, R44 ;  /* 0x000000928c2c723c */ /* 0x040fe2000000182c */
[----:B------:R-:W1:Y:S07]  /*13d40*/  LDSM.16.MT88.4 R144, [R203+0x7880] ;  /* 0x00788000cb90783b */ /* 0x000e6e0000004200 */
[C---:B---3--:R-:W-:Y:S04]  /*13d50*/  HMMA.16816.F32 R48, R140.reuse, R148, R48 ;  /* 0x000000948c30723c */ /* 0x048fe80000001830 */
[--C-:B--2---:R-:W-:Y:S04]  /*13d60*/  FFMA.FTZ R4, R184, c[0x0][0x2d0], -R7.reuse ;  /* 0x0000b400b8047a23 */ /* 0x104fe80000010807 */
[C---:B------:R-:W-:Y:S01]  /*13d70*/  HMMA.16816.F32 R52, R140.reuse, R150, R52 ;  /* 0x000000968c34723c */ /* 0x040fe20000001834 */
[----:B------:R-:W2:Y:S01]  /*13d80*/  LDSM.16.MT88.4 R148, [R201+0x9080] ;  /* 0x00908000c994783b */ /* 0x000ea20000004200 */
[----:B------:R3:W-:Y:S06]  /*13d90*/  MUFU.EX2 R139, R4 ;  /* 0x00000004008b7308 */ /* 0x0007ec0000000800 */
[C---:B------:R-:W-:Y:S08]  /*13da0*/  HMMA.16816.F32 R56, R140.reuse, R152, R56 ;  /* 0x000000988c38723c */ /* 0x040ff00000001838 */
[C---:B------:R-:W-:Y:S01]  /*13db0*/  HMMA.16816.F32 R60, R140.reuse, R154, R60 ;  /* 0x0000009a8c3c723c */ /* 0x040fe2000000183c */
[----:B------:R-:W1:Y:S07]  /*13dc0*/  LDSM.16.MT88.4 R152, [R202+0x9080] ;  /* 0x00908000ca98783b */ /* 0x000e6e0000004200 */
[C---:B------:R-:W-:Y:S04]  /*13dd0*/  HMMA.16816.F32 R64, R140.reuse, R156, R64 ;  /* 0x0000009c8c40723c */ /* 0x040fe80000001840 */
[--C-:B---3--:R-:W-:Y:S04]  /*13de0*/  FFMA.FTZ R4, R186, c[0x0][0x2d0], -R7.reuse ;  /* 0x0000b400ba047a23 */ /* 0x108fe80000010807 */
[C---:B------:R-:W-:Y:S01]  /*13df0*/  HMMA.16816.F32 R68, R140.reuse, R158, R68 ;  /* 0x0000009e8c44723c */ /* 0x040fe20000001844 */
[----:B------:R-:W3:Y:S01]  /*13e00*/  LDSM.16.MT88.4 R156, [R204+0x9080] ;  /* 0x00908000cc9c783b */ /* 0x000ee20000004200 */
[----:B------:R-:W1:Y:S06]  /*13e10*/  MUFU.EX2 R138, R4 ;  /* 0x00000004008a7308 */ /* 0x000e6c0000000800 */
[C---:B------:R-:W-:Y:S07]  /*13e20*/  HMMA.16816.F32 R72, R140.reuse, R164, R72 ;  /* 0x000000a48c48723c */ /* 0x040fee0000001848 */
[----:B----4-:R-:W-:Y:S01]  /*13e30*/  F2FP.PACK_AB R164, R182, R188 ;  /* 0x000000bcb6a4723e */ /* 0x010fe200000000ff */
[C---:B------:R-:W-:Y:S07]  /*13e40*/  HMMA.16816.F32 R76, R140.reuse, R166, R76 ;  /* 0x000000a68c4c723c */ /* 0x040fee000000184c */
[----:B------:R-:W-:Y:S01]  /*13e50*/  F2FP.PACK_AB R166, R180, R181 ;  /* 0x000000b5b4a6723e */ /* 0x000fe200000000ff */
[C---:B------:R-:W-:Y:S04]  /*13e60*/  HMMA.16816.F32 R80, R140.reuse, R168, R80 ;  /* 0x000000a88c50723c */ /* 0x040fe80000001850 */
[----:B-1----:R-:W-:Y:S01]  /*13e70*/  F2FP.PACK_AB R165, R138, R139 ;  /* 0x0000008b8aa5723e */ /* 0x002fe200000000ff */
[--C-:B------:R-:W-:Y:S03]  /*13e80*/  FFMA.FTZ R4, R185, c[0x0][0x2d0], -R7.reuse ;  /* 0x0000b400b9047a23 */ /* 0x100fe60000010807 */
[C---:B------:R-:W-:Y:S01]  /*13e90*/  HMMA.16816.F32 R84, R140.reuse, R170, R84 ;  /* 0x000000aa8c54723c */ /* 0x040fe20000001854 */
[----:B------:R-:W-:Y:S01]  /*13ea0*/  LDSM.16.MT88.4 R168, [R203+0x5080] ;  /* 0x00508000cba8783b */ /* 0x000fe20000004200 */
[----:B------:R1:W-:Y:S06]  /*13eb0*/  MUFU.EX2 R137, R4 ;  /* 0x0000000400897308 */ /* 0x0003ec0000000800 */
[C---:B-----5:R-:W-:Y:S08]  /*13ec0*/  HMMA.16816.F32 R88, R140.reuse, R160, R88 ;  /* 0x000000a08c58723c */ /* 0x060ff00000001858 */
[C---:B------:R-:W-:Y:S01]  /*13ed0*/  HMMA.16816.F32 R92, R140.reuse, R162, R92 ;  /* 0x000000a28c5c723c */ /* 0x040fe2000000185c */
[----:B------:R-:W-:Y:S07]  /*13ee0*/  LDSM.16.MT88.4 R160, [R204+0x5080] ;  /* 0x00508000cca0783b */ /* 0x000fee0000004200 */
[C---:B------:R-:W-:Y:S04]  /*13ef0*/  HMMA.16816.F32 R96, R140.reuse, R144, R96 ;  /* 0x000000908c60723c */ /* 0x040fe80000001860 */
[----:B-1----:R-:W-:Y:S01]  /*13f00*/  FFMA.FTZ R4, R187, c[0x0][0x2d0], -R7 ;  /* 0x0000b400bb047a23 */ /* 0x002fe20000010807 */
[----:B------:R-:W-:Y:S03]  /*13f10*/  MOV R7, R3 ;  /* 0x0000000300077202 */ /* 0x000fe60000000f00 */
[C---:B------:R-:W-:Y:S01]  /*13f20*/  HMMA.16816.F32 R100, R140.reuse, R146, R100 ;  /* 0x000000928c64723c */ /* 0x040fe20000001864 */
[----:B------:R-:W1:Y:S01]  /*13f30*/  LDSM.16.MT88.4 R144, [R203+0x9080] ;  /* 0x00908000cb90783b */ /* 0x000e620000004200 */
[----:B------:R-:W4:Y:S06]  /*13f40*/  MUFU.EX2 R6, R4 ;  /* 0x0000000400067308 */ /* 0x000f2c0000000800 */
[C---:B--2---:R-:W-:Y:S08]  /*13f50*/  HMMA.16816.F32 R104, R140.reuse, R148, R104 ;  /* 0x000000948c68723c */ /* 0x044ff00000001868 */
[C---:B------:R-:W-:Y:S01]  /*13f60*/  HMMA.16816.F32 R108, R140.reuse, R150, R108 ;  /* 0x000000968c6c723c */ /* 0x040fe2000000186c */
[----:B------:R-:W2:Y:S07]  /*13f70*/  LDSM.16.MT88.4 R148, [R201+0x5080] ;  /* 0x00508000c994783b */ /* 0x000eae0000004200 */
[C---:B------:R-:W-:Y:S04]  /*13f80*/  HMMA.16816.F32 R112, R140.reuse, R152, R112 ;  /* 0x000000988c70723c */ /* 0x040fe80000001870 */
[----:B----4-:R-:W-:Y:S01]  /*13f90*/  F2FP.PACK_AB R167, R6, R137 ;  /* 0x0000008906a7723e */ /* 0x010fe200000000ff */
[----:B------:R-:W-:Y:S02]  /*13fa0*/  FADD.FTZ R4, R228, R2 ;  /* 0x00000002e4047221 */ /* 0x000fe40000010000 */
[----:B------:R-:W-:Y:S01]  /*13fb0*/  FADD.FTZ R2, R199, R0 ;  /* 0x00000000c7027221 */ /* 0x000fe20000010000 */
[C---:B------:R-:W-:Y:S01]  /*13fc0*/  HMMA.16816.F32 R116, R140.reuse, R154, R116 ;  /* 0x0000009a8c74723c */ /* 0x040fe20000001874 */
[----:B------:R-:W4:Y:S03]  /*13fd0*/  LDSM.16.MT88.4 R152, [R202+0x5080] ;  /* 0x00508000ca98783b */ /* 0x000f260000004200 */
        /* <DEDUP_REMOVED lines=11> */
[----:B------:R-:W-:Y:S04]  /*14090*/  HMMA.16816.F32 R132, R140, R146, R132 ;  /* 0x000000928c84723c */ /* 0x000fe80000001884 */
[----:B------:R-:W-:Y:S02]  /*140a0*/  FADD.FTZ R0, R194, R0 ;  /* 0x00000000c2007221 */ /* 0x000fe40000010000 */
[----:B------:R-:W-:Y:S02]  /*140b0*/  FADD.FTZ R2, R190, R2 ;  /* 0x00000002be027221 */ /* 0x000fe40000010000 */
[C---:B--2---:R-:W-:Y:S01]  /*140c0*/  HMMA.16816.F32 R140, R164.reuse, R148, R8 ;  /* 0x00000094a48c723c */ /* 0x044fe20000001808 */
[----:B------:R-:W1:Y:S04]  /*140d0*/  LDSM.16.MT88.4 R8, [R204+0x6880] ;  /* 0x00688000cc08783b */ /* 0x000e680000004200 */
[----:B------:R-:W-:Y:S02]  /*140e0*/  FADD.FTZ R0, R193, R0 ;  /* 0x00000000c1007221 */ /* 0x000fe40000010000 */
[----:B------:R-:W-:Y:S01]  /*140f0*/  FADD.FTZ R2, R189, R2 ;  /* 0x00000002bd027221 */ /* 0x000fe20000010000 */
[C---:B------:R-:W-:Y:S01]  /*14100*/  HMMA.16816.F32 R144, R164.reuse, R150, R12 ;  /* 0x00000096a490723c */ /* 0x040fe2000000180c */
[----:B------:R-:W2:Y:S03]  /*14110*/  LDSM.16.MT88.4 R12, [R203+0x6880] ;  /* 0x00688000cb0c783b */ /* 0x000ea60000004200 */
[----:B------:R-:W-:Y:S02]  /*14120*/  FADD.FTZ R0, R188, R0 ;  /* 0x00000000bc007221 */ /* 0x000fe40000010000 */
[----:B------:R-:W-:Y:S02]  /*14130*/  FADD.FTZ R4, R139, R2 ;  /* 0x000000028b047221 */ /* 0x000fe40000010000 */
[C---:B----4-:R-:W-:Y:S01]  /*14140*/  HMMA.16816.F32 R148, R164.reuse, R152, R16 ;  /* 0x00000098a494723c */ /* 0x050fe20000001810 */
[----:B------:R-:W3:Y:S03]  /*14150*/  LDSM.16.MT88.4 R16, [R201+0x8080] ;  /* 0x00808000c910783b */ /* 0x000ee60000004200 */
[----:B------:R-:W-:Y:S02]  /*14160*/  FADD.FTZ R2, R182, R0 ;  /* 0x00000000b6027221 */ /* 0x000fe40000010000 */
[----:B------:R-:W-:Y:S02]  /*14170*/  FADD.FTZ R0, R138, R4 ;  /* 0x000000048a007221 */ /* 0x000fe40000010000 */
[C---:B------:R-:W-:Y:S01]  /*14180*/  HMMA.16816.F32 R152, R164.reuse, R154, R20 ;  /* 0x0000009aa498723c */ /* 0x040fe20000001814 */
[----:B------:R-:W4:Y:S03]  /*14190*/  LDSM.16.MT88.4 R20, [R202+0x8080] ;  /* 0x00808000ca14783b */ /* 0x000f260000004200 */
[----:B------:R-:W-:Y:S02]  /*141a0*/  FADD.FTZ R0, R137, R0 ;  /* 0x0000000089007221 */ /* 0x000fe40000010000 */
[----:B------:R-:W-:Y:S02]  /*141b0*/  FADD.FTZ R2, R181, R2 ;  /* 0x00000002b5027221 */ /* 0x000fe40000010000 */
[C---:B------:R-:W-:Y:S01]  /*141c0*/  HMMA.16816.F32 R156, R164.reuse, R160, R24 ;  /* 0x000000a0a49c723c */ /* 0x040fe20000001818 */
[----:B------:R-:W5:Y:S03]  /*141d0*/  LDSM.16.MT88.4 R24, [R204+0x8080] ;  /* 0x00808000cc18783b */ /* 0x000f660000004200 */
[----:B------:R-:W-:Y:S01]  /*141e0*/  FADD.FTZ R230, R6, R0 ;  /* 0x0000000006e67221 */ /* 0x000fe20000010000 */
[----:B------:R-:W-:Y:S01]  /*141f0*/  IADD3 R0, R222, -0x1, RZ ;  /* 0xffffffffde007810 */ /* 0x000fe20007ffe0ff */
[----:B------:R-:W-:Y:S02]  /*14200*/  FADD.FTZ R231, R180, R2 ;  /* 0x00000002b4e77221 */ /* 0x000fe40000010000 */
[C---:B------:R-:W-:Y:S01]  /*14210*/  HMMA.16816.F32 R160, R164.reuse, R162, R28 ;  /* 0x000000a2a4a0723c */ /* 0x040fe2000000181c */
[----:B------:R-:W1:Y:S03]  /*14220*/  LDSM.16.MT88.4 R28, [R203+0x8080] ;  /* 0x00808000cb1c783b */ /* 0x000e660000004200 */
[----:B------:R-:W-:Y:S04]  /*14230*/  MOV R222, R0 ;  /* 0x0000000000de7202 */ /* 0x000fe80000000f00 */
[C---:B------:R-:W-:Y:S08]  /*14240*/  HMMA.16816.F32 R32, R164.reuse, R168, R32 ;  /* 0x000000a8a420723c */ /* 0x040ff00000001820 */
[C---:B------:R-:W-:Y:S01]  /*14250*/  HMMA.16816.F32 R36, R164.reuse, R170, R36 ;  /* 0x000000aaa424723c */ /* 0x040fe20000001824 */
[----:B------:R-:W2:Y:S07]  /*14260*/  LDSM.16.MT88.4 R168, [R201+0x9880] ;  /* 0x00988000c9a8783b */ /* 0x000eae0000004200 */
        /* <DEDUP_REMOVED lines=27> */
[----:B------:R-:W-:-:S07]  /*14420*/  @P0 BRA `(.L_x_1264) ;  /* 0xffffd02000000947 */ /* 0x000fce000383ffff */
.L_x_1251:
[----:B------:R-:W-:-:S13]  /*14430*/  ISETP.GE.AND P0, PT, R222, R234, PT ;  /* 0x000000eade00720c */ /* 0x000fda0003f06270 */
[----:B------:R-:W-:Y:S05]  /*14440*/  @!P0 BRA `(.L_x_1265) ;  /* 0x00003d3000008947 */ /* 0x000fea0003800000 */
[C---:B------:R-:W-:Y:S01]  /*14450*/  IADD3 R228, R223.reuse, 0x80, RZ ;  /* 0x00000080dfe47810 */ /* 0x040fe20007ffe0ff */
[----:B------:R-:W-:Y:S01]  /*14460*/  IMAD.MOV.U32 R137, RZ, RZ, R7 ;  /* 0x000000ffff897224 */ /* 0x000fe200078e0007 */
[----:B------:R-:W-:Y:S01]  /*14470*/  IADD3 R227, R223, 0x40, RZ ;  /* 0x00000040dfe37810 */ /* 0x000fe20007ffe0ff */
[----:B------:R-:W-:Y:S01]  /*14480*/  IMAD.MOV.U32 R6, RZ, RZ, R136 ;  /* 0x000000ffff067224 */ /* 0x000fe200078e0088 */
[----:B------:R-:W-:Y:S02]  /*14490*/  ISETP.GE.AND P1, PT, R228, c[0x0][0x1d4], PT ;  /* 0x00007500e4007a0c */ /* 0x000fe40003f26270 */
[----:B------:R-:W-:Y:S02]  /*144a0*/  ISETP.GE.AND P0, PT, R227, c[0x0][0x1d4], PT ;  /* 0x00007500e3007a0c */ /* 0x000fe40003f06270 */
[----:B------:R-:W-:Y:S02]  /*144b0*/  LOP3.LUT R212, R212, 0xfffffeff, RZ, 0xc0, !PT ;  /* 0xfffffeffd4d47812 */ /* 0x000fe400078ec0ff */
[----:B------:R-:W-:-:S07]  /*144c0*/  IADD3 R221, -R237, 0x30, RZ ;  /* 0x00000030eddd7810 */ /* 0x000fce0007ffe1ff */
[----:B------:R-:W-:-:S04]  /*144d0*/  @P1 LOP3.LUT R212, R212, 0x100, RZ, 0xfc, !PT ;  /* 0x00000100d4d41812 */ /* 0x000fc800078efcff */
[----:B------:R-:W-:-:S04]  /*144e0*/  LOP3.LUT R212, R212, 0xffffff7f, RZ, 0xc0, !PT ;  /* 0xffffff7fd4d47812 */ /* 0x000fc800078ec0ff */
[----:B------:R-:W-:Y:S02]  /*144f0*/  @P0 LOP3.LUT R212, R212, 0x80, RZ, 0xfc, !PT ;  /* 0x00000080d4d40812 */ /* 0x000fe400078efcff */
[----:B------:R-:W-:Y:S02]  /*14500*/  ISETP.GE.AND P0, PT, R223, c[0x0][0x1d4], PT ;  /* 0x00007500df007a0c */ /* 0x000fe40003f06270 */
[----:B------:R-:W-:-:S11]  /*14510*/  LOP3.LUT R212, R212, 0xffffffbf, RZ, 0xc0, !PT ;  /* 0xffffffbfd4d47812 */ /* 0x000fd600078ec0ff */
[----:B------:R-:W-:Y:S02]  /*14520*/  @P0 LOP3.LUT R212, R212, 0x40, RZ, 0xfc, !PT ;  /* 0x00000040d4d40812 */ /* 0x000fe400078efcff */
.L_x_1287:
[----:B------:R-:W1:Y:S01]  /*14530*/  S2R R7, SR_CTAID.Y ;  /* 0x0000000000077919 */ /* 0x000e620000002600 */
[----:B------:R-:W-:Y:S04]  /*14540*/  DEPBAR.LE SB0, 0x0 ;  /* 0x000080000000791a */ /* 0x000fe80000000000 */
[----:B------:R-:W-:Y:S01]  /*14550*/  WARPSYNC 0xffffffff ;  /* 0xffffffff00007948 */ /* 0x000fe20003800000 */
[----:B------:R-:W-:Y:S01]  /*14560*/  BAR.SYNC.DEFER_BLOCKING 0x0 ;  /* 0x0000000000007b1d */ /* 0x000fe20000010000 */
[----:B------:R-:W-:Y:S01]  /*14570*/  SHF.R.S32.HI R0, RZ, 0x1f, R225 ;  /* 0x0000001fff007819 */ /* 0x000fe200000114e1 */
[C---:B------:R-:W-:Y:S01]  /*14580*/  IMAD.WIDE.U32 R2, R225.reuse, c[0x0][0x208], RZ ;  /* 0x00008200e1027a25 */ /* 0x040fe200078e00ff */
[----:B------:R-:W-:Y:S03]  /*14590*/  SHF.R.S32.HI R4, RZ, 0x1f, R224 ;  /* 0x0000001fff047819 */ /* 0x000fe600000114e0 */
[----:B------:R-:W-:Y:S02]  /*145a0*/  IMAD R0, R0, c[0x0][0x208], RZ ;  /* 0x0000820000007a24 */ /* 0x000fe400078e02ff */
[----:B------:R-:W-:Y:S02]  /*145b0*/  IMAD R4, R4, c[0x0][0x218], RZ ;  /* 0x0000860004047a24 */ /* 0x000fe400078e02ff */
[----:B------:R-:W-:Y:S02]  /*145c0*/  IMAD R0, R225, c[0x0][0x20c], R0 ;  /* 0x00008300e1007a24 */ /* 0x000fe400078e0200 */
[C---:B------:R-:W-:Y:S03]  /*145d0*/  IMAD R4, R224.reuse, c[0x0][0x21c], R4 ;  /* 0x00008700e0047a24 */ /* 0x040fe600078e0204 */
[----:B------:R-:W-:Y:S01]  /*145e0*/  IADD3 R3, R3, R0, RZ ;  /* 0x0000000003037210 */ /* 0x000fe20007ffe0ff */
[----:B-1----:R-:W-:Y:S04]  /*145f0*/  IMAD.WIDE.U32 R8, R7, c[0x0][0x210], RZ ;  /* 0x0000840007087a25 */ /* 0x002fe800078e00ff */
[----:B------:R-:W-:Y:S01]  /*14600*/  IMAD.WIDE.U32 R2, R224, c[0x0][0x218], R2 ;  /* 0x00008600e0027a25 */ /* 0x000fe200078e0002 */
[----:B------:R1:W2:Y:S04]  /*14610*/  LDSM.16.M88.4 R28, [R209] ;  /* 0x00000000d11c783b */ /* 0x0002a80000000200 */
[----:B------:R-:W-:Y:S01]  /*14620*/  IADD3 R0, P0, R8, R2, RZ ;  /* 0x0000000208007210 */ /* 0x000fe20007f1e0ff */
[----:B------:R1:W3:Y:S03]  /*14630*/  LDSM.16.M88.4 R12, [R200+0xa080] ;  /* 0x00a08000c80c783b */ /* 0x0002e60000000200 */
[----:B------:R-:W-:Y:S01]  /*14640*/  IADD3.X R4, R246, R3, R4, P0, !PT ;  /* 0x00000003f6047210 */ /* 0x000fe200007fe404 */
[----:B------:R1:W4:Y:S01]  /*14650*/  LDSM.16.M88.4 R20, [R200+0xa880] ;  /* 0x00a88000c814783b */ /* 0x0003220000000200 */
[C---:B------:R-:W-:Y:S03]  /*14660*/  LEA R7, P0, R0.reuse, c[0x0][0x1f8], 0x1 ;  /* 0x00007e0000077a11 */ /* 0x040fe600078008ff */
[----:B------:R1:W1:Y:S01]  /*14670*/  LDSM.16.M88.4 R164, [R200+0xb080] ;  /* 0x00b08000c8a4783b */ /* 0x0002620000000200 */
[----:B------:R-:W-:Y:S03]  /*14680*/  LEA.HI.X R4, R0, c[0x0][0x1fc], R4, 0x1, P0 ;  /* 0x00007f0000047a11 */ /* 0x000fe600000f0c04 */
[----:B------:R1:W1:Y:S04]  /*14690*/  LDSM.16.M88.4 R168, [R208] ;  /* 0x00000000d0a8783b */ /* 0x0002680000000200 */
[----:B------:R1:W1:Y:S04]  /*146a0*/  LDSM.16.M88.4 R172, [R207] ;  /* 0x00000000cfac783b */ /* 0x0002680000000200 */
[----:B------:R1:W1:Y:S04]  /*146b0*/  LDSM.16.M88.4 R176, [R207+0x800] ;  /* 0x00080000cfb0783b */ /* 0x0002680000000200 */
[----:B------:R1:W1:Y:S01]  /*146c0*/  LDSM.16.M88.4 R180, [R207+0x1000] ;  /* 0x00100000cfb4783b */ /* 0x0002620000000200 */
[----:B------:R-:W-:-:S05]  /*146d0*/  BRA.DIV ~URZ, `(.L_x_1266) ;  /* 0x000082127f007947 */ /* 0x000fca000b800000 */
[----:B------:R4:W3:Y:S02]  /*146e0*/  SHFL.IDX PT, R0, R4, RZ, 0x181f ;  /* 0x00181fff04007589 */ /* 0x0008e400000e0000 */
.L_x_1346:
[----:B------:R-:W-:Y:S01]  /*146f0*/  SHF.R.S32.HI R3, RZ, 0x1f, R223 ;  /* 0x0000001fff037819 */ /* 0x000fe200000114df */
[----:B------:R-:W5:Y:S01]  /*14700*/  SHFL.IDX PT, R2, R7, RZ, 0x181f ;  /* 0x00181fff07027589 */ /* 0x000f6200000e0000 */
[C---:B------:R-:W-:Y:S01]  /*14710*/  ISETP.GE.AND P5, PT, R223.reuse, c[0x0][0x1d4], PT ;  /* 0x00007500df007a0c */ /* 0x040fe20003fa6270 */
[C---:B------:R-:W-:Y:S01]  /*14720*/  IMAD.SHL.U32 R226, R223.reuse, 0x2, RZ ;  /* 0x00000002dfe27824 */ /* 0x040fe200078e00ff */
[----:B------:R-:W-:Y:S01]  /*14730*/  SHF.L.U64.HI R215, R223, 0x1, R3 ;  /* 0x00000001dfd77819 */ /* 0x000fe20000010203 */
[----:B------:R-:W-:Y:S01]  /*14740*/  IMAD.SHL.U32 R214, R249, 0x2, RZ ;  /* 0x00000002f9d67824 */ /* 0x000fe200078e00ff */
[----:B------:R-:W-:Y:S01]  /*14750*/  ISETP.GE.AND P4, PT, R227, c[0x0][0x1d4], PT ;  /* 0x00007500e3007a0c */ /* 0x000fe20003f86270 */
[----:B------:R-:W-:Y:S01]  /*14760*/  IMAD.SHL.U32 R216, R248, 0x2, RZ ;  /* 0x00000002f8d87824 */ /* 0x000fe200078e00ff */
[----:B------:R-:W-:Y:S01]  /*14770*/  SHF.L.U64.HI R217, R249, 0x1, R252 ;  /* 0x00000001f9d97819 */ /* 0x000fe200000102fc */
[----:B------:R-:W-:Y:S01]  /*14780*/  IMAD.SHL.U32 R218, R247, 0x2, RZ ;  /* 0x00000002f7da7824 */ /* 0x000fe200078e00ff */
[----:B------:R-:W-:Y:S01]  /*14790*/  IADD3 R18, R223, 0xc0, RZ ;  /* 0x000000c0df127810 */ /* 0x000fe20007ffe0ff */
[----:B------:R-:W-:Y:S01]  /*147a0*/  BSSY B0, `(.L_x_1267) ;  /* 0x000002c000007945 */ /* 0x000fe20003800000 */
[----:B------:R-:W-:Y:S02]  /*147b0*/  ISETP.GE.AND P3, PT, R228, c[0x0][0x1d4], PT ;  /* 0x00007500e4007a0c */ /* 0x000fe40003f66270 */
[----:B------:R-:W-:Y:S02]  /*147c0*/  SHF.L.U64.HI R219, R248, 0x1, R251 ;  /* 0x00000001f8db7819 */ /* 0x000fe400000102fb */
[----:B------:R-:W-:Y:S02]  /*147d0*/  ISETP.GE.AND P2, PT, R18, c[0x0][0x1d4], PT ;  /* 0x0000750012007a0c */ /* 0x000fe40003f46270 */
[----:B------:R-:W-:Y:S02]  /*147e0*/  SHF.L.U64.HI R220, R247, 0x1, R250 ;  /* 0x00000001f7dc7819 */ /* 0x000fe400000102fa */
[----:B------:R-:W-:Y:S02]  /*147f0*/  LOP3.LUT P1, RZ, R212, 0x800, RZ, 0xc0, !PT ;  /* 0x00000800d4ff7812 */ /* 0x000fe4000782c0ff */
[----:B-----5:R-:W-:Y:S05]  /*14800*/  IADD3 R16, P0, R2, R226, RZ ;  /* 0x000000e202107210 */ /* 0x020fea0007f1e0ff */
[----:B---3--:R-:W-:Y:S01]  /*14810*/  IMAD.X R17, R0, 0x1, R215, P0 ;  /* 0x0000000100117824 */ /* 0x008fe200000e06d7 */
[----:B------:R-:W-:Y:S04]  /*14820*/  IADD3 R10, P0, R2, R214, RZ ;  /* 0x000000d6020a7210 */ /* 0x000fe80007f1e0ff */
        /* <DEDUP_REMOVED lines=13> */
[----:B----4-:R-:W4:Y:S04]  /*14900*/  SHFL.IDX PT, R4, R4, 0x1, 0x181f ;  /* 0x00381f0004047f89 */ /* 0x010f2800000e0000 */
[----:B------:R3:W2:Y:S02]  /*14910*/  SHFL.IDX PT, R0, R7, 0x1, 0x181f ;  /* 0x00381f0007007f89 */ /* 0x0006a400000e0000 */
.L_x_1347:
[----:B--23--:R-:W-:Y:S02]  /*14920*/  IADD3 R16, P0, R0, R226, RZ ;  /* 0x000000e200107210 */ /* 0x00cfe40007f1e0ff */
[----:B------:R-:W-:Y:S02]  /*14930*/  ISETP.GE.AND P4, PT, R223, c[0x0][0x1d4], PT ;  /* 0x00007500df007a0c */ /* 0x000fe40003f86270 */
[----:B------:R-:W-:Y:S01]  /*14940*/  ISETP.GE.AND P3, PT, R227, c[0x0][0x1d4], PT ;  /* 0x00007500e3007a0c */ /* 0x000fe20003f66270 */
[----:B----4-:R-:W-:Y:S01]  /*14950*/  IMAD.X R17, R4, 0x1, R215, P0 ;  /* 0x0000000104117824 */ /* 0x010fe200000e06d7 */
[----:B------:R-:W-:Y:S02]  /*14960*/  IADD3 R10, P0, R0, R214, RZ ;  /* 0x000000d6000a7210 */ /* 0x000fe40007f1e0ff */
[----:B------:R-:W-:Y:S02]  /*14970*/  ISETP.GE.AND P2, PT, R228, c[0x0][0x1d4], PT ;  /* 0x00007500e4007a0c */ /* 0x000fe40003f46270 */
[----:B------:R-:W-:Y:S01]  /*14980*/  IADD3 R7, R223, 0xc0, RZ ;  /* 0x000000c0df077810 */ /* 0x000fe20007ffe0ff */
[----:B------:R-:W-:Y:S01]  /*14990*/  IMAD.X R11, R4, 0x1, R217, P0 ;  /* 0x00000001040b7824 */ /* 0x000fe200000e06d9 */
[----:B------:R-:W-:Y:S02]  /*149a0*/  IADD3 R8, P0, R0, R216, RZ ;  /* 0x000000d800087210 */ /* 0x000fe40007f1e0ff */
[----:B------:R-:W-:Y:S01]  /*149b0*/  ISETP.GE.AND P1, PT, R7, c[0x0][0x1d4], PT ;  /* 0x0000750007007a0c */ /* 0x000fe20003f26270 */
[----:B------:R-:W-:Y:S01]  /*149c0*/  @!PT LDS RZ, [RZ] ;  /* 0x00000000fffff984 */ /* 0x000fe20000000800 */
[----:B------:R-:W-:Y:S01]  /*149d0*/  @!PT LDS RZ, [RZ] ;  /* 0x00000000fffff984 */ /* 0x000fe20000000800 */
[----:B------:R-:W-:Y:S01]  /*149e0*/  @!PT LDS RZ, [RZ] ;  /* 0x00000000fffff984 */ /* 0x000fe20000000800 */
[----:B------:R2:W-:Y:S02]  /*149f0*/  LDGSTS.E.BYPASS.LTC128B.128 [R213+0x5080], [R16.64], !P4 ;  /* 0x0508000010d57fae */ /* 0x0005e4000e101d4e */
[----:B------:R-:W-:Y:S01]  /*14a00*/  IMAD.X R9, R4, 0x1, R219, P0 ;  /* 0x0000000104097824 */ /* 0x000fe200000e06db */
[----:B------:R-:W-:Y:S01]  /*14a10*/  IADD3 R2, P0, R0, R218, RZ ;  /* 0x000000da00027210 */ /* 0x000fe20007f1e0ff */
[----:B------:R2:W-:Y:S04]  /*14a20*/  LDGSTS.E.BYPASS.LTC128B.128 [R213+0x6880], [R10.64], !P3 ;  /* 0x068800000ad57fae */ /* 0x0005e8000d901d4e */
[----:B------:R2:W-:Y:S01]  /*14a30*/  LDGSTS.E.BYPASS.LTC128B.128 [R213+0x8080], [R8.64], !P2 ;  /* 0x0808000008d57fae */ /* 0x0005e2000d101d4e */
[----:B------:R-:W-:Y:S05]  /*14a40*/  IMAD.X R3, R4, 0x1, R220, P0 ;  /* 0x0000000104037824 */ /* 0x000fea00000e06dc */
[----:B------:R2:W-:Y:S02]  /*14a50*/  LDGSTS.E.BYPASS.LTC128B.128 [R213+0x9880], [R2.64], !P1 ;  /* 0x0988000002d57fae */ /* 0x0005e4000c901d4e */
.L_x_1268:
[----:B------:R-:W-:Y:S05]  /*14a60*/  BSYNC B0 ;  /* 0x0000000000007941 */ /* 0x000fea0003800000 */
.L_x_1267:
        /* <DEDUP_REMOVED lines=9> */
[----:B------:R-:W-:Y:S05]  /*14b00*/  LDSM.16.M88.4 R192, [R210] ;  /* 0x00000000d2c0783b */ /* 0x000fea0000000200 */
[C---:B------:R-:W-:Y:S02]  /*14b10*/  HMMA.16816.F32 R20, R28.reuse, R22, RZ ;  /* 0x000000161c14723c */ /* 0x040fe400000018ff */
[----:B------:R-:W-:Y:S06]  /*14b20*/  LDSM.16.M88.4 R196, [R205] ;  /* 0x00000000cdc4783b */ /* 0x000fec0000000200 */
[C---:B-1----:R-:W-:Y:S08]  /*14b30*/  HMMA.16816.F32 R24, R28.reuse, R164, RZ ;  /* 0x000000a41c18723c */ /* 0x042ff000000018ff */
[----:B------:R-:W-:Y:S01]  /*14b40*/  HMMA.16816.F32 R28, R28, R166, RZ ;  /* 0x000000a61c1c723c */ /* 0x000fe200000018ff */
[----:B------:R-:W1:Y:S07]  /*14b50*/  LDSM.16.M88.4 R164, [R206+0xa880] ;  /* 0x00a88000cea4783b */ /* 0x000e6e0000000200 */
        /* <DEDUP_REMOVED lines=8> */
[----:B------:R-:W4:Y:S07]  /*14be0*/  LDSM.16.M88.4 R168, [R205+0x800] ;  /* 0x00080000cda8783b */ /* 0x000f2e0000000200 */
[C---:B--2---:R-:W-:Y:S01]  /*14bf0*/  HMMA.16816.F32 R8, R184.reuse, R188, R8 ;  /* 0x000000bcb808723c */ /* 0x044fe20000001808 */
[----:B------:R-:W-:Y:S07]  /*14c00*/  LDSM.16.M88.4 R180, [R209+0x4000] ;  /* 0x00400000d1b4783b */ /* 0x000fee0000000200 */
        /* <DEDUP_REMOVED lines=8> */
[C---:B------:R-:W-:Y:S01]  /*14c90*/  HMMA.16816.F32 R8, R192.reuse, R196, R8 ;  /* 0x000000c4c008723c */ /* 0x040fe20000001808 */
[----:B------:R-:W-:Y:S07]  /*14ca0*/  LDSM.16.M88.4 R184, [R208+0x4000] ;  /* 0x00400000d0b8783b */ /* 0x000fee0000000200 */
[C---:B------:R-:W-:Y:S01]  /*14cb0*/  HMMA.16816.F32 R12, R192.reuse, R198, R12 ;  /* 0x000000c6c00c723c */ /* 0x040fe2000000180c */
[----:B------:R-:W5:Y:S07]  /*14cc0*/  LDSM.16.M88.4 R196, [R207+0x1800] ;  /* 0x00180000cfc4783b */ /* 0x000f6e0000000200 */
[C---:B----4-:R-:W-:Y:S08]  /*14cd0*/  HMMA.16816.F32 R16, R192.reuse, R168, R16 ;  /* 0x000000a8c010723c */ /* 0x050ff00000001810 */
[C---:B------:R-:W-:Y:S01]  /*14ce0*/  HMMA.16816.F32 R20, R192.reuse, R170, R20 ;  /* 0x000000aac014723c */ /* 0x040fe20000001814 */
[----:B------:R-:W4:Y:S07]  /*14cf0*/  LDSM.16.M88.4 R168, [R207+0x2000] ;  /* 0x00200000cfa8783b */ /* 0x000f2e0000000200 */
        /* <DEDUP_REMOVED lines=13> */
[C---:B-----5:R-:W-:Y:S01]  /*14dd0*/  HMMA.16816.F32 R8, R184.reuse, R196, R8 ;  /* 0x000000c4b808723c */ /* 0x060fe20000001808 */
        /* <DEDUP_REMOVED lines=84> */
[C---:B------:R-:W-:Y:S08]  /*15320*/  HMMA.16816.F32 R20, R180.reuse, R170, R20 ;  /* 0x000000aab414723c */ /* 0x040ff00000001814 */
[C---:B------:R-:W-:Y:S08]  /*15330*/  HMMA.16816.F32 R24, R180.reuse, R176, R24 ;  /* 0x000000b0b418723c */ /* 0x040ff00000001818 */
[----:B------:R-:W-:Y:S08]  /*15340*/  HMMA.16816.F32 R28, R180, R178, R28 ;  /* 0x000000b2b41c723c */ /* 0x000ff0000000181c */
[C---:B--2---:R-:W-:Y:S08]  /*15350*/  HMMA.16816.F32 R8, R184.reuse, R192, R8 ;  /* 0x000000c0b808723c */ /* 0x044ff00000001808 */
[C---:B------:R-:W-:Y:S08]  /*15360*/  HMMA.16816.F32 R12, R184.reuse, R194, R12 ;  /* 0x000000c2b80c723c */ /* 0x040ff0000000180c */
[C---:B-1----:R-:W-:Y:S08]  /*15370*/  HMMA.16816.F32 R16, R184.reuse, R164, R16 ;  /* 0x000000a4b810723c */ /* 0x042ff00000001810 */
[C---:B------:R-:W-:Y:S01]  /*15380*/  HMMA.16816.F32 R20, R184.reuse, R166, R20 ;  /* 0x000000a6b814723c */ /* 0x040fe20000001814 */
[----:B------:R-:W1:Y:S07]  /*15390*/  LDSM.16.M88.4 R164, [R205+0x5000] ;  /* 0x00500000cda4783b */ /* 0x000e6e0000000200 */
[C---:B---3--:R-:W-:Y:S08]  /*153a0*/  HMMA.16816.F32 R24, R184.reuse, R172, R24 ;  /* 0x000000acb818723c */ /* 0x048ff00000001818 */
        /* <DEDUP_REMOVED lines=39> */
[----:B------:R2:W2:Y:S01]  /*15620*/  MUFU.TANH R170, R12 ;  /* 0x0000000c00aa7308 */ /* 0x0004a20000002400 */
[----:B------:R-:W-:Y:S02]  /*15630*/  FMUL.FTZ R18, R25, c[0x0][0x320] ;  /* 0x0000c80019127a20 */ /* 0x000fe40000410000 */
[----:B----4-:R-:W-:Y:S02]  /*15640*/  FMUL.FTZ R22, R27, c[0x0][0x320] ;  /* 0x0000c8001b167a20 */ /* 0x010fe40000410000 */
[----:B------:R-:W-:Y:S02]  /*15650*/  FMUL.FTZ R17, R28, c[0x0][0x320] ;  /* 0x0000c8001c117a20 */ /* 0x000fe40000410000 */
[----:B------:R-:W-:Y:S03]  /*15660*/  FMUL.FTZ R16, R29, c[0x0][0x320] ;  /* 0x0000c8001d107a20 */ /* 0x000fe60000410000 */
[----:B------:R4:W2:Y:S01]  /*15670*/  MUFU.TANH R168, R13 ;  /* 0x0000000d00a87308 */ /* 0x0008a20000002400 */
[----:B------:R-:W-:Y:S02]  /*15680*/  FMUL.FTZ R21, R30, c[0x0][0x320] ;  /* 0x0000c8001e157a20 */ /* 0x000fe40000410000 */
[----:B------:R-:W-:Y:S02]  /*15690*/  FMUL.FTZ R20, R31, c[0x0][0x320] ;  /* 0x0000c8001f147a20 */ /* 0x000fe40000410000 */
[----:B-1----:R-:W-:Y:S05]  /*156a0*/  FMUL.FTZ R23, R26, c[0x0][0x320] ;  /* 0x0000c8001a177a20 */ /* 0x002fea0000410000 */
        /* <DEDUP_REMOVED lines=14> */
[----:B------:R-:W-:Y:S01]  /*15790*/  MOV R224, RZ ;  /* 0x000000ff00e07202 */ /* 0x000fe20000000f00 */
[----:B------:R-:W2:Y:S01]  /*157a0*/  S2R R229, SR_CTAID.Y ;  /* 0x0000000000e57919 */ /* 0x000ea20000002600 */
[----:B------:R-:W-:Y:S02]  /*157b0*/  ISETP.NE.AND P0, PT, R0, c[0x0][0x2b8], PT ;  /* 0x0000ae0000007a0c */ /* 0x000fe40003f05270 */
[----:B------:R-:W-:Y:S05]  /*157c0*/  IADD3 R2, R2, -0x30, R235 ;  /* 0xffffffd002027810 */ /* 0x000fea0007ffe0eb */
[----:B------:R-:W-:Y:S06]  /*157d0*/  IMAD.MOV.U32 R0, RZ, RZ, R2 ;  /* 0x000000ffff007224 */ /* 0x000fec00078e0002 */
[----:B------:R-:W-:Y:S05]  /*157e0*/  @P0 IMAD.HI.U32 R3, R2, c[0x0][0x2bc], RZ ;  /* 0x0000af0002030a27 */ /* 0x000fea00078e00ff */
[----:B------:R-:W-:Y:S04]  /*157f0*/  @P0 SHF.R.U32.HI R0, RZ, c[0x0][0x2c0], R3 ;  /* 0x0000b000ff000a19 */ /* 0x000fe80000011603 */
[C---:B------:R-:W-:Y:S01]  /*15800*/  @!P1 IADD3 R3, P0, R0.reuse, R240, RZ ;  /* 0x000000f000039210 */ /* 0x040fe20007f1e0ff */
[----:B--2---:R-:W-:Y:S03]  /*15810*/  IMAD.WIDE.U32 R236, R229, c[0x0][0x1e8], RZ ;  /* 0x00007a00e5ec7a25 */ /* 0x004fe600078e00ff */
        /* <DEDUP_REMOVED lines=9> */
[----:B------:R-:W-:Y:S05]  /*158b0*/  IMAD R0, R225, c[0x0][0x1e4], R0 ;  /* 0x00007900e1007a24 */ /* 0x000fea00078e0200 */
[----:B------:R-:W-:Y:S02]  /*158c0*/  IADD3 R3, R3, R0, RZ ;  /* 0x0000000003037210 */ /* 0x000fe40007ffe0ff */
        /* <DEDUP_REMOVED lines=8> */
[----:B------:R-:W-:-:S06]  /*15950*/  BRA.DIV ~URZ, `(.L_x_1272) ;  /* 0x000071027f007947 */ /* 0x000fcc000b800000 */
[----:B------:R2:W3:Y:S02]  /*15960*/  SHFL.IDX PT, R4, R7, RZ, 0x181f ;  /* 0x00181fff07047589 */ /* 0x0004e400000e0000 */
.L_x_1348:
[----:B------:R-:W-:-:S05]  /*15970*/  BRA.DIV ~URZ, `(.L_x_1273) ;  /* 0x000071627f007947 */ /* 0x000fca000b800000 */
[----:B------:R4:W2:Y:S02]  /*15980*/  SHFL.IDX PT, R0, R14, RZ, 0x181f ;  /* 0x00181fff0e007589 */ /* 0x0008a400000e0000 */
.L_x_1349:
[----:B------:R-:W-:Y:S02]  /*15990*/  ISETP.GE.AND P0, PT, R221, 0x1, PT ;  /* 0x00000001dd00780c */ /* 0x000fe40003f06270 */
[----:B------:R-:W-:Y:S02]  /*159a0*/  ISETP.GE.AND P5, PT, R223, c[0x0][0x1d4], PT ;  /* 0x00007500df007a0c */ /* 0x000fe40003fa6270 */
[----:B------:R-:W-:Y:S02]  /*159b0*/  ISETP.GE.AND P4, PT, R227, c[0x0][0x1d4], PT ;  /* 0x00007500e3007a0c */ /* 0x000fe40003f86270 */
[----:B------:R-:W-:Y:S02]  /*159c0*/  ISETP.GE.AND P3, PT, R228, c[0x0][0x1d4], PT ;  /* 0x00007500e4007a0c */ /* 0x000fe40003f66270 */
[----:B------:R-:W-:Y:S04]  /*159d0*/  IADD3 R15, R223, 0xc0, RZ ;  /* 0x000000c0df0f7810 */ /* 0x000fe80007ffe0ff */
[----:B------:R-:W-:Y:S02]  /*159e0*/  ISETP.GE.AND P2, PT, R15, c[0x0][0x1d4], PT ;  /* 0x000075000f007a0c */ /* 0x000fe40003f46270 */
[----:B--2---:R-:W-:Y:S05]  /*159f0*/  @P0 IADD3 R12, P1, R0, R226, RZ ;  /* 0x000000e2000c0210 */ /* 0x004fea0007f3e0ff */
[----:B---3--:R-:W-:Y:S01]  /*15a00*/  @P0 IMAD.X R13, R4, 0x1, R215, P1 ;  /* 0x00000001040d0824 */ /* 0x008fe200008e06d7 */
        /* <DEDUP_REMOVED lines=13> */
[----:B------:R-:W-:-:S05]  /*15ae0*/  BRA.DIV ~URZ, `(.L_x_1274) ;  /* 0x000070727f007947 */ /* 0x000fca000b800000 */
[----:B------:R3:W2:Y:S04]  /*15af0*/  SHFL.IDX PT, R4, R7, 0x1, 0x181f ;  /* 0x00381f0007047f89 */ /* 0x0006a800000e0000 */
[----:B------:R3:W4:Y:S02]  /*15b00*/  SHFL.IDX PT, R0, R14, 0x1, 0x181f ;  /* 0x00381f000e007f89 */ /* 0x00072400000e0000 */
.L_x_1350:
[----:B------:R-:W-:Y:S02]  /*15b10*/  ISETP.GE.AND P0, PT, R221, 0x21, PT ;  /* 0x00000021dd00780c */ /* 0x000fe40003f06270 */
[----:B------:R-:W-:Y:S02]  /*15b20*/  ISETP.GE.AND P5, PT, R223, c[0x0][0x1d4], PT ;  /* 0x00007500df007a0c */ /* 0x000fe40003fa6270 */
[----:B------:R-:W-:Y:S02]  /*15b30*/  ISETP.GE.AND P4, PT, R227, c[0x0][0x1d4], PT ;  /* 0x00007500e3007a0c */ /* 0x000fe40003f86270 */
[----:B------:R-:W-:Y:S02]  /*15b40*/  ISETP.GE.AND P3, PT, R228, c[0x0][0x1d4], PT ;  /* 0x00007500e4007a0c */ /* 0x000fe40003f66270 */
[----:B---3--:R-:W-:Y:S04]  /*15b50*/  IADD3 R7, R223, 0xc0, RZ ;  /* 0x000000c0df077810 */ /* 0x008fe80007ffe0ff */
[----:B------:R-:W-:Y:S02]  /*15b60*/  ISETP.GE.AND P2, PT, R7, c[0x0][0x1d4], PT ;  /* 0x0000750007007a0c */ /* 0x000fe40003f46270 */
[----:B--2-4-:R-:W-:Y:S05]  /*15b70*/  @P0 IADD3 R12, P1, R0, R226, RZ ;  /* 0x000000e2000c0210 */ /* 0x014fea0007f3e0ff */
        /* <DEDUP_REMOVED lines=13> */
[----:B------:R2:W-:Y:S03]  /*15c50*/  @P0 LDGSTS.E.BYPASS.LTC128B.128 [R213+0xf880], [R2.64], !P2 ;  /* 0x0f88000002d50fae */ /* 0x0005e6000d101d4e */
.L_x_1271:
[----:B--234-:R-:W-:Y:S05]  /*15c60*/  BSYNC B0 ;  /* 0x0000000000007941 */ /* 0x01cfea0003800000 */
.L_x_1270:
[----:B------:R-:W-:Y:S01]  /*15c70*/  LOP3.LUT R3, RZ, c[0x0][0x324], RZ, 0x33, !PT ;  /* 0x0000c900ff037a12 */ /* 0x000fe200078e33ff */
[----:B------:R-:W-:Y:S01]  /*15c80*/  IMAD.MOV.U32 R2, RZ, RZ, 0x1 ;  /* 0x00000001ff027424 */ /* 0x000fe200078e00ff */
[----:B------:R-:W2:Y:S01]  /*15c90*/  LDL R0, [R1+0x4] ;  /* 0x0000040001007983 */ /* 0x000ea20000100800 */
[----:B------:R-:W-:Y:S03]  /*15ca0*/  IMAD R4, R222, -0x30, RZ ;  /* 0xffffffd0de047824 */ /* 0x000fe600078e02ff */
[----:B------:R-:W-:Y:S01]  /*15cb0*/  ISETP.NE.AND P0, PT, R2, c[0x0][0x2c4], PT ;  /* 0x0000b10002007a0c */ /* 0x000fe20003f05270 */
[----:B------:R-:W0:Y:S01]  /*15cc0*/  LDGDEPBAR ;  /* 0x00000000000079af */ /* 0x000e220000000000 */
        /* <DEDUP_REMOVED lines=10> */
[----:B------:R2:W3:Y:S02]  /*15d70*/  SHFL.IDX PT, R3, R7, RZ, 0x1c1f ;  /* 0x001c1fff07037589 */ /* 0x0004e400000e0000 */
.L_x_1351:
[----:B---3--:R-:W-:Y:S01]  /*15d80*/  IADD3 R2, R9, R3, RZ ;  /* 0x0000000309027210 */ /* 0x008fe20007ffe0ff */
[----:B------:R-:W-:Y:S05]  /*15d90*/  IMAD.MOV.U32 R0, RZ, RZ, 0x1 ;  /* 0x00000001ff007424 */ /* 0x000fea00078e00ff */
[----:B------:R-:W-:Y:S01]  /*15da0*/  ISETP.LE.AND P0, PT, R0, c[0x0][0x32c], PT ;  /* 0x0000cb0000007a0c */ /* 0x000fe20003f03270 */
[----:B------:R-:W-:Y:S11]  /*15db0*/  IMAD.IADD R0, R8, 0x1, R3 ;  /* 0x0000000108007824 */ /* 0x000ff600078e0203 */
[----:B------:R-:W-:Y:S01]  /*15dc0*/  @!UPT UIADD3 URZ, URZ, URZ, URZ ;  /* 0x0000003f3f3ff290 */ /* 0x000fe2000fffe03f */
        /* <DEDUP_REMOVED lines=14> */
.L_x_1278:
[----:B------:R-:W-:Y:S04]  /*15eb0*/  MOV R11, 0x1 ;  /* 0x00000001000b7802 */ /* 0x000fe80000000f00 */
[----:B------:R-:W-:Y:S11]  /*15ec0*/  ISETP.NE.AND P0, PT, R11, c[0x0][0x32c], PT ;  /* 0x0000cb000b007a0c */ /* 0x000ff60003f05270 */
[----:B------:R-:W-:Y:S02]  /*15ed0*/  @!UPT UIADD3 URZ, URZ, URZ, URZ ;  /* 0x0000003f3f3ff290 */ /* 0x000fe4000fffe03f */
[----:B------:R-:W-:Y:S05]  /*15ee0*/  @P0 IMAD.HI.U32 R11, R3, c[0x0][0x330], RZ ;  /* 0x0000cc00030b0a27 */ /* 0x000fea00078e00ff */
[----:B------:R-:W-:Y:S02]  /*15ef0*/  @P0 SHF.R.U32.HI R3, RZ, c[0x0][0x334], R11 ;  /* 0x0000cd00ff030a19 */ /* 0x000fe4000001160b */
.L_x_1279:
[----:B------:R-:W-:Y:S05]  /*15f00*/  BSYNC B0 ;  /* 0x0000000000007941 */ /* 0x000fea0003800000 */
.L_x_1277:
[----:B------:R-:W-:Y:S05]  /*15f10*/  IMAD R3, R3, c[0x0][0x32c], R10 ;  /* 0x0000cb0003037a24 */ /* 0x000fea00078e020a */
[----:B------:R-:W-:Y:S02]  /*15f20*/  IADD3 R11, R3, c[0x0][0x32c], RZ ;  /* 0x0000cb00030b7a10 */ /* 0x000fe40007ffe0ff */
[----:B------:R-:W-:Y:S02]  /*15f30*/  IMNMX R0, R0, R3, !PT ;  /* 0x0000000300007217 */ /* 0x000fe40007800200 */
[----:B------:R-:W-:Y:S02]  /*15f40*/  IMNMX R2, R2, R11, PT ;  /* 0x0000000b02027217 */ /* 0x000fe40003800200 */
.L_x_1276:
        /* <DEDUP_REMOVED lines=45> */
[----:B-1----:R-:W-:Y:S02]  /*16220*/  FSEL R181, R19, -INF , !P0 ;  /* 0xff80000013b57808 */ /* 0x002fe40004000000 */
        /* <DEDUP_REMOVED lines=17> */
.L_x_1352:
        /* <DEDUP_REMOVED lines=19> */
.L_x_1283:
[----:B------:R-:W-:Y:S04]  /*16470*/  MOV R4, 0x1 ;  /* 0x0000000100047802 */ /* 0x000fe80000000f00 */
[----:B------:R-:W-:Y:S11]  /*16480*/  ISETP.NE.AND P0, PT, R4, c[0x0][0x32c], PT ;  /* 0x0000cb0004007a0c */ /* 0x000ff60003f05270 */
[----:B------:R-:W-:Y:S02]  /*16490*/  @!UPT UIADD3 URZ, URZ, URZ, URZ ;  /* 0x0000003f3f3ff290 */ /* 0x000fe4000fffe03f */
[----:B------:R-:W-:Y:S05]  /*164a0*/  @P0 IMAD.HI.U32 R4, R3, c[0x0][0x330], RZ ;  /* 0x0000cc0003040a27 */ /* 0x000fea00078e00ff */
[----:B------:R-:W-:Y:S02]  /*164b0*/  @P0 SHF.R.U32.HI R3, RZ, c[0x0][0x334], R4 ;  /* 0x0000cd00ff030a19 */ /* 0x000fe40000011604 */
.L_x_1284:
[----:B------:R-:W-:Y:S05]  /*164c0*/  BSYNC B0 ;  /* 0x0000000000007941 */ /* 0x000fea0003800000 */
.L_x_1282:
[----:B------:R-:W-:Y:S05]  /*164d0*/  IMAD R3, R3, c[0x0][0x32c], R10 ;  /* 0x0000cb0003037a24 */ /* 0x000fea00078e020a */
[----:B------:R-:W-:Y:S02]  /*164e0*/  IADD3 R4, R3, c[0x0][0x32c], RZ ;  /* 0x0000cb0003047a10 */ /* 0x000fe40007ffe0ff */
[----:B------:R-:W-:Y:S02]  /*164f0*/  IMNMX R0, R0, R3, !PT ;  /* 0x0000000300007217 */ /* 0x000fe40007800200 */
[----:B------:R-:W-:Y:S02]  /*16500*/  IMNMX R2, R2, R4, PT ;  /* 0x0000000402027217 */ /* 0x000fe40003800200 */
.L_x_1281:
[----:B------:R-:W-:Y:S02]  /*16510*/  ISETP.GT.AND P0, PT, R0, RZ, !P1 ;  /* 0x000000ff0000720c */ /* 0x000fe40004f04270 */
[----:B------:R-:W-:Y:S02]  /*16520*/  LOP3.LUT P1, RZ, R212, 0x1, RZ, 0xc0, !PT ;  /* 0x00000001d4ff7812 */ /* 0x000fe4000782c0ff */
[----:B------:R-:W-:Y:S02]  /*16530*/  ISETP.LT.OR P0, PT, R2, 0x1, P0 ;  /* 0x000000010200780c */ /* 0x000fe40000701670 */
[----:B------:R-:W-:Y:S02]  /*16540*/  FMNMX.FTZ R4, R12, R6, !PT ;  /* 0x000000060c047209 */ /* 0x000fe40007810000 */
[----:B------:R-:W-:Y:S02]  /*16550*/  FSEL R8, R176, -INF , !P0 ;  /* 0xff800000b0087808 */ /* 0x000fe40004000000 */
[----:B------:R-:W-:Y:S02]  /*16560*/  LOP3.LUT P0, RZ, R212, 0x10, RZ, 0xc0, !PT ;  /* 0x00000010d4ff7812 */ /* 0x000fe4000780c0ff */
[----:B-12---:R-:W-:Y:S02]  /*16570*/  FMNMX.FTZ R7, R8, R137, !PT ;  /* 0x0000008908077209 */ /* 0x006fe40007810000 */
        /* <DEDUP_REMOVED lines=60> */
[----:B------:R1:W2:Y:S02]  /*16940*/  SHFL.BFLY PT, R0, R4, 0x2, 0x1f ;  /* 0x0c401f0004007f89 */ /* 0x0002a400000e0000 */
.L_x_1353:
[----:B--2---:R-:W-:Y:S01]  /*16950*/  FMNMX.FTZ R136, R4, R0, !PT ;  /* 0x0000000004887209 */ /* 0x004fe20007810000 */
[----:B------:R-:W-:-:S05]  /*16960*/  BRA.DIV ~URZ, `(.L_x_1286) ;  /* 0x000064227f007947 */ /* 0x000fca000b800000 */
[----:B-1----:R-:W-:Y:S04]  /*16970*/  SHFL.BFLY PT, R4, R7, 0x2, 0x1f ;  /* 0x0c401f0007047f89 */ /* 0x002fe800000e0000 */
[----:B------:R-:W1:Y:S02]  /*16980*/  SHFL.BFLY PT, R2, R136, 0x1, 0x1f ;  /* 0x0c201f0088027f89 */ /* 0x000e6400000e0000 */
[----:B-1----:R-:W-:Y:S02]  /*16990*/  FMNMX.FTZ R136, R136, R2, !PT ;  /* 0x0000000288887209 */ /* 0x002fe40007810000 */
[----:B------:R-:W-:Y:S05]  /*169a0*/  FMNMX.FTZ R4, R7, R4, !PT ;  /* 0x0000000407047209 */ /* 0x000fea0007810000 */
[----:B------:R1:W2:Y:S02]  /*169b0*/  SHFL.BFLY PT, R0, R4, 0x1, 0x1f ;  /* 0x0c201f0004007f89 */ /* 0x0002a400000e0000 */
.L_x_1354:
[----:B-12---:R-:W-:Y:S01]  /*169c0*/  FMNMX.FTZ R4, R0, R4, !PT ;  /* 0x0000000400047209 */ /* 0x006fe20007810000 */
[C---:B------:R-:W-:Y:S01]  /*169d0*/  FMUL.FTZ R7, R136.reuse, c[0x0][0x2d0] ;  /* 0x0000b40088077a20 */ /* 0x040fe20000410000 */
[----:B------:R-:W-:Y:S01]  /*169e0*/  FSETP.NEU.FTZ.AND P0, PT, R136, -INF , PT ;  /* 0xff8000008800780b */ /* 0x000fe20003f1d000 */
[----:B------:R-:W-:Y:S01]  /*169f0*/  WARPSYNC 0xffffffff ;  /* 0xffffffff00007948 */ /* 0x000fe20003800000 */
[----:B------:R-:W1:Y:S01]  /*16a00*/  LDSM.16.MT88.4 R16, [R201+0x4080] ;  /* 0x00408000c910783b */ /* 0x000e620000004200 */
[----:B------:R-:W-:Y:S01]  /*16a10*/  FMUL.FTZ R0, R4, c[0x0][0x2d0] ;  /* 0x0000b40004007a20 */ /* 0x000fe20000410000 */
[----:B------:R-:W-:Y:S02]  /*16a20*/  FSEL R2, R136, RZ, P0 ;  /* 0x000000ff88027208 */ /* 0x000fe40000000000 */
[----:B------:R-:W-:Y:S02]  /*16a30*/  FSEL R7, R7, RZ, P0 ;  /* 0x000000ff07077208 */ /* 0x000fe40000000000 */
[----:B------:R-:W-:Y:S02]  /*16a40*/  FSETP.NEU.FTZ.AND P0, PT, R4, -INF , PT ;  /* 0xff8000000400780b */ /* 0x000fe40003f1d000 */
[----:B------:R-:W2:Y:S01]  /*16a50*/  LDSM.16.MT88.4 R24, [R202+0x4080] ;  /* 0x00408000ca18783b */ /* 0x000ea20000004200 */
[--C-:B------:R-:W-:Y:S01]  /*16a60*/  FFMA.FTZ R12, R12, c[0x0][0x2d0], -R7.reuse ;  /* 0x0000b4000c0c7a23 */ /* 0x100fe20000010807 */
[----:B------:R-:W-:Y:S01]  /*16a70*/  FSEL R138, R0, RZ, P0 ;  /* 0x000000ff008a7208 */ /* 0x000fe20000000000 */
[----:B------:R-:W-:Y:S01]  /*16a80*/  FADD.FTZ R0, -R2, R6 ;  /* 0x0000000602007221 */ /* 0x000fe20000010100 */
[----:B------:R-:W-:Y:S01]  /*16a90*/  FSEL R3, R4, RZ, P0 ;  /* 0x000000ff04037208 */ /* 0x000fe20000000000 */
[--C-:B------:R-:W-:Y:S01]  /*16aa0*/  FFMA.FTZ R15, R15, c[0x0][0x2d0], -R7.reuse ;  /* 0x0000b4000f0f7a23 */ /* 0x100fe20000010807 */
[----:B------:R-:W-:Y:S01]  /*16ab0*/  MUFU.EX2 R219, R12 ;  /* 0x0000000c00db7308 */ /* 0x000fe20000000800 */
[----:B------:R-:W-:Y:S01]  /*16ac0*/  FMUL.FTZ R0, R0, c[0x0][0x2d0] ;  /* 0x0000b40000007a20 */ /* 0x000fe20000410000 */
[----:B------:R-:W-:Y:S01]  /*16ad0*/  ISETP.GT.AND P0, PT, R222, R234, PT ;  /* 0x000000eade00720c */ /* 0x000fe20003f04270 */
[--C-:B------:R-:W-:Y:S02]  /*16ae0*/  FFMA.FTZ R14, R14, c[0x0][0x2d0], -R7.reuse ;  /* 0x0000b4000e0e7a23 */ /* 0x100fe40000010807 */
[----:B------:R-:W-:Y:S02]  /*16af0*/  FFMA.FTZ R13, R13, c[0x0][0x2d0], -R7 ;  /* 0x0000b4000d0d7a23 */ /* 0x000fe40000010807 */
[--C-:B------:R-:W-:Y:S02]  /*16b00*/  FFMA.FTZ R8, R8, c[0x0][0x2d0], -R138.reuse ;  /* 0x0000b40008087a23 */ /* 0x100fe4000001088a */
[--C-:B------:R-:W-:Y:S01]  /*16b10*/  FFMA.FTZ R11, R11, c[0x0][0x2d0], -R138.reuse ;  /* 0x0000b4000b0b7a23 */ /* 0x100fe2000001088a */
[----:B------:R3:W-:Y:S01]  /*16b20*/  MUFU.EX2 R2, R0 ;  /* 0x0000000000027308 */ /* 0x0007e20000000800 */
[--C-:B------:R-:W-:Y:S02]  /*16b30*/  FFMA.FTZ R10, R10, c[0x0][0x2d0], -R138.reuse ;  /* 0x0000b4000a0a7a23 */ /* 0x100fe4000001088a */
[--C-:B------:R-:W-:Y:S07]  /*16b40*/  FFMA.FTZ R9, R9, c[0x0][0x2d0], -R138.reuse ;  /* 0x0000b40009097a23 */ /* 0x100fee000001088a */
[----:B------:R-:W4:Y:S10]  /*16b50*/  MUFU.EX2 R218, R15 ;  /* 0x0000000f00da7308 */ /* 0x000f340000000800 */
[----:B------:R-:W-:Y:S01]  /*16b60*/  MUFU.EX2 R217, R14 ;  /* 0x0000000e00d97308 */ /* 0x000fe20000000800 */
[----:B---3--:R-:W-:Y:S02]  /*16b70*/  FADD.FTZ R0, -R3, R137 ;  /* 0x0000008903007221 */ /* 0x008fe40000010100 */
[--C-:B------:R-:W-:Y:S02]  /*16b80*/  FFMA.FTZ R3, R168, c[0x0][0x2d0], -R7.reuse ;  /* 0x0000b400a8037a23 */ /* 0x100fe40000010807 */
[----:B------:R-:W-:Y:S05]  /*16b90*/  FMUL.FTZ R0, R0, c[0x0][0x2d0] ;  /* 0x0000b40000007a20 */ /* 0x000fea0000410000 */
[----:B------:R-:W3:Y:S10]  /*16ba0*/  MUFU.EX2 R216, R13 ;  /* 0x0000000d00d87308 */ /* 0x000ef40000000800 */
[----:B------:R-:W-:Y:S10]  /*16bb0*/  MUFU.EX2 R215, R8 ;  /* 0x0000000800d77308 */ /* 0x000ff40000000800 */
[----:B------:R-:W5:Y:S10]  /*16bc0*/  MUFU.EX2 R214, R11 ;  /* 0x0000000b00d67308 */ /* 0x000f740000000800 */
[----:B------:R-:W-:Y:S10]  /*16bd0*/  MUFU.EX2 R199, R10 ;  /* 0x0000000a00c77308 */ /* 0x000ff40000000800 */
[----:B------:R-:W-:Y:S10]  /*16be0*/  MUFU.EX2 R198, R9 ;  /* 0x0000000900c67308 */ /* 0x000ff40000000800 */
[----:B------:R-:W1:Y:S10]  /*16bf0*/  MUFU.EX2 R0, R0 ;  /* 0x0000000000007308 */ /* 0x000e740000000800 */
[----:B------:R1:W-:Y:S02]  /*16c00*/  MUFU.EX2 R197, R3 ;  /* 0x0000000300c57308 */ /* 0x0003e40000000800 */
[--C-:B-1----:R-:W-:Y:S01]  /*16c10*/  FFMA.FTZ R3, R139, c[0x0][0x2d0], -R7.reuse ;  /* 0x0000b4008b037a23 */ /* 0x102fe20000010807 */
[----:B----4-:R-:W-:Y:S01]  /*16c20*/  F2FP.PACK_AB R164, R218, R219 ;  /* 0x000000dbdaa4723e */ /* 0x010fe200000000ff */
[----:B------:R-:W-:Y:S01]  /*16c30*/  FMUL.FTZ R8, R2, R140 ;  /* 0x0000008c02087220 */ /* 0x000fe20000410000 */
[----:B---3--:R-:W-:Y:S01]  /*16c40*/  F2FP.PACK_AB R166, R216, R217 ;  /* 0x000000d9d8a6723e */ /* 0x008fe200000000ff */
[----:B------:R-:W-:Y:S01]  /*16c50*/  FMUL.FTZ R9, R2, R141 ;  /* 0x0000008d02097220 */ /* 0x000fe20000410000 */
[----:B-----5:R-:W-:Y:S01]  /*16c60*/  F2FP.PACK_AB R165, R214, R215 ;  /* 0x000000d7d6a5723e */ /* 0x020fe200000000ff */
[----:B------:R-:W-:Y:S01]  /*16c70*/  FMUL.FTZ R10, R0, R142 ;  /* 0x0000008e000a7220 */ /* 0x000fe20000410000 */
[----:B------:R-:W-:Y:S01]  /*16c80*/  F2FP.PACK_AB R167, R198, R199 ;  /* 0x000000c7c6a7723e */ /* 0x000fe200000000ff */
[----:B------:R-:W-:Y:S01]  /*16c90*/  FMUL.FTZ R11, R0, R143 ;  /* 0x0000008f000b7220 */ /* 0x000fe20000410000 */
[----:B------:R1:W3:Y:S01]  /*16ca0*/  MUFU.EX2 R196, R3 ;  /* 0x0000000300c47308 */ /* 0x0002e20000000800 */
[----:B------:R-:W4:Y:S01]  /*16cb0*/  LDSM.16.MT88.4 R140, [R204+0x4080] ;  /* 0x00408000cc8c783b */ /* 0x000f220000004200 */
[C---:B------:R-:W-:Y:S02]  /*16cc0*/  FMUL.FTZ R12, R2.reuse, R144 ;  /* 0x00000090020c7220 */ /* 0x040fe40000410000 */
[----:B------:R-:W-:Y:S02]  /*16cd0*/  FMUL.FTZ R13, R2, R145 ;  /* 0x00000091020d7220 */ /* 0x000fe40000410000 */
[C---:B------:R-:W-:Y:S05]  /*16ce0*/  HMMA.16816.F32 R8, R164.reuse, R16, R8 ;  /* 0x00000010a408723c */ /* 0x040fea0000001808 */
[C---:B------:R-:W-:Y:S02]  /*16cf0*/  FMUL.FTZ R14, R0.reuse, R146 ;  /* 0x00000092000e7220 */ /* 0x040fe40000410000 */
[----:B------:R-:W-:Y:S02]  /*16d00*/  FMUL.FTZ R15, R0, R147 ;  /* 0x00000093000f7220 */ /* 0x000fe40000410000 */
[----:B------:R-:W5:Y:S03]  /*16d10*/  LDSM.16.MT88.4 R144, [R203+0x4080] ;  /* 0x00408000cb90783b */ /* 0x000f660000004200 */
[C---:B------:R-:W-:Y:S02]  /*16d20*/  FMUL.FTZ R16, R2.reuse, R148 ;  /* 0x0000009402107220 */ /* 0x040fe40000410000 */
[C---:B------:R-:W-:Y:S03]  /*16d30*/  HMMA.16816.F32 R12, R164.reuse, R18, R12 ;  /* 0x00000012a40c723c */ /* 0x040fe6000000180c */
[C---:B------:R-:W-:Y:S02]  /*16d40*/  FMUL.FTZ R17, R2.reuse, R149 ;  /* 0x0000009502117220 */ /* 0x040fe40000410000 */
[----:B------:R-:W-:Y:S02]  /*16d50*/  FMUL.FTZ R20, R2, R152 ;  /* 0x0000009802147220 */ /* 0x000fe40000410000 */
[C---:B------:R-:W-:Y:S02]  /*16d60*/  FMUL.FTZ R18, R0.reuse, R150 ;  /* 0x0000009600127220 */ /* 0x040fe40000410000 */
[----:B------:R-:W-:Y:S02]  /*16d70*/  FMUL.FTZ R19, R0, R151 ;  /* 0x0000009700137220 */ /* 0x000fe40000410000 */
[----:B------:R-:W3:Y:S01]  /*16d80*/  LDSM.16.MT88.4 R148, [R201+0x5880] ;  /* 0x00588000c994783b */ /* 0x000ee20000004200 */
[----:B------:R-:W-:Y:S02]  /*16d90*/  FMUL.FTZ R21, R2, R153 ;  /* 0x0000009902157220 */ /* 0x000fe40000410000 */
[C---:B------:R-:W-:Y:S02]  /*16da0*/  FMUL.FTZ R22, R0.reuse, R154 ;  /* 0x0000009a00167220 */ /* 0x040fe40000410000 */
[C---:B--2---:R-:W-:Y:S03]  /*16db0*/  HMMA.16816.F32 R16, R164.reuse, R24, R16 ;  /* 0x00000018a410723c */ /* 0x044fe60000001810 */
        /* <DEDUP_REMOVED lines=12> */
[C---:B----4-:R-:W-:Y:S03]  /*16e80*/  HMMA.16816.F32 R24, R164.reuse, R140, R24 ;  /* 0x0000008ca418723c */ /* 0x050fe60000001818 */
[----:B------:R-:W-:Y:S01]  /*16e90*/  LDSM.16.MT88.4 R160, [R203+0x4880] ;  /* 0x00488000cba0783b */ /* 0x000fe20000004200 */
[--C-:B-1----:R-:W-:Y:S02]  /*16ea0*/  FFMA.FTZ R3, R170, c[0x0][0x2d0], -R7.reuse ;  /* 0x0000b400aa037a23 */ /* 0x102fe40000010807 */
[C---:B------:R-:W-:Y:S02]  /*16eb0*/  FMUL.FTZ R32, R2.reuse, R32 ;  /* 0x0000002002207220 */ /* 0x040fe40000410000 */
[C---:B------:R-:W-:Y:S01]  /*16ec0*/  HMMA.16816.F32 R28, R164.reuse, R142, R28 ;  /* 0x0000008ea41c723c */ /* 0x040fe2000000181c */
[----:B------:R1:W-:Y:S02]  /*16ed0*/  MUFU.EX2 R195, R3 ;  /* 0x0000000300c37308 */ /* 0x0003e40000000800 */
[----:B------:R-:W2:Y:S01]  /*16ee0*/  LDSM.16.MT88.4 R140, [R202+0x5880] ;  /* 0x00588000ca8c783b */ /* 0x000ea20000004200 */
[----:B------:R-:W-:Y:S02]  /*16ef0*/  FMUL.FTZ R33, R2, R33 ;  /* 0x0000002102217220 */ /* 0x000fe40000410000 */
[C---:B------:R-:W-:Y:S02]  /*16f00*/  FMUL.FTZ R34, R0.reuse, R34 ;  /* 0x0000002200227220 */ /* 0x040fe40000410000 */
[----:B------:R-:W-:Y:S04]  /*16f10*/  FMUL.FTZ R35, R0, R35 ;  /* 0x0000002300237220 */ /* 0x000fe80000410000 */
[C---:B------:R-:W-:Y:S02]  /*16f20*/  FMUL.FTZ R36, R2.reuse, R36 ;  /* 0x0000002402247220 */ /* 0x040fe40000410000 */
[----:B------:R-:W-:Y:S01]  /*16f30*/  FMUL.FTZ R37, R2, R37 ;  /* 0x0000002502257220 */ /* 0x000fe20000410000 */
[C---:B-----5:R-:W-:Y:S03]  /*16f40*/  HMMA.16816.F32 R32, R164.reuse, R144, R32 ;  /* 0x00000090a420723c */ /* 0x060fe60000001820 */
        /* <DEDUP_REMOVED lines=9> */
[----:B------:R-:W-:Y:S02]  /*16fe0*/  LDSM.16.MT88.4 R176, [R202+0x7880] ;  /* 0x00788000cab0783b */ /* 0x000fe40000004200 */
[----:B------:R1:W-:Y:S01]  /*16ff0*/  MUFU.EX2 R194, R3 ;  /* 0x0000000300c27308 */ /* 0x0003e20000000800 */
[C---:B---3--:R-:W-:Y:S03]  /*17000*/  HMMA.16816.F32 R40, R164.reuse, R148, R40 ;  /* 0x00000094a428723c */ /* 0x048fe60000001828 */
[C---:B------:R-:W-:Y:S02]  /*17010*/  FMUL.FTZ R44, R2.reuse, R44 ;  /* 0x0000002c022c7220 */ /* 0x040fe40000410000 */
[----:B------:R-:W-:Y:S02]  /*17020*/  FMUL.FTZ R45, R2, R45 ;  /* 0x0000002d022d7220 */ /* 0x000fe40000410000 */
[C---:B------:R-:W-:Y:S02]  /*17030*/  FMUL.FTZ R46, R0.reuse, R46 ;  /* 0x0000002e002e7220 */ /* 0x040fe40000410000 */
[----:B------:R-:W-:Y:S03]  /*17040*/  FMUL.FTZ R47, R0, R47 ;  /* 0x0000002f002f7220 */ /* 0x000fe60000410000 */
[C---:B------:R-:W-:Y:S02]  /*17050*/  FMUL.FTZ R48, R2.reuse, R48 ;  /* 0x0000003002307220 */ /* 0x040fe40000410000 */
[----:B------:R-:W-:Y:S02]  /*17060*/  FMUL.FTZ R49, R2, R49 ;  /* 0x0000003102317220 */ /* 0x000fe40000410000 */
[C---:B------:R-:W-:Y:S01]  /*17070*/  HMMA.16816.F32 R44, R164.reuse, R150, R44 ;  /* 0x00000096a42c723c */ /* 0x040fe2000000182c */
[----:B------:R-:W3:Y:S02]  /*17080*/  LDSM.16.MT88.4 R148, [R203+0x5880] ;  /* 0x00588000cb94783b */ /* 0x000ee40000004200 */
[C---:B------:R-:W-:Y:S02]  /*17090*/  FMUL.FTZ R50, R0.reuse, R50 ;  /* 0x0000003200327220 */ /* 0x040fe40000410000 */
[----:B------:R-:W-:Y:S02]  /*170a0*/  FMUL.FTZ R51, R0, R51 ;  /* 0x0000003300337220 */ /* 0x000fe40000410000 */
[--C-:B-1----:R-:W-:Y:S02]  /*170b0*/  FFMA.FTZ R3, R169, c[0x0][0x2d0], -R138.reuse ;  /* 0x0000b400a9037a23 */ /* 0x102fe4000001088a */
[C---:B------:R-:W-:Y:S02]  /*170c0*/  FMUL.FTZ R52, R2.reuse, R52 ;  /* 0x0000003402347220 */ /* 0x040fe40000410000 */
[----:B------:R1:W-:Y:S01]  /*170d0*/  MUFU.EX2 R193, R3 ;  /* 0x0000000300c17308 */ /* 0x0003e20000000800 */
[C---:B--2---:R-:W-:Y:S03]  /*170e0*/  HMMA.16816.F32 R48, R164.reuse, R140, R48 ;  /* 0x0000008ca430723c */ /* 0x044fe60000001830 */
[----:B------:R-:W-:Y:S02]  /*170f0*/  FMUL.FTZ R53, R2, R53 ;  /* 0x0000003502357220 */ /* 0x000fe40000410000 */
[C---:B------:R-:W-:Y:S02]  /*17100*/  FMUL.FTZ R54, R0.reuse, R54 ;  /* 0x0000003600367220 */ /* 0x040fe40000410000 */
[----:B------:R-:W-:Y:S02]  /*17110*/  FMUL.FTZ R55, R0, R55 ;  /* 0x0000003700377220 */ /* 0x000fe40000410000 */
[C---:B------:R-:W-:Y:S03]  /*17120*/  FMUL.FTZ R56, R2.reuse, R56 ;  /* 0x0000003802387220 */ /* 0x040fe60000410000 */
[----:B------:R-:W-:Y:S02]  /*17130*/  FMUL.FTZ R57, R2, R57 ;  /* 0x0000003902397220 */ /* 0x000fe40000410000 */
[C---:B------:R-:W-:Y:S01]  /*17140*/  HMMA.16816.F32 R52, R164.reuse, R142, R52 ;  /* 0x0000008ea434723c */ /* 0x040fe20000001834 */
[----:B------:R-:W2:Y:S02]  /*17150*/  LDSM.16.MT88.4 R140, [R201+0x7080] ;  /* 0x00708000c98c783b */ /* 0x000ea40000004200 */
[C---:B------:R-:W-:Y:S02]  /*17160*/  FMUL.FTZ R58, R0.reuse, R58 ;  /* 0x0000003a003a7220 */ /* 0x040fe40000410000 */
[----:B------:R-:W-:Y:S02]  /*17170*/  FMUL.FTZ R59, R0, R59 ;  /* 0x0000003b003b7220 */ /* 0x000fe40000410000 */
[C---:B------:R-:W-:Y:S02]  /*17180*/  FMUL.FTZ R60, R2.reuse, R60 ;  /* 0x0000003c023c7220 */ /* 0x040fe40000410000 */
[--C-:B-1----:R-:W-:Y:S02]  /*17190*/  FFMA.FTZ R3, R171, c[0x0][0x2d0], -R138.reuse ;  /* 0x0000b400ab037a23 */ /* 0x102fe4000001088a */
[----:B------:R-:W-:Y:S01]  /*171a0*/  LDSM.16.MT88.4 R168, [R201+0x6080] ;  /* 0x00608000c9a8783b */ /* 0x000fe20000004200 */
[C---:B----4-:R-:W-:Y:S01]  /*171b0*/  HMMA.16816.F32 R56, R164.reuse, R144, R56 ;  /* 0x00000090a438723c */ /* 0x050fe20000001838 */
[----:B------:R1:W4:Y:S02]  /*171c0*/  MUFU.EX2 R192, R3 ;  /* 0x0000000300c07308 */ /* 0x0003240000000800 */
        /* <DEDUP_REMOVED lines=10> */
[----:B------:R-:W-:Y:S03]  /*17270*/  FMUL.FTZ R69, R2, R69 ;  /* 0x0000004502457220 */ /* 0x000fe60000410000 */
[C---:B---3--:R-:W-:Y:S03]  /*17280*/  HMMA.16816.F32 R64, R164.reuse, R148, R64 ;  /* 0x00000094a440723c */ /* 0x048fe60000001840 */
[C---:B------:R-:W-:Y:S02]  /*17290*/  FMUL.FTZ R70, R0.reuse, R70 ;  /* 0x0000004600467220 */ /* 0x040fe40000410000 */
[----:B------:R-:W-:Y:S02]  /*172a0*/  FMUL.FTZ R71, R0, R71 ;  /* 0x0000004700477220 */ /* 0x000fe40000410000 */
[--C-:B-1----:R-:W-:Y:S02]  /*172b0*/  FFMA.FTZ R3, R172, c[0x0][0x2d0], -R138.reuse ;  /* 0x0000b400ac037a23 */ /* 0x102fe4000001088a */
[C---:B------:R-:W-:Y:S02]  /*172c0*/  FMUL.FTZ R72, R2.reuse, R72 ;  /* 0x0000004802487220 */ /* 0x040fe40000410000 */
[----:B------:R1:W-:Y:S01]  /*172d0*/  MUFU.EX2 R191, R3 ;  /* 0x0000000300bf7308 */ /* 0x0003e20000000800 */
        /* <DEDUP_REMOVED lines=11> */
[--C-:B-1----:R-:W-:Y:S02]  /*17390*/  FFMA.FTZ R3, R173, c[0x0][0x2d0], -R138.reuse ;  /* 0x0000b400ad037a23 */ /* 0x102fe4000001088a */
[----:B------:R-:W-:Y:S01]  /*173a0*/  LDSM.16.MT88.4 R172, [R203+0x6080] ;  /* 0x00608000cbac783b */ /* 0x000fe20000004200 */
[C---:B------:R-:W-:Y:S01]  /*173b0*/  HMMA.16816.F32 R76, R164.reuse, R142, R76 ;  /* 0x0000008ea44c723c */ /* 0x040fe2000000184c */
[----:B------:R-:W1:Y:S02]  /*173c0*/  MUFU.EX2 R190, R3 ;  /* 0x0000000300be7308 */ /* 0x000e640000000800 */
[----:B------:R-:W-:Y:S02]  /*173d0*/  FMUL.FTZ R81, R2, R81 ;  /* 0x0000005102517220 */ /* 0x000fe40000410000 */
[C---:B------:R-:W-:Y:S02]  /*173e0*/  FMUL.FTZ R82, R0.reuse, R82 ;  /* 0x0000005200527220 */ /* 0x040fe40000410000 */
[----:B------:R-:W2:Y:S01]  /*173f0*/  LDSM.16.MT88.4 R140, [R203+0x7080] ;  /* 0x00708000cb8c783b */ /* 0x000ea20000004200 */
        /* <DEDUP_REMOVED lines=61> */
[----:B------:R-:W-:Y:S01]  /*177d0*/  FMUL.FTZ R128, R2, R128 ;  /* 0x0000008002807220 */ /* 0x000fe20000410000 */
[----:B------:R-:W-:Y:S01]  /*177e0*/  F2FP.PACK_AB R140, R196, R197 ;  /* 0x000000c5c48c723e */ /* 0x000fe200000000ff */
[----:B------:R-:W-:Y:S03]  /*177f0*/  FMUL.FTZ R129, R2, R129 ;  /* 0x0000008102817220 */ /* 0x000fe60000410000 */
[C---:B------:R-:W-:Y:S03]  /*17800*/  HMMA.16816.F32 R124, R164.reuse, R142, R124 ;  /* 0x0000008ea47c723c */ /* 0x040fe6000000187c */
[----:B------:R-:W-:Y:S01]  /*17810*/  FMUL.FTZ R130, R0, R130 ;  /* 0x0000008200827220 */ /* 0x000fe20000410000 */
[----:B----4-:R-:W-:Y:S01]  /*17820*/  F2FP.PACK_AB R141, R192, R193 ;  /* 0x000000c1c08d723e */ /* 0x010fe200000000ff */
[----:B------:R-:W-:Y:S02]  /*17830*/  FMUL.FTZ R131, R0, R131 ;  /* 0x0000008300837220 */ /* 0x000fe40000410000 */
[----:B------:R-:W-:Y:S01]  /*17840*/  FMUL.FTZ R132, R2, R132 ;  /* 0x0000008402847220 */ /* 0x000fe20000410000 */
[----:B------:R-:W-:Y:S01]  /*17850*/  F2FP.PACK_AB R142, R194, R195 ;  /* 0x000000c3c28e723e */ /* 0x000fe200000000ff */
[----:B------:R-:W-:Y:S03]  /*17860*/  FMUL.FTZ R133, R2, R133 ;  /* 0x0000008502857220 */ /* 0x000fe60000410000 */
[C---:B-----5:R-:W-:Y:S03]  /*17870*/  HMMA.16816.F32 R128, R164.reuse, R144, R128 ;  /* 0x00000090a480723c */ /* 0x060fe60000001880 */
[----:B------:R-:W-:Y:S01]  /*17880*/  FMUL.FTZ R134, R0, R134 ;  /* 0x0000008600867220 */ /* 0x000fe20000410000 */
[----:B-1----:R-:W-:Y:S01]  /*17890*/  F2FP.PACK_AB R143, R190, R191 ;  /* 0x000000bfbe8f723e */ /* 0x002fe200000000ff */
[----:B------:R-:W-:Y:S02]  /*178a0*/  FMUL.FTZ R135, R0, R135 ;  /* 0x0000008700877220 */ /* 0x000fe40000410000 */
[----:B------:R-:W-:Y:S02]  /*178b0*/  FFMA.FTZ R3, R181, c[0x0][0x2d0], -R7 ;  /* 0x0000b400b5037a23 */ /* 0x000fe40000010807 */
[----:B------:R-:W-:Y:S02]  /*178c0*/  FFMA.FTZ R2, R2, R231, R219 ;  /* 0x000000e702027223 */ /* 0x000fe400000100db */
[----:B------:R1:W-:Y:S01]  /*178d0*/  MUFU.EX2 R189, R3 ;  /* 0x0000000300bd7308 */ /* 0x0003e20000000800 */
[----:B------:R-:W-:Y:S01]  /*178e0*/  HMMA.16816.F32 R132, R164, R146, R132 ;  /* 0x00000092a484723c */ /* 0x000fe20000001884 */
[----:B------:R-:W2:Y:S07]  /*178f0*/  LDSM.16.MT88.4 R144, [R202+0x6080] ;  /* 0x00608000ca90783b */ /* 0x000eae0000004200 */
[C---:B---3--:R-:W-:Y:S01]  /*17900*/  HMMA.16816.F32 R8, R140.reuse, R148, R8 ;  /* 0x000000948c08723c */ /* 0x048fe20000001808 */
[----:B------:R-:W3:Y:S07]  /*17910*/  LDSM.16.MT88.4 R164, [R204+0x6080] ;  /* 0x00608000cca4783b */ /* 0x000eee0000004200 */
[C---:B------:R-:W-:Y:S01]  /*17920*/  HMMA.16816.F32 R12, R140.reuse, R150, R12 ;  /* 0x000000968c0c723c */ /* 0x040fe2000000180c */
[----:B------:R-:W4:Y:S03]  /*17930*/  LDSM.16.MT88.4 R148, [R201+0x7880] ;  /* 0x00788000c994783b */ /* 0x000f260000004200 */
[--C-:B-1----:R-:W-:Y:S04]  /*17940*/  FFMA.FTZ R3, R183, c[0x0][0x2d0], -R7.reuse ;  /* 0x0000b400b7037a23 */ /* 0x102fe80000010807 */
[C---:B------:R-:W-:Y:S01]  /*17950*/  HMMA.16816.F32 R16, R140.reuse, R152, R16 ;  /* 0x000000988c10723c */ /* 0x040fe20000001810 */
[----:B------:R1:W5:Y:S07]  /*17960*/  MUFU.EX2 R188, R3 ;  /* 0x0000000300bc7308 */ /* 0x00036e0000000800 */
[C---:B------:R-:W-:Y:S01]  /*17970*/  HMMA.16816.F32 R20, R140.reuse, R154, R20 ;  /* 0x0000009a8c14723c */ /* 0x040fe20000001814 */
[----:B------:R-:W2:Y:S07]  /*17980*/  LDSM.16.MT88.4 R152, [R204+0x7880] ;  /* 0x00788000cc98783b */ /* 0x000eae0000004200 */
[C---:B------:R-:W-:Y:S08]  /*17990*/  HMMA.16816.F32 R24, R140.reuse, R156, R24 ;  /* 0x0000009c8c18723c */ /* 0x040ff00000001818 */
[C---:B------:R-:W-:Y:S01]  /*179a0*/  HMMA.16816.F32 R28, R140.reuse, R158, R28 ;  /* 0x0000009e8c1c723c */ /* 0x040fe2000000181c */
[----:B------:R-:W3:Y:S03]  /*179b0*/  LDSM.16.MT88.4 R156, [R203+0x7880] ;  /* 0x00788000cb9c783b */ /* 0x000ee60000004200 */
[--C-:B-1----:R-:W-:Y:S02]  /*179c0*/  FFMA.FTZ R3, R186, c[0x0][0x2d0], -R7.reuse ;  /* 0x0000b400ba037a23 */ /* 0x102fe40000010807 */
[----:B------:R-:W-:Y:S02]  /*179d0*/  FFMA.FTZ R7, R185, c[0x0][0x2d0], -R7 ;  /* 0x0000b400b9077a23 */ /* 0x000fe40000010807 */
[C---:B------:R-:W-:Y:S01]  /*179e0*/  HMMA.16816.F32 R32, R140.reuse, R160, R32 ;  /* 0x000000a08c20723c */ /* 0x040fe20000001820 */
[----:B------:R1:W-:Y:S07]  /*179f0*/  MUFU.EX2 R183, R3 ;  /* 0x0000000300b77308 */ /* 0x0003ee0000000800 */
[C---:B------:R-:W-:Y:S01]  /*17a00*/  HMMA.16816.F32 R36, R140.reuse, R162, R36 ;  /* 0x000000a28c24723c */ /* 0x040fe20000001824 */
[----:B------:R-:W-:Y:S02]  /*17a10*/  LDSM.16.MT88.4 R160, [R202+0x5080] ;  /* 0x00508000caa0783b */ /* 0x000fe40000004200 */
[----:B------:R-:W3:Y:S05]  /*17a20*/  MUFU.EX2 R181, R7 ;  /* 0x0000000700b57308 */ /* 0x000eea0000000800 */
[C---:B------:R-:W-:Y:S08]  /*17a30*/  HMMA.16816.F32 R40, R140.reuse, R168, R40 ;  /* 0x000000a88c28723c */ /* 0x040ff00000001828 */
[C---:B------:R-:W-:Y:S01]  /*17a40*/  HMMA.16816.F32 R44, R140.reuse, R170, R44 ;  /* 0x000000aa8c2c723c */ /* 0x040fe2000000182c */
[----:B------:R-:W-:Y:S03]  /*17a50*/  LDSM.16.MT88.4 R168, [R204+0x5080] ;  /* 0x00508000cca8783b */ /* 0x000fe60000004200 */
[--C-:B-1----:R-:W-:Y:S04]  /*17a60*/  FFMA.FTZ R3, R180, c[0x0][0x2d0], -R138.reuse ;  /* 0x0000b400b4037a23 */ /* 0x102fe8000001088a */
[C---:B--2---:R-:W-:Y:S01]  /*17a70*/  HMMA.16816.F32 R48, R140.reuse, R144, R48 ;  /* 0x000000908c30723c */ /* 0x044fe20000001830 */
[----:B------:R1:W-:Y:S07]  /*17a80*/  MUFU.EX2 R139, R3 ;  /* 0x00000003008b7308 */ /* 0x0003ee0000000800 */
[C---:B------:R-:W-:Y:S01]  /*17a90*/  HMMA.16816.F32 R52, R140.reuse, R146, R52 ;  /* 0x000000928c34723c */ /* 0x040fe20000001834 */
[----:B------:R-:W2:Y:S07]  /*17aa0*/  LDSM.16.MT88.4 R144, [R201+0x9080] ;  /* 0x00908000c990783b */ /* 0x000eae0000004200 */
[C---:B---3--:R-:W-:Y:S07]  /*17ab0*/  HMMA.16816.F32 R56, R140.reuse, R164, R56 ;  /* 0x000000a48c38723c */ /* 0x048fee0000001838 */
[----:B-----5:R-:W-:Y:S01]  /*17ac0*/  F2FP.PACK_AB R164, R188, R189 ;  /* 0x000000bdbca4723e */ /* 0x020fe200000000ff */
[C---:B------:R-:W-:Y:S04]  /*17ad0*/  HMMA.16816.F32 R60, R140.reuse, R166, R60 ;  /* 0x000000a68c3c723c */ /* 0x040fe8000000183c */
[--C-:B-1----:R-:W-:Y:S03]  /*17ae0*/  FFMA.FTZ R3, R182, c[0x0][0x2d0], -R138.reuse ;  /* 0x0000b400b6037a23 */ /* 0x102fe6000001088a */
[----:B------:R-:W-:Y:S01]  /*17af0*/  F2FP.PACK_AB R166, R181, R183 ;  /* 0x000000b7b5a6723e */ /* 0x000fe200000000ff */
[C---:B------:R-:W-:Y:S01]  /*17b00*/  HMMA.16816.F32 R64, R140.reuse, R172, R64 ;  /* 0x000000ac8c40723c */ /* 0x040fe20000001840 */
[----:B------:R-:W1:Y:S07]  /*17b10*/  MUFU.EX2 R137, R3 ;  /* 0x0000000300897308 */ /* 0x000e6e0000000800 */
[C---:B------:R-:W-:Y:S01]  /*17b20*/  HMMA.16816.F32 R68, R140.reuse, R174, R68 ;  /* 0x000000ae8c44723c */ /* 0x040fe20000001844 */
[----:B------:R-:W-:Y:S07]  /*17b30*/  LDSM.16.MT88.4 R172, [R203+0x5080] ;  /* 0x00508000cbac783b */ /* 0x000fee0000004200 */
[C---:B----4-:R-:W-:Y:S08]  /*17b40*/  HMMA.16816.F32 R72, R140.reuse, R148, R72 ;  /* 0x000000948c48723c */ /* 0x050ff00000001848 */
[C---:B------:R-:W-:Y:S01]  /*17b50*/  HMMA.16816.F32 R76, R140.reuse, R150, R76 ;  /* 0x000000968c4c723c */ /* 0x040fe2000000184c */
[----:B------:R-:W3:Y:S03]  /*17b60*/  LDSM.16.MT88.4 R148, [R202+0x9080] ;  /* 0x00908000ca94783b */ /* 0x000ee60000004200 */
[----:B-1----:R-:W-:Y:S01]  /*17b70*/  F2FP.PACK_AB R165, R137, R139 ;  /* 0x0000008b89a5723e */ /* 0x002fe200000000ff */
[--C-:B------:R-:W-:Y:S03]  /*17b80*/  FFMA.FTZ R3, R184, c[0x0][0x2d0], -R138.reuse ;  /* 0x0000b400b8037a23 */ /* 0x100fe6000001088a */
[C---:B------:R-:W-:Y:S01]  /*17b90*/  HMMA.16816.F32 R80, R140.reuse, R176, R80 ;  /* 0x000000b08c50723c */ /* 0x040fe20000001850 */
[----:B------:R1:W-:Y:S07]  /*17ba0*/  MUFU.EX2 R7, R3 ;  /* 0x0000000300077308 */ /* 0x0003ee0000000800 */
[C---:B------:R-:W-:Y:S01]  /*17bb0*/  HMMA.16816.F32 R84, R140.reuse, R178, R84 ;  /* 0x000000b28c54723c */ /* 0x040fe20000001854 */
[----:B------:R-:W-:Y:S07]  /*17bc0*/  LDSM.16.MT88.4 R176, [R201+0x6880] ;  /* 0x00688000c9b0783b */ /* 0x000fee0000004200 */
[C---:B------:R-:W-:Y:S08]  /*17bd0*/  HMMA.16816.F32 R88, R140.reuse, R152, R88 ;  /* 0x000000988c58723c */ /* 0x040ff00000001858 */
[C---:B------:R-:W-:Y:S01]  /*17be0*/  HMMA.16816.F32 R92, R140.reuse, R154, R92 ;  /* 0x0000009a8c5c723c */ /* 0x040fe2000000185c */
[----:B------:R-:W4:Y:S03]  /*17bf0*/  LDSM.16.MT88.4 R152, [R204+0x9080] ;  /* 0x00908000cc98783b */ /* 0x000f260000004200 */
[----:B-1----:R-:W-:Y:S04]  /*17c00*/  FFMA.FTZ R3, R187, c[0x0][0x2d0], -R138 ;  /* 0x0000b400bb037a23 */ /* 0x002fe8000001088a */
[C---:B------:R-:W-:Y:S01]  /*17c10*/  HMMA.16816.F32 R96, R140.reuse, R156, R96 ;  /* 0x0000009c8c60723c */ /* 0x040fe20000001860 */
[----:B------:R-:W1:Y:S07]  /*17c20*/  MUFU.EX2 R6, R3 ;  /* 0x0000000300067308 */ /* 0x000e6e0000000800 */
[C---:B------:R-:W-:Y:S01]  /*17c30*/  HMMA.16816.F32 R100, R140.reuse, R158, R100 ;  /* 0x0000009e8c64723c */ /* 0x040fe20000001864 */
[----:B------:R-:W5:Y:S07]  /*17c40*/  LDSM.16.MT88.4 R156, [R203+0x9080] ;  /* 0x00908000cb9c783b */ /* 0x000f6e0000004200 */
[C---:B--2---:R-:W-:Y:S08]  /*17c50*/  HMMA.16816.F32 R104, R140.reuse, R144, R104 ;  /* 0x000000908c68723c */ /* 0x044ff00000001868 */
[C---:B------:R-:W-:Y:S01]  /*17c60*/  HMMA.16816.F32 R108, R140.reuse, R146, R108 ;  /* 0x000000928c6c723c */ /* 0x040fe2000000186c */
[----:B------:R-:W2:Y:S03]  /*17c70*/  LDSM.16.MT88.4 R144, [R201+0x5080] ;  /* 0x00508000c990783b */ /* 0x000ea60000004200 */
[----:B-1----:R-:W-:Y:S01]  /*17c80*/  F2FP.PACK_AB R167, R6, R7 ;  /* 0x0000000706a7723e */ /* 0x002fe200000000ff */
[----:B------:R-:W-:Y:S02]  /*17c90*/  FFMA.FTZ R3, R0, R230, R215 ;  /* 0x000000e600037223 */ /* 0x000fe400000100d7 */
[----:B------:R-:W-:Y:S01]  /*17ca0*/  FADD.FTZ R0, R218, R2 ;  /* 0x00000002da007221 */ /* 0x000fe20000010000 */
[C---:B---3--:R-:W-:Y:S04]  /*17cb0*/  HMMA.16816.F32 R112, R140.reuse, R148, R112 ;  /* 0x000000948c70723c */ /* 0x048fe80000001870 */
[----:B------:R-:W-:Y:S02]  /*17cc0*/  FADD.FTZ R2, R214, R3 ;  /* 0x00000003d6027221 */ /* 0x000fe40000010000 */
[----:B------:R-:W-:Y:S02]  /*17cd0*/  FADD.FTZ R0, R217, R0 ;  /* 0x00000000d9007221 */ /* 0x000fe40000010000 */
[C---:B------:R-:W-:Y:S04]  /*17ce0*/  HMMA.16816.F32 R116, R140.reuse, R150, R116 ;  /* 0x000000968c74723c */ /* 0x040fe80000001874 */
        /* <DEDUP_REMOVED lines=24> */
[----:B------:R-:W-:Y:S01]  /*17e70*/  FADD.FTZ R0, R137, R3 ;  /* 0x0000000389007221 */ /* 0x000fe20000010000 */
[-C--:B------:R-:W-:Y:S01]  /*17e80*/  MOV R137, R4.reuse ;  /* 0x0000000400897202 */ /* 0x080fe20000000f00 */
[----:B------:R-:W-:Y:S02]  /*17e90*/  FADD.FTZ R2, R183, R2 ;  /* 0x00000002b7027221 */ /* 0x000fe40000010000 */
[C---:B------:R-:W-:Y:S01]  /*17ea0*/  HMMA.16816.F32 R152, R164.reuse, R162, R20 ;  /* 0x000000a2a498723c */ /* 0x040fe20000001814 */
[----:B------:R-:W4:Y:S03]  /*17eb0*/  LDSM.16.MT88.4 R20, [R201+0x8080] ;  /* 0x00808000c914783b */ /* 0x000f260000004200 */
[----:B------:R-:W-:Y:S01]  /*17ec0*/  FADD.FTZ R0, R7, R0 ;  /* 0x0000000007007221 */ /* 0x000fe20000010000 */
[----:B------:R-:W-:Y:S01]  /*17ed0*/  MOV R7, R4 ;  /* 0x0000000400077202 */ /* 0x000fe20000000f00 */
[----:B------:R-:W-:Y:S02]  /*17ee0*/  FADD.FTZ R231, R181, R2 ;  /* 0x00000002b5e77221 */ /* 0x000fe40000010000 */
[C---:B------:R-:W-:Y:S01]  /*17ef0*/  HMMA.16816.F32 R156, R164.reuse, R168, R24 ;  /* 0x000000a8a49c723c */ /* 0x040fe20000001818 */
[----:B------:R-:W5:Y:S03]  /*17f00*/  LDSM.16.MT88.4 R24, [R202+0x8080] ;  /* 0x00808000ca18783b */ /* 0x000f660000004200 */
[----:B------:R-:W-:Y:S01]  /*17f10*/  FADD.FTZ R230, R6, R0 ;  /* 0x0000000006e67221 */ /* 0x000fe20000010000 */
[----:B------:R-:W-:Y:S02]  /*17f20*/  IADD3 R0, R222, -0x1, RZ ;  /* 0xffffffffde007810 */ /* 0x000fe40007ffe0ff */
[----:B------:R-:W-:Y:S01]  /*17f30*/  MOV R6, R136 ;  /* 0x0000008800067202 */ /* 0x000fe20000000f00 */
[C---:B------:R-:W-:Y:S01]  /*17f40*/  HMMA.16816.F32 R160, R164.reuse, R170, R28 ;  /* 0x000000aaa4a0723c */ /* 0x040fe2000000181c */
[----:B------:R-:W2:Y:S03]  /*17f50*/  LDSM.16.MT88.4 R28, [R204+0x8080] ;  /* 0x00808000cc1c783b */ /* 0x000ea60000004200 */
[----:B------:R-:W-:Y:S04]  /*17f60*/  MOV R222, R0 ;  /* 0x0000000000de7202 */ /* 0x000fe80000000f00 */
[C---:B------:R-:W-:Y:S01]  /*17f70*/  HMMA.16816.F32 R32, R164.reuse, R172, R32 ;  /* 0x000000aca420723c */ /* 0x040fe20000001820 */
[----:B------:R-:W2:Y:S07]  /*17f80*/  LDSM.16.MT88.4 R168, [R203+0x8080] ;  /* 0x00808000cba8783b */ /* 0x000eae0000004200 */
        /* <DEDUP_REMOVED lines=29> */
[----:B------:R-:W-:Y:S07]  /*18160*/  @!UPT UIADD3 URZ, URZ, URZ, URZ ;  /* 0x0000003f3f3ff290 */ /* 0x000fee000fffe03f */
[----:B------:R-:W-:-:S11]  /*18170*/  @P0 BRA `(.L_x_1287) ;  /* 0xffffc3b000000947 */ /* 0x000fd6000383ffff */
.L_x_1265:
[----:B------:R-:W-:Y:S05]  /*18180*/  BRA.DIV ~URZ, `(.L_x_1288) ;  /* 0x00004ce27f007947 */ /* 0x000fea000b800000 */
[----:B------:R1:W2:Y:S02]  /*18190*/  SHFL.BFLY PT, R5, R231, 0x2, 0x1f ;  /* 0x0c401f00e7057f89 */ /* 0x0002a400000e0000 */
.L_x_1355:
[----:B--2---:R-:W-:Y:S01]  /*181a0*/  FADD.FTZ R5, R5, R231 ;  /* 0x000000e705057221 */ /* 0x004fe20000010000 */
[----:B------:R-:W-:Y:S05]  /*181b0*/  BRA.DIV ~URZ, `(.L_x_1289) ;  /* 0x00004d127f007947 */ /* 0x000fea000b800000 */
[----:B------:R-:W2:Y:S04]  /*181c0*/  SHFL.BFLY PT, R4, R230, 0x2, 0x1f ;  /* 0x0c401f00e6047f89 */ /* 0x000ea800000e0000 */
[----:B------:R-:W3:Y:S01]  /*181d0*/  SHFL.BFLY PT, R2, R5, 0x1, 0x1f ;  /* 0x0c201f0005027f89 */ /* 0x000ee200000e0000 */
[----:B--2---:R-:W-:-:S02]  /*181e0*/  FADD.FTZ R4, R4, R230 ;  /* 0x000000e604047221 */ /* 0x004fc40000010000 */
[----:B---3--:R-:W-:-:S03]  /*181f0*/  FADD.FTZ R5, R5, R2 ;  /* 0x0000000205057221 */ /* 0x008fc60000010000 */
[----:B------:R2:W3:Y:S04]  /*18200*/  SHFL.BFLY PT, R0, R4, 0x1, 0x1f ;  /* 0x0c201f0004007f89 */ /* 0x0004e800000e0000 */
.L_x_1356:
[----:B------:R-:W-:Y:S01]  /*18210*/  FSETP.NE.FTZ.AND P1, PT, R5, RZ, PT ;  /* 0x000000ff0500720b */ /* 0x000fe20003f35000 */
[----:B--23--:R-:W-:Y:S01]  /*18220*/  FADD.FTZ R4, R0, R4 ;  /* 0x0000000400047221 */ /* 0x00cfe20000010000 */
[----:B------:R-:W-:Y:S02]  /*18230*/  MOV R2, RZ ;  /* 0x000000ff00027202 */ /* 0x000fe40000000f00 */
[----:B------:R-:W-:Y:S02]  /*18240*/  MOV R0, RZ ;  /* 0x000000ff00007202 */ /* 0x000fe40000000f00 */
[----:B------:R-:W-:Y:S02]  /*18250*/  FSETP.NE.FTZ.AND P0, PT, R4, RZ, PT ;  /* 0x000000ff0400720b */ /* 0x000fe40003f15000 */
[----:B------:R-:W-:-:S05]  /*18260*/  MOV R137, 0xff800000 ;  /* 0xff80000000897802 */ /* 0x000fca0000000f00 */
[----:B------:R-:W2:Y:S01]  /*18270*/  @P1 MUFU.RCP R2, R5 ;  /* 0x0000000500021308 */ /* 0x000ea20000001000 */
[----:B------:R-:W-:-:S05]  /*18280*/  @P1 MOV R3, 0x3f317218 ;  /* 0x3f31721800031802 */ /* 0x000fca0000000f00 */
[----:B------:R-:W-:Y:S02]  /*18290*/  @P1 FMUL.FTZ R3, R3, c[0x0][0x2d0] ;  /* 0x0000b40003031a20 */ /* 0x000fe40000410000 */
[----:B------:R-:W3:Y:S01]  /*182a0*/  @P1 MUFU.LG2 R5, R5 ;  /* 0x0000000500051308 */ /* 0x000ee20000000c00 */
        /* <DEDUP_REMOVED lines=22> */
[C---:B------:R-:W-:Y:S01]  /*18410*/  FMUL.FTZ R36, R2.reuse, R49 ;  /* 0x0000003102247220 */ /* 0x040fe20000410000 */
[----:B------:R-:W-:Y:S01]  /*18420*/  MOV R49, 0xff800000 ;  /* 0xff80000000317802 */ /* 0x000fe20000000f00 */
        /* <DEDUP_REMOVED lines=42> */
[----:B------:R-:W4:Y:S01]  /*186d0*/  @P0 MUFU.LG2 R2, R4 ;  /* 0x0000000400020308 */ /* 0x000f220000000c00 */
[----:B---3--:R-:W-:Y:S02]  /*186e0*/  @P1 FMUL.FTZ R5, R5, 0.69314718246459960938 ;  /* 0x3f31721805051820 */ /* 0x008fe40000410000 */
[C---:B--2---:R-:W-:Y:S02]  /*186f0*/  FMUL.FTZ R142, R0.reuse, R142 ;  /* 0x0000008e008e7220 */ /* 0x044fe40000410000 */
[----:B------:R-:W-:Y:S01]  /*18700*/  @P1 FFMA.FTZ R137, R3, R136, R5 ;  /* 0x0000008803891223 */ /* 0x000fe20000010005 */
[----:B------:R-:W-:Y:S01]  /*18710*/  @P0 MOV R3, 0x3f317218 ;  /* 0x3f31721800030802 */ /* 0x000fe20000000f00 */
[C---:B------:R-:W-:Y:S01]  /*18720*/  FMUL.FTZ R143, R0.reuse, R143 ;  /* 0x0000008f008f7220 */ /* 0x040fe20000410000 */
[----:B------:R-:W-:Y:S01]  /*18730*/  PLOP3.LUT P1, PT, PT, PT, PT, 0x8, 0x0 ;  /* 0x000000000000781c */ /* 0x000fe20003f2e170 */
[----:B------:R-:W-:-:S02]  /*18740*/  FMUL.FTZ R146, R0, R146 ;  /* 0x0000009200927220 */ /* 0x000fc40000410000 */
[----:B------:R-:W-:Y:S02]  /*18750*/  @P0 FMUL.FTZ R3, R3, c[0x0][0x2d0] ;  /* 0x0000b40003030a20 */ /* 0x000fe40000410000 */
[C---:B------:R-:W-:Y:S02]  /*18760*/  FMUL.FTZ R147, R0.reuse, R147 ;  /* 0x0000009300937220 */ /* 0x040fe40000410000 */
[----:B------:R-:W-:Y:S02]  /*18770*/  FMUL.FTZ R150, R0, R150 ;  /* 0x0000009600967220 */ /* 0x000fe40000410000 */
[----:B----4-:R-:W-:Y:S02]  /*18780*/  @P0 FMUL.FTZ R2, R2, 0.69314718246459960938 ;  /* 0x3f31721802020820 */ /* 0x010fe40000410000 */
        /* <DEDUP_REMOVED lines=60> */
.L_x_1182:
[----:B------:R-:W-:Y:S05]  /*18b50*/  @P1 BRA `(.L_x_1290) ;  /* 0x00001ab000001947 */ /* 0x000fea0003800000 */
[----:B------:R-:W2:Y:S01]  /*18b60*/  LDL R69, [R1+0x70] ;  /* 0x0000700001457983 */ /* 0x000ea20000100800 */
[----:B------:R-:W-:Y:S01]  /*18b70*/  F2FP.PACK_AB R50, R51, R50 ;  /* 0x000000323332723e */ /* 0x000fe200000000ff */
[----:B------:R-:W-:Y:S01]  /*18b80*/  WARPSYNC 0xffffffff ;  /* 0xffffffff00007948 */ /* 0x000fe20003800000 */
[----:B------:R-:W-:Y:S01]  /*18b90*/  F2FP.PACK_AB R46, R47, R46 ;  /* 0x0000002e2f2e723e */ /* 0x000fe200000000ff */
[----:B------:R-:W3:Y:S01]  /*18ba0*/  S2R R65, SR_TID.X ;  /* 0x0000000000417919 */ /* 0x000ee20000002100 */
        /* <DEDUP_REMOVED lines=12> */
[----:B---3--:R-:W-:-:S02]  /*18c70*/  SHF.R.S32.HI R51, RZ, 0x1f, R65 ;  /* 0x0000001fff337819 */ /* 0x008fc40000011441 */
[----:B------:R-:W-:Y:S02]  /*18c80*/  F2FP.PACK_AB R45, R161, R160 ;  /* 0x000000a0a12d723e */ /* 0x000fe400000000ff */
[CC--:B------:R-:W-:Y:S02]  /*18c90*/  LEA.HI R2, R51.reuse, R65.reuse, RZ, 0x2 ;  /* 0x0000004133027211 */ /* 0x0c0fe400078f10ff */
[----:B------:R-:W-:Y:S02]  /*18ca0*/  LEA.HI R47, R51, R65, RZ, 0x5 ;  /* 0x00000041332f7211 */ /* 0x000fe400078f28ff */
[--C-:B------:R-:W-:Y:S02]  /*18cb0*/  SHF.R.S32.HI R4, RZ, 0x2, R2.reuse ;  /* 0x00000002ff047819 */ /* 0x100fe40000011402 */
[----:B------:R-:W-:Y:S02]  /*18cc0*/  SHF.R.S32.HI R0, RZ, 0x1f, R2 ;  /* 0x0000001fff007819 */ /* 0x000fe40000011402 */
[----:B------:R-:W-:-:S02]  /*18cd0*/  SHF.R.S32.HI R43, RZ, 0x5, R47 ;  /* 0x00000005ff2b7819 */ /* 0x000fc4000001142f */
[----:B------:R-:W-:Y:S02]  /*18ce0*/  LEA.HI R0, R0, R4, RZ, 0x3 ;  /* 0x0000000400007211 */ /* 0x000fe400078f18ff */
[----:B------:R-:W-:Y:S02]  /*18cf0*/  F2FP.PACK_AB R162, R163, R162 ;  /* 0x000000a2a3a2723e */ /* 0x000fe400000000ff */
[----:B------:R-:W-:Y:S02]  /*18d00*/  LOP3.LUT R0, R0, 0xfffffff8, RZ, 0xc0, !PT ;  /* 0xfffffff800007812 */ /* 0x000fe400078ec0ff */
[----:B------:R-:W-:Y:S02]  /*18d10*/  F2FP.PACK_AB R44, R33, R14 ;  /* 0x0000000e212c723e */ /* 0x000fe400000000ff */
[----:B------:R-:W-:Y:S01]  /*18d20*/  F2FP.PACK_AB R41, R35, R34 ;  /* 0x000000222329723e */ /* 0x000fe200000000ff */
[----:B------:R-:W-:Y:S01]  /*18d30*/  IMAD.IADD R4, R4, 0x1, -R0 ;  /* 0x0000000104047824 */ /* 0x000fe200078e0a00 */
[----:B------:R-:W-:-:S02]  /*18d40*/  LOP3.LUT R0, R2, 0xfffffffc, RZ, 0xc0, !PT ;  /* 0xfffffffc02007812 */ /* 0x000fc400078ec0ff */
[----:B------:R-:W-:Y:S01]  /*18d50*/  F2FP.PACK_AB R40, R37, R16 ;  /* 0x000000102528723e */ /* 0x000fe200000000ff */
[C---:B------:R-:W-:Y:S01]  /*18d60*/  IMAD.SHL.U32 R2, R4.reuse, 0x40, RZ ;  /* 0x0000004004027824 */ /* 0x040fe200078e00ff */
[----:B------:R-:W-:Y:S01]  /*18d70*/  LOP3.LUT R3, R4, 0x1, RZ, 0xc0, !PT ;  /* 0x0000000104037812 */ /* 0x000fe200078ec0ff */
[----:B------:R-:W-:Y:S01]  /*18d80*/  IMAD.IADD R21, R65, 0x1, -R0 ;  /* 0x0000000141157824 */ /* 0x000fe200078e0a00 */
[----:B------:R-:W-:Y:S02]  /*18d90*/  F2FP.PACK_AB R39, R39, R38 ;  /* 0x000000262727723e */ /* 0x000fe400000000ff */
[----:B------:R-:W-:Y:S01]  /*18da0*/  LOP3.LUT R0, R2, 0x1c0, RZ, 0xc0, !PT ;  /* 0x000001c002007812 */ /* 0x000fe200078ec0ff */
[----:B------:R-:W-:Y:S01]  /*18db0*/  IMAD R2, R43, 0x200, R21 ;  /* 0x000002002b027824 */ /* 0x000fe200078e0215 */
        /* <DEDUP_REMOVED lines=10> */
[----:B------:R-:W-:Y:S02]  /*18e60*/  F2FP.PACK_AB R35, R53, R52 ;  /* 0x000000343523723e */ /* 0x000fe400000000ff */
[----:B------:R-:W-:-:S02]  /*18e70*/  F2FP.PACK_AB R54, R55, R54 ;  /* 0x000000363736723e */ /* 0x000fc400000000ff */
        /* <DEDUP_REMOVED lines=31> */
[----:B---3--:R-:W-:Y:S01]  /*19070*/  IMAD.MOV.U32 R48, RZ, RZ, 0x40 ;  /* 0x00000040ff307424 */ /* 0x008fe200078e00ff */
[----:B------:R-:W-:Y:S02]  /*19080*/  F2FP.PACK_AB R94, R95, R94 ;  /* 0x0000005e5f5e723e */ /* 0x000fe400000000ff */
[----:B------:R-:W-:Y:S01]  /*19090*/  STS [R4+0x400], R154 ;  /* 0x0004009a04007388 */ /* 0x000fe20000000800 */
[----:B------:R-:W-:-:S02]  /*190a0*/  F2FP.PACK_AB R24, R24, R96 ;  /* 0x000000601818723e */ /* 0x000fc400000000ff */
[----:B------:R-:W-:Y:S02]  /*190b0*/  F2FP.PACK_AB R98, R99, R98 ;  /* 0x000000626362723e */ /* 0x000fe400000000ff */
[----:B----4-:R-:W-:Y:S02]  /*190c0*/  SEL R7, R48, 0xffffffc0, !P2 ;  /* 0xffffffc030077807 */ /* 0x010fe40005000000 */
[----:B------:R-:W-:Y:S02]  /*190d0*/  F2FP.PACK_AB R23, R23, R100 ;  /* 0x000000641717723e */ /* 0x000fe400000000ff */
[----:B------:R-:W-:Y:S02]  /*190e0*/  F2FP.PACK_AB R102, R103, R102 ;  /* 0x000000666766723e */ /* 0x000fe400000000ff */
[----:B------:R-:W-:Y:S01]  /*190f0*/  F2FP.PACK_AB R22, R22, R104 ;  /* 0x000000681616723e */ /* 0x000fe200000000ff */
[----:B-1----:R-:W-:Y:S01]  /*19100*/  IMAD.IADD R6, R0, 0x1, R7 ;  /* 0x0000000100067824 */ /* 0x002fe200078e0207 */
[----:B------:R-:W-:-:S02]  /*19110*/  F2FP.PACK_AB R106, R107, R106 ;  /* 0x0000006a6b6a723e */ /* 0x000fc400000000ff */
[----:B------:R-:W-:Y:S02]  /*19120*/  F2FP.PACK_AB R20, R109, R108 ;  /* 0x0000006c6d14723e */ /* 0x000fe400000000ff */
[----:B------:R1:W-:Y:S01]  /*19130*/  STS [R6+0x80], R5 ;  /* 0x0000800506007388 */ /* 0x0003e20000000800 */
[----:B------:R-:W-:Y:S01]  /*19140*/  F2FP.PACK_AB R110, R111, R110 ;  /* 0x0000006e6f6e723e */ /* 0x000fe200000000ff */
[----:B------:R-:W-:Y:S02]  /*19150*/  IMAD.IADD R8, R7, 0x1, R2 ;  /* 0x0000000107087824 */ /* 0x000fe400078e0202 */
        /* <DEDUP_REMOVED lines=18> */
[----:B------:R-:W-:Y:S02]  /*19280*/  ISETP.NE.U32.AND P0, PT, RZ, c[0x0][0x500], PT ;  /* 0x00014000ff007a0c */ /* 0x000fe40003f05070 */
[----:B------:R-:W-:Y:S01]  /*19290*/  ISETP.NE.U32.AND P1, PT, RZ, c[0x0][0x508], PT ;  /* 0x00014200ff007a0c */ /* 0x000fe20003f25070 */
[----:B------:R-:W-:Y:S01]  /*192a0*/  STS [R5+0x480], R41 ;  /* 0x0004802905007388 */ /* 0x000fe20000000800 */
[----:B------:R-:W-:-:S02]  /*192b0*/  ISETP.NE.AND.EX P0, PT, RZ, c[0x0][0x504], PT, P0 ;  /* 0x00014100ff007a0c */ /* 0x000fc40003f05300 */
[----:B------:R-:W-:Y:S01]  /*192c0*/  ISETP.NE.AND.EX P1, PT, RZ, c[0x0][0x50c], PT, P1 ;  /* 0x00014300ff007a0c */ /* 0x000fe20003f25310 */
        /* <DEDUP_REMOVED lines=44> */
[----:B-1----:R-:W-:-:S03]  /*19590*/  IMAD.MOV.U32 R2, RZ, RZ, 0x4 ;  /* 0x00000004ff027424 */ /* 0x002fc600078e00ff */
[----:B------:R-:W-:Y:S04]  /*195a0*/  STS [R8+0xc000], R11 ;  /* 0x00c0000b08007388 */ /* 0x000fe80000000800 */
[----:B------:R-:W-:Y:S04]  /*195b0*/  STS [R8+0xc400], R10 ;  /* 0x00c4000a08007388 */ /* 0x000fe80000000800 */
[----:B------:R2:W-:Y:S04]  /*195c0*/  STS [R5+0xc080], R9 ;  /* 0x00c0800905007388 */ /* 0x0005e80000000800 */
[----:B------:R1:W-:Y:S04]  /*195d0*/  STS [R5+0xc480], R15 ;  /* 0x00c4800f05007388 */ /* 0x0003e80000000800 */
[----:B------:R1:W-:Y:S04]  /*195e0*/  STS [R7+0xc000], R14 ;  /* 0x00c0000e07007388 */ /* 0x0003e80000000800 */
[----:B------:R1:W-:Y:S01]  /*195f0*/  STS [R7+0xc400], R13 ;  /* 0x00c4000d07007388 */ /* 0x0003e20000000800 */
[----:B--2---:R-:W-:-:S03]  /*19600*/  IMAD.WIDE R8, R69, R2, c[0x0][0x500] ;  /* 0x0001400045087625 */ /* 0x004fc600078e0202 */
[----:B------:R-:W-:Y:S06]  /*19610*/  BAR.SYNC.DEFER_BLOCKING 0x1, 0x100 ;  /* 0x0044000000007b1d */ /* 0x000fec0000010000 */
[----:B------:R-:W2:Y:S01]  /*19620*/  @P0 LDG.E R0, [R8.64] ;  /* 0x0000000e08000981 */ /* 0x000ea2000c1e1900 */
[----:B------:R-:W-:Y:S02]  /*19630*/  IMAD.MOV.U32 R29, RZ, RZ, c[0x0][0x388] ;  /* 0x0000e200ff1d7624 */ /* 0x000fe400078e00ff */
[----:B------:R-:W-:-:S05]  /*19640*/  @P1 IMAD.WIDE R2, R69, R2, c[0x0][0x508] ;  /* 0x0001420045021625 */ /* 0x000fca00078e0202 */
[----:B------:R3:W5:Y:S02]  /*19650*/  @P1 LDG.E R29, [R2.64] ;  /* 0x0000000e021d1981 */ /* 0x000764000c1e1900 */
[----:B---3--:R-:W-:Y:S02]  /*19660*/  CS2R R2, SRZ ;  /* 0x0000000000027805 */ /* 0x008fe4000001ff00 */
[--C-:B--2---:R-:W-:Y:S01]  /*19670*/  @P0 SHF.R.S32.HI R3, RZ, 0x1f, R0.reuse ;  /* 0x0000001fff030819 */ /* 0x104fe20000011400 */
[----:B------:R-:W-:Y:S01]  /*19680*/  @P0 IMAD.MOV.U32 R2, RZ, RZ, R0 ;  /* 0x000000ffff020224 */ /* 0x000fe200078e0000 */
[----:B------:R-:W-:Y:S05]  /*19690*/  @P1 BRA `(.L_x_1291) ;  /* 0x0000004000001947 */ /* 0x000fea0003800000 */
[----:B-1----:R-:W-:Y:S05]  /*196a0*/  @!P0 BRA `(.L_x_1291) ;  /* 0x0000003000008947 */ /* 0x002fea0003800000 */
[----:B------:R-:W2:Y:S04]  /*196b0*/  LDG.E R4, [R8.64] ;  /* 0x0000000e08047981 */ /* 0x000ea8000c1e1900 */
[----:B------:R-:W2:Y:S02]  /*196c0*/  LDG.E R0, [R8.64+0x4] ;  /* 0x0000040e08007981 */ /* 0x000ea4000c1e1900 */
[----:B--2--5:R-:W-:-:S02]  /*196d0*/  IADD3 R29, -R4, R0, RZ ;  /* 0x00000000041d7210 */ /* 0x024fc40007ffe1ff */
.L_x_1291:
[----:B-1----:R-:W1:Y:S01]  /*196e0*/  S2R R9, SR_CTAID.Y ;  /* 0x0000000000097919 */ /* 0x002e620000002600 */
[----:B------:R-:W-:Y:S01]  /*196f0*/  LOP3.LUT R0, R47, 0xffffffe0, RZ, 0xc0, !PT ;  /* 0xffffffe02f007812 */ /* 0x000fe200078ec0ff */
[----:B------:R-:W-:Y:S01]  /*19700*/  IMAD.MOV.U32 R8, RZ, RZ, c[0x0][0x4e8] ;  /* 0x00013a00ff087624 */ /* 0x000fe200078e00ff */
[----:B------:R-:W-:Y:S01]  /*19710*/  SHF.R.S32.HI R4, RZ, 0x1f, R43 ;  /* 0x0000001fff047819 */ /* 0x000fe2000001142b */
[----:B------:R-:W2:Y:S01]  /*19720*/  S2R R28, SR_CTAID.X ;  /* 0x00000000001c7919 */ /* 0x000ea20000002500 */
[----:B------:R-:W-:Y:S01]  /*19730*/  LEA.HI R16, R51, R65, RZ, 0x3 ;  /* 0x0000004133107211 */ /* 0x000fe200078f18ff */
[----:B------:R-:W-:Y:S01]  /*19740*/  IMAD.IADD R0, R65, 0x1, -R0 ;  /* 0x0000000141007824 */ /* 0x000fe200078e0a00 */
[----:B------:R-:W-:Y:S01]  /*19750*/  LEA.HI R4, R4, R43, RZ, 0x3 ;  /* 0x0000002b04047211 */ /* 0x000fe200078f18ff */
[----:B------:R-:W3:Y:S01]  /*19760*/  S2R R10, SR_CTAID.Y ;  /* 0x00000000000a7919 */ /* 0x000ee20000002600 */
[----:B------:R-:W-:Y:S01]  /*19770*/  ISETP.NE.AND P1, PT, R8, 0x1, PT ;  /* 0x000000010800780c */ /* 0x000fe20003f25270 */
[----:B-----5:R-:W-:Y:S01]  /*19780*/  IMAD R29, R29, c[0x0][0x4e8], RZ ;  /* 0x00013a001d1d7a24 */ /* 0x020fe200078e02ff */
[----:B------:R-:W-:Y:S01]  /*19790*/  SHF.R.S32.HI R7, RZ, 0x1f, R0 ;  /* 0x0000001fff077819 */ /* 0x000fe20000011400 */
[----:B------:R-:W-:Y:S01]  /*197a0*/  BSSY B0, `(.L_x_1292) ;  /* 0x0000089000007945 */ /* 0x000fe20003800000 */
[----:B------:R-:W-:-:S02]  /*197b0*/  LOP3.LUT R5, R4, 0xffffff8, RZ, 0xc0, !PT ;  /* 0x0ffffff804057812 */ /* 0x000fc400078ec0ff */
[----:B------:R-:W-:Y:S02]  /*197c0*/  LEA.HI R4, R21, R21, RZ, 0x1 ;  /* 0x0000001515047211 */ /* 0x000fe400078f08ff */
[----:B------:R-:W-:Y:S01]  /*197d0*/  LEA.HI R7, R7, R0, RZ, 0x2 ;  /* 0x0000000007077211 */ /* 0x000fe200078f10ff */
[----:B------:R-:W-:Y:S01]  /*197e0*/  IMAD.IADD R6, R43, 0x1, -R5 ;  /* 0x000000012b067824 */ /* 0x000fe200078e0a05 */
[----:B------:R-:W-:Y:S02]  /*197f0*/  LOP3.LUT R4, R4, 0x1ffffffe, RZ, 0xc0, !PT ;  /* 0x1ffffffe04047812 */ /* 0x000fe400078ec0ff */
[----:B------:R-:W-:Y:S02]  /*19800*/  SHF.R.S32.HI R5, RZ, 0x2, R7 ;  /* 0x00000002ff057819 */ /* 0x000fe40000011407 */
[----:B------:R-:W-:Y:S02]  /*19810*/  IADD3 R7, R21, -R4, RZ ;  /* 0x8000000415077210 */ /* 0x000fe40007ffe0ff */
[----:B-1----:R-:W-:Y:S01]  /*19820*/  SHF.R.S32.HI R9, RZ, 0x1f, R9 ;  /* 0x0000001fff097819 */ /* 0x002fe20000011409 */
[----:B------:R-:W-:Y:S01]  /*19830*/  IMAD R17, R6, 0x10, R5 ;  /* 0x0000001006117824 */ /* 0x000fe200078e0205 */
[----:B------:R-:W-:Y:S01]  /*19840*/  LOP3.LUT P2, RZ, R0, 0x3, RZ, 0xc0, !PT ;  /* 0x0000000300ff7812 */ /* 0x000fe2000784c0ff */
[----:B------:R-:W-:Y:S01]  /*19850*/  IMAD R0, R3, c[0x0][0x3a0], RZ ;  /* 0x0000e80003007a24 */ /* 0x000fe200078e02ff */
[----:B------:R-:W-:Y:S01]  /*19860*/  LOP3.LUT R12, R16, 0xfffffff8, RZ, 0xc0, !PT ;  /* 0xfffffff8100c7812 */ /* 0x000fe200078ec0ff */
[----:B------:R-:W-:Y:S01]  /*19870*/  IMAD R6, R7, 0x8, R17 ;  /* 0x0000000807067824 */ /* 0x000fe200078e0211 */
[----:B------:R-:W-:Y:S01]  /*19880*/  SEL R15, R69, RZ, !P0 ;  /* 0x000000ff450f7207 */ /* 0x000fe20004000000 */
[----:B------:R-:W-:Y:S01]  /*19890*/  IMAD R8, R9, c[0x0][0x490], RZ ;  /* 0x0001240009087a24 */ /* 0x000fe200078e02ff */
[----:B------:R-:W-:Y:S01]  /*198a0*/  SHF.R.S32.HI R16, RZ, 0x3, R16 ;  /* 0x00000003ff107819 */ /* 0x000fe20000011410 */
[----:B------:R-:W-:Y:S01]  /*198b0*/  IMAD R7, R2, c[0x0][0x3a4], R0 ;  /* 0x0000e90002077a24 */ /* 0x000fe200078e0200 */
[----:B--2---:R-:W-:Y:S01]  /*198c0*/  LEA R0, R28, R6, 0x7 ;  /* 0x000000061c007211 */ /* 0x004fe200078e38ff */
[----:B---3--:R-:W-:Y:S01]  /*198d0*/  IMAD.WIDE.U32 R4, R10, c[0x0][0x490], R2 ;  /* 0x000124000a047a25 */ /* 0x008fe200078e0002 */
[----:B------:R-:W-:-:S03]  /*198e0*/  LEA.HI R19, R51, R65, RZ, 0x6 ;  /* 0x0000004133137211 */ /* 0x000fc600078f30ff */
[----:B------:R-:W-:Y:S02]  /*198f0*/  IMAD R8, R10, c[0x0][0x494], R8 ;  /* 0x000125000a087a24 */ /* 0x000fe400078e0208 */
[----:B------:R-:W-:-:S04]  /*19900*/  IMAD.WIDE.U32 R2, R2, c[0x0][0x3a0], RZ ;  /* 0x0000e80002027a25 */ /* 0x000fc800078e00ff */
[----:B------:R-:W-:Y:S01]  /*19910*/  IMAD.IADD R5, R5, 0x1, R8 ;  /* 0x0000000105057824 */ /* 0x000fe200078e0208 */
[----:B------:R-:W-:Y:S01]  /*19920*/  IADD3 R3, R3, R7, RZ ;  /* 0x0000000703037210 */ /* 0x000fe20007ffe0ff */
[----:B------:R-:W-:Y:S01]  /*19930*/  @P1 IMAD.HI.U32 R8, R0, c[0x0][0x4ec], RZ ;  /* 0x00013b0000081a27 */ /* 0x000fe200078e00ff */
[----:B------:R-:W-:-:S03]  /*19940*/  SHF.R.S32.HI R7, RZ, 0x1f, R69 ;  /* 0x0000001fff077819 */ /* 0x000fc60000011445 */
[----:B------:R-:W-:Y:S01]  /*19950*/  IMAD.MOV.U32 R6, RZ, RZ, R0 ;  /* 0x000000ffff067224 */ /* 0x000fe200078e0000 */
[----:B------:R-:W-:Y:S01]  /*19960*/  @P1 SHF.R.U32.HI R6, RZ, c[0x0][0x4f0], R8 ;  /* 0x00013c00ff061a19 */ /* 0x000fe20000011608 */
[----:B------:R-:W-:Y:S01]  /*19970*/  IMAD R9, R9, c[0x0][0x3e8], RZ ;  /* 0x0000fa0009097a24 */ /* 0x000fe200078e02ff */
[----:B------:R-:W-:Y:S01]  /*19980*/  SEL R13, R7, RZ, !P0 ;  /* 0x000000ff070d7207 */ /* 0x000fe20004000000 */
[----:B------:R-:W-:Y:S02]  /*19990*/  IMAD.IADD R12, R65, 0x1, -R12 ;  /* 0x00000001410c7824 */ /* 0x000fe400078e0a0c */
[----:B------:R-:W-:Y:S02]  /*199a0*/  IMAD.MOV R7, RZ, RZ, -R6 ;  /* 0x000000ffff077224 */ /* 0x000fe400078e0a06 */
[----:B------:R-:W-:Y:S01]  /*199b0*/  IMAD R9, R10, c[0x0][0x3ec], R9 ;  /* 0x0000fb000a097a24 */ /* 0x000fe200078e0209 */
[----:B------:R-:W-:Y:S01]  /*199c0*/  LEA R14, R12, R16, 0x5 ;  /* 0x000000100c0e7211 */ /* 0x000fe200078e28ff */
[----:B------:R-:W-:-:S04]  /*199d0*/  IMAD.WIDE.U32 R2, R10, c[0x0][0x3e8], R2 ;  /* 0x0000fa000a027a25 */ /* 0x000fc800078e0002 */
[----:B------:R-:W-:Y:S01]  /*199e0*/  IMAD R8, R7, c[0x0][0x4e8], R0 ;  /* 0x00013a0007087a24 */ /* 0x000fe200078e0200 */
[----:B------:R-:W-:Y:S01]  /*199f0*/  IADD3 R3, R3, R9, RZ ;  /* 0x0000000903037210 */ /* 0x000fe20007ffe0ff */
[----:B------:R-:W-:Y:S02]  /*19a00*/  IMAD R0, R13, c[0x0][0x498], RZ ;  /* 0x000126000d007a24 */ /* 0x000fe400078e02ff */
[----:B------:R-:W-:Y:S01]  /*19a10*/  IMAD.WIDE.U32 R4, R15, c[0x0][0x498], R4 ;  /* 0x000126000f047a25 */ /* 0x000fe200078e0004 */
[----:B------:R-:W-:-:S03]  /*19a20*/  SHF.R.S32.HI R9, RZ, 0x1f, R8 ;  /* 0x0000001fff097819 */ /* 0x000fc60000011408 */
[----:B------:R-:W-:Y:S01]  /*19a30*/  IMAD R11, R15, c[0x0][0x49c], R0 ;  /* 0x000127000f0b7a24 */ /* 0x000fe200078e0200 */
[----:B------:R-:W-:Y:S01]  /*19a40*/  SHF.R.S32.HI R0, RZ, 0x1f, R6 ;  /* 0x0000001fff007819 */ /* 0x000fe20000011406 */
[----:B------:R-:W-:Y:S01]  /*19a50*/  IMAD R14, R28, 0x80, R14 ;  /* 0x000000801c0e7824 */ /* 0x000fe200078e020e */
[----:B------:R-:W-:Y:S01]  /*19a60*/  IADD3 R4, P0, R6, R4, RZ ;  /* 0x0000000406047210 */ /* 0x000fe20007f1e0ff */
[----:B------:R-:W-:Y:S02]  /*19a70*/  IMAD.SHL.U32 R18, R16, 0x40, RZ ;  /* 0x0000004010127824 */ /* 0x000fe400078e00ff */
[----:B------:R-:W-:Y:S01]  /*19a80*/  IMAD R9, R9, c[0x0][0x488], RZ ;  /* 0x0001220009097a24 */ /* 0x000fe200078e02ff */
[----:B------:R-:W-:Y:S01]  /*19a90*/  IADD3.X R5, R0, R5, R11, P0, !PT ;  /* 0x0000000500057210 */ /* 0x000fe200007fe40b */
[----:B------:R-:W-:Y:S01]  /*19aa0*/  @P1 IMAD.HI.U32 R10, R14, c[0x0][0x4ec], RZ ;  /* 0x00013b000e0a1a27 */ /* 0x000fe200078e00ff */
[----:B------:R-:W-:-:S03]  /*19ab0*/  LOP3.LUT R6, R18, 0x1c0, RZ, 0xc0, !PT ;  /* 0x000001c012067812 */ /* 0x000fc600078ec0ff */
[----:B------:R-:W-:Y:S01]  /*19ac0*/  IMAD.SHL.U32 R0, R12, 0x8, RZ ;  /* 0x000000080c007824 */ /* 0x000fe200078e00ff */
[----:B------:R-:W-:Y:S01]  /*19ad0*/  SHF.R.U32.HI R11, RZ, 0x3, R6 ;  /* 0x00000003ff0b7819 */ /* 0x000fe20000011606 */
[----:B------:R-:W-:-:S04]  /*19ae0*/  IMAD.WIDE.U32 R4, R8, c[0x0][0x488], R4 ;  /* 0x0001220008047a25 */ /* 0x000fc800078e0004 */
[----:B------:R-:W-:Y:S02]  /*19af0*/  IMAD R9, R8, c[0x0][0x48c], R9 ;  /* 0x0001230008097a24 */ /* 0x000fe400078e0209 */
[----:B------:R-:W-:Y:S01]  /*19b00*/  IMAD.MOV.U32 R7, RZ, RZ, R14 ;  /* 0x000000ffff077224 */ /* 0x000fe200078e000e */
[----:B------:R-:W-:Y:S01]  /*19b10*/  @P1 SHF.R.U32.HI R7, RZ, c[0x0][0x4f0], R10 ;  /* 0x00013c00ff071a19 */ /* 0x000fe2000001160a */
[----:B------:R-:W-:Y:S01]  /*19b20*/  IMAD R8, R13, c[0x0][0x3f0], RZ ;  /* 0x0000fc000d087a24 */ /* 0x000fe200078e02ff */
[----:B------:R-:W-:Y:S01]  /*19b30*/  LOP3.LUT R10, R6, 0x38, R0, 0xf8, !PT ;  /* 0x00000038060a7812 */ /* 0x000fe200078ef800 */
[----:B------:R-:W-:Y:S01]  /*19b40*/  IMAD.WIDE.U32 R2, R15, c[0x0][0x3f0], R2 ;  /* 0x0000fc000f027a25 */ /* 0x000fe200078e0002 */
[----:B------:R-:W-:Y:S02]  /*19b50*/  LEA R6, P0, R4, c[0x0][0x450], 0x2 ;  /* 0x0001140004067a11 */ /* 0x000fe400078010ff */
[----:B------:R-:W-:Y:S01]  /*19b60*/  IADD3 R9, R5, R9, RZ ;  /* 0x0000000905097210 */ /* 0x000fe20007ffe0ff */
[----:B------:R-:W-:Y:S01]  /*19b70*/  IMAD R8, R15, c[0x0][0x3f4], R8 ;  /* 0x0000fd000f087a24 */ /* 0x000fe200078e0208 */
[----:B------:R-:W-:Y:S01]  /*19b80*/  LOP3.LUT R15, R10, R11, RZ, 0x3c, !PT ;  /* 0x0000000b0a0f7212 */ /* 0x000fe200078e3cff */
[----:B------:R-:W-:Y:S01]  /*19b90*/  IMAD.MOV R5, RZ, RZ, -R7 ;  /* 0x000000ffff057224 */ /* 0x000fe200078e0a07 */
[----:B------:R-:W-:Y:S01]  /*19ba0*/  LEA.HI.X R4, R4, c[0x0][0x454], R9, 0x2, P0 ;  /* 0x0001150004047a11 */ /* 0x000fe200000f1409 */
[----:B------:R-:W-:Y:S01]  /*19bb0*/  IMAD.IADD R3, R3, 0x1, R8 ;  /* 0x0000000103037824 */ /* 0x000fe200078e0208 */
[----:B------:R-:W-:Y:S01]  /*19bc0*/  SHFL.IDX PT, R10, R6, RZ, 0x1c1f ;  /* 0x001c1fff060a7589 */ /* 0x000fe200000e0000 */
[----:B------:R-:W-:Y:S01]  /*19bd0*/  SHF.R.S32.HI R12, RZ, 0x1f, R7 ;  /* 0x0000001fff0c7819 */ /* 0x000fe20000011407 */
[----:B------:R-:W-:-:S02]  /*19be0*/  IMAD R5, R5, c[0x0][0x4e8], R14 ;  /* 0x00013a0005057a24 */ /* 0x000fc400078e020e */
[----:B------:R-:W1:Y:S01]  /*19bf0*/  SHFL.IDX PT, R11, R4, RZ, 0x1c1f ;  /* 0x001c1fff040b7589 */ /* 0x000e6200000e0000 */
[----:B------:R-:W-:-:S03]  /*19c00*/  IMAD.WIDE.U32 R2, R7, c[0x0][0x3e0], R2 ;  /* 0x0000f80007027a25 */ /* 0x000fc600078e0002 */
[----:B------:R2:W-:Y:S04]  /*19c10*/  SHFL.IDX PT, R8, R6, 0x1, 0x1c1f ;  /* 0x003c1f0006087f89 */ /* 0x0005e800000e0000 */
[----:B------:R3:W4:Y:S01]  /*19c20*/  SHFL.IDX PT, R9, R4, 0x1, 0x1c1f ;  /* 0x003c1f0004097f89 */ /* 0x00072200000e0000 */
[----:B--2---:R-:W-:Y:S01]  /*19c30*/  IMAD R6, R12, c[0x0][0x3e0], RZ ;  /* 0x0000f8000c067a24 */ /* 0x004fe200078e02ff */
[----:B---3--:R-:W-:-:S03]  /*19c40*/  LEA R4, R28, R17, 0x7 ;  /* 0x000000111c047211 */ /* 0x008fc600078e38ff */
[----:B------:R-:W-:Y:S01]  /*19c50*/  IMAD R12, R7, c[0x0][0x3e4], R6 ;  /* 0x0000f900070c7a24 */ /* 0x000fe200078e0206 */
[----:B------:R-:W-:Y:S01]  /*19c60*/  LEA R28, R28, R16, 0x7 ;  /* 0x000000101c1c7211 */ /* 0x000fe200078e38ff */
[----:B------:R-:W-:Y:S01]  /*19c70*/  IMAD.SHL.U32 R6, R19, 0x8, RZ ;  /* 0x0000000813067824 */ /* 0x000fe200078e00ff */
[C---:B------:R-:W-:Y:S01]  /*19c80*/  IADD3 R13, R4.reuse, 0x8, RZ ;  /* 0x00000008040d7810 */ /* 0x040fe20007ffe0ff */
[----:B------:R-:W-:Y:S01]  /*19c90*/  IMAD.IADD R3, R3, 0x1, R12 ;  /* 0x0000000103037824 */ /* 0x000fe200078e020c */
[-C--:B------:R-:W-:Y:S02]  /*19ca0*/  ISETP.GE.OR P1, PT, R4, R29.reuse, P2 ;  /* 0x0000001d0400720c */ /* 0x080fe40001726670 */
[----:B------:R-:W-:Y:S02]  /*19cb0*/  SHF.R.S32.HI R4, RZ, 0x1f, R5 ;  /* 0x0000001fff047819 */ /* 0x000fe40000011405 */
[----:B------:R-:W-:Y:S02]  /*19cc0*/  ISETP.GE.OR P0, PT, R13, R29, P2 ;  /* 0x0000001d0d00720c */ /* 0x000fe40001706670 */
[----:B------:R-:W-:Y:S01]  /*19cd0*/  LOP3.LUT R7, R15, 0x7ffffe00, R6, 0xf8, !PT ;  /* 0x7ffffe000f077812 */ /* 0x000fe200078ef806 */
[----:B------:R-:W-:-:S04]  /*19ce0*/  IMAD R4, R4, c[0x0][0x3d8], RZ ;  /* 0x0000f60004047a24 */ /* 0x000fc800078e02ff */
[C---:B------:R-:W-:Y:S02]  /*19cf0*/  IMAD R6, R5.reuse, c[0x0][0x3dc], R4 ;  /* 0x0000f70005067a24 */ /* 0x040fe400078e0204 */
[----:B------:R-:W-:Y:S01]  /*19d00*/  IMAD.WIDE.U32 R4, R5, c[0x0][0x3d8], R2 ;  /* 0x0000f60005047a25 */ /* 0x000fe200078e0002 */
[----:B------:R-:W-:Y:S01]  /*19d10*/  SHF.L.U32 R2, R7, 0x1, RZ ;  /* 0x0000000107027819 */ /* 0x000fe200000006ff */
[----:B-1----:R1:W-:Y:S02]  /*19d20*/  @!P1 ST.E [R10.64], R137 ;  /* 0x000000890a009985 */ /* 0x0023e4000c10190e */
[----:B------:R-:W-:Y:S02]  /*19d30*/  IMAD.IADD R3, R5, 0x1, R6 ;  /* 0x0000000105037824 */ /* 0x000fe400078e0206 */
        /* <DEDUP_REMOVED lines=21> */
[C---:B-1----:R-:W-:Y:S01]  /*19e90*/  IADD3 R8, R0.reuse, 0x80, RZ ;  /* 0x0000008000087810 */ /* 0x042fe20007ffe0ff */
[----:B------:R-:W1:Y:S01]  /*19ea0*/  LDS.128 R20, [R2+0x4080] ;  /* 0x0040800002147984 */ /* 0x000e620000000c00 */
[----:B------:R-:W-:Y:S02]  /*19eb0*/  IADD3 R9, R0, 0xc0, RZ ;  /* 0x000000c000097810 */ /* 0x000fe40007ffe0ff */
[----:B------:R-:W-:Y:S01]  /*19ec0*/  ISETP.GE.AND P2, PT, R7, c[0x0][0x3c8], PT ;  /* 0x0000f20007007a0c */ /* 0x000fe20003f46270 */
[----:B------:R-:W3:Y:S01]  /*19ed0*/  LDS.128 R16, [R2+0x8080] ;  /* 0x0080800002107984 */ /* 0x000ee20000000c00 */
[----:B------:R-:W-:Y:S02]  /*19ee0*/  ISETP.GE.AND P1, PT, R8, c[0x0][0x3c8], PT ;  /* 0x0000f20008007a0c */ /* 0x000fe40003f26270 */
[----:B------:R-:W-:Y:S01]  /*19ef0*/  ISETP.GE.AND P0, PT, R9, c[0x0][0x3c8], PT ;  /* 0x0000f20009007a0c */ /* 0x000fe20003f06270 */
[----:B------:R4:W5:Y:S01]  /*19f00*/  LDS.128 R12, [R2+0xc080] ;  /* 0x00c08000020c7984 */ /* 0x0009620000000c00 */
[----:B------:R-:W-:-:S07]  /*19f10*/  ISETP.GE.AND P3, PT, R0, c[0x0][0x3c8], PT ;  /* 0x0000f20000007a0c */ /* 0x000fce0003f66270 */
[----:B------:R-:W-:-:S04]  /*19f20*/  @!P2 SHF.R.S32.HI R3, RZ, 0x1f, R7 ;  /* 0x0000001fff03a819 */ /* 0x000fc80000011407 */
[----:B------:R-:W-:Y:S02]  /*19f30*/  @!P0 SHF.R.S32.HI R6, RZ, 0x1f, R9 ;  /* 0x0000001fff068819 */ /* 0x000fe40000011409 */
[----:B------:R-:W-:Y:S01]  /*19f40*/  @!P2 LEA.HI R7, R3, R7, RZ, 0x3 ;  /* 0x000000070307a211 */ /* 0x000fe200078f18ff */
[----:B------:R-:W-:Y:S01]  /*19f50*/  @!P3 IMAD.WIDE R10, R0, 0x2, R4 ;  /* 0x00000002000ab825 */ /* 0x000fe200078e0204 */
[----:B----4-:R-:W-:-:S04]  /*19f60*/  @!P1 SHF.R.S32.HI R2, RZ, 0x1f, R8 ;  /* 0x0000001fff029819 */ /* 0x010fc80000011408 */
        /* <DEDUP_REMOVED lines=8> */
[----:B-1----:R2:W-:Y:S03]  /*19ff0*/  @!P2 ST.E.128 [R8.64], R20 ;  /* 0x000000140800a985 */ /* 0x0025e6000c101d0e */
[----:B------:R-:W-:Y:S01]  /*1a000*/  @!P0 IMAD.WIDE R2, R2, 0x2, R4 ;  /* 0x0000000202028825 */ /* 0x000fe200078e0204 */
[----:B---3--:R2:W-:Y:S04]  /*1a010*/  @!P1 ST.E.128 [R6.64], R16 ;  /* 0x0000001006009985 */ /* 0x0085e8000c101d0e */
[----:B-----5:R2:W-:Y:S02]  /*1a020*/  @!P0 ST.E.128 [R2.64], R12 ;  /* 0x0000000c02008985 */ /* 0x0205e4000c101d0e */
.L_x_1293:
[----:B--234-:R-:W-:Y:S05]  /*1a030*/  BSYNC B0 ;  /* 0x0000000000007941 */ /* 0x01cfea0003800000 */
.L_x_1292:
        /* <DEDUP_REMOVED lines=30> */
.L_x_1295:
[----:B------:R-:W-:Y:S05]  /*1a220*/  BSYNC B0 ;  /* 0x0000000000007941 */ /* 0x000fea0003800000 */
.L_x_1294:
        /* <DEDUP_REMOVED lines=30> */
.L_x_1297:
[----:B------:R-:W-:Y:S05]  /*1a410*/  BSYNC B0 ;  /* 0x0000000000007941 */ /* 0x000fea0003800000 */
.L_x_1296:
        /* <DEDUP_REMOVED lines=31> */
.L_x_1290:
[----:B------:R-:W2:Y:S01]  /*1a610*/  LDL R8, [R1+0x70] ;  /* 0x0000700001087983 */ /* 0x000ea20000100800 */
[----:B------:R-:W-:Y:S01]  /*1a620*/  ISETP.NE.U32.AND P1, PT, RZ, c[0x0][0x508], PT ;  /* 0x00014200ff007a0c */ /* 0x000fe20003f25070 */
[----:B------:R-:W-:Y:S01]  /*1a630*/  IMAD.MOV.U32 R2, RZ, RZ, 0x4 ;  /* 0x00000004ff027424 */ /* 0x000fe200078e00ff */
[----:B------:R-:W-:Y:S02]  /*1a640*/  ISETP.NE.U32.AND P0, PT, RZ, c[0x0][0x500], PT ;  /* 0x00014000ff007a0c */ /* 0x000fe40003f05070 */
[----:B------:R-:W-:Y:S02]  /*1a650*/  ISETP.NE.AND.EX P1, PT, RZ, c[0x0][0x50c], PT, P1 ;  /* 0x00014300ff007a0c */ /* 0x000fe40003f25310 */
[----:B------:R-:W-:Y:S01]  /*1a660*/  ISETP.NE.AND.EX P0, PT, RZ, c[0x0][0x504], PT, P0 ;  /* 0x00014100ff007a0c */ /* 0x000fe20003f05300 */
[----:B------:R-:W-:Y:S02]  /*1a670*/  IMAD.MOV.U32 R16, RZ, RZ, c[0x0][0x388] ;  /* 0x0000e200ff107624 */ /* 0x000fe400078e00ff */
[----:B--2---:R-:W-:-:S08]  /*1a680*/  IMAD.WIDE R6, R8, R2, c[0x0][0x500] ;  /* 0x0001400008067625 */ /* 0x004fd000078e0202 */
[----:B------:R-:W-:Y:S02]  /*1a690*/  @P1 IMAD.WIDE R2, R8, R2, c[0x0][0x508] ;  /* 0x0001420008021625 */ /* 0x000fe400078e0202 */
[----:B------:R-:W2:Y:S04]  /*1a6a0*/  @P0 LDG.E R0, [R6.64] ;  /* 0x0000000e06000981 */ /* 0x000ea8000c1e1900 */
[----:B------:R3:W5:Y:S01]  /*1a6b0*/  @P1 LDG.E R16, [R2.64] ;  /* 0x0000000e02101981 */ /* 0x000762000c1e1900 */
[----:B------:R-:W-:Y:S02]  /*1a6c0*/  CS2R R4, SRZ ;  /* 0x0000000000047805 */ /* 0x000fe4000001ff00 */
[--C-:B--2---:R-:W-:Y:S01]  /*1a6d0*/  @P0 SHF.R.S32.HI R5, RZ, 0x1f, R0.reuse ;  /* 0x0000001fff050819 */ /* 0x104fe20000011400 */
[----:B------:R-:W-:Y:S01]  /*1a6e0*/  @P0 IMAD.MOV.U32 R4, RZ, RZ, R0 ;  /* 0x000000ffff040224 */ /* 0x000fe200078e0000 */
[----:B------:R-:W-:Y:S05]  /*1a6f0*/  @P1 BRA `(.L_x_1298) ;  /* 0x0000004000001947 */ /* 0x000fea0003800000 */
[----:B---3--:R-:W-:Y:S05]  /*1a700*/  @!P0 BRA `(.L_x_1298) ;  /* 0x0000003000008947 */ /* 0x008fea0003800000 */
[----:B------:R2:W3:Y:S04]  /*1a710*/  LDG.E R0, [R6.64] ;  /* 0x0000000e06007981 */ /* 0x0004e8000c1e1900 */
[----:B--2---:R-:W3:Y:S02]  /*1a720*/  LDG.E R6, [R6.64+0x4] ;  /* 0x0000040e06067981 */ /* 0x004ee4000c1e1900 */
[----:B---3-5:R-:W-:-:S02]  /*1a730*/  IADD3 R16, -R0, R6, RZ ;  /* 0x0000000600107210 */ /* 0x028fc40007ffe1ff */
.L_x_1298:
[----:B---3--:R-:W2:Y:S01]  /*1a740*/  S2R R10, SR_TID.X ;  /* 0x00000000000a7919 */ /* 0x008ea20000002100 */
[----:B------:R-:W-:Y:S01]  /*1a750*/  SHF.R.S32.HI R0, RZ, 0x1f, R8 ;  /* 0x0000001fff007819 */ /* 0x000fe20000011408 */
[----:B------:R-:W-:Y:S01]  /*1a760*/  BSSY B0, `(.L_x_1299) ;  /* 0x0000029000007945 */ /* 0x000fe20003800000 */
[----:B------:R-:W-:Y:S01]  /*1a770*/  SEL R9, R8, RZ, !P0 ;  /* 0x000000ff08097207 */ /* 0x000fe20004000000 */
[----:B------:R-:W3:Y:S01]  /*1a780*/  S2R R2, SR_CTAID.Y ;  /* 0x0000000000027919 */ /* 0x000ee20000002600 */
[----:B------:R-:W-:-:S03]  /*1a790*/  SEL R11, R0, RZ, !P0 ;  /* 0x000000ff000b7207 */ /* 0x000fc60004000000 */
[----:B------:R-:W4:Y:S01]  /*1a7a0*/  S2R R12, SR_CTAID.Y ;  /* 0x00000000000c7919 */ /* 0x000f220000002600 */
[----:B--2---:R-:W-:Y:S02]  /*1a7b0*/  ISETP.GE.AND P1, PT, R10, 0x80, PT ;  /* 0x000000800a00780c */ /* 0x004fe40003f26270 */
[----:B---3--:R-:W-:-:S11]  /*1a7c0*/  SHF.R.S32.HI R13, RZ, 0x1f, R2 ;  /* 0x0000001fff0d7819 */ /* 0x008fd60000011402 */
[----:B------:R-:W-:Y:S05]  /*1a7d0*/  @P1 BRA `(.L_x_1300) ;  /* 0x0000021000001947 */ /* 0x000fea0003800000 */
[----:B----4-:R-:W2:Y:S01]  /*1a7e0*/  S2R R8, SR_CTAID.X ;  /* 0x0000000000087919 */ /* 0x010ea20000002500 */
[----:B-----5:R-:W-:Y:S01]  /*1a7f0*/  IMAD R0, R16, c[0x0][0x4e8], RZ ;  /* 0x00013a0010007a24 */ /* 0x020fe200078e02ff */
[----:B--2---:R-:W-:-:S04]  /*1a800*/  LEA R8, R8, R10, 0x7 ;  /* 0x0000000a08087211 */ /* 0x004fc800078e38ff */
[----:B------:R-:W-:-:S13]  /*1a810*/  ISETP.GE.AND P0, PT, R8, R0, PT ;  /* 0x000000000800720c */ /* 0x000fda0003f06270 */
[----:B------:R-:W-:Y:S05]  /*1a820*/  @P0 BRA `(.L_x_1300) ;  /* 0x000001c000000947 */ /* 0x000fea0003800000 */
[----:B------:R-:W-:Y:S01]  /*1a830*/  MOV R0, c[0x0][0x4e8] ;  /* 0x00013a0000007a02 */ /* 0x000fe20000000f00 */
[----:B------:R-:W-:Y:S01]  /*1a840*/  IMAD R6, R13, c[0x0][0x490], RZ ;  /* 0x000124000d067a24 */ /* 0x000fe200078e02ff */
[----:B------:R-:W-:Y:S01]  /*1a850*/  MOV R2, R4 ;  /* 0x0000000400027202 */ /* 0x000fe20000000f00 */
[----:B------:R-:W-:Y:S01]  /*1a860*/  IMAD.MOV.U32 R3, RZ, RZ, R5 ;  /* 0x000000ffff037224 */ /* 0x000fe200078e0005 */
[----:B------:R-:W-:Y:S01]  /*1a870*/  ISETP.NE.AND P0, PT, R0, 0x1, PT ;  /* 0x000000010000780c */ /* 0x000fe20003f05270 */
[C---:B------:R-:W-:Y:S01]  /*1a880*/  IMAD R6, R12.reuse, c[0x0][0x494], R6 ;  /* 0x000125000c067a24 */ /* 0x040fe200078e0206 */
[----:B------:R-:W-:Y:S01]  /*1a890*/  MOV R0, R8 ;  /* 0x0000000800007202 */ /* 0x000fe20000000f00 */
[----:B------:R-:W-:-:S05]  /*1a8a0*/  IMAD.WIDE.U32 R2, R12, c[0x0][0x490], R2 ;  /* 0x000124000c027a25 */ /* 0x000fca00078e0002 */
[----:B------:R-:W-:-:S05]  /*1a8b0*/  IADD3 R3, R6, R3, RZ ;  /* 0x0000000306037210 */ /* 0x000fca0007ffe0ff */
[----:B------:R-:W-:-:S04]  /*1a8c0*/  @P0 IMAD.HI.U32 R7, R8, c[0x0][0x4ec], RZ ;  /* 0x00013b0008070a27 */ /* 0x000fc800078e00ff */
[----:B------:R-:W-:Y:S01]  /*1a8d0*/  IMAD.WIDE.U32 R2, R9, c[0x0][0x498], R2 ;  /* 0x0001260009027a25 */ /* 0x000fe200078e0002 */
[----:B------:R-:W-:-:S03]  /*1a8e0*/  @P0 SHF.R.U32.HI R0, RZ, c[0x0][0x4f0], R7 ;  /* 0x00013c00ff000a19 */ /* 0x000fc60000011607 */
[----:B------:R-:W-:Y:S01]  /*1a8f0*/  IMAD R7, R11, c[0x0][0x498], RZ ;  /* 0x000126000b077a24 */ /* 0x000fe200078e02ff */
[----:B------:R-:W-:Y:S01]  /*1a900*/  IADD3 R2, P0, R0, R2, RZ ;  /* 0x0000000200027210 */ /* 0x000fe20007f1e0ff */
[----:B------:R-:W-:Y:S02]  /*1a910*/  IMAD.MOV R6, RZ, RZ, -R0 ;  /* 0x000000ffff067224 */ /* 0x000fe400078e0a00 */
[----:B------:R-:W-:Y:S02]  /*1a920*/  IMAD R7, R9, c[0x0][0x49c], R7 ;  /* 0x0001270009077a24 */ /* 0x000fe400078e0207 */
[----:B------:R-:W-:Y:S01]  /*1a930*/  IMAD R6, R6, c[0x0][0x4e8], R8 ;  /* 0x00013a0006067a24 */ /* 0x000fe200078e0208 */
[----:B------:R-:W-:-:S04]  /*1a940*/  SHF.R.S32.HI R8, RZ, 0x1f, R0 ;  /* 0x0000001fff087819 */ /* 0x000fc80000011400 */
[----:B------:R-:W-:Y:S02]  /*1a950*/  SHF.R.S32.HI R0, RZ, 0x1f, R6 ;  /* 0x0000001fff007819 */ /* 0x000fe40000011406 */
[----:B------:R-:W-:-:S03]  /*1a960*/  IADD3.X R3, R8, R3, R7, P0, !PT ;  /* 0x0000000308037210 */ /* 0x000fc600007fe407 */
[----:B------:R-:W-:Y:S02]  /*1a970*/  IMAD R0, R0, c[0x0][0x488], RZ ;  /* 0x0001220000007a24 */ /* 0x000fe400078e02ff */
[----:B------:R-:W-:-:S04]  /*1a980*/  IMAD.WIDE.U32 R2, R6, c[0x0][0x488], R2 ;  /* 0x0001220006027a25 */ /* 0x000fc800078e0002 */
[----:B------:R-:W-:Y:S01]  /*1a990*/  IMAD R0, R6, c[0x0][0x48c], R0 ;  /* 0x0001230006007a24 */ /* 0x000fe200078e0200 */
[----:B------:R-:W-:-:S04]  /*1a9a0*/  LEA R6, P0, R2, c[0x0][0x450], 0x2 ;  /* 0x0001140002067a11 */ /* 0x000fc800078010ff */
[----:B------:R-:W-:-:S04]  /*1a9b0*/  IADD3 R0, R3, R0, RZ ;  /* 0x0000000003007210 */ /* 0x000fc80007ffe0ff */
[----:B------:R-:W-:Y:S02]  /*1a9c0*/  LEA.HI.X R7, R2, c[0x0][0x454], R0, 0x2, P0 ;  /* 0x0001150002077a11 */ /* 0x000fe400000f1400 */
[----:B------:R-:W-:-:S05]  /*1a9d0*/  MOV R0, 0xff800000 ;  /* 0xff80000000007802 */ /* 0x000fca0000000f00 */
[----:B------:R2:W-:Y:S02]  /*1a9e0*/  STG.E [R6.64], R0 ;  /* 0x0000000006007986 */ /* 0x0005e4000c10190e */
.L_x_1300:
[----:B----4-:R-:W-:Y:S05]  /*1a9f0*/  BSYNC B0 ;  /* 0x0000000000007941 */ /* 0x010fea0003800000 */
.L_x_1299:
[----:B------:R-:W3:Y:S01]  /*1aa00*/  S2R R14, SR_CTAID.X ;  /* 0x00000000000e7919 */ /* 0x000ee20000002500 */
[----:B--2---:R-:W-:Y:S01]  /*1aa10*/  IMAD R0, R5, c[0x0][0x3a0], RZ ;  /* 0x0000e80005007a24 */ /* 0x004fe200078e02ff */
[----:B------:R-:W-:Y:S01]  /*1aa20*/  SHF.R.S32.HI R5, RZ, 0x1f, R10 ;  /* 0x0000001fff057819 */ /* 0x000fe2000001140a */
[C---:B------:R-:W-:Y:S01]  /*1aa30*/  IMAD.WIDE.U32 R2, R4.reuse, c[0x0][0x3a0], RZ ;  /* 0x0000e80004027a25 */ /* 0x040fe200078e00ff */
[----:B------:R-:W-:Y:S02]  /*1aa40*/  MOV R6, c[0x0][0x4e8] ;  /* 0x00013a0000067a02 */ /* 0x000fe40000000f00 */
[----:B------:R-:W-:Y:S01]  /*1aa50*/  LEA.HI R5, R5, R10, RZ, 0x3 ;  /* 0x0000000a05057211 */ /* 0x000fe200078f18ff */
[----:B------:R-:W-:Y:S01]  /*1aa60*/  IMAD R0, R4, c[0x0][0x3a4], R0 ;  /* 0x0000e90004007a24 */ /* 0x000fe200078e0200 */
[----:B------:R-:W-:Y:S01]  /*1aa70*/  ISETP.NE.AND P0, PT, R6, 0x1, PT ;  /* 0x000000010600780c */ /* 0x000fe20003f05270 */
[----:B------:R-:W-:Y:S01]  /*1aa80*/  IMAD R6, R11, c[0x0][0x3f0], RZ ;  /* 0x0000fc000b067a24 */ /* 0x000fe200078e02ff */
[----:B------:R-:W-:-:S02]  /*1aa90*/  LOP3.LUT R4, R5, 0xfffffff8, RZ, 0xc0, !PT ;  /* 0xfffffff805047812 */ /* 0x000fc400078ec0ff */
[----:B------:R-:W-:Y:S01]  /*1aaa0*/  IADD3 R3, R3, R0, RZ ;  /* 0x0000000003037210 */ /* 0x000fe20007ffe0ff */
[----:B------:R-:W-:Y:S02]  /*1aab0*/  IMAD R0, R13, c[0x0][0x3e8], RZ ;  /* 0x0000fa000d007a24 */ /* 0x000fe400078e02ff */
[----:B------:R-:W-:Y:S01]  /*1aac0*/  IMAD.IADD R8, R10, 0x1, -R4 ;  /* 0x000000010a087824 */ /* 0x000fe200078e0a04 */
[----:B------:R-:W-:Y:S01]  /*1aad0*/  SHF.R.S32.HI R10, RZ, 0x3, R5 ;  /* 0x00000003ff0a7819 */ /* 0x000fe20000011405 */
[C---:B------:R-:W-:Y:S02]  /*1aae0*/  IMAD R0, R12.reuse, c[0x0][0x3ec], R0 ;  /* 0x0000fb000c007a24 */ /* 0x040fe400078e0200 */
[----:B------:R-:W-:Y:S01]  /*1aaf0*/  IMAD.WIDE.U32 R2, R12, c[0x0][0x3e8], R2 ;  /* 0x0000fa000c027a25 */ /* 0x000fe200078e0002 */
[----:B------:R-:W-:-:S03]  /*1ab00*/  LEA R4, R8, R10, 0x5 ;  /* 0x0000000a08047211 */ /* 0x000fc600078e28ff */
[----:B------:R-:W-:Y:S01]  /*1ab10*/  IMAD R7, R9, c[0x0][0x3f4], R6 ;  /* 0x0000fd0009077a24 */ /* 0x000fe200078e0206 */
[----:B------:R-:W-:Y:S01]  /*1ab20*/  IADD3 R3, R0, R3, RZ ;  /* 0x0000000300037210 */ /* 0x000fe20007ffe0ff */
[C---:B---3--:R-:W-:Y:S01]  /*1ab30*/  IMAD R4, R14.reuse, 0x80, R4 ;  /* 0x000000800e047824 */ /* 0x048fe200078e0204 */
[----:B------:R-:W-:-:S03]  /*1ab40*/  LEA R14, R14, R10, 0x7 ;  /* 0x0000000a0e0e7211 */ /* 0x000fc600078e38ff */
[----:B------:R-:W-:Y:S01]  /*1ab50*/  @P0 IMAD.HI.U32 R5, R4, c[0x0][0x4ec], RZ ;  /* 0x00013b0004050a27 */ /* 0x000fe200078e00ff */
[----:B------:R-:W-:-:S03]  /*1ab60*/  MOV R0, R4 ;  /* 0x0000000400007202 */ /* 0x000fc60000000f00 */
[----:B------:R-:W-:Y:S01]  /*1ab70*/  IMAD.WIDE.U32 R2, R9, c[0x0][0x3f0], R2 ;  /* 0x0000fc0009027a25 */ /* 0x000fe200078e0002 */
[----:B------:R-:W-:-:S04]  /*1ab80*/  @P0 SHF.R.U32.HI R0, RZ, c[0x0][0x4f0], R5 ;  /* 0x00013c00ff000a19 */ /* 0x000fc80000011605 */
[--C-:B------:R-:W-:Y:S01]  /*1ab90*/  SHF.R.S32.HI R6, RZ, 0x1f, R0.reuse ;  /* 0x0000001fff067819 */ /* 0x100fe20000011400 */
[----:B------:R-:W-:Y:S01]  /*1aba0*/  IMAD.MOV R5, RZ, RZ, -R0 ;  /* 0x000000ffff057224 */ /* 0x000fe200078e0a00 */
[----:B------:R-:W-:-:S03]  /*1abb0*/  IADD3 R3, R3, R7, RZ ;  /* 0x0000000703037210 */ /* 0x000fc60007ffe0ff */
[----:B------:R-:W-:Y:S02]  /*1abc0*/  IMAD R6, R6, c[0x0][0x3e0], RZ ;  /* 0x0000f80006067a24 */ /* 0x000fe400078e02ff */
[----:B------:R-:W-:Y:S02]  /*1abd0*/  IMAD R5, R5, c[0x0][0x4e8], R4 ;  /* 0x00013a0005057a24 */ /* 0x000fe400078e0204 */
[----:B------:R-:W-:-:S03]  /*1abe0*/  IMAD.WIDE.U32 R2, R0, c[0x0][0x3e0], R2 ;  /* 0x0000f80000027a25 */ /* 0x000fc600078e0002 */
[----:B------:R-:W-:Y:S01]  /*1abf0*/  SHF.R.S32.HI R4, RZ, 0x1f, R5 ;  /* 0x0000001fff047819 */ /* 0x000fe20000011405 */
[----:B------:R-:W-:-:S05]  /*1ac00*/  IMAD R0, R0, c[0x0][0x3e4], R6 ;  /* 0x0000f90000007a24 */ /* 0x000fca00078e0206 */
[----:B------:R-:W-:Y:S01]  /*1ac10*/  IADD3 R3, R3, R0, RZ ;  /* 0x0000000003037210 */ /* 0x000fe20007ffe0ff */
[----:B------:R-:W-:-:S04]  /*1ac20*/  IMAD R0, R4, c[0x0][0x3d8], RZ ;  /* 0x0000f60004007a24 */ /* 0x000fc800078e02ff */
[C---:B------:R-:W-:Y:S02]  /*1ac30*/  IMAD R4, R5.reuse, c[0x0][0x3dc], R0 ;  /* 0x0000f70005047a24 */ /* 0x040fe400078e0200 */
[----:B------:R-:W-:-:S04]  /*1ac40*/  IMAD.WIDE.U32 R2, R5, c[0x0][0x3d8], R2 ;  /* 0x0000f60005027a25 */ /* 0x000fc800078e0002 */
[----:B------:R-:W-:Y:S01]  /*1ac50*/  IMAD.SHL.U32 R0, R8, 0x8, RZ ;  /* 0x0000000808007824 */ /* 0x000fe200078e00ff */
[----:B------:R-:W-:Y:S02]  /*1ac60*/  IADD3 R3, R3, R4, RZ ;  /* 0x0000000403037210 */ /* 0x000fe40007ffe0ff */
[----:B------:R-:W-:Y:S02]  /*1ac70*/  LEA R17, P0, R2, c[0x0][0x380], 0x1 ;  /* 0x0000e00002117a11 */ /* 0x000fe400078008ff */
[----:B------:R-:W-:Y:S02]  /*1ac80*/  IADD3 R13, R0, 0x40, RZ ;  /* 0x00000040000d7810 */ /* 0x000fe40007ffe0ff */
[----:B------:R-:W-:Y:S02]  /*1ac90*/  LEA.HI.X R15, R2, c[0x0][0x384], R3, 0x1, P0 ;  /* 0x0000e100020f7a11 */ /* 0x000fe400000f0c03 */
[C---:B------:R-:W-:Y:S02]  /*1aca0*/  IADD3 R11, R0.reuse, 0x80, RZ ;  /* 0x00000080000b7810 */ /* 0x040fe40007ffe0ff */
[----:B------:R-:W-:Y:S01]  /*1acb0*/  IADD3 R12, R0, 0xc0, RZ ;  /* 0x000000c0000c7810 */ /* 0x000fe20007ffe0ff */
[----:B------:R-:W-:Y:S05]  /*1acc0*/  BRA.DIV ~URZ, `(.L_x_1301) ;  /* 0x000022e27f007947 */ /* 0x000fea000b800000 */
[----:B------:R2:W3:Y:S02]  /*1acd0*/  SHFL.IDX PT, R4, R15, RZ, 0x181f ;  /* 0x00181fff0f047589 */ /* 0x0004e400000e0000 */
.L_x_1357:
[----:B------:R-:W-:Y:S05]  /*1ace0*/  BRA.DIV ~URZ, `(.L_x_1302) ;  /* 0x000023427f007947 */ /* 0x000fea000b800000 */
[----:B------:R4:W1:Y:S02]  /*1acf0*/  SHFL.IDX PT, R2, R17, RZ, 0x181f ;  /* 0x00181fff11027589 */ /* 0x00086400000e0000 */
.L_x_1358:
[----:B-----5:R-:W-:Y:S01]  /*1ad00*/  IMAD R16, R16, c[0x0][0x4e8], RZ ;  /* 0x00013a0010107a24 */ /* 0x020fe200078e02ff */
[----:B------:R-:W-:Y:S01]  /*1ad10*/  BSSY B0, `(.L_x_1303) ;  /* 0x0000019000007945 */ /* 0x000fe20003800000 */
[----:B---3--:R-:W-:-:S03]  /*1ad20*/  MOV R3, R4 ;  /* 0x0000000400037202 */ /* 0x008fc60000000f00 */
[----:B------:R-:W-:-:S13]  /*1ad30*/  ISETP.GE.AND P0, PT, R14, R16, PT ;  /* 0x000000100e00720c */ /* 0x000fda0003f06270 */
        /* <DEDUP_REMOVED lines=9> */
[----:B-1----:R-:W-:Y:S01]  /*1add0*/  @!P3 IMAD.WIDE R8, R0, 0x2, R2 ;  /* 0x000000020008b825 */ /* 0x002fe200078e0202 */
        /* <DEDUP_REMOVED lines=12> */
.L_x_1304:
[----:B------:R-:W-:Y:S05]  /*1aea0*/  BSYNC B0 ;  /* 0x0000000000007941 */ /* 0x000fea0003800000 */
.L_x_1303:
[----:B------:R-:W-:Y:S05]  /*1aeb0*/  BRA.DIV ~URZ, `(.L_x_1305) ;  /* 0x000021f27f007947 */ /* 0x000fea000b800000 */
[----:B-1----:R1:W3:Y:S04]  /*1aec0*/  SHFL.IDX PT, R4, R15, 0x1, 0x181f ;  /* 0x00381f000f047f89 */ /* 0x0022e800000e0000 */
[----:B------:R1:W2:Y:S02]  /*1aed0*/  SHFL.IDX PT, R2, R17, 0x1, 0x181f ;  /* 0x00381f0011027f89 */ /* 0x0002a400000e0000 */
.L_x_1359:
[----:B------:R-:W-:Y:S01]  /*1aee0*/  IADD3 R3, R14, 0x20, RZ ;  /* 0x000000200e037810 */ /* 0x000fe20007ffe0ff */
[----:B------:R-:W-:Y:S03]  /*1aef0*/  BSSY B0, `(.L_x_1306) ;  /* 0x0000019000007945 */ /* 0x000fe60003800000 */
[----:B------:R-:W-:Y:S01]  /*1af00*/  ISETP.GE.AND P0, PT, R3, R16, PT ;  /* 0x000000100300720c */ /* 0x000fe20003f06270 */
[----:B---3--:R-:W-:-:S12]  /*1af10*/  IMAD.MOV.U32 R3, RZ, RZ, R4 ;  /* 0x000000ffff037224 */ /* 0x008fd800078e0004 */
        /* <DEDUP_REMOVED lines=9> */
[----:B--2---:R-:W-:Y:S01]  /*1afb0*/  @!P3 IMAD.WIDE R8, R0, 0x2, R2 ;  /* 0x000000020008b825 */ /* 0x004fe200078e0202 */
        /* <DEDUP_REMOVED lines=12> */
.L_x_1307:
[----:B------:R-:W-:Y:S05]  /*1b080*/  BSYNC B0 ;  /* 0x0000000000007941 */ /* 0x000fea0003800000 */
.L_x_1306:
[----:B------:R-:W-:Y:S05]  /*1b090*/  BRA.DIV ~URZ, `(.L_x_1308) ;  /* 0x000021027f007947 */ /* 0x000fea000b800000 */
[----:B--2---:R2:W3:Y:S02]  /*1b0a0*/  SHFL.IDX PT, R4, R15, 0x2, 0x181f ;  /* 0x00581f000f047f89 */ /* 0x0044e400000e0000 */
.L_x_1360:
[----:B------:R-:W-:Y:S05]  /*1b0b0*/  BRA.DIV ~URZ, `(.L_x_1309) ;  /* 0x000021627f007947 */ /* 0x000fea000b800000 */
[----:B------:R1:W2:Y:S02]  /*1b0c0*/  SHFL.IDX PT, R2, R17, 0x2, 0x181f ;  /* 0x00581f0011027f89 */ /* 0x0002a400000e0000 */
.L_x_1361:
        /* <DEDUP_REMOVED lines=26> */
.L_x_1311:
[----:B------:R-:W-:Y:S05]  /*1b270*/  BSYNC B0 ;  /* 0x0000000000007941 */ /* 0x000fea0003800000 */
.L_x_1310:
[----:B------:R-:W-:Y:S05]  /*1b280*/  BRA.DIV ~URZ, `(.L_x_1312) ;  /* 0x000020127f007947 */ /* 0x000fea000b800000 */
[----:B--2---:R2:W3:Y:S04]  /*1b290*/  SHFL.IDX PT, R4, R15, 0x3, 0x181f ;  /* 0x00781f000f047f89 */ /* 0x0044e800000e0000 */
[----:B------:R2:W1:Y:S02]  /*1b2a0*/  SHFL.IDX PT, R2, R17, 0x3, 0x181f ;  /* 0x00781f0011027f89 */ /* 0x00046400000e0000 */
.L_x_1362:
[----:B------:R-:W-:-:S04]  /*1b2b0*/  IADD3 R3, R14, 0x60, RZ ;  /* 0x000000600e037810 */ /* 0x000fc80007ffe0ff */
[----:B------:R-:W-:Y:S01]  /*1b2c0*/  ISETP.GE.AND P0, PT, R3, R16, PT ;  /* 0x000000100300720c */ /* 0x000fe20003f06270 */
[----:B---3--:R-:W-:-:S12]  /*1b2d0*/  IMAD.MOV.U32 R3, RZ, RZ, R4 ;  /* 0x000000ffff037224 */ /* 0x008fd800078e0004 */
[----:B------:R-:W-:Y:S05]  /*1b2e0*/  @P0 EXIT ;  /* 0x000000000000094d */ /* 0x000fea0003800000 */
[----:B------:R-:W-:Y:S02]  /*1b2f0*/  ISETP.GE.AND P1, PT, R13, c[0x0][0x3c8], PT ;  /* 0x0000f2000d007a0c */ /* 0x000fe40003f26270 */
[----:B------:R-:W-:Y:S02]  /*1b300*/  ISETP.GE.AND P0, PT, R11, c[0x0][0x3c8], PT ;  /* 0x0000f2000b007a0c */ /* 0x000fe40003f06270 */
[----:B------:R-:W-:-:S09]  /*1b310*/  ISETP.GE.AND P2, PT, R0, c[0x0][0x3c8], PT ;  /* 0x0000f20000007a0c */ /* 0x000fd20003f46270 */
[----:B------:R-:W-:Y:S02]  /*1b320*/  @!P1 SHF.R.S32.HI R5, RZ, 0x1f, R13 ;  /* 0x0000001fff059819 */ /* 0x000fe4000001140d */
[----:B------:R-:W-:Y:S02]  /*1b330*/  @!P0 SHF.R.S32.HI R4, RZ, 0x1f, R11 ;  /* 0x0000001fff048819 */ /* 0x000fe4000001140b */
[----:B------:R-:W-:Y:S01]  /*1b340*/  @!P1 LEA.HI R5, R5, R13, RZ, 0x3 ;  /* 0x0000000d05059211 */ /* 0x000fe200078f18ff */
[--C-:B-1----:R-:W-:Y:S01]  /*1b350*/  @!P2 IMAD.WIDE R8, R0, 0x2, R2.reuse ;  /* 0x000000020008a825 */ /* 0x102fe200078e0202 */
        /* <DEDUP_REMOVED lines=16> */
.L_x_1183:
[----:B------:R-:W-:Y:S01]  /*1b460*/  IMAD.MOV.U32 R188, RZ, RZ, R18 ;  /* 0x000000ffffbc7224 */ /* 0x000fe200078e0012 */
[----:B------:R-:W-:Y:S01]  /*1b470*/  MOV R3, 0x181f ;  /* 0x0000181f00037802 */ /* 0x000fe20000000f00 */
[----:B------:R-:W-:Y:S01]  /*1b480*/  IMAD.MOV.U32 R189, RZ, RZ, RZ ;  /* 0x000000ffffbd7224 */ /* 0x000fe200078e00ff */
[----:B------:R-:W-:Y:S02]  /*1b490*/  MOV R191, 0xffffffff ;  /* 0xffffffff00bf7802 */ /* 0x000fe40000000f00 */
[----:B------:R-:W-:Y:S02]  /*1b4a0*/  MOV R2, 0x1b4c0 ;  /* 0x0001b4c000027802 */ /* 0x000fe40000000f00 */
[----:B------:R-:W-:Y:S05]  /*1b4b0*/  CALL.REL.NOINC `($__internal_6_$__cuda_sm70_shflsync_idx_p) ;  /* 0x0000c6c000007944 */ /* 0x000fea0003c00000 */
[----:B------:R-:W-:Y:S01]  /*1b4c0*/  MOV R0, R190 ;  /* 0x000000be00007202 */ /* 0x000fe20000000f00 */
[----:B------:R-:W-:Y:S05]  /*1b4d0*/  BRA `(.L_x_1313) ;  /* 0xfffed1b000007947 */ /* 0x000fea000383ffff */
.L_x_1184:
[----:B------:R-:W-:Y:S01]  /*1b4e0*/  IMAD.MOV.U32 R188, RZ, RZ, R20 ;  /* 0x000000ffffbc7224 */ /* 0x000fe200078e0014 */
[----:B------:R-:W-:Y:S01]  /*1b4f0*/  MOV R3, 0x181f ;  /* 0x0000181f00037802 */ /* 0x000fe20000000f00 */
[----:B------:R-:W-:Y:S01]  /*1b500*/  IMAD.MOV.U32 R189, RZ, RZ, RZ ;  /* 0x000000ffffbd7224 */ /* 0x000fe200078e00ff */
[----:B------:R-:W-:-:S02]  /*1b510*/  MOV R191, 0xffffffff ;  /* 0xffffffff00bf7802 */ /* 0x000fc40000000f00 */
[----:B------:R-:W-:Y:S02]  /*1b520*/  MOV R2, 0x1b540 ;  /* 0x0001b54000027802 */ /* 0x000fe40000000f00 */
[----:B-12---:R-:W-:Y:S05]  /*1b530*/  CALL.REL.NOINC `($__internal_6_$__cuda_sm70_shflsync_idx_p) ;  /* 0x0000c64000007944 */ /* 0x006fea0003c00000 */
[----:B------:R-:W-:Y:S01]  /*1b540*/  MOV R2, R190 ;  /* 0x000000be00027202 */ /* 0x000fe20000000f00 */
[----:B------:R-:W-:Y:S05]  /*1b550*/  BRA `(.L_x_1314) ;  /* 0xfffed15000007947 */ /* 0x000fea000383ffff */
.L_x_1187:
[----:B------:R-:W-:Y:S01]  /*1b560*/  IMAD.MOV.U32 R188, RZ, RZ, R18 ;  /* 0x000000ffffbc7224 */ /* 0x000fe200078e0012 */
[----:B--2---:R-:W-:Y:S01]  /*1b570*/  MOV R3, 0x181f ;  /* 0x0000181f00037802 */ /* 0x004fe20000000f00 */
[----:B------:R-:W-:Y:S01]  /*1b580*/  IMAD.MOV.U32 R189, RZ, RZ, 0x1 ;  /* 0x00000001ffbd7424 */ /* 0x000fe200078e00ff */
[----:B------:R-:W-:Y:S02]  /*1b590*/  MOV R191, 0xffffffff ;  /* 0xffffffff00bf7802 */ /* 0x000fe40000000f00 */
[----:B----4-:R-:W-:Y:S02]  /*1b5a0*/  MOV R2, 0x1b5c0 ;  /* 0x0001b5c000027802 */ /* 0x010fe40000000f00 */
[----:B-1-3--:R-:W-:Y:S05]  /*1b5b0*/  CALL.REL.NOINC `($__internal_6_$__cuda_sm70_shflsync_idx_p) ;  /* 0x0000c5c000007944 */ /* 0x00afea0003c00000 */
[----:B------:R-:W-:Y:S01]  /*1b5c0*/  IMAD.MOV.U32 R4, RZ, RZ, R190 ;  /* 0x000000ffff047224 */ /* 0x000fe200078e00be */
[----:B------:R-:W-:Y:S01]  /*1b5d0*/  MOV R188, R20 ;  /* 0x0000001400bc7202 */ /* 0x000fe20000000f00 */
[----:B------:R-:W-:Y:S01]  /*1b5e0*/  IMAD.MOV.U32 R189, RZ, RZ, 0x1 ;  /* 0x00000001ffbd7424 */ /* 0x000fe200078e00ff */
[----:B------:R-:W-:Y:S01]  /*1b5f0*/  MOV R3, 0x181f ;  /* 0x0000181f00037802 */ /* 0x000fe20000000f00 */
[----:B------:R-:W-:Y:S01]  /*1b600*/  IMAD.MOV.U32 R191, RZ, RZ, -0x1 ;  /* 0xffffffffffbf7424 */ /* 0x000fe200078e00ff */
[----:B------:R-:W-:-:S02]  /*1b610*/  MOV R2, 0x1b630 ;  /* 0x0001b63000027802 */ /* 0x000fc40000000f00 */
[----:B------:R-:W-:Y:S05]  /*1b620*/  CALL.REL.NOINC `($__internal_6_$__cuda_sm70_shflsync_idx_p) ;  /* 0x0000c55000007944 */ /* 0x000fea0003c00000 */
[----:B------:R-:W-:Y:S01]  /*1b630*/  MOV R2, R190 ;  /* 0x000000be00027202 */ /* 0x000fe20000000f00 */
[----:B------:R-:W-:Y:S05]  /*1b640*/  BRA `(.L_x_1315) ;  /* 0xfffed25000007947 */ /* 0x000fea000383ffff */
.L_x_1190:
[----:B------:R-:W-:Y:S01]  /*1b650*/  IMAD.MOV.U32 R188, RZ, RZ, R18 ;  /* 0x000000ffffbc7224 */ /* 0x000fe200078e0012 */
[----:B--2---:R-:W-:Y:S01]  /*1b660*/  MOV R3, 0x181f ;  /* 0x0000181f00037802 */ /* 0x004fe20000000f00 */
[----:B------:R-:W-:Y:S01]  /*1b670*/  IMAD.MOV.U32 R189, RZ, RZ, 0x2 ;  /* 0x00000002ffbd7424 */ /* 0x000fe200078e00ff */
[----:B------:R-:W-:-:S02]  /*1b680*/  MOV R191, 0xffffffff ;  /* 0xffffffff00bf7802 */ /* 0x000fc40000000f00 */
[----:B------:R-:W-:Y:S02]  /*1b690*/  MOV R2, 0x1b6b0 ;  /* 0x0001b6b000027802 */ /* 0x000fe40000000f00 */
[----:B-1-3--:R-:W-:Y:S05]  /*1b6a0*/  CALL.REL.NOINC `($__internal_6_$__cuda_sm70_shflsync_idx_p) ;  /* 0x0000c4d000007944 */ /* 0x00afea0003c00000 */
[----:B------:R-:W-:Y:S01]  /*1b6b0*/  MOV R4, R190 ;  /* 0x000000be00047202 */ /* 0x000fe20000000f00 */
[----:B------:R-:W-:Y:S05]  /*1b6c0*/  BRA `(.L_x_1316) ;  /* 0xfffed3a000007947 */ /* 0x000fea000383ffff */
.L_x_1191:
[----:B------:R-:W-:Y:S01]  /*1b6d0*/  IMAD.MOV.U32 R188, RZ, RZ, R20 ;  /* 0x000000ffffbc7224 */ /* 0x000fe200078e0014 */
[----:B--2---:R-:W-:Y:S01]  /*1b6e0*/  MOV R3, 0x181f ;  /* 0x0000181f00037802 */ /* 0x004fe20000000f00 */
[----:B------:R-:W-:Y:S01]  /*1b6f0*/  IMAD.MOV.U32 R189, RZ, RZ, 0x2 ;  /* 0x00000002ffbd7424 */ /* 0x000fe200078e00ff */
[----:B------:R-:W-:Y:S02]  /*1b700*/  MOV R191, 0xffffffff ;  /* 0xffffffff00bf7802 */ /* 0x000fe40000000f00 */
[----:B------:R-:W-:Y:S02]  /*1b710*/  MOV R2, 0x1b730 ;  /* 0x0001b73000027802 */ /* 0x000fe40000000f00 */
[----:B-1-34-:R-:W-:Y:S05]  /*1b720*/  CALL.REL.NOINC `($__internal_6_$__cuda_sm70_shflsync_idx_p) ;  /* 0x0000c45000007944 */ /* 0x01afea0003c00000 */
[----:B------:R-:W-:Y:S01]  /*1b730*/  MOV R2, R190 ;  /* 0x000000be00027202 */ /* 0x000fe20000000f00 */
[----:B------:R-:W-:Y:S05]  /*1b740*/  BRA `(.L_x_1317) ;  /* 0xfffed34000007947 */ /* 0x000fea000383ffff */
.L_x_1194:
[----:B------:R-:W-:Y:S01]  /*1b750*/  IMAD.MOV.U32 R188, RZ, RZ, R18 ;  /* 0x000000ffffbc7224 */ /* 0x000fe200078e0012 */
[----:B-1----:R-:W-:Y:S01]  /*1b760*/  MOV R3, 0x181f ;  /* 0x0000181f00037802 */ /* 0x002fe20000000f00 */
[----:B------:R-:W-:Y:S01]  /*1b770*/  IMAD.MOV.U32 R189, RZ, RZ, 0x3 ;  /* 0x00000003ffbd7424 */ /* 0x000fe200078e00ff */
[----:B------:R-:W-:-:S02]  /*1b780*/  MOV R191, 0xffffffff ;  /* 0xffffffff00bf7802 */ /* 0x000fc40000000f00 */
[----:B---3--:R-:W-:Y:S02]  /*1b790*/  MOV R2, 0x1b7b0 ;  /* 0x0001b7b000027802 */ /* 0x008fe40000000f00 */
[----:B--2-4-:R-:W-:Y:S05]  /*1b7a0*/  CALL.REL.NOINC `($__internal_6_$__cuda_sm70_shflsync_idx_p) ;  /* 0x0000c3d000007944 */ /* 0x014fea0003c00000 */
[----:B------:R-:W-:Y:S01]  /*1b7b0*/  IMAD.MOV.U32 R11, RZ, RZ, R190 ;  /* 0x000000ffff0b7224 */ /* 0x000fe200078e00be */
[----:B------:R-:W-:Y:S01]  /*1b7c0*/  MOV R188, R20 ;  /* 0x0000001400bc7202 */ /* 0x000fe20000000f00 */
[----:B------:R-:W-:Y:S01]  /*1b7d0*/  IMAD.MOV.U32 R189, RZ, RZ, 0x3 ;  /* 0x00000003ffbd7424 */ /* 0x000fe200078e00ff */
[----:B------:R-:W-:Y:S01]  /*1b7e0*/  MOV R3, 0x181f ;  /* 0x0000181f00037802 */ /* 0x000fe20000000f00 */
[----:B------:R-:W-:Y:S01]  /*1b7f0*/  IMAD.MOV.U32 R191, RZ, RZ, -0x1 ;  /* 0xffffffffffbf7424 */ /* 0x000fe200078e00ff */
[----:B------:R-:W-:Y:S02]  /*1b800*/  MOV R2, 0x1b820 ;  /* 0x0001b82000027802 */ /* 0x000fe40000000f00 */
[----:B------:R-:W-:Y:S05]  /*1b810*/  CALL.REL.NOINC `($__internal_6_$__cuda_sm70_shflsync_idx_p) ;  /* 0x0000c36000007944 */ /* 0x000fea0003c00000 */
[----:B------:R-:W-:Y:S01]  /*1b820*/  MOV R10, R190 ;  /* 0x000000be000a7202 */ /* 0x000fe20000000f00 */
[----:B------:R-:W-:Y:S05]  /*1b830*/  BRA `(.L_x_1318) ;  /* 0xfffed43000007947 */ /* 0x000fea000383ffff */
.L_x_1196:
[----:B---34-:R-:W-:Y:S01]  /*1b840*/  IMAD.MOV.U32 R188, RZ, RZ, R4 ;  /* 0x000000ffffbc7224 */ /* 0x018fe200078e0004 */
[----:B------:R-:W-:Y:S01]  /*1b850*/  MOV R3, 0x181f ;  /* 0x0000181f00037802 */ /* 0x000fe20000000f00 */
[----:B------:R-:W-:Y:S01]  /*1b860*/  IMAD.MOV.U32 R189, RZ, RZ, RZ ;  /* 0x000000ffffbd7224 */ /* 0x000fe200078e00ff */
[----:B------:R-:W-:Y:S02]  /*1b870*/  MOV R191, 0xffffffff ;  /* 0xffffffff00bf7802 */ /* 0x000fe40000000f00 */
[----:B------:R-:W-:-:S02]  /*1b880*/  MOV R2, 0x1b8a0 ;  /* 0x0001b8a000027802 */ /* 0x000fc40000000f00 */
[----:B--2--5:R-:W-:Y:S05]  /*1b890*/  CALL.REL.NOINC `($__internal_6_$__cuda_sm70_shflsync_idx_p) ;  /* 0x0000c2e000007944 */ /* 0x024fea0003c00000 */
[----:B------:R-:W-:Y:S01]  /*1b8a0*/  MOV R3, R190 ;  /* 0x000000be00037202 */ /* 0x000fe20000000f00 */
[----:B------:R-:W-:Y:S05]  /*1b8b0*/  BRA `(.L_x_1319) ;  /* 0xfffee2e000007947 */ /* 0x000fea000383ffff */
.L_x_1199:
[----:B------:R-:W-:Y:S01]  /*1b8c0*/  IMAD.MOV.U32 R188, RZ, RZ, R4 ;  /* 0x000000ffffbc7224 */ /* 0x000fe200078e0004 */
[----:B------:R-:W-:Y:S01]  /*1b8d0*/  MOV R3, 0x181f ;  /* 0x0000181f00037802 */ /* 0x000fe20000000f00 */
[----:B------:R-:W-:Y:S01]  /*1b8e0*/  IMAD.MOV.U32 R189, RZ, RZ, 0x1 ;  /* 0x00000001ffbd7424 */ /* 0x000fe200078e00ff */
[----:B------:R-:W-:-:S02]  /*1b8f0*/  MOV R191, 0xffffffff ;  /* 0xffffffff00bf7802 */ /* 0x000fc40000000f00 */
[----:B------:R-:W-:Y:S02]  /*1b900*/  MOV R2, 0x1b920 ;  /* 0x0001b92000027802 */ /* 0x000fe40000000f00 */
[----:B-12--5:R-:W-:Y:S05]  /*1b910*/  CALL.REL.NOINC `($__internal_6_$__cuda_sm70_shflsync_idx_p) ;  /* 0x0000c26000007944 */ /* 0x026fea0003c00000 */
        /* <DEDUP_REMOVED lines=9> */
.L_x_1202:
[----:B------:R-:W-:Y:S01]  /*1b9b0*/  IMAD.MOV.U32 R188, RZ, RZ, R7 ;  /* 0x000000ffffbc7224 */ /* 0x000fe200078e0007 */
[----:B------:R-:W-:Y:S01]  /*1b9c0*/  MOV R3, 0x181f ;  /* 0x0000181f00037802 */ /* 0x000fe20000000f00 */
[----:B------:R-:W-:Y:S01]  /*1b9d0*/  IMAD.MOV.U32 R189, RZ, RZ, RZ ;  /* 0x000000ffffbd7224 */ /* 0x000fe200078e00ff */
[----:B------:R-:W-:Y:S02]  /*1b9e0*/  MOV R191, 0xffffffff ;  /* 0xffffffff00bf7802 */ /* 0x000fe40000000f00 */
[----:B------:R-:W-:-:S02]  /*1b9f0*/  MOV R2, 0x1ba10 ;  /* 0x0001ba1000027802 */ /* 0x000fc40000000f00 */
[----:B------:R-:W-:Y:S05]  /*1ba00*/  CALL.REL.NOINC `($__internal_6_$__cuda_sm70_shflsync_idx_p) ;  /* 0x0000c17000007944 */ /* 0x000fea0003c00000 */
[----:B------:R-:W-:Y:S01]  /*1ba10*/  MOV R4, R190 ;  /* 0x000000be00047202 */ /* 0x000fe20000000f00 */
[----:B------:R-:W-:Y:S05]  /*1ba20*/  BRA `(.L_x_1321) ;  /* 0xfffef1e000007947 */ /* 0x000fea000383ffff */
.L_x_1203:
        /* <DEDUP_REMOVED lines=8> */
.L_x_1206:
[----:B------:R-:W-:Y:S01]  /*1bab0*/  IMAD.MOV.U32 R188, RZ, RZ, R7 ;  /* 0x000000ffffbc7224 */ /* 0x000fe200078e0007 */
[----:B--2---:R-:W-:Y:S01]  /*1bac0*/  MOV R3, 0x181f ;  /* 0x0000181f00037802 */ /* 0x004fe20000000f00 */
[----:B------:R-:W-:Y:S01]  /*1bad0*/  IMAD.MOV.U32 R189, RZ, RZ, 0x1 ;  /* 0x00000001ffbd7424 */ /* 0x000fe200078e00ff */
[----:B------:R-:W-:Y:S02]  /*1bae0*/  MOV R191, 0xffffffff ;  /* 0xffffffff00bf7802 */ /* 0x000fe40000000f00 */
[----:B------:R-:W-:Y:S02]  /*1baf0*/  MOV R2, 0x1bb10 ;  /* 0x0001bb1000027802 */ /* 0x000fe40000000f00 */
[----:B-1-34-:R-:W-:Y:S05]  /*1bb00*/  CALL.REL.NOINC `($__internal_6_$__cuda_sm70_shflsync_idx_p) ;  /* 0x0000c07000007944 */ /* 0x01afea0003c00000 */
        /* <DEDUP_REMOVED lines=9> */
.L_x_1207:
[----:B------:R-:W-:Y:S01]  /*1bba0*/  IMAD.MOV.U32 R188, RZ, RZ, R4 ;  /* 0x000000ffffbc7224 */ /* 0x000fe200078e0004 */
[----:B------:R-:W-:Y:S01]  /*1bbb0*/  MOV R3, 0x1c1f ;  /* 0x00001c1f00037802 */ /* 0x000fe20000000f00 */
[----:B------:R-:W-:Y:S01]  /*1bbc0*/  IMAD.MOV.U32 R189, RZ, RZ, RZ ;  /* 0x000000ffffbd7224 */ /* 0x000fe200078e00ff */
[----:B------:R-:W-:-:S02]  /*1bbd0*/  MOV R191, 0xffffffff ;  /* 0xffffffff00bf7802 */ /* 0x000fc40000000f00 */
[----:B------:R-:W-:Y:S02]  /*1bbe0*/  MOV R2, 0x1bc00 ;  /* 0x0001bc0000027802 */ /* 0x000fe40000000f00 */
[----:B------:R-:W-:Y:S05]  /*1bbf0*/  CALL.REL.NOINC `($__internal_6_$__cuda_sm70_shflsync_idx_p) ;  /* 0x0000bf8000007944 */ /* 0x000fea0003c00000 */
[----:B------:R-:W-:Y:S01]  /*1bc00*/  MOV R3, R190 ;  /* 0x000000be00037202 */ /* 0x000fe20000000f00 */
[----:B------:R-:W-:Y:S05]  /*1bc10*/  BRA `(.L_x_1324) ;  /* 0xfffef61000007947 */ /* 0x000fea000383ffff */
.L_x_1212:
[----:B------:R-:W-:Y:S01]  /*1bc20*/  IMAD.MOV.U32 R188, RZ, RZ, R4 ;  /* 0x000000ffffbc7224 */ /* 0x000fe200078e0004 */
[----:B------:R-:W-:Y:S01]  /*1bc30*/  MOV R3, 0x1c1f ;  /* 0x00001c1f00037802 */ /* 0x000fe20000000f00 */
[----:B------:R-:W-:Y:S01]  /*1bc40*/  IMAD.MOV.U32 R189, RZ, RZ, 0x1 ;  /* 0x00000001ffbd7424 */ /* 0x000fe200078e00ff */
[----:B------:R-:W-:Y:S02]  /*1bc50*/  MOV R191, 0xffffffff ;  /* 0xffffffff00bf7802 */ /* 0x000fe40000000f00 */
[----:B------:R-:W-:Y:S02]  /*1bc60*/  MOV R2, 0x1bc80 ;  /* 0x0001bc8000027802 */ /* 0x000fe40000000f00 */
[----:B------:R-:W-:Y:S05]  /*1bc70*/  CALL.REL.NOINC `($__internal_6_$__cuda_sm70_shflsync_idx_p) ;  /* 0x0000bf0000007944 */ /* 0x000fea0003c00000 */
[----:B------:R-:W-:Y:S01]  /*1bc80*/  MOV R3, R190 ;  /* 0x000000be00037202 */ /* 0x000fe20000000f00 */
[----:B------:R-:W-:Y:S05]  /*1bc90*/  BRA `(.L_x_1325) ;  /* 0xfffefc1000007947 */ /* 0x000fea000383ffff */
.L_x_1217:
[----:B------:R-:W-:Y:S01]  /*1bca0*/  IMAD.MOV.U32 R4, RZ, RZ, R136 ;  /* 0x000000ffff047224 */ /* 0x000fe200078e0088 */
[----:B------:R-:W-:Y:S02]  /*1bcb0*/  MOV R0, 0x2 ;  /* 0x0000000200007802 */ /* 0x000fe40000000f00 */
[----:B------:R-:W-:-:S02]  /*1bcc0*/  MOV R2, 0x1bce0 ;  /* 0x0001bce000027802 */ /* 0x000fc40000000f00 */
[----:B------:R-:W-:Y:S05]  /*1bcd0*/  CALL.REL.NOINC `($__internal_5_$__cuda_sm70_shflsync_bfly_p) ;  /* 0x0000be4000007944 */ /* 0x000fea0003c00000 */
[----:B------:R-:W-:Y:S05]  /*1bce0*/  BRA `(.L_x_1326) ;  /* 0xffff02b000007947 */ /* 0x000fea000383ffff */
.L_x_1218:
[----:B------:R-:W-:Y:S01]  /*1bcf0*/  IMAD.MOV.U32 R4, RZ, RZ, R136 ;  /* 0x000000ffff047224 */ /* 0x000fe200078e0088 */
[----:B------:R-:W-:-:S02]  /*1bd00*/  MOV R0, 0x1 ;  /* 0x0000000100007802 */ /* 0x000fc40000000f00 */
[----:B------:R-:W-:Y:S02]  /*1bd10*/  MOV R2, 0x1bd30 ;  /* 0x0001bd3000027802 */ /* 0x000fe40000000f00 */
[----:B------:R-:W-:Y:S05]  /*1bd20*/  CALL.REL.NOINC `($__internal_5_$__cuda_sm70_shflsync_bfly_p) ;  /* 0x0000bdf000007944 */ /* 0x000fea0003c00000 */
[----:B------:R-:W-:Y:S01]  /*1bd30*/  FMNMX.FTZ R136, R136, R0, !PT ;  /* 0x0000000088887209 */ /* 0x000fe20007810000 */
[----:B------:R-:W-:Y:S01]  /*1bd40*/  IMAD.MOV.U32 R4, RZ, RZ, R7 ;  /* 0x000000ffff047224 */ /* 0x000fe200078e0007 */
[----:B------:R-:W-:Y:S01]  /*1bd50*/  MOV R2, 0x1bd80 ;  /* 0x0001bd8000027802 */ /* 0x000fe20000000f00 */
[----:B------:R-:W-:Y:S02]  /*1bd60*/  IMAD.MOV.U32 R0, RZ, RZ, 0x2 ;  /* 0x00000002ff007424 */ /* 0x000fe400078e00ff */
[----:B------:R-:W-:Y:S05]  /*1bd70*/  CALL.REL.NOINC `($__internal_5_$__cuda_sm70_shflsync_bfly_p) ;  /* 0x0000bda000007944 */ /* 0x000fea0003c00000 */
[----:B------:R-:W-:Y:S01]  /*1bd80*/  FMNMX.FTZ R7, R7, R0, !PT ;  /* 0x0000000007077209 */ /* 0x000fe20007810000 */
[----:B------:R-:W-:Y:S01]  /*1bd90*/  IMAD.MOV.U32 R0, RZ, RZ, 0x1 ;  /* 0x00000001ff007424 */ /* 0x000fe200078e00ff */
[----:B------:R-:W-:-:S03]  /*1bda0*/  MOV R2, 0x1bdd0 ;  /* 0x0001bdd000027802 */ /* 0x000fc60000000f00 */
[----:B------:R-:W-:Y:S02]  /*1bdb0*/  IMAD.MOV.U32 R4, RZ, RZ, R7 ;  /* 0x000000ffff047224 */ /* 0x000fe400078e0007 */
[----:B------:R-:W-:Y:S05]  /*1bdc0*/  CALL.REL.NOINC `($__internal_5_$__cuda_sm70_shflsync_bfly_p) ;  /* 0x0000bd5000007944 */ /* 0x000fea0003c00000 */
[----:B------:R-:W-:Y:S01]  /*1bdd0*/  MOV R3, R0 ;  /* 0x0000000000037202 */ /* 0x000fe20000000f00 */
[----:B------:R-:W-:Y:S05]  /*1bde0*/  BRA `(.L_x_1327) ;  /* 0xffff022000007947 */ /* 0x000fea000383ffff */
.L_x_1226:
[----:B------:R-:W-:Y:S01]  /*1bdf0*/  MOV R3, 0x181f ;  /* 0x0000181f00037802 */ /* 0x000fe20000000f00 */
[----:B------:R-:W-:Y:S01]  /*1be00*/  IMAD.MOV.U32 R188, RZ, RZ, R6 ;  /* 0x000000ffffbc7224 */ /* 0x000fe200078e0006 */
[----:B------:R-:W-:Y:S01]  /*1be10*/  MOV R191, 0xffffffff ;  /* 0xffffffff00bf7802 */ /* 0x000fe20000000f00 */
[----:B------:R-:W-:Y:S01]  /*1be20*/  IMAD.MOV.U32 R189, RZ, RZ, RZ ;  /* 0x000000ffffbd7224 */ /* 0x000fe200078e00ff */
[----:B------:R-:W-:Y:S02]  /*1be30*/  MOV R2, 0x1be50 ;  /* 0x0001be5000027802 */ /* 0x000fe40000000f00 */
[----:B-1234-:R-:W-:Y:S05]  /*1be40*/  CALL.REL.NOINC `($__internal_6_$__cuda_sm70_shflsync_idx_p) ;  /* 0x0000bd3000007944 */ /* 0x01efea0003c00000 */
[----:B------:R-:W-:Y:S01]  /*1be50*/  MOV R4, R190 ;  /* 0x000000be00047202 */ /* 0x000fe20000000f00 */
[----:B------:R-:W-:-:S05]  /*1be60*/  BRA `(.L_x_1328) ;  /* 0xffff181000007947 */ /* 0x000fca000383ffff */
.L_x_1227:
        /* <DEDUP_REMOVED lines=8> */
.L_x_1228:
[----:B---3--:R-:W-:Y:S01]  /*1bef0*/  MOV R3, 0x181f ;  /* 0x0000181f00037802 */ /* 0x008fe20000000f00 */
[----:B------:R-:W-:Y:S01]  /*1bf00*/  IMAD.MOV.U32 R188, RZ, RZ, R6 ;  /* 0x000000ffffbc7224 */ /* 0x000fe200078e0006 */
[----:B------:R-:W-:Y:S01]  /*1bf10*/  MOV R191, 0xffffffff ;  /* 0xffffffff00bf7802 */ /* 0x000fe20000000f00 */
[----:B------:R-:W-:Y:S01]  /*1bf20*/  IMAD.MOV.U32 R189, RZ, RZ, 0x1 ;  /* 0x00000001ffbd7424 */ /* 0x000fe200078e00ff */
[----:B------:R-:W-:Y:S02]  /*1bf30*/  MOV R2, 0x1bf50 ;  /* 0x0001bf5000027802 */ /* 0x000fe40000000f00 */
[----:B-12-4-:R-:W-:Y:S05]  /*1bf40*/  CALL.REL.NOINC `($__internal_6_$__cuda_sm70_shflsync_idx_p) ;  /* 0x0000bc3000007944 */ /* 0x016fea0003c00000 */
[----:B------:R-:W-:Y:S01]  /*1bf50*/  MOV R188, R18 ;  /* 0x0000001200bc7202 */ /* 0x000fe20000000f00 */
[----:B------:R-:W-:Y:S01]  /*1bf60*/  IMAD.MOV.U32 R4, RZ, RZ, R190 ;  /* 0x000000ffff047224 */ /* 0x000fe200078e00be */
[----:B------:R-:W-:Y:S01]  /*1bf70*/  MOV R3, 0x181f ;  /* 0x0000181f00037802 */ /* 0x000fe20000000f00 */
[----:B------:R-:W-:Y:S01]  /*1bf80*/  IMAD.MOV.U32 R189, RZ, RZ, 0x1 ;  /* 0x00000001ffbd7424 */ /* 0x000fe200078e00ff */
[----:B------:R-:W-:Y:S01]  /*1bf90*/  MOV R2, 0x1bfc0 ;  /* 0x0001bfc000027802 */ /* 0x000fe20000000f00 */
[----:B------:R-:W-:Y:S02]  /*1bfa0*/  IMAD.MOV.U32 R191, RZ, RZ, -0x1 ;  /* 0xffffffffffbf7424 */ /* 0x000fe400078e00ff */
[----:B------:R-:W-:Y:S05]  /*1bfb0*/  CALL.REL.NOINC `($__internal_6_$__cuda_sm70_shflsync_idx_p) ;  /* 0x0000bbc000007944 */ /* 0x000fea0003c00000 */
[----:B------:R-:W-:Y:S01]  /*1bfc0*/  MOV R0, R190 ;  /* 0x000000be00007202 */ /* 0x000fe20000000f00 */
[----:B------:R-:W-:-:S05]  /*1bfd0*/  BRA `(.L_x_1330) ;  /* 0xffff187000007947 */ /* 0x000fca000383ffff */
.L_x_1231:
[----:B------:R-:W-:Y:S01]  /*1bfe0*/  MOV R3, 0x181f ;  /* 0x0000181f00037802 */ /* 0x000fe20000000f00 */
[----:B------:R-:W-:Y:S01]  /*1bff0*/  IMAD.MOV.U32 R188, RZ, RZ, R14 ;  /* 0x000000ffffbc7224 */ /* 0x000fe200078e000e */
[----:B------:R-:W-:Y:S01]  /*1c000*/  MOV R191, 0xffffffff ;  /* 0xffffffff00bf7802 */ /* 0x000fe20000000f00 */
[----:B------:R-:W-:Y:S01]  /*1c010*/  IMAD.MOV.U32 R189, RZ, RZ, RZ ;  /* 0x000000ffffbd7224 */ /* 0x000fe200078e00ff */
[----:B------:R-:W-:Y:S02]  /*1c020*/  MOV R2, 0x1c040 ;  /* 0x0001c04000027802 */ /* 0x000fe40000000f00 */
[----:B-1----:R-:W-:Y:S05]  /*1c030*/  CALL.REL.NOINC `($__internal_6_$__cuda_sm70_shflsync_idx_p) ;  /* 0x0000bb4000007944 */ /* 0x002fea0003c00000 */
[----:B------:R-:W-:Y:S01]  /*1c040*/  MOV R4, R190 ;  /* 0x000000be00047202 */ /* 0x000fe20000000f00 */
[----:B------:R-:W-:-:S05]  /*1c050*/  BRA `(.L_x_1331) ;  /* 0xffff288000007947 */ /* 0x000fca000383ffff */
.L_x_1232:
[----:B------:R-:W-:Y:S01]  /*1c060*/  MOV R3, 0x181f ;  /* 0x0000181f00037802 */ /* 0x000fe20000000f00 */
[----:B------:R-:W-:Y:S01]  /*1c070*/  IMAD.MOV.U32 R188, RZ, RZ, R15 ;  /* 0x000000ffffbc7224 */ /* 0x000fe200078e000f */
[----:B------:R-:W-:Y:S01]  /*1c080*/  MOV R191, 0xffffffff ;  /* 0xffffffff00bf7802 */ /* 0x000fe20000000f00 */
[----:B------:R-:W-:Y:S01]  /*1c090*/  IMAD.MOV.U32 R189, RZ, RZ, RZ ;  /* 0x000000ffffbd7224 */ /* 0x000fe200078e00ff */
[----:B------:R-:W-:Y:S02]  /*1c0a0*/  MOV R2, 0x1c0c0 ;  /* 0x0001c0c000027802 */ /* 0x000fe40000000f00 */
[----:B-123--:R-:W-:Y:S05]  /*1c0b0*/  CALL.REL.NOINC `($__internal_6_$__cuda_sm70_shflsync_idx_p) ;  /* 0x0000bac000007944 */ /* 0x00efea0003c00000 */
[----:B------:R-:W-:Y:S01]  /*1c0c0*/  MOV R0, R190 ;  /* 0x000000be00007202 */ /* 0x000fe20000000f00 */
[----:B------:R-:W-:-:S05]  /*1c0d0*/  BRA `(.L_x_1332) ;  /* 0xffff282000007947 */ /* 0x000fca000383ffff */
.L_x_1233:
[----:B-1----:R-:W-:Y:S01]  /*1c0e0*/  MOV R3, 0x181f ;  /* 0x0000181f00037802 */ /* 0x002fe20000000f00 */
[----:B------:R-:W-:Y:S01]  /*1c0f0*/  IMAD.MOV.U32 R188, RZ, RZ, R14 ;  /* 0x000000ffffbc7224 */ /* 0x000fe200078e000e */
[----:B------:R-:W-:Y:S01]  /*1c100*/  MOV R191, 0xffffffff ;  /* 0xffffffff00bf7802 */ /* 0x000fe20000000f00 */
[----:B------:R-:W-:Y:S01]  /*1c110*/  IMAD.MOV.U32 R189, RZ, RZ, 0x1 ;  /* 0x00000001ffbd7424 */ /* 0x000fe200078e00ff */
[----:B------:R-:W-:Y:S02]  /*1c120*/  MOV R2, 0x1c140 ;  /* 0x0001c14000027802 */ /* 0x000fe40000000f00 */
[----:B----4-:R-:W-:Y:S05]  /*1c130*/  CALL.REL.NOINC `($__internal_6_$__cuda_sm70_shflsync_idx_p) ;  /* 0x0000ba4000007944 */ /* 0x010fea0003c00000 */
        /* <DEDUP_REMOVED lines=9> */
.L_x_1234:
[----:B------:R-:W-:Y:S01]  /*1c1d0*/  MOV R3, 0x1c1f ;  /* 0x00001c1f00037802 */ /* 0x000fe20000000f00 */
[----:B------:R-:W-:Y:S01]  /*1c1e0*/  IMAD.MOV.U32 R188, RZ, RZ, R6 ;  /* 0x000000ffffbc7224 */ /* 0x000fe200078e0006 */
[----:B------:R-:W-:Y:S01]  /*1c1f0*/  MOV R191, 0xffffffff ;  /* 0xffffffff00bf7802 */ /* 0x000fe20000000f00 */
[----:B------:R-:W-:Y:S01]  /*1c200*/  IMAD.MOV.U32 R189, RZ, RZ, RZ ;  /* 0x000000ffffbd7224 */ /* 0x000fe200078e00ff */
[----:B------:R-:W-:Y:S02]  /*1c210*/  MOV R2, 0x1c230 ;  /* 0x0001c23000027802 */ /* 0x000fe40000000f00 */
[----:B------:R-:W-:Y:S05]  /*1c220*/  CALL.REL.NOINC `($__internal_6_$__cuda_sm70_shflsync_idx_p) ;  /* 0x0000b95000007944 */ /* 0x000fea0003c00000 */
[----:B------:R-:W-:Y:S01]  /*1c230*/  MOV R3, R190 ;  /* 0x000000be00037202 */ /* 0x000fe20000000f00 */
[----:B------:R-:W-:-:S05]  /*1c240*/  BRA `(.L_x_1334) ;  /* 0xffff2ac000007947 */ /* 0x000fca000383ffff */
.L_x_1239:
[----:B------:R-:W-:Y:S01]  /*1c250*/  MOV R3, 0x1c1f ;  /* 0x00001c1f00037802 */ /* 0x000fe20000000f00 */
[----:B------:R-:W-:Y:S01]  /*1c260*/  IMAD.MOV.U32 R188, RZ, RZ, R6 ;  /* 0x000000ffffbc7224 */ /* 0x000fe200078e0006 */
[----:B------:R-:W-:Y:S01]  /*1c270*/  MOV R191, 0xffffffff ;  /* 0xffffffff00bf7802 */ /* 0x000fe20000000f00 */
[----:B------:R-:W-:Y:S01]  /*1c280*/  IMAD.MOV.U32 R189, RZ, RZ, 0x1 ;  /* 0x00000001ffbd7424 */ /* 0x000fe200078e00ff */
[----:B------:R-:W-:Y:S02]  /*1c290*/  MOV R2, 0x1c2b0 ;  /* 0x0001c2b000027802 */ /* 0x000fe40000000f00 */
[----:B-1----:R-:W-:Y:S05]  /*1c2a0*/  CALL.REL.NOINC `($__internal_6_$__cuda_sm70_shflsync_idx_p) ;  /* 0x0000b8d000007944 */ /* 0x002fea0003c00000 */
[----:B------:R-:W-:Y:S01]  /*1c2b0*/  MOV R3, R190 ;  /* 0x000000be00037202 */ /* 0x000fe20000000f00 */
[----:B------:R-:W-:-:S05]  /*1c2c0*/  BRA `(.L_x_1335) ;  /* 0xffff2fe000007947 */ /* 0x000fca000383ffff */
.L_x_1244:
[----:B------:R-:W-:Y:S02]  /*1c2d0*/  MOV R0, 0x2 ;  /* 0x0000000200007802 */ /* 0x000fe40000000f00 */
[----:B------:R-:W-:Y:S02]  /*1c2e0*/  MOV R2, 0x1c300 ;  /* 0x0001c30000027802 */ /* 0x000fe40000000f00 */
[----:B-12---:R-:W-:Y:S05]  /*1c2f0*/  CALL.REL.NOINC `($__internal_5_$__cuda_sm70_shflsync_bfly_p) ;  /* 0x0000b82000007944 */ /* 0x006fea0003c00000 */
[----:B------:R-:W-:-:S05]  /*1c300*/  BRA `(.L_x_1336) ;  /* 0xffff359000007947 */ /* 0x000fca000383ffff */
.L_x_1245:
[----:B------:R-:W-:Y:S01]  /*1c310*/  MOV R0, 0x1 ;  /* 0x0000000100007802 */ /* 0x000fe20000000f00 */
[----:B---3--:R-:W-:Y:S01]  /*1c320*/  IMAD.MOV.U32 R4, RZ, RZ, R6 ;  /* 0x000000ffff047224 */ /* 0x008fe200078e0006 */
[----:B------:R-:W-:Y:S02]  /*1c330*/  MOV R2, 0x1c350 ;  /* 0x0001c35000027802 */ /* 0x000fe40000000f00 */
[----:B------:R-:W-:Y:S05]  /*1c340*/  CALL.REL.NOINC `($__internal_5_$__cuda_sm70_shflsync_bfly_p) ;  /* 0x0000b7d000007944 */ /* 0x000fea0003c00000 */
[----:B------:R-:W-:Y:S01]  /*1c350*/  IMAD.MOV.U32 R4, RZ, RZ, R8 ;  /* 0x000000ffff047224 */ /* 0x000fe200078e0008 */
[----:B------:R-:W-:Y:S01]  /*1c360*/  FMNMX.FTZ R6, R6, R0, !PT ;  /* 0x0000000006067209 */ /* 0x000fe20007810000 */
[----:B------:R-:W-:Y:S01]  /*1c370*/  IMAD.MOV.U32 R0, RZ, RZ, 0x2 ;  /* 0x00000002ff007424 */ /* 0x000fe200078e00ff */
[----:B------:R-:W-:Y:S02]  /*1c380*/  MOV R2, 0x1c3a0 ;  /* 0x0001c3a000027802 */ /* 0x000fe40000000f00 */
[----:B------:R-:W-:Y:S05]  /*1c390*/  CALL.REL.NOINC `($__internal_5_$__cuda_sm70_shflsync_bfly_p) ;  /* 0x0000b78000007944 */ /* 0x000fea0003c00000 */
[----:B------:R-:W-:Y:S01]  /*1c3a0*/  FMNMX.FTZ R4, R8, R0, !PT ;  /* 0x0000000008047209 */ /* 0x000fe20007810000 */
[----:B------:R-:W-:Y:S01]  /*1c3b0*/  IMAD.MOV.U32 R0, RZ, RZ, 0x1 ;  /* 0x00000001ff007424 */ /* 0x000fe200078e00ff */
[----:B------:R-:W-:Y:S02]  /*1c3c0*/  MOV R2, 0x1c3e0 ;  /* 0x0001c3e000027802 */ /* 0x000fe40000000f00 */
[----:B------:R-:W-:Y:S05]  /*1c3d0*/  CALL.REL.NOINC `($__internal_5_$__cuda_sm70_shflsync_bfly_p) ;  /* 0x0000b74000007944 */ /* 0x000fea0003c00000 */
[----:B------:R-:W-:-:S05]  /*1c3e0*/  BRA `(.L_x_1337) ;  /* 0xffff352000007947 */ /* 0x000fca000383ffff */
.L_x_1254:
        /* <DEDUP_REMOVED lines=8> */
.L_x_1255:
        /* <DEDUP_REMOVED lines=8> */
.L_x_1256:
        /* <DEDUP_REMOVED lines=15> */
.L_x_1259:
[----:B------:R-:W-:Y:S01]  /*1c5e0*/  MOV R3, 0x181f ;  /* 0x0000181f00037802 */ /* 0x000fe20000000f00 */
[----:B------:R-:W-:Y:S01]  /*1c5f0*/  IMAD.MOV.U32 R188, RZ, RZ, R9 ;  /* 0x000000ffffbc7224 */ /* 0x000fe200078e0009 */
[----:B------:R-:W-:Y:S01]  /*1c600*/  MOV R191, 0xffffffff ;  /* 0xffffffff00bf7802 */ /* 0x000fe20000000f00 */
[----:B------:R-:W-:Y:S01]  /*1c610*/  IMAD.MOV.U32 R189, RZ, RZ, RZ ;  /* 0x000000ffffbd7224 */ /* 0x000fe200078e00ff */
[----:B------:R-:W-:Y:S02]  /*1c620*/  MOV R2, 0x1c640 ;  /* 0x0001c64000027802 */ /* 0x000fe40000000f00 */
[----:B----4-:R-:W-:Y:S05]  /*1c630*/  CALL.REL.NOINC `($__internal_6_$__cuda_sm70_shflsync_idx_p) ;  /* 0x0000b54000007944 */ /* 0x010fea0003c00000 */
[----:B------:R-:W-:Y:S01]  /*1c640*/  MOV R4, R190 ;  /* 0x000000be00047202 */ /* 0x000fe20000000f00 */
[----:B------:R-:W-:-:S05]  /*1c650*/  BRA `(.L_x_1341) ;  /* 0xffff61d000007947 */ /* 0x000fca000383ffff */
.L_x_1260:
[----:B------:R-:W-:Y:S01]  /*1c660*/  MOV R3, 0x181f ;  /* 0x0000181f00037802 */ /* 0x000fe20000000f00 */
[----:B------:R-:W-:Y:S01]  /*1c670*/  IMAD.MOV.U32 R188, RZ, RZ, R16 ;  /* 0x000000ffffbc7224 */ /* 0x000fe200078e0010 */
[----:B------:R-:W-:Y:S01]  /*1c680*/  MOV R191, 0xffffffff ;  /* 0xffffffff00bf7802 */ /* 0x000fe20000000f00 */
[----:B------:R-:W-:Y:S01]  /*1c690*/  IMAD.MOV.U32 R189, RZ, RZ, RZ ;  /* 0x000000ffffbd7224 */ /* 0x000fe200078e00ff */
[----:B------:R-:W-:Y:S02]  /*1c6a0*/  MOV R2, 0x1c6c0 ;  /* 0x0001c6c000027802 */ /* 0x000fe40000000f00 */
[----:B-12-4-:R-:W-:Y:S05]  /*1c6b0*/  CALL.REL.NOINC `($__internal_6_$__cuda_sm70_shflsync_idx_p) ;  /* 0x0000b4c000007944 */ /* 0x016fea0003c00000 */
[----:B------:R-:W-:Y:S01]  /*1c6c0*/  MOV R0, R190 ;  /* 0x000000be00007202 */ /* 0x000fe20000000f00 */
[----:B------:R-:W-:-:S05]  /*1c6d0*/  BRA `(.L_x_1342) ;  /* 0xffff617000007947 */ /* 0x000fca000383ffff */
.L_x_1261:
[----:B-1----:R-:W-:Y:S01]  /*1c6e0*/  MOV R3, 0x181f ;  /* 0x0000181f00037802 */ /* 0x002fe20000000f00 */
[----:B------:R-:W-:Y:S01]  /*1c6f0*/  IMAD.MOV.U32 R188, RZ, RZ, R9 ;  /* 0x000000ffffbc7224 */ /* 0x000fe200078e0009 */
[----:B------:R-:W-:Y:S01]  /*1c700*/  MOV R191, 0xffffffff ;  /* 0xffffffff00bf7802 */ /* 0x000fe20000000f00 */
[----:B------:R-:W-:Y:S01]  /*1c710*/  IMAD.MOV.U32 R189, RZ, RZ, 0x1 ;  /* 0x00000001ffbd7424 */ /* 0x000fe200078e00ff */
[----:B------:R-:W-:Y:S02]  /*1c720*/  MOV R2, 0x1c740 ;  /* 0x0001c74000027802 */ /* 0x000fe40000000f00 */
[----:B---34-:R-:W-:Y:S05]  /*1c730*/  CALL.REL.NOINC `($__internal_6_$__cuda_sm70_shflsync_idx_p) ;  /* 0x0000b44000007944 */ /* 0x018fea0003c00000 */
        /* <DEDUP_REMOVED lines=9> */
.L_x_1262:
[----:B------:R-:W-:Y:S02]  /*1c7d0*/  MOV R0, 0x2 ;  /* 0x0000000200007802 */ /* 0x000fe40000000f00 */
[----:B------:R-:W-:Y:S02]  /*1c7e0*/  MOV R2, 0x1c800 ;  /* 0x0001c80000027802 */ /* 0x000fe40000000f00 */
[----:B----4-:R-:W-:Y:S05]  /*1c7f0*/  CALL.REL.NOINC `($__internal_5_$__cuda_sm70_shflsync_bfly_p) ;  /* 0x0000b32000007944 */ /* 0x010fea0003c00000 */
[----:B------:R-:W-:-:S05]  /*1c800*/  BRA `(.L_x_1344) ;  /* 0xffff648000007947 */ /* 0x000fca000383ffff */
.L_x_1263:
[----:B------:R-:W-:Y:S01]  /*1c810*/  MOV R0, 0x1 ;  /* 0x0000000100007802 */ /* 0x000fe20000000f00 */
[----:B-1----:R-:W-:Y:S01]  /*1c820*/  IMAD.MOV.U32 R4, RZ, RZ, R136 ;  /* 0x000000ffff047224 */ /* 0x002fe200078e0088 */
[----:B------:R-:W-:Y:S02]  /*1c830*/  MOV R2, 0x1c850 ;  /* 0x0001c85000027802 */ /* 0x000fe40000000f00 */
[----:B----4-:R-:W-:Y:S05]  /*1c840*/  CALL.REL.NOINC `($__internal_5_$__cuda_sm70_shflsync_bfly_p) ;  /* 0x0000b2d000007944 */ /* 0x010fea0003c00000 */
        /* <DEDUP_REMOVED lines=10> */
.L_x_1266:
        /* <DEDUP_REMOVED lines=8> */
.L_x_1269:
        /* <DEDUP_REMOVED lines=15> */
.L_x_1272:
        /* <DEDUP_REMOVED lines=8> */
.L_x_1273:
        /* <DEDUP_REMOVED lines=8> */
.L_x_1274:
[----:B--2---:R-:W-:Y:S01]  /*1cb60*/  MOV R3, 0x181f ;  /* 0x0000181f00037802 */ /* 0x004fe20000000f00 */
[----:B------:R-:W-:Y:S01]  /*1cb70*/  IMAD.MOV.U32 R188, RZ, RZ, R7 ;  /* 0x000000ffffbc7224 */ /* 0x000fe200078e0007 */
[----:B------:R-:W-:Y:S01]  /*1cb80*/  MOV R191, 0xffffffff ;  /* 0xffffffff00bf7802 */ /* 0x000fe20000000f00 */
[----:B------:R-:W-:Y:S01]  /*1cb90*/  IMAD.MOV.U32 R189, RZ, RZ, 0x1 ;  /* 0x00000001ffbd7424 */ /* 0x000fe200078e00ff */
[----:B------:R-:W-:Y:S02]  /*1cba0*/  MOV R2, 0x1cbc0 ;  /* 0x0001cbc000027802 */ /* 0x000fe40000000f00 */
[----:B-1--4-:R-:W-:Y:S05]  /*1cbb0*/  CALL.REL.NOINC `($__internal_6_$__cuda_sm70_shflsync_idx_p) ;  /* 0x0000afc000007944 */ /* 0x012fea0003c00000 */
        /* <DEDUP_REMOVED lines=9> */
.L_x_1275:
        /* <DEDUP_REMOVED lines=8> */
.L_x_1280:
[----:B------:R-:W-:Y:S01]  /*1ccd0*/  MOV R3, 0x1c1f ;  /* 0x00001c1f00037802 */ /* 0x000fe20000000f00 */
[----:B------:R-:W-:Y:S01]  /*1cce0*/  IMAD.MOV.U32 R188, RZ, RZ, R7 ;  /* 0x000000ffffbc7224 */ /* 0x000fe200078e0007 */
[----:B------:R-:W-:Y:S01]  /*1ccf0*/  MOV R191, 0xffffffff ;  /* 0xffffffff00bf7802 */ /* 0x000fe20000000f00 */
[----:B------:R-:W-:Y:S01]  /*1cd00*/  IMAD.MOV.U32 R189, RZ, RZ, 0x1 ;  /* 0x00000001ffbd7424 */ /* 0x000fe200078e00ff */
[----:B------:R-:W-:Y:S02]  /*1cd10*/  MOV R2, 0x1cd30 ;  /* 0x0001cd3000027802 */ /* 0x000fe40000000f00 */
[----:B--2---:R-:W-:Y:S05]  /*1cd20*/  CALL.REL.NOINC `($__internal_6_$__cuda_sm70_shflsync_idx_p) ;  /* 0x0000ae5000007944 */ /* 0x004fea0003c00000 */
[----:B------:R-:W-:Y:S01]  /*1cd30*/  MOV R3, R190 ;  /* 0x000000be00037202 */ /* 0x000fe20000000f00 */
[----:B------:R-:W-:-:S05]  /*1cd40*/  BRA `(.L_x_1352) ;  /* 0xffff95f000007947 */ /* 0x000fca000383ffff */
.L_x_1285:
[----:B------:R-:W-:Y:S02]  /*1cd50*/  MOV R0, 0x2 ;  /* 0x0000000200007802 */ /* 0x000fe40000000f00 */
[----:B------:R-:W-:Y:S02]  /*1cd60*/  MOV R2, 0x1cd80 ;  /* 0x0001cd8000027802 */ /* 0x000fe40000000f00 */
[----:B------:R-:W-:Y:S05]  /*1cd70*/  CALL.REL.NOINC `($__internal_5_$__cuda_sm70_shflsync_bfly_p) ;  /* 0x0000ada000007944 */ /* 0x000fea0003c00000 */
[----:B------:R-:W-:-:S05]  /*1cd80*/  BRA `(.L_x_1353) ;  /* 0xffff9bc000007947 */ /* 0x000fca000383ffff */
.L_x_1286:
[----:B------:R-:W-:Y:S01]  /*1cd90*/  MOV R0, 0x1 ;  /* 0x0000000100007802 */ /* 0x000fe20000000f00 */
[----:B-1----:R-:W-:Y:S01]  /*1cda0*/  IMAD.MOV.U32 R4, RZ, RZ, R136 ;  /* 0x000000ffff047224 */ /* 0x002fe200078e0088 */
        /* <DEDUP_REMOVED lines=12> */
.L_x_1288:
[----:B------:R-:W-:Y:S01]  /*1ce70*/  IMAD.MOV.U32 R4, RZ, RZ, R231 ;  /* 0x000000ffff047224 */ /* 0x000fe200078e00e7 */
[----:B------:R-:W-:-:S02]  /*1ce80*/  MOV R0, 0x2 ;  /* 0x0000000200007802 */ /* 0x000fc40000000f00 */
[----:B------:R-:W-:Y:S02]  /*1ce90*/  MOV R2, 0x1ceb0 ;  /* 0x0001ceb000027802 */ /* 0x000fe40000000f00 */
[----:B------:R-:W-:Y:S05]  /*1cea0*/  CALL.REL.NOINC `($__internal_5_$__cuda_sm70_shflsync_bfly_p) ;  /* 0x0000ac7000007944 */ /* 0x000fea0003c00000 */
[----:B------:R-:W-:Y:S01]  /*1ceb0*/  MOV R5, R0 ;  /* 0x0000000000057202 */ /* 0x000fe20000000f00 */
[----:B------:R-:W-:Y:S05]  /*1cec0*/  BRA `(.L_x_1355) ;  /* 0xffffb2d000007947 */ /* 0x000fea000383ffff */
.L_x_1289:
[----:B------:R-:W-:Y:S01]  /*1ced0*/  IMAD.MOV.U32 R4, RZ, RZ, R5 ;  /* 0x000000ffff047224 */ /* 0x000fe200078e0005 */
[----:B------:R-:W-:Y:S02]  /*1cee0*/  MOV R0, 0x1 ;  /* 0x0000000100007802 */ /* 0x000fe40000000f00 */
[----:B------:R-:W-:Y:S02]  /*1cef0*/  MOV R2, 0x1cf10 ;  /* 0x0001cf1000027802 */ /* 0x000fe40000000f00 */
[----:B-1----:R-:W-:Y:S05]  /*1cf00*/  CALL.REL.NOINC `($__internal_5_$__cuda_sm70_shflsync_bfly_p) ;  /* 0x0000ac1000007944 */ /* 0x002fea0003c00000 */
[----:B------:R-:W-:Y:S01]  /*1cf10*/  FADD.FTZ R5, R5, R0 ;  /* 0x0000000005057221 */ /* 0x000fe20000010000 */
[----:B------:R-:W-:Y:S02]  /*1cf20*/  MOV R4, R230 ;  /* 0x000000e600047202 */ /* 0x000fe40000000f00 */
[----:B------:R-:W-:Y:S02]  /*1cf30*/  MOV R0, 0x2 ;  /* 0x0000000200007802 */ /* 0x000fe40000000f00 */
[----:B------:R-:W-:Y:S02]  /*1cf40*/  MOV R2, 0x1cf60 ;  /* 0x0001cf6000027802 */ /* 0x000fe40000000f00 */
[----:B------:R-:W-:Y:S05]  /*1cf50*/  CALL.REL.NOINC `($__internal_5_$__cuda_sm70_shflsync_bfly_p) ;  /* 0x0000abc000007944 */ /* 0x000fea0003c00000 */
[----:B------:R-:W-:Y:S01]  /*1cf60*/  FADD.FTZ R4, R230, R0 ;  /* 0x00000000e6047221 */ /* 0x000fe20000010000 */
[----:B------:R-:W-:-:S02]  /*1cf70*/  MOV R0, 0x1 ;  /* 0x0000000100007802 */ /* 0x000fc40000000f00 */
[----:B------:R-:W-:Y:S02]  /*1cf80*/  MOV R2, 0x1cfa0 ;  /* 0x0001cfa000027802 */ /* 0x000fe40000000f00 */
[----:B------:R-:W-:Y:S05]  /*1cf90*/  CALL.REL.NOINC `($__internal_5_$__cuda_sm70_shflsync_bfly_p) ;  /* 0x0000ab8000007944 */ /* 0x000fea0003c00000 */
[----:B------:R-:W-:Y:S05]  /*1cfa0*/  BRA `(.L_x_1356) ;  /* 0xffffb26000007947 */ /* 0x000fea000383ffff */
.L_x_1301:
[----:B------:R-:W-:Y:S01]  /*1cfb0*/  IMAD.MOV.U32 R188, RZ, RZ, R15 ;  /* 0x000000ffffbc7224 */ /* 0x000fe200078e000f */
[----:B------:R-:W-:Y:S01]  /*1cfc0*/  MOV R3, 0x181f ;  /* 0x0000181f00037802 */ /* 0x000fe20000000f00 */
[----:B------:R-:W-:Y:S01]  /*1cfd0*/  IMAD.MOV.U32 R189, RZ, RZ, RZ ;  /* 0x000000ffffbd7224 */ /* 0x000fe200078e00ff */
[----:B------:R-:W-:Y:S02]  /*1cfe0*/  MOV R191, 0xffffffff ;  /* 0xffffffff00bf7802 */ /* 0x000fe40000000f00 */
[----:B------:R-:W-:Y:S02]  /*1cff0*/  MOV R2, 0x1d010 ;  /* 0x0001d01000027802 */ /* 0x000fe40000000f00 */
[----:B-1---5:R-:W-:Y:S05]  /*1d000*/  CALL.REL.NOINC `($__internal_6_$__cuda_sm70_shflsync_idx_p) ;  /* 0x0000ab7000007944 */ /* 0x022fea0003c00000 */
[----:B------:R-:W-:Y:S01]  /*1d010*/  MOV R4, R190 ;  /* 0x000000be00047202 */ /* 0x000fe20000000f00 */
[----:B------:R-:W-:Y:S05]  /*1d020*/  BRA `(.L_x_1357) ;  /* 0xffffdcb000007947 */ /* 0x000fea000383ffff */
.L_x_1302:
[----:B------:R-:W-:Y:S01]  /*1d030*/  IMAD.MOV.U32 R188, RZ, RZ, R17 ;  /* 0x000000ffffbc7224 */ /* 0x000fe200078e0011 */
[----:B------:R-:W-:Y:S01]  /*1d040*/  MOV R3, 0x181f ;  /* 0x0000181f00037802 */ /* 0x000fe20000000f00 */
[----:B------:R-:W-:Y:S01]  /*1d050*/  IMAD.MOV.U32 R189, RZ, RZ, RZ ;  /* 0x000000ffffbd7224 */ /* 0x000fe200078e00ff */
[----:B------:R-:W-:Y:S02]  /*1d060*/  MOV R191, 0xffffffff ;  /* 0xffffffff00bf7802 */ /* 0x000fe40000000f00 */
[----:B------:R-:W-:-:S02]  /*1d070*/  MOV R2, 0x1d090 ;  /* 0x0001d09000027802 */ /* 0x000fc40000000f00 */
[----:B-123-5:R-:W-:Y:S05]  /*1d080*/  CALL.REL.NOINC `($__internal_6_$__cuda_sm70_shflsync_idx_p) ;  /* 0x0000aaf000007944 */ /* 0x02efea0003c00000 */
[----:B------:R-:W-:Y:S01]  /*1d090*/  MOV R2, R190 ;  /* 0x000000be00027202 */ /* 0x000fe20000000f00 */
[----:B------:R-:W-:Y:S05]  /*1d0a0*/  BRA `(.L_x_1358) ;  /* 0xffffdc5000007947 */ /* 0x000fea000383ffff */
.L_x_1305:
[----:B------:R-:W-:Y:S01]  /*1d0b0*/  IMAD.MOV.U32 R188, RZ, RZ, R15 ;  /* 0x000000ffffbc7224 */ /* 0x000fe200078e000f */
[----:B-1----:R-:W-:Y:S01]  /*1d0c0*/  MOV R3, 0x181f ;  /* 0x0000181f00037802 */ /* 0x002fe20000000f00 */
[----:B------:R-:W-:Y:S01]  /*1d0d0*/  IMAD.MOV.U32 R189, RZ, RZ, 0x1 ;  /* 0x00000001ffbd7424 */ /* 0x000fe200078e00ff */
[----:B------:R-:W-:-:S02]  /*1d0e0*/  MOV R191, 0xffffffff ;  /* 0xffffffff00bf7802 */ /* 0x000fc40000000f00 */
[----:B------:R-:W-:Y:S02]  /*1d0f0*/  MOV R2, 0x1d110 ;  /* 0x0001d11000027802 */ /* 0x000fe40000000f00 */
        /* <DEDUP_REMOVED lines=10> */
.L_x_1308:
[----:B------:R-:W-:Y:S01]  /*1d1a0*/  IMAD.MOV.U32 R188, RZ, RZ, R15 ;  /* 0x000000ffffbc7224 */ /* 0x000fe200078e000f */
[----:B--2---:R-:W-:Y:S01]  /*1d1b0*/  MOV R3, 0x181f ;  /* 0x0000181f00037802 */ /* 0x004fe20000000f00 */
[----:B------:R-:W-:Y:S01]  /*1d1c0*/  IMAD.MOV.U32 R189, RZ, RZ, 0x2 ;  /* 0x00000002ffbd7424 */ /* 0x000fe200078e00ff */
[----:B------:R-:W-:Y:S02]  /*1d1d0*/  MOV R191, 0xffffffff ;  /* 0xffffffff00bf7802 */ /* 0x000fe40000000f00 */
[----:B------:R-:W-:-:S02]  /*1d1e0*/  MOV R2, 0x1d200 ;  /* 0x0001d20000027802 */ /* 0x000fc40000000f00 */
[----:B-1--4-:R-:W-:Y:S05]  /*1d1f0*/  CALL.REL.NOINC `($__internal_6_$__cuda_sm70_shflsync_idx_p) ;  /* 0x0000a98000007944 */ /* 0x012fea0003c00000 */
[----:B------:R-:W-:Y:S01]  /*1d200*/  MOV R4, R190 ;  /* 0x000000be00047202 */ /* 0x000fe20000000f00 */
[----:B------:R-:W-:Y:S05]  /*1d210*/  BRA `(.L_x_1360) ;  /* 0xffffde9000007947 */ /* 0x000fea000383ffff */
.L_x_1309:
[----:B------:R-:W-:Y:S01]  /*1d220*/  IMAD.MOV.U32 R188, RZ, RZ, R17 ;  /* 0x000000ffffbc7224 */ /* 0x000fe200078e0011 */
[----:B------:R-:W-:Y:S01]  /*1d230*/  MOV R3, 0x181f ;  /* 0x0000181f00037802 */ /* 0x000fe20000000f00 */
[----:B------:R-:W-:Y:S01]  /*1d240*/  IMAD.MOV.U32 R189, RZ, RZ, 0x2 ;  /* 0x00000002ffbd7424 */ /* 0x000fe200078e00ff */
[----:B------:R-:W-:-:S02]  /*1d250*/  MOV R191, 0xffffffff ;  /* 0xffffffff00bf7802 */ /* 0x000fc40000000f00 */
[----:B------:R-:W-:Y:S02]  /*1d260*/  MOV R2, 0x1d280 ;  /* 0x0001d28000027802 */ /* 0x000fe40000000f00 */
[----:B-1234-:R-:W-:Y:S05]  /*1d270*/  CALL.REL.NOINC `($__internal_6_$__cuda_sm70_shflsync_idx_p) ;  /* 0x0000a90000007944 */ /* 0x01efea0003c00000 */
[----:B------:R-:W-:Y:S01]  /*1d280*/  MOV R2, R190 ;  /* 0x000000be00027202 */ /* 0x000fe20000000f00 */
[----:B------:R-:W-:Y:S05]  /*1d290*/  BRA `(.L_x_1361) ;  /* 0xffffde3000007947 */ /* 0x000fea000383ffff */
.L_x_1312:
[----:B------:R-:W-:Y:S01]  /*1d2a0*/  IMAD.MOV.U32 R188, RZ, RZ, R15 ;  /* 0x000000ffffbc7224 */ /* 0x000fe200078e000f */
[----:B--2---:R-:W-:Y:S01]  /*1d2b0*/  MOV R3, 0x181f ;  /* 0x0000181f00037802 */ /* 0x004fe20000000f00 */
[----:B------:R-:W-:Y:S01]  /*1d2c0*/  IMAD.MOV.U32 R189, RZ, RZ, 0x3 ;  /* 0x00000003ffbd7424 */ /* 0x000fe200078e00ff */
[----:B------:R-:W-:Y:S02]  /*1d2d0*/  MOV R191, 0xffffffff ;  /* 0xffffffff00bf7802 */ /* 0x000fe40000000f00 */
[----:B------:R-:W-:Y:S02]  /*1d2e0*/  MOV R2, 0x1d300 ;  /* 0x0001d30000027802 */ /* 0x000fe40000000f00 */
[----:B-1--4-:R-:W-:Y:S05]  /*1d2f0*/  CALL.REL.NOINC `($__internal_6_$__cuda_sm70_shflsync_idx_p) ;  /* 0x0000a88000007944 */ /* 0x012fea0003c00000 */
        /* <DEDUP_REMOVED lines=9> */
        .type           $_ZN7cutlass13device_kernelIN5flash19enable_sm80_to_sm89INS1_16FlashAttnFwdSm80INS1_25CollectiveMainloopFwdSm80ILi8ELi1ELb0EN4cute5tupleIJNS5_1CILi128EEENS7_ILi48EEENS7_ILi256EEEEEELi256ENS_6half_tEfNS_4arch4Sm80ELb0ELb1ELb1ELb1ELb1ELb1ELb1ELb0EEENS1_21CollectiveEpilogueFwdINS6_IJS8_SA_S9_EEENS6_IJNS7_ILi1EEESI_SI_EEESC_SE_Li256ELb1ELb1ELb0ELb0EEENS1_19SingleTileSchedulerILb1ELb0ELb1ELi128EEEEEEEEEvNT_6ParamsE$_ZZN5flash25CollectiveMainloopFwdSm80ILi8ELi1ELb0EN4cute5tupleIJNS1_1CILi128EEENS3_ILi48EEENS3_ILi256EEEEEELi256EN7cutlass6half_tEfNS8_4arch4Sm80ELb0ELb1ELb1ELb1ELb1ELb1ELb1ELb0EE3mmaINS_16FlashAttnFwdSm80ISC_NS_21CollectiveEpilogueFwdINS2_IJS4_S6_S5_EEENS2_IJNS3_ILi1EEESH_SH_EEES9_SB_Li256ELb1ELb1ELb0ELb0EEENS_19SingleTileSchedulerILb1ELb0ELb1ELi128EEEE13SharedStorageENS1_6TensorINS1_11ArrayEngineIfLm128EEENS1_6LayoutINS2_IJNS2_IJNS3_ILi2EEESS_EEESH_NS3_ILi32EEEEEENS2_IJNS2_IJSH_SS_EEENS3_ILi0EEENS3_ILi4EEEEEEEEEENS_7SoftmaxILi2ELi0EEEEEbRKNSC_6ParamsERT0_RT1_iRKNS_16SeqlenInfoQKNewKILb1ELb1EEENS2_IJiiiiEEERT_ENKUlvE_clEv,@function
        .size           $_ZN7cutlass13device_kernelIN5flash19enable_sm80_to_sm89INS1_16FlashAttnFwdSm80INS1_25CollectiveMainloopFwdSm80ILi8ELi1ELb0EN4cute5tupleIJNS5_1CILi128EEENS7_ILi48EEENS7_ILi256EEEEEELi256ENS_6half_tEfNS_4arch4Sm80ELb0ELb1ELb1ELb1ELb1ELb1ELb1ELb0EEENS1_21CollectiveEpilogueFwdINS6_IJS8_SA_S9_EEENS6_IJNS7_ILi1EEESI_SI_EEESC_SE_Li256ELb1ELb1ELb0ELb0EEENS1_19SingleTileSchedulerILb1ELb0ELb1ELi128EEEEEEEEEvNT_6ParamsE$_ZZN5flash25CollectiveMainloopFwdSm80ILi8ELi1ELb0EN4cute5tupleIJNS1_1CILi128EEENS3_ILi48EEENS3_ILi256EEEEEELi256EN7cutlass6half_tEfNS8_4arch4Sm80ELb0ELb1ELb1ELb1ELb1ELb1ELb1ELb0EE3mmaINS_16FlashAttnFwdSm80ISC_NS_21CollectiveEpilogueFwdINS2_IJS4_S6_S5_EEENS2_IJNS3_ILi1EEESH_SH_EEES9_SB_Li256ELb1ELb1ELb0ELb0EEENS_19SingleTileSchedulerILb1ELb0ELb1ELi128EEEE13SharedStorageENS1_6TensorINS1_11ArrayEngineIfLm128EEENS1_6LayoutINS2_IJNS2_IJNS3_ILi2EEESS_EEESH_NS3_ILi32EEEEEENS2_IJNS2_IJSH_SS_EEENS3_ILi0EEENS3_ILi4EEEEEEEEEENS_7SoftmaxILi2ELi0EEEEEbRKNSC_6ParamsERT0_RT1_iRKNS_16SeqlenInfoQKNewKILb1ELb1EEENS2_IJiiiiEEERT_ENKUlvE_clEv,($__internal_5_$__cuda_sm70_shflsync_bfly_p - $_ZN7cutlass13device_kernelIN5flash19enable_sm80_to_sm89INS1_16FlashAttnFwdSm80INS1_25CollectiveMainloopFwdSm80ILi8ELi1ELb0EN4cute5tupleIJNS5_1CILi128EEENS7_ILi48EEENS7_ILi256EEEEEELi256ENS_6half_tEfNS_4arch4Sm80ELb0ELb1ELb1ELb1ELb1ELb1ELb1ELb0EEENS1_21CollectiveEpilogueFwdINS6_IJS8_SA_S9_EEENS6_IJNS7_ILi1EEESI_SI_EEESC_SE_Li256ELb1ELb1ELb0ELb0EEENS1_19SingleTileSchedulerILb1ELb0ELb1ELi128EEEEEEEEEvNT_6ParamsE$_ZZN5flash25CollectiveMainloopFwdSm80ILi8ELi1ELb0EN4cute5tupleIJNS1_1CILi128EEENS3_ILi48EEENS3_ILi256EEEEEELi256EN7cutlass6half_tEfNS8_4arch4Sm80ELb0ELb1ELb1ELb1ELb1ELb1ELb1ELb0EE3mmaINS_16FlashAttnFwdSm80ISC_NS_21CollectiveEpilogueFwdINS2_IJS4_S6_S5_EEENS2_IJNS3_ILi1EEESH_SH_EEES9_SB_Li256ELb1ELb1ELb0ELb0EEENS_19SingleTileSchedulerILb1ELb0ELb1ELi128EEEE13SharedStorageENS1_6TensorINS1_11ArrayEngineIfLm128EEENS1_6LayoutINS2_IJNS2_IJNS3_ILi2EEESS_EEESH_NS3_ILi32EEEEEENS2_IJNS2_IJSH_SS_EEENS3_ILi0EEENS3_ILi4EEEEEEEEEENS_7SoftmaxILi2ELi0EEEEEbRKNSC_6ParamsERT0_RT1_iRKNS_16SeqlenInfoQKNewKILb1ELb1EEENS2_IJiiiiEEERT_ENKUlvE_clEv)
$_ZN7cutlass13device_kernelIN5flash19enable_sm80_to_sm89INS1_16FlashAttnFwdSm80INS1_25CollectiveMainloopFwdSm80ILi8ELi1ELb0EN4cute5tupleIJNS5_1CILi128EEENS7_ILi48EEENS7_ILi256EEEEEELi256ENS_6half_tEfNS_4arch4Sm80ELb0ELb1ELb1ELb1ELb1ELb1ELb1ELb0EEENS1_21CollectiveEpilogueFwdINS6_IJS8_SA_S9_EEENS6_IJNS7_ILi1EEESI_SI_EEESC_SE_Li256ELb1ELb1ELb0ELb0EEENS1_19SingleTileSchedulerILb1ELb0ELb1ELi128EEEEEEEEEvNT_6ParamsE$_ZZN5flash25CollectiveMainloopFwdSm80ILi8ELi1ELb0EN4cute5tupleIJNS1_1CILi128EEENS3_ILi48EEENS3_ILi256EEEEEELi256EN7cutlass6half_tEfNS8_4arch4Sm80ELb0ELb1ELb1ELb1ELb1ELb1ELb1ELb0EE3mmaINS_16FlashAttnFwdSm80ISC_NS_21CollectiveEpilogueFwdINS2_IJS4_S6_S5_EEENS2_IJNS3_ILi1EEESH_SH_EEES9_SB_Li256ELb1ELb1ELb0ELb0EEENS_19SingleTileSchedulerILb1ELb0ELb1ELi128EEEE13SharedStorageENS1_6TensorINS1_11ArrayEngineIfLm128EEENS1_6LayoutINS2_IJNS2_IJNS3_ILi2EEESS_EEESH_NS3_ILi32EEEEEENS2_IJNS2_IJSH_SS_EEENS3_ILi0EEENS3_ILi4EEEEEEEEEENS_7SoftmaxILi2ELi0EEEEEbRKNSC_6ParamsERT0_RT1_iRKNS_16SeqlenInfoQKNewKILb1ELb1EEENS2_IJiiiiEEERT_ENKUlvE_clEv:
[----:B------:R-:W-:-:S05]  /*1d390*/  IADD3 R18, R101, -c[0x0][0x20], RZ ;  /* 0x8000080065127a10 */ /* 0x000fca0007ffe0ff */
[----:B------:R-:W2:Y:S01]  /*1d3a0*/  LDL.64 R14, [R18] ;  /* 0x00000000120e7983 */ /* 0x000ea20000100a00 */
[----:B------:R-:W-:-:S03]  /*1d3b0*/  ULDC.64 UR4, c[0x0][0x118] ;  /* 0x0000460000047ab9 */ /* 0x000fc60000000a00 */
[----:B--2---:R-:W2:Y:S02]  /*1d3c0*/  LD.E R29, [R14.64+0x11c] ;  /* 0x00011c040e1d7980 */ /* 0x004ea4000c101900 */
[----:B--2---:R-:W-:-:S13]  /*1d3d0*/  ISETP.GT.AND P0, PT, R29, RZ, PT ;  /* 0x000000ff1d00720c */ /* 0x004fda0003f04270 */
[----:B------:R-:W-:Y:S05]  /*1d3e0*/  @P0 BRA `(.L_x_1363) ;  /* 0x0000004000000947 */ /* 0x000fea0003800000 */
[----:B------:R-:W-:Y:S01]  /*1d3f0*/  MOV R2, R146 ;  /* 0x0000009200027202 */ /* 0x000fe20000000f00 */
[----:B------:R-:W-:-:S04]  /*1d400*/  DEPBAR.LE SB0, 0x1 ;  /* 0x000080400000791a */ /* 0x000fc80000000000 */
[----:B------:R-:W-:-:S04]  /*1d410*/  MOV R3, 0x0 ;  /* 0x0000000000037802 */ /* 0x000fc80000000f00 */
[----:B------:R-:W-:Y:S05]  /*1d420*/  RET.REL.NODEC R2 `(_ZN7cutlass13device_kernelIN5flash19enable_sm80_to_sm89INS1_16FlashAttnFwdSm80INS1_25CollectiveMainloopFwdSm80ILi8ELi1ELb0EN4cute5tupleIJNS5_1CILi128EEENS7_ILi48EEENS7_ILi256EEEEEELi256ENS_6half_tEfNS_4arch4Sm80ELb0ELb1ELb1ELb1ELb1ELb1ELb1ELb0EEENS1_21CollectiveEpilogueFwdINS6_IJS8_SA_S9_EEENS6_IJNS7_ILi1EEESI_SI_EEESC_SE_Li256ELb1ELb1ELb0ELb0EEENS1_19SingleTileSchedulerILb1ELb0ELb1ELi128EEEEEEEEEvNT_6ParamsE) ;  /* 0xfffe2bd002007950 */ /* 0x000fea0003c3ffff */
.L_x_1363:
[----:B------:R1:W2:Y:S04]  /*1d430*/  LDL.64 R12, [R18+0x8] ;  /* 0x00000800120c7983 */ /* 0x0002a80000100a00 */
[----:B------:R1:W3:Y:S04]  /*1d440*/  LDL.64 R2, [R18+0x20] ;  /* 0x0000200012027983 */ /* 0x0002e80000100a00 */
[----:B------:R1:W4:Y:S04]  /*1d450*/  LDL.64 R16, [R18+0x18] ;  /* 0x0000180012107983 */ /* 0x0003280000100a00 */
[----:B------:R-:W4:Y:S04]  /*1d460*/  LD.E.U8 R24, [R14.64+0x138] ;  /* 0x000138040e187980 */ /* 0x000f28000c101100 */
[----:B------:R2:W5:Y:S04]  /*1d470*/  LD.E R25, [R14.64+0x164] ;  /* 0x000164040e197980 */ /* 0x000568000c101900 */
[----:B------:R2:W5:Y:S04]  /*1d480*/  LD.E.64 R22, [R14.64+0x110] ;  /* 0x000110040e167980 */ /* 0x000568000c101b00 */
[----:B------:R2:W5:Y:S04]  /*1d490*/  LD.E.64 R20, [R14.64+0x128] ;  /* 0x000128040e147980 */ /* 0x000568000c101b00 */
[----:B-1----:R-:W4:Y:S04]  /*1d4a0*/  LDL.64 R18, [R18+0x10] ;  /* 0x0000100012127983 */ /* 0x002f280000100a00 */
[----:B--2---:R1:W2:Y:S04]  /*1d4b0*/  LD.E R26, [R12.64] ;  /* 0x000000040c1a7980 */ /* 0x0042a8000c101900 */
[----:B---3--:R3:W2:Y:S04]  /*1d4c0*/  LD.E R39, [R2.64] ;  /* 0x0000000402277980 */ /* 0x0086a8000c101900 */
[----:B----4-:R4:W4:Y:S04]  /*1d4d0*/  LD.E R16, [R16.64+0x20] ;  /* 0x0000200410107980 */ /* 0x010928000c101900 */
[----:B-1----:R1:W5:Y:S04]  /*1d4e0*/  LD.E.64 R12, [R14.64+0x120] ;  /* 0x000120040e0c7980 */ /* 0x002368000c101b00 */
[----:B---3--:R1:W5:Y:S04]  /*1d4f0*/  LD.E.64 R2, [R14.64+0x130] ;  /* 0x000130040e027980 */ /* 0x008368000c101b00 */
[----:B------:R1:W5:Y:S01]  /*1d500*/  LD.E R27, [R18.64] ;  /* 0x00000004121b7980 */ /* 0x000362000c101900 */
[----:B------:R-:W-:-:S02]  /*1d510*/  ISETP.NE.AND P0, PT, R24, RZ, PT ;  /* 0x000000ff1800720c */ /* 0x000fc40003f05270 */
[----:B--2---:R-:W-:-:S04]  /*1d520*/  SHF.R.S32.HI R11, RZ, 0x1f, R26 ;  /* 0x0000001fff0b7819 */ /* 0x004fc8000001141a */
[----:B------:R-:W-:-:S04]  /*1d530*/  LEA.HI R11, R11, R26, RZ, 0x3 ;  /* 0x0000001a0b0b7211 */ /* 0x000fc800078f18ff */
[----:B----4-:R-:W-:Y:S02]  /*1d540*/  LOP3.LUT R17, R11, 0xfffffff8, RZ, 0xc0, !PT ;  /* 0xfffffff80b117812 */ /* 0x010fe400078ec0ff */
[----:B------:R-:W-:-:S03]  /*1d550*/  SHF.R.S32.HI R100, RZ, 0x3, R11 ;  /* 0x00000003ff647819 */ /* 0x000fc6000001140b */
[----:B------:R-:W-:Y:S02]  /*1d560*/  IMAD.IADD R11, R26, 0x1, -R17 ;  /* 0x000000011a0b7824 */ /* 0x000fe400078e0a11 */
[----:B------:R-:W-:Y:S01]  /*1d570*/  IMAD R72, R39, 0x80, R100 ;  /* 0x0000008027487824 */ /* 0x000fe200078e0264 */
[----:B------:R-:W-:-:S03]  /*1d580*/  SHF.R.S32.HI R28, RZ, 0x1f, R16 ;  /* 0x0000001fff1c7819 */ /* 0x000fc60000011410 */
[----:B------:R-:W-:Y:S01]  /*1d590*/  IMAD R11, R11, 0x20, R72 ;  /* 0x000000200b0b7824 */ /* 0x000fe200078e0248 */
[----:B------:R-:W-:Y:S05]  /*1d5a0*/  @!P0 BRA `(.L_x_1364) ;  /* 0x00004a5000008947 */ /* 0x000fea0003800000 */
[----:B-1---5:R-:W-:-:S13]  /*1d5b0*/  ISETP.NE.AND P0, PT, R25, 0x1, PT ;  /* 0x000000011900780c */ /* 0x022fda0003f05270 */
[----:B------:R1:W2:Y:S04]  /*1d5c0*/  @P0 LD.E R17, [R14.64+0x168] ;  /* 0x000168040e110980 */ /* 0x0002a8000c101900 */
[----:B-1----:R2:W3:Y:S02]  /*1d5d0*/  @P0 LD.E R14, [R14.64+0x16c] ;  /* 0x00016c040e0e0980 */ /* 0x0024e4000c101900 */
[----:B--2---:R-:W-:-:S05]  /*1d5e0*/  @P0 IMAD.HI.U32 R15, R11, R17, RZ ;  /* 0x000000110b0f0227 */ /* 0x004fca00078e00ff */
[----:B---3--:R-:W-:-:S04]  /*1d5f0*/  @P0 SHF.R.U32.HI R11, RZ, R14, R15 ;  /* 0x0000000eff0b0219 */ /* 0x008fc8000001160f */
[----:B------:R-:W-:Y:S01]  /*1d600*/  SHF.R.S32.HI R14, RZ, 0x1f, R11 ;  /* 0x0000001fff0e7819 */ /* 0x000fe2000001140b */
[-C--:B------:R-:W-:Y:S02]  /*1d610*/  IMAD R17, R13, R11.reuse, RZ ;  /* 0x0000000b0d117224 */ /* 0x080fe400078e02ff */
[-C--:B------:R-:W-:Y:S02]  /*1d620*/  IMAD R15, R3, R11.reuse, RZ ;  /* 0x0000000b030f7224 */ /* 0x080fe400078e02ff */
[-C--:B------:R-:W-:Y:S02]  /*1d630*/  IMAD R24, R12, R14.reuse, R17 ;  /* 0x0000000e0c187224 */ /* 0x080fe400078e0211 */
[----:B------:R-:W-:Y:S02]  /*1d640*/  IMAD R17, R2, R14, R15 ;  /* 0x0000000e02117224 */ /* 0x000fe400078e020f */
[----:B------:R-:W-:-:S04]  /*1d650*/  IMAD.WIDE.U32 R18, R12, R11, RZ ;  /* 0x0000000b0c127225 */ /* 0x000fc800078e00ff */
[----:B------:R-:W-:Y:S01]  /*1d660*/  IMAD.WIDE.U32 R14, R2, R11, RZ ;  /* 0x0000000b020e7225 */ /* 0x000fe200078e00ff */
[----:B------:R-:W-:-:S03]  /*1d670*/  IADD3 R19, R19, R24, RZ ;  /* 0x0000001813137210 */ /* 0x000fc60007ffe0ff */
[-C--:B------:R-:W-:Y:S01]  /*1d680*/  IMAD R13, R13, R16.reuse, RZ ;  /* 0x000000100d0d7224 */ /* 0x080fe200078e02ff */
[----:B------:R-:W-:Y:S01]  /*1d690*/  IADD3 R15, R15, R17, RZ ;  /* 0x000000110f0f7210 */ /* 0x000fe20007ffe0ff */
[----:B------:R-:W-:Y:S02]  /*1d6a0*/  IMAD R11, R3, R16, RZ ;  /* 0x00000010030b7224 */ /* 0x000fe400078e02ff */
[----:B------:R-:W-:-:S04]  /*1d6b0*/  IMAD.WIDE.U32 R18, R16, R12, R18 ;  /* 0x0000000c10127225 */ /* 0x000fc800078e0012 */
[----:B------:R-:W-:-:S04]  /*1d6c0*/  IMAD.WIDE.U32 R14, R16, R2, R14 ;  /* 0x00000002100e7225 */ /* 0x000fc800078e000e */
[----:B------:R-:W-:Y:S01]  /*1d6d0*/  IMAD R3, R12, R28, R13 ;  /* 0x0000001c0c037224 */ /* 0x000fe200078e020d */
[----:B------:R-:W-:Y:S01]  /*1d6e0*/  LEA R38, P0, R14, R20, 0x1 ;  /* 0x000000140e267211 */ /* 0x000fe200078008ff */
[----:B------:R-:W-:Y:S01]  /*1d6f0*/  IMAD R2, R2, R28, R11 ;  /* 0x0000001c02027224 */ /* 0x000fe200078e020b */
[C---:B------:R-:W-:Y:S02]  /*1d700*/  LEA R28, P1, R18.reuse, R22, 0x1 ;  /* 0x00000016121c7211 */ /* 0x040fe400078208ff */
[----:B------:R-:W-:Y:S02]  /*1d710*/  IADD3 R3, R19, R3, RZ ;  /* 0x0000000313037210 */ /* 0x000fe40007ffe0ff */
[----:B------:R-:W-:Y:S02]  /*1d720*/  IADD3 R2, R15, R2, RZ ;  /* 0x000000020f027210 */ /* 0x000fe40007ffe0ff */
[----:B------:R-:W-:Y:S02]  /*1d730*/  LEA.HI.X R22, R18, R23, R3, 0x1, P1 ;  /* 0x0000001712167211 */ /* 0x000fe400008f0c03 */
[----:B------:R-:W-:Y:S01]  /*1d740*/  LEA.HI.X R23, R14, R21, R2, 0x1, P0 ;  /* 0x000000150e177211 */ /* 0x000fe200000f0c02 */
[----:B------:R-:W-:Y:S05]  /*1d750*/  BRA.DIV ~URZ, `(.L_x_1365) ;  /* 0x000094a27f007947 */ /* 0x000fea000b800000 */
[----:B------:R1:W2:Y:S02]  /*1d760*/  SHFL.IDX PT, R11, R22, RZ, 0x181f ;  /* 0x00181fff160b7589 */ /* 0x0002a400000e0000 */
.L_x_1439:
[----:B------:R-:W-:Y:S05]  /*1d770*/  BRA.DIV ~URZ, `(.L_x_1366) ;  /* 0x000095027f007947 */ /* 0x000fea000b800000 */
[----:B------:R3:W4:Y:S01]  /*1d780*/  SHFL.IDX PT, R12, R28, RZ, 0x181f ;  /* 0x00181fff1c0c7589 */ /* 0x00072200000e0000 */
[----:B--2---:R-:W-:-:S03]  /*1d790*/  MOV R13, R11 ;  /* 0x0000000b000d7202 */ /* 0x004fc60000000f00 */
[----:B------:R3:W2:Y:S04]  /*1d7a0*/  SHFL.IDX PT, R14, R23, RZ, 0x181f ;  /* 0x00181fff170e7589 */ /* 0x0006a800000e0000 */
[----:B------:R3:W1:Y:S02]  /*1d7b0*/  SHFL.IDX PT, R2, R38, RZ, 0x181f ;  /* 0x00181fff26027589 */ /* 0x00066400000e0000 */
.L_x_1440:
[----:B------:R-:W-:Y:S01]  /*1d7c0*/  IMAD R27, R27, R25, RZ ;  /* 0x000000191b1b7224 */ /* 0x000fe200078e02ff */
[----:B------:R-:W-:Y:S01]  /*1d7d0*/  SHF.R.S32.HI R11, RZ, 0x1f, R26 ;  /* 0x0000001fff0b7819 */ /* 0x000fe2000001141a */
[----:B------:R-:W-:Y:S01]  /*1d7e0*/  BSSY B0, `(.L_x_1367) ;  /* 0x0000039000007945 */ /* 0x000fe20003800000 */
[----:B------:R-:W-:Y:S01]  /*1d7f0*/  CS2R R62, SRZ ;  /* 0x00000000003e7805 */ /* 0x000fe2000001ff00 */
[----:B------:R-:W-:Y:S01]  /*1d800*/  CS2R R40, SRZ ;  /* 0x0000000000287805 */ /* 0x000fe2000001ff00 */
[----:B------:R-:W-:Y:S01]  /*1d810*/  ISETP.GE.AND P0, PT, R72, R27, PT ;  /* 0x0000001b4800720c */ /* 0x000fe20003f06270 */
[----:B------:R-:W-:Y:S01]  /*1d820*/  CS2R R36, SRZ ;  /* 0x0000000000247805 */ /* 0x000fe2000001ff00 */
[----:B------:R-:W-:Y:S01]  /*1d830*/  LEA.HI R11, R11, R26, RZ, 0x3 ;  /* 0x0000001a0b0b7211 */ /* 0x000fe200078f18ff */
[----:B------:R-:W-:Y:S01]  /*1d840*/  CS2R R32, SRZ ;  /* 0x0000000000207805 */ /* 0x000fe2000001ff00 */
[----:B------:R-:W-:Y:S01]  /*1d850*/  CS2R R24, SRZ ;  /* 0x0000000000187805 */ /* 0x000fe2000001ff00 */
[----:B------:R-:W-:Y:S01]  /*1d860*/  CS2R R42, SRZ ;  /* 0x00000000002a7805 */ /* 0x000fe2000001ff00 */
[----:B------:R-:W-:Y:S01]  /*1d870*/  LOP3.LUT R11, R11, 0xfffffff8, RZ, 0xc0, !PT ;  /* 0xfffffff80b0b7812 */ /* 0x000fe200078ec0ff */
[----:B------:R-:W-:Y:S01]  /*1d880*/  CS2R R34, SRZ ;  /* 0x0000000000227805 */ /* 0x000fe2000001ff00 */
[----:B------:R-:W-:Y:S01]  /*1d890*/  CS2R R30, SRZ ;  /* 0x00000000001e7805 */ /* 0x000fe2000001ff00 */
[----:B------:R-:W-:Y:S01]  /*1d8a0*/  CS2R R20, SRZ ;  /* 0x0000000000147805 */ /* 0x000fe2000001ff00 */
[----:B--2---:R-:W-:-:S02]  /*1d8b0*/  IMAD.MOV.U32 R3, RZ, RZ, R14 ;  /* 0x000000ffff037224 */ /* 0x004fc400078e000e */
[----:B------:R-:W-:-:S04]  /*1d8c0*/  IMAD.IADD R11, R26, 0x1, -R11 ;  /* 0x000000011a0b7824 */ /* 0x000fc800078e0a0b */
[----:B------:R-:W-:Y:S01]  /*1d8d0*/  IMAD.SHL.U32 R11, R11, 0x4, RZ ;  /* 0x000000040b0b7824 */ /* 0x000fe200078e00ff */
[----:B------:R-:W-:Y:S05]  /*1d8e0*/  @P0 BRA `(.L_x_1368) ;  /* 0x0000028000000947 */ /* 0x000fea0003800000 */
[C---:B------:R-:W-:Y:S01]  /*1d8f0*/  IADD3 R15, R11.reuse, 0x20, RZ ;  /* 0x000000200b0f7810 */ /* 0x040fe20007ffe0ff */
[----:B------:R-:W-:Y:S01]  /*1d900*/  CS2R R24, SRZ ;  /* 0x0000000000187805 */ /* 0x000fe2000001ff00 */
[-C--:B------:R-:W-:Y:S01]  /*1d910*/  ISETP.GE.AND P1, PT, R11, R29.reuse, PT ;  /* 0x0000001d0b00720c */ /* 0x080fe20003f26270 */
[----:B------:R-:W-:Y:S01]  /*1d920*/  CS2R R20, SRZ ;  /* 0x0000000000147805 */ /* 0x000fe2000001ff00 */
[----:B------:R-:W-:Y:S01]  /*1d930*/  ISETP.GE.AND P0, PT, R15, R29, PT ;  /* 0x0000001d0f00720c */ /* 0x000fe20003f06270 */
[----:B------:R-:W-:Y:S01]  /*1d940*/  CS2R R32, SRZ ;  /* 0x0000000000207805 */ /* 0x000fe2000001ff00 */
[----:B------:R-:W-:-:S09]  /*1d950*/  CS2R R30, SRZ ;  /* 0x00000000001e7805 */ /* 0x000fd2000001ff00 */
[C---:B----4-:R-:W-:Y:S02]  /*1d960*/  @!P1 IMAD.WIDE R16, R11.reuse, 0x2, R12 ;  /* 0x000000020b109825 */ /* 0x050fe400078e020c */
[----:B------:R-:W-:Y:S02]  /*1d970*/  @!P0 SHF.R.S32.HI R14, RZ, 0x1f, R15 ;  /* 0x0000001fff0e8819 */ /* 0x000fe4000001140f */
[----:B-1----:R-:W-:Y:S01]  /*1d980*/  @!P1 IMAD.WIDE R18, R11, 0x2, R2 ;  /* 0x000000020b129825 */ /* 0x002fe200078e0202 */
[----:B------:R1:W5:Y:S01]  /*1d990*/  @!P1 LD.E.64 R24, [R16.64] ;  /* 0x0000000410189980 */ /* 0x000362000c101b00 */
[----:B------:R-:W-:-:S03]  /*1d9a0*/  @!P0 LEA.HI R14, R14, R15, RZ, 0x2 ;  /* 0x0000000f0e0e8211 */ /* 0x000fc600078f10ff */
[----:B------:R2:W5:Y:S01]  /*1d9b0*/  @!P1 LD.E.64 R20, [R18.64] ;  /* 0x0000000412149980 */ /* 0x000562000c101b00 */
[----:B------:R-:W-:-:S05]  /*1d9c0*/  @!P0 LOP3.LUT R14, R14, 0xfffffffc, RZ, 0xc0, !PT ;  /* 0xfffffffc0e0e8812 */ /* 0x000fca00078ec0ff */
[----:B-1----:R-:W-:-:S04]  /*1d9d0*/  @!P0 IMAD.WIDE R16, R14, 0x2, R12 ;  /* 0x000000020e108825 */ /* 0x002fc800078e020c */
[----:B------:R-:W-:Y:S01]  /*1d9e0*/  @!P0 IMAD.WIDE R14, R14, 0x2, R2 ;  /* 0x000000020e0e8825 */ /* 0x000fe200078e0202 */
[C---:B--2---:R-:W-:Y:S01]  /*1d9f0*/  IADD3 R18, R11.reuse, 0x40, RZ ;  /* 0x000000400b127810 */ /* 0x044fe20007ffe0ff */
[----:B------:R1:W5:Y:S01]  /*1da00*/  @!P0 LD.E.64 R32, [R16.64] ;  /* 0x0000000410208980 */ /* 0x000362000c101b00 */
[----:B------:R-:W-:Y:S02]  /*1da10*/  IADD3 R19, R11, 0x60, RZ ;  /* 0x000000600b137810 */ /* 0x000fe40007ffe0ff */
[-C--:B------:R-:W-:Y:S01]  /*1da20*/  ISETP.GE.AND P1, PT, R18, R29.reuse, PT ;  /* 0x0000001d1200720c */ /* 0x080fe20003f26270 */
[----:B------:R2:W5:Y:S01]  /*1da30*/  @!P0 LD.E.64 R30, [R14.64] ;  /* 0x000000040e1e8980 */ /* 0x000562000c101b00 */
[----:B------:R-:W-:Y:S01]  /*1da40*/  ISETP.GE.AND P0, PT, R19, R29, PT ;  /* 0x0000001d1300720c */ /* 0x000fe20003f06270 */
[----:B------:R-:W-:Y:S01]  /*1da50*/  CS2R R36, SRZ ;  /* 0x0000000000247805 */ /* 0x000fe2000001ff00 */
[----:B------:R-:W-:Y:S01]  /*1da60*/  CS2R R40, SRZ ;  /* 0x0000000000287805 */ /* 0x000fe2000001ff00 */
[----:B------:R-:W-:Y:S01]  /*1da70*/  CS2R R34, SRZ ;  /* 0x0000000000227805 */ /* 0x000fe2000001ff00 */
[----:B------:R-:W-:-:S07]  /*1da80*/  CS2R R42, SRZ ;  /* 0x00000000002a7805 */ /* 0x000fce000001ff00 */
[----:B--2---:R-:W-:Y:S02]  /*1da90*/  @!P1 SHF.R.S32.HI R15, RZ, 0x1f, R18 ;  /* 0x0000001fff0f9819 */ /* 0x004fe40000011412 */
[----:B------:R-:W-:Y:S02]  /*1daa0*/  @!P0 SHF.R.S32.HI R14, RZ, 0x1f, R19 ;  /* 0x0000001fff0e8819 */ /* 0x000fe40000011413 */
[----:B------:R-:W-:Y:S02]  /*1dab0*/  @!P1 LEA.HI R15, R15, R18, RZ, 0x2 ;  /* 0x000000120f0f9211 */ /* 0x000fe400078f10ff */
[----:B------:R-:W-:Y:S02]  /*1dac0*/  @!P0 LEA.HI R14, R14, R19, RZ, 0x2 ;  /* 0x000000130e0e8211 */ /* 0x000fe400078f10ff */
[----:B------:R-:W-:Y:S02]  /*1dad0*/  @!P1 LOP3.LUT R15, R15, 0xfffffffc, RZ, 0xc0, !PT ;  /* 0xfffffffc0f0f9812 */ /* 0x000fe400078ec0ff */
[----:B------:R-:W-:-:S03]  /*1dae0*/  @!P0 LOP3.LUT R14, R14, 0xfffffffc, RZ, 0xc0, !PT ;  /* 0xfffffffc0e0e8812 */ /* 0x000fc600078ec0ff */
[----:B------:R-:W-:-:S04]  /*1daf0*/  @!P1 IMAD.WIDE R18, R15, 0x2, R12 ;  /* 0x000000020f129825 */ /* 0x000fc800078e020c */
[C---:B-1----:R-:W-:Y:S01]  /*1db00*/  @!P0 IMAD.WIDE R16, R14.reuse, 0x2, R12 ;  /* 0x000000020e108825 */ /* 0x042fe200078e020c */
[----:B------:R1:W5:Y:S03]  /*1db10*/  @!P1 LD.E.64 R36, [R18.64] ;  /* 0x0000000412249980 */ /* 0x000366000c101b00 */
[--C-:B------:R-:W-:Y:S01]  /*1db20*/  @!P1 IMAD.WIDE R12, R15, 0x2, R2.reuse ;  /* 0x000000020f0c9825 */ /* 0x100fe200078e0202 */
[----:B------:R1:W5:Y:S03]  /*1db30*/  @!P0 LD.E.64 R40, [R16.64] ;  /* 0x0000000410288980 */ /* 0x000366000c101b00 */
[----:B------:R-:W-:Y:S01]  /*1db40*/  @!P0 IMAD.WIDE R2, R14, 0x2, R2 ;  /* 0x000000020e028825 */ /* 0x000fe200078e0202 */
[----:B------:R1:W5:Y:S04]  /*1db50*/  @!P1 LD.E.64 R34, [R12.64] ;  /* 0x000000040c229980 */ /* 0x000368000c101b00 */
[----:B------:R1:W5:Y:S02]  /*1db60*/  @!P0 LD.E.64 R42, [R2.64] ;  /* 0x00000004022a8980 */ /* 0x000364000c101b00 */
.L_x_1368:
[----:B------:R-:W-:Y:S05]  /*1db70*/  BSYNC B0 ;  /* 0x0000000000007941 */ /* 0x000fea0003800000 */
.L_x_1367:
[----:B-1---5:R-:W-:Y:S02]  /*1db80*/  IMAD.MOV.U32 R13, RZ, RZ, R40 ;  /* 0x000000ffff0d7224 */ /* 0x022fe400078e0028 */
[----:B----4-:R-:W-:-:S02]  /*1db90*/  IMAD.MOV.U32 R12, RZ, RZ, R41 ;  /* 0x000000ffff0c7224 */ /* 0x010fc400078e0029 */
[----:B------:R-:W-:Y:S01]  /*1dba0*/  IMAD.MOV.U32 R3, RZ, RZ, R36 ;  /* 0x000000ffff037224 */ /* 0x000fe200078e0024 */
[----:B------:R-:W-:Y:S01]  /*1dbb0*/  PRMT R99, R13, 0x7610, R99 ;  /* 0x000076100d637816 */ /* 0x000fe20000000063 */
        /* <DEDUP_REMOVED lines=25> */
[----:B------:R-:W-:-:S02]  /*1dd50*/  PRMT R94, R12, 0x7610, R94 ;  /* 0x000076100c5e7816 */ /* 0x000fc4000000005e */
[----:B------:R-:W-:Y:S02]  /*1dd60*/  PRMT R91, R3, 0x7610, R91 ;  /* 0x00007610035b7816 */ /* 0x000fe4000000005b */
[----:B------:R-:W-:Y:S01]  /*1dd70*/  PRMT R92, R2, 0x7610, R92 ;  /* 0x00007610025c7816 */ /* 0x000fe2000000005c */
[----:B------:R-:W-:Y:S05]  /*1dd80*/  BRA.DIV ~URZ, `(.L_x_1369) ;  /* 0x000090627f007947 */ /* 0x000fea000b800000 */
[----:B------:R1:W2:Y:S04]  /*1dd90*/  SHFL.IDX PT, R13, R22, 0x1, 0x181f ;  /* 0x00381f00160d7f89 */ /* 0x0002a800000e0000 */
[----:B------:R1:W4:Y:S04]  /*1dda0*/  SHFL.IDX PT, R12, R28, 0x1, 0x181f ;  /* 0x00381f001c0c7f89 */ /* 0x00032800000e0000 */
[----:B------:R1:W3:Y:S04]  /*1ddb0*/  SHFL.IDX PT, R14, R23, 0x1, 0x181f ;  /* 0x00381f00170e7f89 */ /* 0x0002e800000e0000 */
[----:B------:R1:W1:Y:S02]  /*1ddc0*/  SHFL.IDX PT, R2, R38, 0x1, 0x181f ;  /* 0x00381f0026027f89 */ /* 0x00026400000e0000 */
.L_x_1441:
[----:B------:R-:W-:Y:S01]  /*1ddd0*/  IADD3 R3, R72, 0x20, RZ ;  /* 0x0000002048037810 */ /* 0x000fe20007ffe0ff */
[----:B------:R-:W-:Y:S01]  /*1dde0*/  BSSY B0, `(.L_x_1370) ;  /* 0x0000033000007945 */ /* 0x000fe20003800000 */
[----:B------:R-:W-:Y:S01]  /*1ddf0*/  CS2R R52, SRZ ;  /* 0x0000000000347805 */ /* 0x000fe2000001ff00 */
[----:B------:R-:W-:Y:S01]  /*1de00*/  CS2R R48, SRZ ;  /* 0x0000000000307805 */ /* 0x000fe2000001ff00 */
[----:B------:R-:W-:Y:S01]  /*1de10*/  ISETP.GE.AND P0, PT, R3, R27, PT ;  /* 0x0000001b0300720c */ /* 0x000fe20003f06270 */
[----:B------:R-:W-:Y:S01]  /*1de20*/  CS2R R46, SRZ ;  /* 0x00000000002e7805 */ /* 0x000fe2000001ff00 */
[----:B------:R-:W-:Y:S01]  /*1de30*/  CS2R R56, SRZ ;  /* 0x0000000000387805 */ /* 0x000fe2000001ff00 */
[----:B------:R-:W-:Y:S01]  /*1de40*/  CS2R R54, SRZ ;  /* 0x0000000000367805 */ /* 0x000fe2000001ff00 */
[----:B------:R-:W-:Y:S01]  /*1de50*/  CS2R R50, SRZ ;  /* 0x0000000000327805 */ /* 0x000fe2000001ff00 */
[----:B------:R-:W-:Y:S01]  /*1de60*/  CS2R R44, SRZ ;  /* 0x00000000002c7805 */ /* 0x000fe2000001ff00 */
[----:B---3--:R-:W-:-:S07]  /*1de70*/  IMAD.MOV.U32 R3, RZ, RZ, R14 ;  /* 0x000000ffff037224 */ /* 0x008fce00078e000e */
        /* <DEDUP_REMOVED lines=8> */
[C---:B--2-4-:R-:W-:Y:S02]  /*1df00*/  @!P1 IMAD.WIDE R16, R11.reuse, 0x2, R12 ;  /* 0x000000020b109825 */ /* 0x054fe400078e020c */
        /* <DEDUP_REMOVED lines=32> */
.L_x_1371:
[----:B------:R-:W-:Y:S05]  /*1e110*/  BSYNC B0 ;  /* 0x0000000000007941 */ /* 0x000fea0003800000 */
.L_x_1370:
[----:B-12--5:R-:W-:Y:S02]  /*1e120*/  IMAD.MOV.U32 R13, RZ, RZ, R62 ;  /* 0x000000ffff0d7224 */ /* 0x026fe400078e003e */
        /* <DEDUP_REMOVED lines=32> */
[----:B------:R1:W2:Y:S02]  /*1e330*/  SHFL.IDX PT, R13, R22, 0x2, 0x181f ;  /* 0x00581f00160d7f89 */ /* 0x0002a400000e0000 */
.L_x_1442:
[----:B------:R-:W-:Y:S05]  /*1e340*/  BRA.DIV ~URZ, `(.L_x_1373) ;  /* 0x00008d027f007947 */ /* 0x000fea000b800000 */
[----:B------:R3:W4:Y:S04]  /*1e350*/  SHFL.IDX PT, R12, R28, 0x2, 0x181f ;  /* 0x00581f001c0c7f89 */ /* 0x00072800000e0000 */
[----:B------:R3:W1:Y:S04]  /*1e360*/  SHFL.IDX PT, R14, R23, 0x2, 0x181f ;  /* 0x00581f00170e7f89 */ /* 0x00066800000e0000 */
[----:B------:R3:W2:Y:S02]  /*1e370*/  SHFL.IDX PT, R2, R38, 0x2, 0x181f ;  /* 0x00581f0026027f89 */ /* 0x0006a400000e0000 */
.L_x_1443:
        /* <DEDUP_REMOVED lines=10> */
[----:B------:R-:W-:Y:S01]  /*1e420*/  CS2R R58, SRZ ;  /* 0x00000000003a7805 */ /* 0x000fe2000001ff00 */
[----:B-1----:R-:W-:-:S06]  /*1e430*/  IMAD.MOV.U32 R3, RZ, RZ, R14 ;  /* 0x000000ffff037224 */ /* 0x002fcc00078e000e */
        /* <DEDUP_REMOVED lines=10> */
[----:B------:R-:W-:Y:S01]  /*1e4e0*/  @!P1 IMAD.WIDE R18, R11, 0x2, R2 ;  /* 0x000000020b129825 */ /* 0x000fe200078e0202 */
        /* <DEDUP_REMOVED lines=30> */
.L_x_1375:
[----:B------:R-:W-:Y:S05]  /*1e6d0*/  BSYNC B0 ;  /* 0x0000000000007941 */ /* 0x000fea0003800000 */
.L_x_1374:
[----:B-12--5:R-:W-:Y:S01]  /*1e6e0*/  IMAD.MOV.U32 R13, RZ, RZ, R72 ;  /* 0x000000ffff0d7224 */ /* 0x026fe200078e0048 */
[----:B------:R-:W-:Y:S01]  /*1e6f0*/  CS2R R88, SRZ ;  /* 0x0000000000587805 */ /* 0x000fe2000001ff00 */
        /* <DEDUP_REMOVED lines=33> */
.L_x_1444:
[----:B------:R-:W-:Y:S01]  /*1e910*/  SHF.R.S32.HI R2, RZ, 0x1f, R26 ;  /* 0x0000001fff027819 */ /* 0x000fe2000001141a */
[----:B------:R-:W-:-:S03]  /*1e920*/  IMAD.SHL.U32 R14, R39, 0x80, RZ ;  /* 0x00000080270e7824 */ /* 0x000fc600078e00ff */
[----:B------:R-:W-:-:S04]  /*1e930*/  LEA.HI R2, R2, R26, RZ, 0x3 ;  /* 0x0000001a02027211 */ /* 0x000fc800078f18ff */
[----:B------:R-:W-:Y:S01]  /*1e940*/  LEA.HI.SX32 R14, R2, R14, 0x1d ;  /* 0x0000000e020e7211 */ /* 0x000fe200078feaff */
[----:B------:R-:W-:Y:S05]  /*1e950*/  BRA.DIV ~URZ, `(.L_x_1377) ;  /* 0x000088d27f007947 */ /* 0x000fea000b800000 */
[----:B------:R4:W1:Y:S04]  /*1e960*/  SHFL.IDX PT, R12, R28, 0x3, 0x181f ;  /* 0x00781f001c0c7f89 */ /* 0x00086800000e0000 */
[----:B------:R4:W3:Y:S04]  /*1e970*/  SHFL.IDX PT, R15, R23, 0x3, 0x181f ;  /* 0x00781f00170f7f89 */ /* 0x0008e800000e0000 */
[----:B------:R4:W2:Y:S02]  /*1e980*/  SHFL.IDX PT, R2, R38, 0x3, 0x181f ;  /* 0x00781f0026027f89 */ /* 0x0008a400000e0000 */
.L_x_1445:
        /* <DEDUP_REMOVED lines=9> */
[----:B---34-:R-:W-:Y:S01]  /*1ea20*/  CS2R R38, SRZ ;  /* 0x0000000000267805 */ /* 0x018fe2000001ff00 */
[----:B------:R-:W-:-:S07]  /*1ea30*/  IMAD.MOV.U32 R3, RZ, RZ, R15 ;  /* 0x000000ffff037224 */ /* 0x000fce00078e000f */
        /* <DEDUP_REMOVED lines=8> */
[C---:B-12---:R-:W-:Y:S02]  /*1eac0*/  @!P1 IMAD.WIDE R16, R11.reuse, 0x2, R12 ;  /* 0x000000020b109825 */ /* 0x046fe400078e020c */
        /* <DEDUP_REMOVED lines=32> */
.L_x_1379:
[----:B------:R-:W-:Y:S05]  /*1ecd0*/  BSYNC B0 ;  /* 0x0000000000007941 */ /* 0x000fea0003800000 */
.L_x_1378:
[----:B-1----:R-:W-:Y:S01]  /*1ece0*/  IADD3 R12, R101, -c[0x0][0x20], RZ ;  /* 0x80000800650c7a10 */ /* 0x002fe20007ffe0ff */
[----:B------:R-:W-:-:S04]  /*1ecf0*/  DEPBAR.LE SB0, 0x1 ;  /* 0x000080400000791a */ /* 0x000fc80000000000 */
[----:B--2---:R1:W2:Y:S04]  /*1ed00*/  LDL.64 R2, [R12+0x20] ;  /* 0x000020000c027983 */ /* 0x0042a80000100a00 */
[----:B-1----:R-:W3:Y:S01]  /*1ed10*/  LDL.64 R12, [R12+0x28] ;  /* 0x000028000c0c7983 */ /* 0x002ee20000100a00 */
[----:B------:R-:W-:Y:S03]  /*1ed20*/  WARPSYNC 0xffffffff ;  /* 0xffffffff00007948 */ /* 0x000fe60003800000 */
[----:B------:R-:W-:Y:S06]  /*1ed30*/  BAR.SYNC.DEFER_BLOCKING 0x0 ;  /* 0x0000000000007b1d */ /* 0x000fec0000010000 */
[----:B--2---:R1:W2:Y:S04]  /*1ed40*/  LD.E R15, [R2.64] ;  /* 0x00000004020f7980 */ /* 0x0042a8000c101900 */
[----:B---3--:R3:W4:Y:S01]  /*1ed50*/  LD.E.64 R22, [R12.64] ;  /* 0x000000040c167980 */ /* 0x008722000c101b00 */
[----:B------:R-:W-:Y:S01]  /*1ed60*/  SHF.R.S32.HI R16, RZ, 0x1f, R26 ;  /* 0x0000001fff107819 */ /* 0x000fe2000001141a */
[----:B-1---5:R-:W-:Y:S01]  /*1ed70*/  IMAD.MOV.U32 R2, RZ, RZ, R88 ;  /* 0x000000ffff027224 */ /* 0x022fe200078e0058 */
[----:B------:R-:W-:Y:S01]  /*1ed80*/  BSSY B1, `(.L_x_1380) ;  /* 0x00000e8000017945 */ /* 0x000fe20003800000 */
[----:B------:R-:W-:-:S02]  /*1ed90*/  IMAD.MOV.U32 R3, RZ, RZ, R82 ;  /* 0x000000ffff037224 */ /* 0x000fc400078e0052 */
[----:B------:R-:W-:Y:S01]  /*1eda0*/  IMAD.MOV.U32 R14, RZ, RZ, R76 ;  /* 0x000000ffff0e7224 */ /* 0x000fe200078e004c */
[----:B------:R-:W-:Y:S01]  /*1edb0*/  PRMT R124, R2, 0x7610, R124 ;  /* 0x00007610027c7816 */ /* 0x000fe2000000007c */
[----:B------:R-:W-:-:S03]  /*1edc0*/  IMAD.MOV.U32 R2, RZ, RZ, R83 ;  /* 0x000000ffff027224 */ /* 0x000fc600078e0053 */
[----:B------:R-:W-:Y:S02]  /*1edd0*/  PRMT R101, R101, 0x5410, R14 ;  /* 0x0000541065657816 */ /* 0x000fe4000000000e */
[----:B------:R-:W-:Y:S01]  /*1ede0*/  PRMT R122, R3, 0x5410, R2 ;  /* 0x00005410037a7816 */ /* 0x000fe20000000002 */
[----:B------:R-:W-:Y:S02]  /*1edf0*/  IMAD.MOV.U32 R3, RZ, RZ, R78 ;  /* 0x000000ffff037224 */ /* 0x000fe400078e004e */
[----:B------:R-:W-:-:S03]  /*1ee00*/  IMAD.MOV.U32 R2, RZ, RZ, R79 ;  /* 0x000000ffff027224 */ /* 0x000fc600078e004f */
[----:B------:R-:W-:Y:S02]  /*1ee10*/  PRMT R119, R3, 0x7610, R119 ;  /* 0x0000761003777816 */ /* 0x000fe40000000077 */
[----:B------:R-:W-:Y:S01]  /*1ee20*/  PRMT R120, R120, 0x5410, R2 ;  /* 0x0000541078787816 */ /* 0x000fe20000000002 */
[----:B---3--:R-:W-:Y:S02]  /*1ee30*/  IMAD.MOV.U32 R12, RZ, RZ, R89 ;  /* 0x000000ffff0c7224 */ /* 0x008fe400078e0059 */
[----:B------:R-:W-:-:S03]  /*1ee40*/  IMAD.SHL.U32 R13, R100, 0x40, RZ ;  /* 0x00000040640d7824 */ /* 0x000fc600078e00ff */
[----:B------:R-:W-:Y:S02]  /*1ee50*/  PRMT R124, R124, 0x5410, R12 ;  /* 0x000054107c7c7816 */ /* 0x000fe4000000000c */
[-C--:B------:R-:W-:Y:S02]  /*1ee60*/  LEA.HI R12, R16, R26.reuse, RZ, 0x3 ;  /* 0x0000001a100c7211 */ /* 0x080fe400078f18ff */
[----:B------:R-:W-:Y:S01]  /*1ee70*/  LOP3.LUT R2, R13, 0x1c0, RZ, 0xc0, !PT ;  /* 0x000001c00d027812 */ /* 0x000fe200078ec0ff */
[----:B------:R-:W-:Y:S01]  /*1ee80*/  IMAD.MOV.U32 R13, RZ, RZ, R77 ;  /* 0x000000ffff0d7224 */ /* 0x000fe200078e004d */
[----:B------:R-:W-:Y:S02]  /*1ee90*/  LOP3.LUT R12, R12, 0xfffffff8, RZ, 0xc0, !PT ;  /* 0xfffffff80c0c7812 */ /* 0x000fe400078ec0ff */
[----:B------:R-:W-:Y:S02]  /*1eea0*/  LEA.HI R16, R16, R26, RZ, 0x6 ;  /* 0x0000001a10107211 */ /* 0x000fe400078f30ff */
[----:B------:R-:W-:Y:S01]  /*1eeb0*/  PRMT R116, R116, 0x5410, R13 ;  /* 0x0000541074747816 */ /* 0x000fe2000000000d */
[----:B------:R-:W-:-:S02]  /*1eec0*/  IMAD.IADD R12, R26, 0x1, -R12 ;  /* 0x000000011a0c7824 */ /* 0x000fc400078e0a0c */
[----:B------:R-:W-:Y:S02]  /*1eed0*/  IMAD.SHL.U32 R14, R16, 0x8, RZ ;  /* 0x00000008100e7824 */ /* 0x000fe400078e00ff */
[----:B------:R-:W-:Y:S02]  /*1eee0*/  IMAD.SHL.U32 R3, R12, 0x8, RZ ;  /* 0x000000080c037824 */ /* 0x000fe400078e00ff */
[----:B------:R-:W-:-:S03]  /*1eef0*/  IMAD.MOV.U32 R12, RZ, RZ, R86 ;  /* 0x000000ffff0c7224 */ /* 0x000fc600078e0056 */
[----:B------:R-:W-:Y:S02]  /*1ef00*/  LOP3.LUT R3, R2, 0x38, R3, 0xf8, !PT ;  /* 0x0000003802037812 */ /* 0x000fe400078ef803 */
[----:B------:R-:W-:Y:S02]  /*1ef10*/  SHF.R.U32.HI R2, RZ, 0x3, R2 ;  /* 0x00000003ff027819 */ /* 0x000fe40000011602 */
[----:B------:R-:W-:Y:S01]  /*1ef20*/  PRMT R123, R12, 0x7610, R123 ;  /* 0x000076100c7b7816 */ /* 0x000fe2000000007b */
[----:B------:R-:W-:Y:S01]  /*1ef30*/  IMAD.MOV.U32 R12, RZ, RZ, R87 ;  /* 0x000000ffff0c7224 */ /* 0x000fe200078e0057 */
[----:B------:R-:W-:Y:S01]  /*1ef40*/  LOP3.LUT R13, R3, R2, RZ, 0x3c, !PT ;  /* 0x00000002030d7212 */ /* 0x000fe200078e3cff */
[----:B------:R-:W-:Y:S02]  /*1ef50*/  IMAD.MOV.U32 R3, RZ, RZ, R84 ;  /* 0x000000ffff037224 */ /* 0x000fe400078e0054 */
[----:B------:R-:W-:Y:S01]  /*1ef60*/  IMAD.MOV.U32 R2, RZ, RZ, R85 ;  /* 0x000000ffff027224 */ /* 0x000fe200078e0055 */
[----:B------:R-:W-:Y:S01]  /*1ef70*/  PRMT R123, R123, 0x5410, R12 ;  /* 0x000054107b7b7816 */ /* 0x000fe2000000000c */
[----:B------:R-:W-:Y:S01]  /*1ef80*/  IMAD.MOV.U32 R12, RZ, RZ, R81 ;  /* 0x000000ffff0c7224 */ /* 0x000fe200078e0051 */
[----:B------:R-:W-:Y:S01]  /*1ef90*/  LOP3.LUT R14, R13, 0xfffffe00, R14, 0xf8, !PT ;  /* 0xfffffe000d0e7812 */ /* 0x000fe200078ef80e */
        /* <DEDUP_REMOVED lines=8> */
[----:B--2---:R-:W-:-:S05]  /*1f020*/  IMAD R15, R15, -0x80, R27 ;  /* 0xffffff800f0f7824 */ /* 0x004fca00078e021b */
[----:B------:R-:W-:-:S04]  /*1f030*/  IMNMX R90, R15, 0x80, PT ;  /* 0x000000800f5a7817 */ /* 0x000fc80003800200 */
[----:B------:R-:W-:Y:S01]  /*1f040*/  ISETP.GE.AND P0, PT, R100, R90, PT ;  /* 0x0000005a6400720c */ /* 0x000fe20003f06270 */
[----:B----4-:R-:W-:-:S12]  /*1f050*/  IMAD.WIDE.U32 R22, R14, 0x2, R22 ;  /* 0x000000020e167825 */ /* 0x010fd800078e0016 */
[----:B------:R-:W-:Y:S05]  /*1f060*/  @P0 BRA `(.L_x_1381) ;  /* 0x00000b9000000947 */ /* 0x000fea0003800000 */
[----:B------:R-:W-:Y:S01]  /*1f070*/  ISETP.GE.AND P0, PT, R11, R29, PT ;  /* 0x0000001d0b00720c */ /* 0x000fe20003f06270 */
[----:B------:R-:W-:-:S12]  /*1f080*/  BSSY B0, `(.L_x_1382) ;  /* 0x000002c000007945 */ /* 0x000fd80003800000 */
[----:B------:R-:W-:Y:S05]  /*1f090*/  @P0 BRA `(.L_x_1383) ;  /* 0x000002a000000947 */ /* 0x000fea0003800000 */
[----:B------:R-:W2:Y:S01]  /*1f0a0*/  LD.E.128 R12, [R22.64] ;  /* 0x00000004160c7980 */ /* 0x000ea2000c101d00 */
[--C-:B------:R-:W-:Y:S01]  /*1f0b0*/  SHF.R.U64 R24, R24, 0x10, R25.reuse ;  /* 0x0000001018187819 */ /* 0x100fe20000001219 */
[--C-:B------:R-:W-:Y:S01]  /*1f0c0*/  HADD2.F32 R16, -RZ, R91.reuse.H1_H1 ;  /* 0x3000005bff107230 */ /* 0x100fe20000004100 */
[----:B------:R-:W-:Y:S02]  /*1f0d0*/  SHF.R.U32.HI R18, RZ, 0x10, R25 ;  /* 0x00000010ff127819 */ /* 0x000fe40000011619 */
[--C-:B------:R-:W-:Y:S01]  /*1f0e0*/  SHF.R.U64 R25, R20, 0x10, R21.reuse ;  /* 0x0000001014197819 */ /* 0x100fe20000001215 */
[----:B------:R-:W-:Y:S01]  /*1f0f0*/  HADD2.F32 R20, -RZ, R91.H0_H0 ;  /* 0x2000005bff147230 */ /* 0x000fe20000004100 */
[----:B------:R-:W-:Y:S01]  /*1f100*/  SHF.R.U32.HI R21, RZ, 0x10, R21 ;  /* 0x00000010ff157819 */ /* 0x000fe20000011615 */
[----:B------:R-:W-:Y:S02]  /*1f110*/  HADD2.F32 R26, -RZ, R18.H0_H0 ;  /* 0x20000012ff1a7230 */ /* 0x000fe40000004100 */
[----:B------:R-:W-:-:S02]  /*1f120*/  HADD2.F32 R25, -RZ, R25.H0_H0 ;  /* 0x20000019ff197230 */ /* 0x000fc40000004100 */
[----:B------:R-:W-:Y:S02]  /*1f130*/  HADD2.F32 R28, -RZ, R21.H0_H0 ;  /* 0x20000015ff1c7230 */ /* 0x000fe40000004100 */
[----:B------:R-:W-:Y:S02]  /*1f140*/  HADD2.F32 R24, -RZ, R24.H0_H0 ;  /* 0x20000018ff187230 */ /* 0x000fe40000004100 */
[--C-:B--2---:R-:W-:Y:S02]  /*1f150*/  HADD2.F32 R2, -RZ, R15.reuse.H1_H1 ;  /* 0x3000000fff027230 */ /* 0x104fe40000004100 */
[----:B------:R-:W-:Y:S02]  /*1f160*/  HADD2.F32 R17, -RZ, R15.H0_H0 ;  /* 0x2000000fff117230 */ /* 0x000fe40000004100 */
[--C-:B------:R-:W-:Y:S01]  /*1f170*/  HADD2.F32 R3, -RZ, R12.reuse.H1_H1 ;  /* 0x3000000cff037230 */ /* 0x100fe20000004100 */
[C---:B------:R-:W-:Y:S01]  /*1f180*/  FMUL.FTZ R21, R2.reuse, R28 ;  /* 0x0000001c02157220 */ /* 0x040fe20000410000 */
[----:B------:R-:W-:Y:S01]  /*1f190*/  HADD2.F32 R19, -RZ, R12.H0_H0 ;  /* 0x2000000cff137230 */ /* 0x000fe20000004100 */
[-C--:B------:R-:W-:Y:S01]  /*1f1a0*/  FMUL.FTZ R2, R2, R26.reuse ;  /* 0x0000001a02027220 */ /* 0x080fe20000410000 */
[--C-:B------:R-:W-:Y:S01]  /*1f1b0*/  HADD2.F32 R18, -RZ, R14.reuse.H0_H0 ;  /* 0x2000000eff127230 */ /* 0x100fe20000004100 */
[C---:B------:R-:W-:Y:S01]  /*1f1c0*/  FFMA.FTZ R26, R17.reuse, R26, -R21 ;  /* 0x0000001a111a7223 */ /* 0x040fe20000010815 */
[--C-:B------:R-:W-:Y:S01]  /*1f1d0*/  HADD2.F32 R15, -RZ, R13.reuse.H0_H0 ;  /* 0x2000000dff0f7230 */ /* 0x100fe20000004100 */
[----:B------:R-:W-:Y:S01]  /*1f1e0*/  FFMA.FTZ R21, R17, R28, R2 ;  /* 0x0000001c11157223 */ /* 0x000fe20000010002 */
[----:B------:R-:W-:Y:S01]  /*1f1f0*/  HADD2.F32 R12, -RZ, R13.H1_H1 ;  /* 0x3000000dff0c7230 */ /* 0x000fe20000004100 */
[C---:B------:R-:W-:Y:S01]  /*1f200*/  FMUL.FTZ R27, R3.reuse, R20 ;  /* 0x00000014031b7220 */ /* 0x040fe20000410000 */
[----:B------:R-:W-:Y:S01]  /*1f210*/  HADD2.F32 R14, -RZ, R14.H1_H1 ;  /* 0x3000000eff0e7230 */ /* 0x000fe20000004100 */
[-C--:B------:R-:W-:Y:S01]  /*1f220*/  FMUL.FTZ R13, R3, R16.reuse ;  /* 0x00000010030d7220 */ /* 0x080fe20000410000 */
[--C-:B------:R-:W-:Y:S01]  /*1f230*/  HADD2.F32 R2, -RZ, R92.reuse.H0_H0 ;  /* 0x2000005cff027230 */ /* 0x100fe20000004100 */
[C---:B------:R-:W-:Y:S01]  /*1f240*/  FFMA.FTZ R27, R19.reuse, R16, -R27 ;  /* 0x00000010131b7223 */ /* 0x040fe2000001081b */
[----:B------:R-:W-:Y:S01]  /*1f250*/  HADD2.F32 R3, -RZ, R92.H1_H1 ;  /* 0x3000005cff037230 */ /* 0x000fe20000004100 */
[----:B------:R-:W-:-:S02]  /*1f260*/  FFMA.FTZ R19, R19, R20, R13 ;  /* 0x0000001413137223 */ /* 0x000fc4000001000d */
[C---:B------:R-:W-:Y:S02]  /*1f270*/  FMUL.FTZ R17, R14.reuse, R2 ;  /* 0x000000020e117220 */ /* 0x040fe40000410000 */
[----:B------:R-:W-:Y:S02]  /*1f280*/  FMUL.FTZ R14, R14, R3 ;  /* 0x000000030e0e7220 */ /* 0x000fe40000410000 */
[C---:B------:R-:W-:Y:S02]  /*1f290*/  FMUL.FTZ R16, R12.reuse, R25 ;  /* 0x000000190c107220 */ /* 0x040fe40000410000 */
[----:B------:R-:W-:Y:S01]  /*1f2a0*/  FMUL.FTZ R13, R12, R24 ;  /* 0x000000180c0d7220 */ /* 0x000fe20000410000 */
[----:B------:R-:W-:Y:S01]  /*1f2b0*/  F2FP.PACK_AB R12, R19, R27 ;  /* 0x0000001b130c723e */ /* 0x000fe200000000ff */
[C---:B------:R-:W-:Y:S02]  /*1f2c0*/  FFMA.FTZ R14, R18.reuse, R2, R14 ;  /* 0x00000002120e7223 */ /* 0x040fe4000001000e */
[----:B------:R-:W-:-:S02]  /*1f2d0*/  FFMA.FTZ R3, R18, R3, -R17 ;  /* 0x0000000312037223 */ /* 0x000fc40000010811 */
[C---:B------:R-:W-:Y:S02]  /*1f2e0*/  FFMA.FTZ R2, R15.reuse, R24, -R16 ;  /* 0x000000180f027223 */ /* 0x040fe40000010810 */
[----:B------:R-:W-:Y:S01]  /*1f2f0*/  FFMA.FTZ R13, R15, R25, R13 ;  /* 0x000000190f0d7223 */ /* 0x000fe2000001000d */
[----:B------:R-:W-:Y:S02]  /*1f300*/  F2FP.PACK_AB R15, R21, R26 ;  /* 0x0000001a150f723e */ /* 0x000fe400000000ff */
[----:B------:R-:W-:Y:S02]  /*1f310*/  F2FP.PACK_AB R14, R14, R3 ;  /* 0x000000030e0e723e */ /* 0x000fe400000000ff */
[----:B------:R-:W-:-:S05]  /*1f320*/  F2FP.PACK_AB R13, R13, R2 ;  /* 0x000000020d0d723e */ /* 0x000fca00000000ff */
[----:B------:R1:W-:Y:S02]  /*1f330*/  ST.E.128 [R22.64], R12 ;  /* 0x0000000c16007985 */ /* 0x0003e4000c101d04 */
.L_x_1383:
[----:B------:R-:W-:Y:S05]  /*1f340*/  BSYNC B0 ;  /* 0x0000000000007941 */ /* 0x000fea0003800000 */
.L_x_1382:
[----:B------:R-:W-:Y:S01]  /*1f350*/  IADD3 R2, R11, 0x20, RZ ;  /* 0x000000200b027810 */ /* 0x000fe20007ffe0ff */
[----:B------:R-:W-:Y:S03]  /*1f360*/  BSSY B0, `(.L_x_1384) ;  /* 0x000002d000007945 */ /* 0x000fe60003800000 */
[----:B------:R-:W-:-:S13]  /*1f370*/  ISETP.GE.AND P0, PT, R2, R29, PT ;  /* 0x0000001d0200720c */ /* 0x000fda0003f06270 */
[----:B------:R-:W-:Y:S05]  /*1f380*/  @P0 BRA `(.L_x_1385) ;  /* 0x000002a000000947 */ /* 0x000fea0003800000 */
[----:B-1----:R-:W2:Y:S01]  /*1f390*/  LD.E.128 R12, [R22.64+0x4000] ;  /* 0x00400004160c7980 */ /* 0x002ea2000c101d00 */
[----:B------:R-:W-:Y:S01]  /*1f3a0*/  SHF.R.U32.HI R21, RZ, 0x10, R31 ;  /* 0x00000010ff157819 */ /* 0x000fe2000001161f */
[--C-:B------:R-:W-:Y:S01]  /*1f3b0*/  HADD2.F32 R16, -RZ, R93.reuse.H1_H1 ;  /* 0x3000005dff107230 */ /* 0x100fe20000004100 */
[--C-:B------:R-:W-:Y:S01]  /*1f3c0*/  SHF.R.U32.HI R18, RZ, 0x10, R33.reuse ;  /* 0x00000010ff127819 */ /* 0x100fe20000011621 */
[----:B------:R-:W-:Y:S01]  /*1f3d0*/  HADD2.F32 R20, -RZ, R93.H0_H0 ;  /* 0x2000005dff147230 */ /* 0x000fe20000004100 */
[----:B------:R-:W-:Y:S01]  /*1f3e0*/  SHF.R.U64 R24, R32, 0x10, R33 ;  /* 0x0000001020187819 */ /* 0x000fe20000001221 */
[----:B------:R-:W-:Y:S01]  /*1f3f0*/  HADD2.F32 R28, -RZ, R21.H0_H0 ;  /* 0x20000015ff1c7230 */ /* 0x000fe20000004100 */
[----:B------:R-:W-:Y:S01]  /*1f400*/  SHF.R.U64 R25, R30, 0x10, R31 ;  /* 0x000000101e197819 */ /* 0x000fe2000000121f */
[----:B------:R-:W-:Y:S02]  /*1f410*/  HADD2.F32 R26, -RZ, R18.H0_H0 ;  /* 0x20000012ff1a7230 */ /* 0x000fe40000004100 */
[----:B------:R-:W-:-:S02]  /*1f420*/  HADD2.F32 R24, -RZ, R24.H0_H0 ;  /* 0x20000018ff187230 */ /* 0x000fc40000004100 */
        /* <DEDUP_REMOVED lines=31> */
[----:B------:R1:W-:Y:S02]  /*1f620*/  ST.E.128 [R22.64+0x4000], R12 ;  /* 0x0040000c16007985 */ /* 0x0003e4000c101d04 */
.L_x_1385:
[----:B------:R-:W-:Y:S05]  /*1f630*/  BSYNC B0 ;  /* 0x0000000000007941 */ /* 0x000fea0003800000 */
.L_x_1384:
        /* <DEDUP_REMOVED lines=46> */
.L_x_1387:
[----:B------:R-:W-:Y:S05]  /*1f920*/  BSYNC B0 ;  /* 0x0000000000007941 */ /* 0x000fea0003800000 */
.L_x_1386:
[----:B------:R-:W-:-:S04]  /*1f930*/  IADD3 R2, R11, 0x60, RZ ;  /* 0x000000600b027810 */ /* 0x000fc80007ffe0ff */
[----:B------:R-:W-:-:S13]  /*1f940*/  ISETP.GE.AND P0, PT, R2, R29, PT ;  /* 0x0000001d0200720c */ /* 0x000fda0003f06270 */
[----:B------:R-:W-:Y:S05]  /*1f950*/  @P0 BRA `(.L_x_1381) ;  /* 0x000002a000000947 */ /* 0x000fea0003800000 */
[----:B-1----:R-:W2:Y:S01]  /*1f960*/  LD.E.128 R12, [R22.64+0xc000] ;  /* 0x00c00004160c7980 */ /* 0x002ea2000c101d00 */
[----:B------:R-:W-:Y:S01]  /*1f970*/  SHF.R.U32.HI R21, RZ, 0x10, R43 ;  /* 0x00000010ff157819 */ /* 0x000fe2000001162b */
[----:B------:R-:W-:Y:S01]  /*1f980*/  HADD2.F32 R16, -RZ, R99.H0_H0 ;  /* 0x20000063ff107230 */ /* 0x000fe20000004100 */
        /* <DEDUP_REMOVED lines=39> */
.L_x_1381:
[----:B------:R-:W-:Y:S05]  /*1fc00*/  BSYNC B1 ;  /* 0x0000000000017941 */ /* 0x000fea0003800000 */
.L_x_1380:
[----:B------:R-:W-:Y:S01]  /*1fc10*/  IADD3 R2, R100, 0x20, RZ ;  /* 0x0000002064027810 */ /* 0x000fe20007ffe0ff */
[----:B------:R-:W-:Y:S03]  /*1fc20*/  BSSY B1, `(.L_x_1388) ;  /* 0x00000bc000017945 */ /* 0x000fe60003800000 */
[----:B------:R-:W-:-:S13]  /*1fc30*/  ISETP.GE.AND P0, PT, R2, R90, PT ;  /* 0x0000005a0200720c */ /* 0x000fda0003f06270 */
[----:B------:R-:W-:Y:S05]  /*1fc40*/  @P0 BRA `(.L_x_1389) ;  /* 0x00000b9000000947 */ /* 0x000fea0003800000 */
[----:B------:R-:W-:Y:S01]  /*1fc50*/  ISETP.GE.AND P0, PT, R11, R29, PT ;  /* 0x0000001d0b00720c */ /* 0x000fe20003f06270 */
[----:B------:R-:W-:-:S12]  /*1fc60*/  BSSY B0, `(.L_x_1390) ;  /* 0x000002c000007945 */ /* 0x000fd80003800000 */
        /* <DEDUP_REMOVED lines=26> */
[----:B------:R-:W-:Y:S01]  /*1fe10*/  HADD2.F32 R2, -RZ, R98.H1_H1 ;  /* 0x30000062ff027230 */ /* 0x000fe20000004100 */
        /* <DEDUP_REMOVED lines=16> */
.L_x_1391:
[----:B------:R-:W-:Y:S05]  /*1ff20*/  BSYNC B0 ;  /* 0x0000000000007941 */ /* 0x000fea0003800000 */
.L_x_1390:
        /* <DEDUP_REMOVED lines=46> */
.L_x_1393:
[----:B------:R-:W-:Y:S05]  /*20210*/  BSYNC B0 ;  /* 0x0000000000007941 */ /* 0x000fea0003800000 */
.L_x_1392:
        /* <DEDUP_REMOVED lines=46> */
.L_x_1395:
[----:B------:R-:W-:Y:S05]  /*20500*/  BSYNC B0 ;  /* 0x0000000000007941 */ /* 0x000fea0003800000 */
.L_x_1394:
        /* <DEDUP_REMOVED lines=45> */
.L_x_1389:
[----:B------:R-:W-:Y:S05]  /*207e0*/  BSYNC B1 ;  /* 0x0000000000017941 */ /* 0x000fea0003800000 */
.L_x_1388:
        /* <DEDUP_REMOVED lines=49> */
.L_x_1399:
[----:B------:R-:W-:Y:S05]  /*20b00*/  BSYNC B0 ;  /* 0x0000000000007941 */ /* 0x000fea0003800000 */
.L_x_1398:
        /* <DEDUP_REMOVED lines=46> */
.L_x_1401:
[----:B------:R-:W-:Y:S05]  /*20df0*/  BSYNC B0 ;  /* 0x0000000000007941 */ /* 0x000fea0003800000 */
.L_x_1400:
        /* <DEDUP_REMOVED lines=31> */
[----:B------:R-:W-:Y:S01]  /*20ff0*/  HADD2.F32 R3, -RZ, R116.H0_H0 ;  /* 0x20000074ff037230 */ /* 0x000fe20000004100 */
        /* <DEDUP_REMOVED lines=14> */
.L_x_1403:
[----:B------:R-:W-:Y:S05]  /*210e0*/  BSYNC B0 ;  /* 0x0000000000007941 */ /* 0x000fea0003800000 */
.L_x_1402:
[----:B------:R-:W-:-:S04]  /*210f0*/  IADD3 R2, R11, 0x60, RZ ;  /* 0x000000600b027810 */ /* 0x000fc80007ffe0ff */
[----:B------:R-:W-:-:S13]  /*21100*/  ISETP.GE.AND P0, PT, R2, R29, PT ;  /* 0x0000001d0200720c */ /* 0x000fda0003f06270 */
[----:B------:R-:W-:Y:S05]  /*21110*/  @P0 BRA `(.L_x_1397) ;  /* 0x000002a000000947 */ /* 0x000fea0003800000 */
[----:B-1----:R-:W2:Y:S01]  /*21120*/  LD.E.128 R12, [R22.64+0xe000] ;  /* 0x00e00004160c7980 */ /* 0x002ea2000c101d00 */
[----:B------:R-:W-:Y:S01]  /*21130*/  SHF.R.U32.HI R21, RZ, 0x10, R75 ;  /* 0x00000010ff157819 */ /* 0x000fe2000001164b */
[----:B------:R-:W-:Y:S01]  /*21140*/  HADD2.F32 R16, -RZ, R118.H0_H0 ;  /* 0x20000076ff107230 */ /* 0x000fe20000004100 */
[--C-:B------:R-:W-:Y:S01]  /*21150*/  SHF.R.U32.HI R18, RZ, 0x10, R73.reuse ;  /* 0x00000010ff127819 */ /* 0x100fe20000011649 */
[----:B------:R-:W-:Y:S01]  /*21160*/  HADD2.F32 R20, -RZ, R117.H1_H1 ;  /* 0x30000075ff147230 */ /* 0x000fe20000004100 */
        /* <DEDUP_REMOVED lines=37> */
.L_x_1397:
[----:B------:R-:W-:Y:S05]  /*213c0*/  BSYNC B1 ;  /* 0x0000000000017941 */ /* 0x000fea0003800000 */
.L_x_1396:
[----:B------:R-:W-:Y:S01]  /*213d0*/  IADD3 R2, R100, 0x60, RZ ;  /* 0x0000006064027810 */ /* 0x000fe20007ffe0ff */
[----:B------:R-:W-:-:S03]  /*213e0*/  IMAD.MOV.U32 R3, RZ, RZ, 0x0 ;  /* 0x00000000ff037424 */ /* 0x000fc600078e00ff */
[----:B------:R-:W-:Y:S01]  /*213f0*/  ISETP.GE.AND P0, PT, R2, R90, PT ;  /* 0x0000005a0200720c */ /* 0x000fe20003f06270 */
[----:B------:R-:W-:-:S12]  /*21400*/  IMAD.MOV.U32 R2, RZ, RZ, R146 ;  /* 0x000000ffff027224 */ /* 0x000fd800078e0092 */
[----:B------:R-:W-:Y:S05]  /*21410*/  @P0 RET.REL.NODEC R2 `(_ZN7cutlass13device_kernelIN5flash19enable_sm80_to_sm89INS1_16FlashAttnFwdSm80INS1_25CollectiveMainloopFwdSm80ILi8ELi1ELb0EN4cute5tupleIJNS5_1CILi128EEENS7_ILi48EEENS7_ILi256EEEEEELi256ENS_6half_tEfNS_4arch4Sm80ELb0ELb1ELb1ELb1ELb1ELb1ELb1ELb0EEENS1_21CollectiveEpilogueFwdINS6_IJS8_SA_S9_EEENS6_IJNS7_ILi1EEESI_SI_EEESC_SE_Li256ELb1ELb1ELb0ELb0EEENS1_19SingleTileSchedulerILb1ELb0ELb1ELi128EEEEEEEEEvNT_6ParamsE) ;  /* 0xfffdebe002000950 */ /* 0x000fea0003c3ffff */
        /* <DEDUP_REMOVED lines=28> */
[----:B------:R-:W-:Y:S01]  /*215e0*/  HADD2.F32 R2, -RZ, R115.H0_H0 ;  /* 0x20000073ff027230 */ /* 0x000fe20000004100 */
        /* <DEDUP_REMOVED lines=16> */
.L_x_1405:
[----:B------:R-:W-:Y:S05]  /*216f0*/  BSYNC B0 ;  /* 0x0000000000007941 */ /* 0x000fea0003800000 */
.L_x_1404:
[----:B------:R-:W-:Y:S01]  /*21700*/  IADD3 R2, R11, 0x20, RZ ;  /* 0x000000200b027810 */ /* 0x000fe20007ffe0ff */
[----:B------:R-:W-:Y:S03]  /*21710*/  BSSY B0, `(.L_x_1406) ;  /* 0x000002d000007945 */ /* 0x000fe60003800000 */
        /* <DEDUP_REMOVED lines=44> */
.L_x_1407:
[----:B------:R-:W-:Y:S05]  /*219e0*/  BSYNC B0 ;  /* 0x0000000000007941 */ /* 0x000fea0003800000 */
.L_x_1406:
        /* <DEDUP_REMOVED lines=46> */
.L_x_1409:
[----:B------:R-:W-:Y:S05]  /*21cd0*/  BSYNC B0 ;  /* 0x0000000000007941 */ /* 0x000fea0003800000 */
.L_x_1408:
[----:B------:R-:W-:Y:S01]  /*21ce0*/  IADD3 R11, R11, 0x60, RZ ;  /* 0x000000600b0b7810 */ /* 0x000fe20007ffe0ff */
[----:B------:R-:W-:Y:S02]  /*21cf0*/  IMAD.MOV.U32 R2, RZ, RZ, R146 ;  /* 0x000000ffff027224 */ /* 0x000fe400078e0092 */
[----:B------:R-:W-:Y:S01]  /*21d00*/  IMAD.MOV.U32 R3, RZ, RZ, 0x0 ;  /* 0x00000000ff037424 */ /* 0x000fe200078e00ff */
[----:B------:R-:W-:-:S13]  /*21d10*/  ISETP.GE.AND P0, PT, R11, R29, PT ;  /* 0x0000001d0b00720c */ /* 0x000fda0003f06270 */
[----:B------:R-:W-:Y:S05]  /*21d20*/  @P0 RET.REL.NODEC R2 `(_ZN7cutlass13device_kernelIN5flash19enable_sm80_to_sm89INS1_16FlashAttnFwdSm80INS1_25CollectiveMainloopFwdSm80ILi8ELi1ELb0EN4cute5tupleIJNS5_1CILi128EEENS7_ILi48EEENS7_ILi256EEEEEELi256ENS_6half_tEfNS_4arch4Sm80ELb0ELb1ELb1ELb1ELb1ELb1ELb1ELb0EEENS1_21CollectiveEpilogueFwdINS6_IJS8_SA_S9_EEENS6_IJNS7_ILi1EEESI_SI_EEESC_SE_Li256ELb1ELb1ELb0ELb0EEENS1_19SingleTileSchedulerILb1ELb0ELb1ELi128EEEEEEEEEvNT_6ParamsE) ;  /* 0xfffde2d002000950 */ /* 0x000fea0003c3ffff */
        /* <DEDUP_REMOVED lines=14> */
[CC--:B------:R-:W-:Y:S01]  /*21e10*/  FMUL.FTZ R20, R2.reuse, R27.reuse ;  /* 0x0000001b02147220 */ /* 0x0c0fe20000410000 */
[----:B------:R-:W-:Y:S01]  /*21e20*/  HADD2.F32 R18, -RZ, R12.H0_H0 ;  /* 0x2000000cff127230 */ /* 0x000fe20000004100 */
[-C--:B------:R-:W-:Y:S01]  /*21e30*/  FMUL.FTZ R2, R2, R26.reuse ;  /* 0x0000001a02027220 */ /* 0x080fe20000410000 */
[--C-:B------:R-:W-:Y:S01]  /*21e40*/  HADD2.F32 R15, -RZ, R14.reuse.H0_H0 ;  /* 0x2000000eff0f7230 */ /* 0x100fe20000004100 */
[C---:B------:R-:W-:Y:S01]  /*21e50*/  FFMA.FTZ R26, R17.reuse, R26, -R20 ;  /* 0x0000001a111a7223 */ /* 0x040fe20000010814 */
[--C-:B------:R-:W-:Y:S01]  /*21e60*/  HADD2.F32 R12, -RZ, R13.reuse.H0_H0 ;  /* 0x2000000dff0c7230 */ /* 0x100fe20000004100 */
[----:B------:R-:W-:Y:S01]  /*21e70*/  FFMA.FTZ R20, R17, R27, R2 ;  /* 0x0000001b11147223 */ /* 0x000fe20000010002 */
[----:B------:R-:W-:Y:S01]  /*21e80*/  HADD2.F32 R11, -RZ, R13.H1_H1 ;  /* 0x3000000dff0b7230 */ /* 0x000fe20000004100 */
[CC--:B------:R-:W-:Y:S01]  /*21e90*/  FMUL.FTZ R25, R3.reuse, R19.reuse ;  /* 0x0000001303197220 */ /* 0x0c0fe20000410000 */
        /* <DEDUP_REMOVED lines=9> */
[----:B------:R-:W-:Y:S02]  /*21f30*/  FMUL.FTZ R13, R11, R21 ;  /* 0x000000150b0d7220 */ /* 0x000fe40000410000 */
[C---:B------:R-:W-:Y:S02]  /*21f40*/  FFMA.FTZ R14, R15.reuse, R2, R14 ;  /* 0x000000020f0e7223 */ /* 0x040fe4000001000e */
[----:B------:R-:W-:Y:S01]  /*21f50*/  FFMA.FTZ R3, R15, R3, -R17 ;  /* 0x000000030f037223 */ /* 0x000fe20000010811 */
[----:B------:R-:W-:Y:S01]  /*21f60*/  F2FP.PACK_AB R15, R20, R26 ;  /* 0x0000001a140f723e */ /* 0x000fe200000000ff */
[----:B------:R-:W-:-:S02]  /*21f70*/  FFMA.FTZ R2, R12, R21, -R16 ;  /* 0x000000150c027223 */ /* 0x000fc40000010810 */
[----:B------:R-:W-:Y:S01]  /*21f80*/  FFMA.FTZ R13, R12, R24, R13 ;  /* 0x000000180c0d7223 */ /* 0x000fe2000001000d */
[----:B------:R-:W-:Y:S02]  /*21f90*/  F2FP.PACK_AB R14, R14, R3 ;  /* 0x000000030e0e723e */ /* 0x000fe400000000ff */
[----:B------:R-:W-:Y:S02]  /*21fa0*/  F2FP.PACK_AB R12, R18, R25 ;  /* 0x00000019120c723e */ /* 0x000fe400000000ff */
[----:B------:R-:W-:Y:S02]  /*21fb0*/  F2FP.PACK_AB R13, R13, R2 ;  /* 0x000000020d0d723e */ /* 0x000fe400000000ff */
[----:B------:R-:W-:Y:S02]  /*21fc0*/  MOV R2, R146 ;  /* 0x0000009200027202 */ /* 0x000fe40000000f00 */
[----:B------:R-:W-:Y:S01]  /*21fd0*/  MOV R3, 0x0 ;  /* 0x0000000000037802 */ /* 0x000fe20000000f00 */
[----:B------:R1:W-:Y:S03]  /*21fe0*/  ST.E.128 [R22.64+0xf000], R12 ;  /* 0x00f0000c16007985 */ /* 0x0003e6000c101d04 */
[----:B------:R-:W-:Y:S05]  /*21ff0*/  RET.REL.NODEC R2 `(_ZN7cutlass13device_kernelIN5flash19enable_sm80_to_sm89INS1_16FlashAttnFwdSm80INS1_25CollectiveMainloopFwdSm80ILi8ELi1ELb0EN4cute5tupleIJNS5_1CILi128EEENS7_ILi48EEENS7_ILi256EEEEEELi256ENS_6half_tEfNS_4arch4Sm80ELb0ELb1ELb1ELb1ELb1ELb1ELb1ELb0EEENS1_21CollectiveEpilogueFwdINS6_IJS8_SA_S9_EEENS6_IJNS7_ILi1EEESI_SI_EEESC_SE_Li256ELb1ELb1ELb0ELb0EEENS1_19SingleTileSchedulerILb1ELb0ELb1ELi128EEEEEEEEEvNT_6ParamsE) ;  /* 0xfffde00002007950 */ /* 0x000fea0003c3ffff */
.L_x_1364:
        /* <DEDUP_REMOVED lines=9> */
[C---:B------:R-:W-:Y:S02]  /*22090*/  IMAD R17, R2.reuse, R14, R15 ;  /* 0x0000000e02117224 */ /* 0x040fe400078e020f */
[----:B------:R-:W-:-:S04]  /*220a0*/  IMAD.WIDE.U32 R14, R2, R11, RZ ;  /* 0x0000000b020e7225 */ /* 0x000fc800078e00ff */
[----:B------:R-:W-:Y:S01]  /*220b0*/  IMAD.WIDE.U32 R18, R12, R11, RZ ;  /* 0x0000000b0c127225 */ /* 0x000fe200078e00ff */
[----:B------:R-:W-:-:S03]  /*220c0*/  IADD3 R15, R15, R17, RZ ;  /* 0x000000110f0f7210 */ /* 0x000fc60007ffe0ff */
[----:B------:R-:W-:Y:S01]  /*220d0*/  IMAD R13, R13, R16, RZ ;  /* 0x000000100d0d7224 */ /* 0x000fe200078e02ff */
[----:B------:R-:W-:Y:S01]  /*220e0*/  IADD3 R19, R19, R24, RZ ;  /* 0x0000001813137210 */ /* 0x000fe20007ffe0ff */
[----:B------:R-:W-:Y:S02]  /*220f0*/  IMAD R11, R3, R16, RZ ;  /* 0x00000010030b7224 */ /* 0x000fe400078e02ff */
[----:B------:R-:W-:-:S04]  /*22100*/  IMAD.WIDE.U32 R14, R16, R2, R14 ;  /* 0x00000002100e7225 */ /* 0x000fc800078e000e */
[----:B------:R-:W-:-:S04]  /*22110*/  IMAD.WIDE.U32 R18, R16, R12, R18 ;  /* 0x0000000c10127225 */ /* 0x000fc800078e0012 */
[----:B------:R-:W-:Y:S01]  /*22120*/  IMAD R3, R12, R28, R13 ;  /* 0x0000001c0c037224 */ /* 0x000fe200078e020d */
[----:B------:R-:W-:Y:S01]  /*22130*/  LEA R24, P1, R18, R22, 0x1 ;  /* 0x0000001612187211 */ /* 0x000fe200078208ff */
[----:B------:R-:W-:Y:S01]  /*22140*/  IMAD R2, R2, R28, R11 ;  /* 0x0000001c02027224 */ /* 0x000fe200078e020b */
[----:B------:R-:W-:Y:S02]  /*22150*/  LEA R28, P0, R14, R20, 0x1 ;  /* 0x000000140e1c7211 */ /* 0x000fe400078008ff */
[----:B------:R-:W-:Y:S02]  /*22160*/  IADD3 R3, R19, R3, RZ ;  /* 0x0000000313037210 */ /* 0x000fe40007ffe0ff */
[----:B------:R-:W-:Y:S02]  /*22170*/  IADD3 R2, R15, R2, RZ ;  /* 0x000000020f027210 */ /* 0x000fe40007ffe0ff */
[----:B------:R-:W-:Y:S02]  /*22180*/  LEA.HI.X R18, R18, R23, R3, 0x1, P1 ;  /* 0x0000001712127211 */ /* 0x000fe400008f0c03 */
[----:B------:R-:W-:Y:S01]  /*22190*/  LEA.HI.X R19, R14, R21, R2, 0x1, P0 ;  /* 0x000000150e137211 */ /* 0x000fe200000f0c02 */
[----:B------:R-:W-:Y:S05]  /*221a0*/  BRA.DIV ~URZ, `(.L_x_1410) ;  /* 0x000051e27f007947 */ /* 0x000fea000b800000 */
[----:B------:R1:W2:Y:S02]  /*221b0*/  SHFL.IDX PT, R11, R18, RZ, 0x181f ;  /* 0x00181fff120b7589 */ /* 0x0002a400000e0000 */
.L_x_1446:
[----:B------:R-:W-:Y:S05]  /*221c0*/  BRA.DIV ~URZ, `(.L_x_1411) ;  /* 0x000052427f007947 */ /* 0x000fea000b800000 */
[----:B------:R3:W4:Y:S01]  /*221d0*/  SHFL.IDX PT, R12, R24, RZ, 0x181f ;  /* 0x00181fff180c7589 */ /* 0x00072200000e0000 */
[----:B--2---:R-:W-:-:S03]  /*221e0*/  MOV R13, R11 ;  /* 0x0000000b000d7202 */ /* 0x004fc60000000f00 */
[----:B------:R3:W2:Y:S04]  /*221f0*/  SHFL.IDX PT, R14, R19, RZ, 0x181f ;  /* 0x00181fff130e7589 */ /* 0x0006a800000e0000 */
[----:B------:R3:W1:Y:S02]  /*22200*/  SHFL.IDX PT, R3, R28, RZ, 0x181f ;  /* 0x00181fff1c037589 */ /* 0x00066400000e0000 */
.L_x_1447:
        /* <DEDUP_REMOVED lines=14> */
[----:B------:R-:W-:-:S02]  /*222f0*/  CS2R R20, SRZ ;  /* 0x0000000000147805 */ /* 0x000fc4000001ff00 */
[----:B------:R-:W-:Y:S01]  /*22300*/  IMAD.IADD R52, R26, 0x1, -R2 ;  /* 0x000000011a347824 */ /* 0x000fe200078e0a02 */
[----:B-1----:R-:W-:Y:S01]  /*22310*/  MOV R2, R3 ;  /* 0x0000000300027202 */ /* 0x002fe20000000f00 */
[----:B--2---:R-:W-:Y:S02]  /*22320*/  IMAD.MOV.U32 R3, RZ, RZ, R14 ;  /* 0x000000ffff037224 */ /* 0x004fe400078e000e */
        /* <DEDUP_REMOVED lines=8> */
[----:B------:R-:W-:Y:S01]  /*223b0*/  CS2R R20, SRZ ;  /* 0x0000000000147805 */ /* 0x000fe2000001ff00 */
[----:B------:R-:W-:Y:S01]  /*223c0*/  CS2R R46, SRZ ;  /* 0x00000000002e7805 */ /* 0x000fe2000001ff00 */
[----:B------:R-:W-:Y:S01]  /*223d0*/  CS2R R44, SRZ ;  /* 0x00000000002c7805 */ /* 0x000fe2000001ff00 */
[----:B------:R-:W-:Y:S01]  /*223e0*/  CS2R R42, SRZ ;  /* 0x00000000002a7805 */ /* 0x000fe2000001ff00 */
[----:B------:R-:W-:-:S05]  /*223f0*/  CS2R R40, SRZ ;  /* 0x0000000000287805 */ /* 0x000fca000001ff00 */
[----:B----4-:R-:W-:Y:S02]  /*22400*/  @!P1 IMAD.WIDE R16, R54, 0x2, R12 ;  /* 0x0000000236109825 */ /* 0x010fe400078e020c */
[----:B------:R-:W-:-:S03]  /*22410*/  @!P0 SHF.R.S32.HI R11, RZ, 0x1f, R14 ;  /* 0x0000001fff0b8819 */ /* 0x000fc6000001140e */
[----:B------:R1:W5:Y:S01]  /*22420*/  @!P1 LD.E.128 R32, [R16.64] ;  /* 0x0000000410209980 */ /* 0x000362000c101d00 */
[----:B------:R-:W-:-:S04]  /*22430*/  @!P0 LEA.HI R11, R11, R14, RZ, 0x3 ;  /* 0x0000000e0b0b8211 */ /* 0x000fc800078f18ff */
[----:B------:R-:W-:-:S05]  /*22440*/  @!P0 LOP3.LUT R11, R11, 0xfffffff8, RZ, 0xc0, !PT ;  /* 0xfffffff80b0b8812 */ /* 0x000fca00078ec0ff */
[----:B------:R-:W-:-:S04]  /*22450*/  @!P0 IMAD.WIDE R14, R11, 0x2, R12 ;  /* 0x000000020b0e8825 */ /* 0x000fc800078e020c */
[--C-:B------:R-:W-:Y:S01]  /*22460*/  @!P0 IMAD.WIDE R12, R11, 0x2, R2.reuse ;  /* 0x000000020b0c8825 */ /* 0x100fe200078e0202 */
[----:B------:R1:W5:Y:S03]  /*22470*/  @!P0 LD.E.128 R44, [R14.64] ;  /* 0x000000040e2c8980 */ /* 0x000366000c101d00 */
[----:B------:R-:W-:Y:S01]  /*22480*/  @!P1 IMAD.WIDE R2, R54, 0x2, R2 ;  /* 0x0000000236029825 */ /* 0x000fe200078e0202 */
[----:B------:R1:W5:Y:S04]  /*22490*/  @!P0 LD.E.128 R40, [R12.64] ;  /* 0x000000040c288980 */ /* 0x000368000c101d00 */
[----:B------:R1:W5:Y:S02]  /*224a0*/  @!P1 LD.E.128 R20, [R2.64] ;  /* 0x0000000402149980 */ /* 0x000364000c101d00 */
.L_x_1413:
[----:B------:R-:W-:Y:S05]  /*224b0*/  BSYNC B0 ;  /* 0x0000000000007941 */ /* 0x000fea0003800000 */
.L_x_1412:
[----:B-1--45:R-:W-:Y:S02]  /*224c0*/  IMAD.MOV.U32 R12, RZ, RZ, R46 ;  /* 0x000000ffff0c7224 */ /* 0x032fe400078e002e */
[----:B------:R-:W-:-:S02]  /*224d0*/  IMAD.MOV.U32 R3, RZ, RZ, R44 ;  /* 0x000000ffff037224 */ /* 0x000fc400078e002c */
[----:B------:R-:W-:Y:S02]  /*224e0*/  IMAD.MOV.U32 R2, RZ, RZ, R45 ;  /* 0x000000ffff027224 */ /* 0x000fe400078e002d */
[----:B------:R-:W-:Y:S01]  /*224f0*/  IMAD.MOV.U32 R11, RZ, RZ, R47 ;  /* 0x000000ffff0b7224 */ /* 0x000fe200078e002f */
[----:B------:R-:W-:Y:S01]  /*22500*/  PRMT R115, R3, 0x5410, R12 ;  /* 0x0000541003737816 */ /* 0x000fe2000000000c */
[----:B------:R-:W-:Y:S01]  /*22510*/  IMAD.MOV.U32 R12, RZ, RZ, R34 ;  /* 0x000000ffff0c7224 */ /* 0x000fe200078e0022 */
        /* <DEDUP_REMOVED lines=12> */
[----:B------:R-:W-:Y:S01]  /*225e0*/  PRMT R114, R3, 0x5410, R12 ;  /* 0x0000541003727816 */ /* 0x000fe2000000000c */
[----:B------:R-:W-:Y:S01]  /*225f0*/  IMAD.MOV.U32 R12, RZ, RZ, R22 ;  /* 0x000000ffff0c7224 */ /* 0x000fe200078e0016 */
[----:B------:R-:W-:Y:S01]  /*22600*/  PRMT R112, R2, 0x7610, R112 ;  /* 0x0000761002707816 */ /* 0x000fe20000000070 */
[----:B------:R-:W-:Y:S01]  /*22610*/  IMAD.MOV.U32 R3, RZ, RZ, R20 ;  /* 0x000000ffff037224 */ /* 0x000fe200078e0014 */
[----:B------:R-:W-:Y:S01]  /*22620*/  PRMT R113, R11, 0x7610, R113 ;  /* 0x000076100b717816 */ /* 0x000fe20000000071 */
[----:B------:R-:W-:Y:S01]  /*22630*/  IMAD.MOV.U32 R2, RZ, RZ, R21 ;  /* 0x000000ffff027224 */ /* 0x000fe200078e0015 */
[----:B------:R-:W-:Y:S02]  /*22640*/  MOV R11, R23 ;  /* 0x00000017000b7202 */ /* 0x000fe40000000f00 */
[----:B------:R-:W-:Y:S02]  /*22650*/  PRMT R75, R3, 0x5410, R12 ;  /* 0x00005410034b7816 */ /* 0x000fe4000000000c */
[----:B------:R-:W-:-:S02]  /*22660*/  PRMT R74, R11, 0x7610, R74 ;  /* 0x000076100b4a7816 */ /* 0x000fc4000000004a */
[----:B------:R-:W-:Y:S01]  /*22670*/  PRMT R55, R2, 0x7610, R55 ;  /* 0x0000761002377816 */ /* 0x000fe20000000037 */
[----:B------:R-:W-:Y:S05]  /*22680*/  BRA.DIV ~URZ, `(.L_x_1414) ;  /* 0x00004ef27f007947 */ /* 0x000fea000b800000 */
[----:B------:R1:W2:Y:S04]  /*22690*/  SHFL.IDX PT, R13, R18, 0x1, 0x181f ;  /* 0x00381f00120d7f89 */ /* 0x0002a800000e0000 */
[----:B------:R1:W4:Y:S04]  /*226a0*/  SHFL.IDX PT, R12, R24, 0x1, 0x181f ;  /* 0x00381f00180c7f89 */ /* 0x00032800000e0000 */
[----:B------:R1:W3:Y:S04]  /*226b0*/  SHFL.IDX PT, R11, R19, 0x1, 0x181f ;  /* 0x00381f00130b7f89 */ /* 0x0002e800000e0000 */
[----:B------:R1:W1:Y:S02]  /*226c0*/  SHFL.IDX PT, R2, R28, 0x1, 0x181f ;  /* 0x00381f001c027f89 */ /* 0x00026400000e0000 */
.L_x_1448:
        /* <DEDUP_REMOVED lines=23> */
[----:B--2-4-:R-:W-:Y:S02]  /*22840*/  @!P1 IMAD.WIDE R16, R54, 0x2, R12 ;  /* 0x0000000236109825 */ /* 0x014fe400078e020c */
[----:B------:R-:W-:-:S03]  /*22850*/  @!P0 SHF.R.S32.HI R11, RZ, 0x1f, R14 ;  /* 0x0000001fff0b8819 */ /* 0x000fc6000001140e */
[----:B------:R2:W5:Y:S01]  /*22860*/  @!P1 LD.E.128 R56, [R16.64] ;  /* 0x0000000410389980 */ /* 0x000562000c101d00 */
[----:B------:R-:W-:-:S04]  /*22870*/  @!P0 LEA.HI R11, R11, R14, RZ, 0x3 ;  /* 0x0000000e0b0b8211 */ /* 0x000fc800078f18ff */
[----:B------:R-:W-:-:S05]  /*22880*/  @!P0 LOP3.LUT R11, R11, 0xfffffff8, RZ, 0xc0, !PT ;  /* 0xfffffff80b0b8812 */ /* 0x000fca00078ec0ff */
[----:B------:R-:W-:-:S04]  /*22890*/  @!P0 IMAD.WIDE R14, R11, 0x2, R12 ;  /* 0x000000020b0e8825 */ /* 0x000fc800078e020c */
[--C-:B-1----:R-:W-:Y:S01]  /*228a0*/  @!P0 IMAD.WIDE R12, R11, 0x2, R2.reuse ;  /* 0x000000020b0c8825 */ /* 0x102fe200078e0202 */
[----:B------:R2:W5:Y:S03]  /*228b0*/  @!P0 LD.E.128 R68, [R14.64] ;  /* 0x000000040e448980 */ /* 0x000566000c101d00 */
[----:B------:R-:W-:Y:S01]  /*228c0*/  @!P1 IMAD.WIDE R2, R54, 0x2, R2 ;  /* 0x0000000236029825 */ /* 0x000fe200078e0202 */
[----:B------:R2:W5:Y:S04]  /*228d0*/  @!P0 LD.E.128 R64, [R12.64] ;  /* 0x000000040c408980 */ /* 0x000568000c101d00 */
[----:B------:R2:W5:Y:S02]  /*228e0*/  @!P1 LD.E.128 R60, [R2.64] ;  /* 0x00000004023c9980 */ /* 0x000564000c101d00 */
.L_x_1416:
[----:B------:R-:W-:Y:S05]  /*228f0*/  BSYNC B0 ;  /* 0x0000000000007941 */ /* 0x000fea0003800000 */
.L_x_1415:
[----:B--2-45:R-:W-:Y:S02]  /*22900*/  IMAD.MOV.U32 R12, RZ, RZ, R70 ;  /* 0x000000ffff0c7224 */ /* 0x034fe400078e0046 */
[----:B------:R-:W-:-:S02]  /*22910*/  IMAD.MOV.U32 R3, RZ, RZ, R68 ;  /* 0x000000ffff037224 */ /* 0x000fc400078e0044 */
[----:B-1----:R-:W-:Y:S02]  /*22920*/  IMAD.MOV.U32 R2, RZ, RZ, R69 ;  /* 0x000000ffff027224 */ /* 0x002fe400078e0045 */
        /* <DEDUP_REMOVED lines=26> */
[----:B------:R1:W2:Y:S02]  /*22ad0*/  SHFL.IDX PT, R11, R18, 0x2, 0x181f ;  /* 0x00581f00120b7f89 */ /* 0x0002a400000e0000 */
.L_x_1449:
[----:B------:R-:W-:Y:S05]  /*22ae0*/  BRA.DIV ~URZ, `(.L_x_1418) ;  /* 0x00004ce27f007947 */ /* 0x000fea000b800000 */
[----:B------:R3:W4:Y:S01]  /*22af0*/  SHFL.IDX PT, R12, R24, 0x2, 0x181f ;  /* 0x00581f00180c7f89 */ /* 0x00072200000e0000 */
[----:B--2---:R-:W-:-:S03]  /*22b00*/  MOV R13, R11 ;  /* 0x0000000b000d7202 */ /* 0x004fc60000000f00 */
[----:B------:R3:W2:Y:S04]  /*22b10*/  SHFL.IDX PT, R14, R19, 0x2, 0x181f ;  /* 0x00581f00130e7f89 */ /* 0x0006a800000e0000 */
[----:B------:R3:W1:Y:S02]  /*22b20*/  SHFL.IDX PT, R2, R28, 0x2, 0x181f ;  /* 0x00581f001c027f89 */ /* 0x00066400000e0000 */
.L_x_1450:
        /* <DEDUP_REMOVED lines=11> */
[----:B--2---:R-:W-:-:S06]  /*22be0*/  IMAD.MOV.U32 R3, RZ, RZ, R14 ;  /* 0x000000ffff037224 */ /* 0x004fcc00078e000e */
        /* <DEDUP_REMOVED lines=23> */
.L_x_1420:
[----:B------:R-:W-:Y:S05]  /*22d60*/  BSYNC B0 ;  /* 0x0000000000007941 */ /* 0x000fea0003800000 */
.L_x_1419:
[----:B--2-45:R-:W-:Y:S01]  /*22d70*/  IMAD.MOV.U32 R12, RZ, RZ, R90 ;  /* 0x000000ffff0c7224 */ /* 0x034fe200078e005a */
[----:B------:R-:W-:Y:S01]  /*22d80*/  CS2R R110, SRZ ;  /* 0x00000000006e7805 */ /* 0x000fe2000001ff00 */
        /* <DEDUP_REMOVED lines=29> */
.L_x_1451:
        /* <DEDUP_REMOVED lines=8> */
.L_x_1452:
        /* <DEDUP_REMOVED lines=23> */
[----:B-12---:R-:W-:Y:S02]  /*23150*/  @!P1 IMAD.WIDE R16, R54, 0x2, R12 ;  /* 0x0000000236109825 */ /* 0x006fe400078e020c */
        /* <DEDUP_REMOVED lines=10> */
.L_x_1424:
[----:B------:R-:W-:Y:S05]  /*23200*/  BSYNC B0 ;  /* 0x0000000000007941 */ /* 0x000fea0003800000 */
.L_x_1423:
[----:B------:R-:W-:Y:S01]  /*23210*/  IADD3 R11, R101, -c[0x0][0x20], RZ ;  /* 0x80000800650b7a10 */ /* 0x000fe20007ffe0ff */
[----:B------:R-:W-:-:S04]  /*23220*/  DEPBAR.LE SB0, 0x1 ;  /* 0x000080400000791a */ /* 0x000fc80000000000 */
[----:B-12---:R-:W2:Y:S01]  /*23230*/  LDL.64 R2, [R11+0x20] ;  /* 0x000020000b027983 */ /* 0x006ea20000100a00 */
[----:B------:R-:W-:Y:S03]  /*23240*/  WARPSYNC 0xffffffff ;  /* 0xffffffff00007948 */ /* 0x000fe60003800000 */
[----:B------:R-:W-:Y:S06]  /*23250*/  BAR.SYNC.DEFER_BLOCKING 0x0 ;  /* 0x0000000000007b1d */ /* 0x000fec0000010000 */
[----:B------:R1:W3:Y:S04]  /*23260*/  LDL.64 R12, [R11+0x28] ;  /* 0x000028000b0c7983 */ /* 0x0002e80000100a00 */
[----:B--2-4-:R2:W4:Y:S01]  /*23270*/  LD.E R14, [R2.64] ;  /* 0x00000004020e7980 */ /* 0x014522000c101900 */
[----:B-1---5:R-:W-:-:S03]  /*23280*/  IMAD.MOV.U32 R11, RZ, RZ, R111 ;  /* 0x000000ffff0b7224 */ /* 0x022fc600078e006f */
[----:B---3--:R1:W5:Y:S02]  /*23290*/  LD.E.64 R50, [R12.64] ;  /* 0x000000040c327980 */ /* 0x008364000c101b00 */
[----:B------:R-:W-:Y:S01]  /*232a0*/  PRMT R138, R138, 0x5410, R11 ;  /* 0x000054108a8a7816 */ /* 0x000fe2000000000b */
[----:B------:R-:W-:Y:S01]  /*232b0*/  IMAD.MOV.U32 R11, RZ, RZ, R95 ;  /* 0x000000ffff0b7224 */ /* 0x000fe200078e005f */
[----:B------:R-:W-:Y:S01]  /*232c0*/  BSSY B1, `(.L_x_1425) ;  /* 0x00000f7000017945 */ /* 0x000fe20003800000 */
[----:B--2---:R-:W-:Y:S02]  /*232d0*/  IMAD.MOV.U32 R3, RZ, RZ, R108 ;  /* 0x000000ffff037224 */ /* 0x004fe400078e006c */
[----:B------:R-:W-:-:S05]  /*232e0*/  IMAD.MOV.U32 R2, RZ, RZ, R109 ;  /* 0x000000ffff027224 */ /* 0x000fca00078e006d */
[----:B------:R-:W-:Y:S01]  /*232f0*/  PRMT R137, R137, 0x5410, R2 ;  /* 0x0000541089897816 */ /* 0x000fe20000000002 */
[----:B------:R-:W-:Y:S02]  /*23300*/  IMAD.MOV.U32 R2, RZ, RZ, R93 ;  /* 0x000000ffff027224 */ /* 0x000fe400078e005d */
[----:B-1----:R-:W-:-:S03]  /*23310*/  IMAD.MOV.U32 R12, RZ, RZ, R110 ;  /* 0x000000ffff0c7224 */ /* 0x002fc600078e006e */
[----:B------:R-:W-:Y:S02]  /*23320*/  PRMT R133, R133, 0x5410, R2 ;  /* 0x0000541085857816 */ /* 0x000fe40000000002 */
[----:B------:R-:W-:Y:S01]  /*23330*/  PRMT R140, R3, 0x5410, R12 ;  /* 0x00005410038c7816 */ /* 0x000fe2000000000c */
[----:B------:R-:W-:Y:S01]  /*23340*/  IMAD.MOV.U32 R12, RZ, RZ, R94 ;  /* 0x000000ffff0c7224 */ /* 0x000fe200078e005e */
[----:B------:R-:W-:Y:S01]  /*23350*/  MOV R2, R106 ;  /* 0x0000006a00027202 */ /* 0x000fe20000000f00 */
[----:B------:R-:W-:-:S03]  /*23360*/  IMAD.MOV.U32 R3, RZ, RZ, R92 ;  /* 0x000000ffff037224 */ /* 0x000fc600078e005c */
[----:B------:R-:W-:Y:S01]  /*23370*/  PRMT R136, R12, 0x5410, R11 ;  /* 0x000054100c887816 */ /* 0x000fe2000000000b */
[----:B------:R-:W-:Y:S01]  /*23380*/  IMAD.MOV.U32 R11, RZ, RZ, R107 ;  /* 0x000000ffff0b7224 */ /* 0x000fe200078e006b */
[----:B------:R-:W-:Y:S01]  /*23390*/  PRMT R135, R3, 0x7610, R135 ;  /* 0x0000761003877816 */ /* 0x000fe20000000087 */
[----:B------:R-:W-:-:S03]  /*233a0*/  IMAD.MOV.U32 R3, RZ, RZ, R104 ;  /* 0x000000ffff037224 */ /* 0x000fc600078e0068 */
[----:B------:R-:W-:Y:S02]  /*233b0*/  PRMT R138, R11, 0x7610, R138 ;  /* 0x000076100b8a7816 */ /* 0x000fe4000000008a */
[----:B------:R-:W-:Y:S01]  /*233c0*/  PRMT R139, R3, 0x5410, R2 ;  /* 0x00005410038b7816 */ /* 0x000fe20000000002 */
[----:B------:R-:W-:Y:S01]  /*233d0*/  IMAD.MOV.U32 R2, RZ, RZ, R105 ;  /* 0x000000ffff027224 */ /* 0x000fe200078e0069 */
[----:B------:R-:W-:Y:S01]  /*233e0*/  MOV R11, R99 ;  /* 0x00000063000b7202 */ /* 0x000fe20000000f00 */
[----:B------:R-:W-:-:S03]  /*233f0*/  IMAD.MOV.U32 R3, RZ, RZ, R96 ;  /* 0x000000ffff037224 */ /* 0x000fc600078e0060 */
[----:B------:R-:W-:Y:S01]  /*23400*/  PRMT R137, R2, 0x7610, R137 ;  /* 0x0000761002897816 */ /* 0x000fe20000000089 */
[----:B------:R-:W-:Y:S01]  /*23410*/  IMAD.MOV.U32 R2, RZ, RZ, R97 ;  /* 0x000000ffff027224 */ /* 0x000fe200078e0061 */
[----:B------:R-:W-:-:S04]  /*23420*/  PRMT R135, R135, 0x5410, R11 ;  /* 0x0000541087877816 */ /* 0x000fc8000000000b */
[----:B------:R-:W-:Y:S01]  /*23430*/  PRMT R133, R2, 0x7610, R133 ;  /* 0x0000761002857816 */ /* 0x000fe20000000085 */
[----:B----4-:R-:W-:-:S05]  /*23440*/  IMAD R12, R14, -0x80, R25 ;  /* 0xffffff800e0c7824 */ /* 0x010fca00078e0219 */
[----:B------:R-:W-:Y:S01]  /*23450*/  IMNMX R101, R12, 0x80, PT ;  /* 0x000000800c657817 */ /* 0x000fe20003800200 */
[----:B------:R-:W-:-:S03]  /*23460*/  IMAD.MOV.U32 R12, RZ, RZ, R98 ;  /* 0x000000ffff0c7224 */ /* 0x000fc600078e0062 */
[----:B------:R-:W-:Y:S02]  /*23470*/  ISETP.GE.AND P0, PT, R100, R101, PT ;  /* 0x000000656400720c */ /* 0x000fe40003f06270 */
[----:B------:R-:W-:-:S11]  /*23480*/  PRMT R134, R3, 0x5410, R12 ;  /* 0x0000541003867816 */ /* 0x000fd6000000000c */
[----:B------:R-:W-:Y:S05]  /*23490*/  @P0 BRA `(.L_x_1426) ;  /* 0x00000d9000000947 */ /* 0x000fea0003800000 */
[----:B------:R-:W-:Y:S01]  /*234a0*/  ISETP.GE.AND P0, PT, R54, R29, PT ;  /* 0x0000001d3600720c */ /* 0x000fe20003f06270 */
[----:B------:R-:W-:Y:S01]  /*234b0*/  IMAD.SHL.U32 R11, R100, 0x40, RZ ;  /* 0x00000040640b7824 */ /* 0x000fe200078e00ff */
[----:B------:R-:W-:Y:S01]  /*234c0*/  SHF.R.S32.HI R2, RZ, 0x1f, R26 ;  /* 0x0000001fff027819 */ /* 0x000fe2000001141a */
[----:B------:R-:W-:Y:S03]  /*234d0*/  BSSY B0, `(.L_x_1427) ;  /* 0x0000069000007945 */ /* 0x000fe60003800000 */
[----:B------:R-:W-:-:S05]  /*234e0*/  LEA.HI R2, R2, R26, RZ, 0x6 ;  /* 0x0000001a02027211 */ /* 0x000fca00078f30ff */
[----:B------:R-:W-:Y:S01]  /*234f0*/  IMAD.SHL.U32 R3, R2, 0x8, RZ ;  /* 0x0000000802037824 */ /* 0x000fe200078e00ff */
[----:B------:R-:W-:-:S04]  /*23500*/  LOP3.LUT R2, R11, 0x1c0, RZ, 0xc0, !PT ;  /* 0x000001c00b027812 */ /* 0x000fc800078ec0ff */
[----:B------:R-:W-:Y:S01]  /*23510*/  LOP3.LUT R28, R3, 0xfffffe00, RZ, 0xc0, !PT ;  /* 0xfffffe00031c7812 */ /* 0x000fe200078ec0ff */
[----:B------:R-:W-:Y:S05]  /*23520*/  @P0 BRA `(.L_x_1428) ;  /* 0x0000063000000947 */ /* 0x000fea0003800000 */
[----:B------:R-:W-:Y:S02]  /*23530*/  LEA.HI R12, R29, R52, RZ, 0x1d ;  /* 0x000000341d0c7211 */ /* 0x000fe400078fe8ff */
[----:B------:R-:W-:Y:S02]  /*23540*/  SHF.R.U32.HI R14, RZ, 0x3, R2 ;  /* 0x00000003ff0e7819 */ /* 0x000fe40000011602 */
[----:B------:R-:W-:Y:S02]  /*23550*/  LOP3.LUT R3, R2, 0x38, R54, 0xf8, !PT ;  /* 0x0000003802037812 */ /* 0x000fe400078ef836 */
[----:B------:R-:W-:Y:S02]  /*23560*/  SHF.R.S32.HI R13, RZ, 0x1f, R12 ;  /* 0x0000001fff0d7819 */ /* 0x000fe4000001140c */
[----:B------:R-:W-:Y:S02]  /*23570*/  LOP3.LUT R11, R3, R14, RZ, 0x3c, !PT ;  /* 0x0000000e030b7212 */ /* 0x000fe400078e3cff */
[----:B------:R-:W-:-:S02]  /*23580*/  SHF.L.U32 R3, R12, 0x3, RZ ;  /* 0x000000030c037819 */ /* 0x000fc400000006ff */
[----:B------:R-:W-:Y:S02]  /*23590*/  LEA.HI R12, R13, R12, RZ, 0x3 ;  /* 0x0000000c0d0c7211 */ /* 0x000fe400078f18ff */
[----:B------:R-:W-:Y:S02]  /*235a0*/  IADD3 R13, R28, R11, RZ ;  /* 0x0000000b1c0d7210 */ /* 0x000fe40007ffe0ff */
[----:B------:R-:W-:Y:S02]  /*235b0*/  LOP3.LUT R11, R2, 0x38, R3, 0xf8, !PT ;  /* 0x00000038020b7812 */ /* 0x000fe400078ef803 */
[----:B------:R-:W-:Y:S01]  /*235c0*/  SHF.L.U32 R3, R12, 0xa, RZ ;  /* 0x0000000a0c037819 */ /* 0x000fe200000006ff */
[----:B-----5:R-:W-:Y:S01]  /*235d0*/  IMAD.WIDE.U32 R38, R13, 0x2, R50 ;  /* 0x000000020d267825 */ /* 0x020fe200078e0032 */
[----:B------:R-:W-:Y:S02]  /*235e0*/  LOP3.LUT R11, R11, R14, RZ, 0x3c, !PT ;  /* 0x0000000e0b0b7212 */ /* 0x000fe400078e3cff */
[----:B------:R-:W-:-:S02]  /*235f0*/  LOP3.LUT R3, R3, 0xffffe000, RZ, 0xc0, !PT ;  /* 0xffffe00003037812 */ /* 0x000fc400078ec0ff */
[----:B------:R-:W2:Y:S02]  /*23600*/  LD.E.128 R12, [R38.64] ;  /* 0x00000004260c7980 */ /* 0x000ea4000c101d00 */
[----:B------:R-:W-:-:S05]  /*23610*/  IADD3 R3, R11, R3, R28 ;  /* 0x000000030b037210 */ /* 0x000fca0007ffe01c */
[----:B------:R-:W-:-:S05]  /*23620*/  IMAD.WIDE.U32 R36, R3, 0x2, R50 ;  /* 0x0000000203247825 */ /* 0x000fca00078e0032 */
[----:B------:R-:W3:Y:S01]  /*23630*/  LD.E.128 R16, [R36.64] ;  /* 0x0000000424107980 */ /* 0x000ee2000c101d00 */
[--C-:B------:R-:W-:Y:S01]  /*23640*/  SHF.R.U64 R49, R34, 0x10, R35.reuse ;  /* 0x0000001022317819 */ /* 0x100fe20000001223 */
[----:B------:R-:W-:Y:S01]  /*23650*/  HADD2.F32 R3, -RZ, R55.H1_H1 ;  /* 0x30000037ff037230 */ /* 0x000fe20000004100 */
[----:B------:R-:W-:Y:S02]  /*23660*/  SHF.R.U32.HI R34, RZ, 0x10, R35 ;  /* 0x00000010ff227819 */ /* 0x000fe40000011623 */
[----:B------:R-:W-:Y:S02]  /*23670*/  SHF.R.U64 R53, R32, 0x10, R33 ;  /* 0x0000001020357819 */ /* 0x000fe40000001221 */
[----:B------:R-:W-:Y:S02]  /*23680*/  SHF.R.U32.HI R31, RZ, 0x10, R21 ;  /* 0x00000010ff1f7819 */ /* 0x000fe40000011615 */
[----:B------:R-:W-:Y:S02]  /*23690*/  SHF.R.U64 R35, R22, 0x10, R23 ;  /* 0x0000001016237819 */ /* 0x000fe40000001217 */
[----:B------:R-:W-:-:S02]  /*236a0*/  SHF.R.U32.HI R32, RZ, 0x10, R33 ;  /* 0x00000010ff207819 */ /* 0x000fc40000011621 */
[----:B------:R-:W-:Y:S02]  /*236b0*/  SHF.R.U32.HI R30, RZ, 0x10, R23 ;  /* 0x00000010ff1e7819 */ /* 0x000fe40000011617 */
[----:B------:R-:W-:Y:S01]  /*236c0*/  SHF.R.U64 R48, R20, 0x10, R21 ;  /* 0x0000001014307819 */ /* 0x000fe20000001215 */
[----:B------:R-:W-:Y:S02]  /*236d0*/  HADD2.F32 R32, -RZ, R32.H0_H0 ;  /* 0x20000020ff207230 */ /* 0x000fe40000004100 */
[--C-:B--2---:R-:W-:Y:S02]  /*236e0*/  HADD2.F32 R25, -RZ, R12.reuse.H0_H0 ;  /* 0x2000000cff197230 */ /* 0x104fe40000004100 */
[----:B------:R-:W-:Y:S02]  /*236f0*/  HADD2.F32 R26, -RZ, R12.H1_H1 ;  /* 0x3000000cff1a7230 */ /* 0x000fe40000004100 */
[----:B------:R-:W-:Y:S02]  /*23700*/  HADD2.F32 R12, -RZ, R55.H0_H0 ;  /* 0x20000037ff0c7230 */ /* 0x000fe40000004100 */
[----:B------:R-:W-:-:S02]  /*23710*/  HADD2.F32 R22, -RZ, R13.H0_H0 ;  /* 0x2000000dff167230 */ /* 0x000fc40000004100 */
[--C-:B------:R-:W-:Y:S02]  /*23720*/  HADD2.F32 R23, -RZ, R14.reuse.H0_H0 ;  /* 0x2000000eff177230 */ /* 0x100fe40000004100 */
[----:B------:R-:W-:Y:S02]  /*23730*/  HADD2.F32 R27, -RZ, R14.H1_H1 ;  /* 0x3000000eff1b7230 */ /* 0x000fe40000004100 */
[--C-:B---3--:R-:W-:Y:S02]  /*23740*/  HADD2.F32 R11, -RZ, R17.reuse.H0_H0 ;  /* 0x20000011ff0b7230 */ /* 0x108fe40000004100 */
[----:B------:R-:W-:Y:S02]  /*23750*/  HADD2.F32 R14, -RZ, R17.H1_H1 ;  /* 0x30000011ff0e7230 */ /* 0x000fe40000004100 */
[----:B------:R-:W-:Y:S01]  /*23760*/  HADD2.F32 R55, -RZ, R31.H0_H0 ;  /* 0x2000001fff377230 */ /* 0x000fe20000004100 */
[CC--:B------:R-:W-:Y:S01]  /*23770*/  FMUL.FTZ R33, R11.reuse, R12.reuse ;  /* 0x0000000c0b217220 */ /* 0x0c0fe20000410000 */
[----:B------:R-:W-:Y:S01]  /*23780*/  HADD2.F32 R21, -RZ, R13.H1_H1 ;  /* 0x3000000dff157230 */ /* 0x000fe20000004100 */
[-C--:B------:R-:W-:Y:S01]  /*23790*/  FMUL.FTZ R11, R11, R3.reuse ;  /* 0x000000030b0b7220 */ /* 0x080fe20000410000 */
[----:B------:R-:W-:Y:S01]  /*237a0*/  HADD2.F32 R13, -RZ, R19.H0_H0 ;  /* 0x20000013ff0d7230 */ /* 0x000fe20000004100 */
[C---:B------:R-:W-:Y:S01]  /*237b0*/  FFMA.FTZ R73, R22.reuse, R3, -R33 ;  /* 0x0000000316497223 */ /* 0x040fe20000010821 */
[--C-:B------:R-:W-:Y:S01]  /*237c0*/  HADD2.F32 R3, -RZ, R74.reuse.H0_H0 ;  /* 0x2000004aff037230 */ /* 0x100fe20000004100 */
[----:B------:R-:W-:Y:S01]  /*237d0*/  FFMA.FTZ R72, R22, R12, R11 ;  /* 0x0000000c16487223 */ /* 0x000fe2000001000b */
[----:B------:R-:W-:Y:S01]  /*237e0*/  HADD2.F32 R11, -RZ, R74.H1_H1 ;  /* 0x3000004aff0b7230 */ /* 0x000fe20000004100 */
[C---:B------:R-:W-:Y:S01]  /*237f0*/  FMUL.FTZ R31, R14.reuse, R55 ;  /* 0x000000370e1f7220 */ /* 0x040fe20000410000 */
[--C-:B------:R-:W-:Y:S01]  /*23800*/  HADD2.F32 R20, -RZ, R15.reuse.H0_H0 ;  /* 0x2000000fff147230 */ /* 0x100fe20000004100 */
[-C--:B------:R-:W-:Y:S01]  /*23810*/  FMUL.FTZ R14, R14, R32.reuse ;  /* 0x000000200e0e7220 */ /* 0x080fe20000410000 */
[----:B------:R-:W-:Y:S01]  /*23820*/  HADD2.F32 R24, -RZ, R15.H1_H1 ;  /* 0x3000000fff187230 */ /* 0x000fe20000004100 */
[C---:B------:R-:W-:Y:S01]  /*23830*/  FMUL.FTZ R12, R13.reuse, R3 ;  /* 0x000000030d0c7220 */ /* 0x040fe20000410000 */
[----:B------:R-:W-:Y:S01]  /*23840*/  HADD2.F32 R15, -RZ, R19.H1_H1 ;  /* 0x30000013ff0f7230 */ /* 0x000fe20000004100 */
[----:B------:R-:W-:Y:S01]  /*23850*/  FMUL.FTZ R13, R13, R11 ;  /* 0x0000000b0d0d7220 */ /* 0x000fe20000410000 */
[----:B------:R-:W-:Y:S01]  /*23860*/  HADD2.F32 R22, -RZ, R30.H0_H0 ;  /* 0x2000001eff167230 */ /* 0x000fe20000004100 */
[C---:B------:R-:W-:Y:S01]  /*23870*/  FFMA.FTZ R32, R21.reuse, R32, -R31 ;  /* 0x0000002015207223 */ /* 0x040fe2000001081f */
[--C-:B------:R-:W-:Y:S01]  /*23880*/  HADD2.F32 R19, -RZ, R16.reuse.H0_H0 ;  /* 0x20000010ff137230 */ /* 0x100fe20000004100 */
[----:B------:R-:W-:Y:S01]  /*23890*/  FFMA.FTZ R31, R21, R55, R14 ;  /* 0x00000037151f7223 */ /* 0x000fe2000001000e */
[----:B------:R-:W-:Y:S01]  /*238a0*/  HADD2.F32 R17, -RZ, R16.H1_H1 ;  /* 0x30000010ff117230 */ /* 0x000fe20000004100 */
[C---:B------:R-:W-:Y:S01]  /*238b0*/  FFMA.FTZ R55, R20.reuse, R11, -R12 ;  /* 0x0000000b14377223 */ /* 0x040fe2000001080c */
[----:B------:R-:W-:Y:S01]  /*238c0*/  HADD2.F32 R12, -RZ, R34.H0_H0 ;  /* 0x20000022ff0c7230 */ /* 0x000fe20000004100 */
[----:B------:R-:W-:Y:S01]  /*238d0*/  FFMA.FTZ R33, R20, R3, R13 ;  /* 0x0000000314217223 */ /* 0x000fe2000001000d */
[--C-:B------:R-:W-:Y:S01]  /*238e0*/  HADD2.F32 R11, -RZ, R75.reuse.H0_H0 ;  /* 0x2000004bff0b7230 */ /* 0x100fe20000004100 */
[C---:B------:R-:W-:Y:S01]  /*238f0*/  FMUL.FTZ R3, R15.reuse, R22 ;  /* 0x000000160f037220 */ /* 0x040fe20000410000 */
[----:B------:R-:W-:Y:S01]  /*23900*/  HADD2.F32 R13, -RZ, R102.H0_H0 ;  /* 0x20000066ff0d7230 */ /* 0x000fe20000004100 */
[-C--:B------:R-:W-:Y:S01]  /*23910*/  FMUL.FTZ R15, R15, R12.reuse ;  /* 0x0000000c0f0f7220 */ /* 0x080fe20000410000 */
[----:B------:R-:W-:Y:S01]  /*23920*/  HADD2.F32 R16, -RZ, R18.H0_H0 ;  /* 0x20000012ff107230 */ /* 0x000fe20000004100 */
[C---:B------:R-:W-:Y:S01]  /*23930*/  FFMA.FTZ R30, R24.reuse, R12, -R3 ;  /* 0x0000000c181e7223 */ /* 0x040fe20000010803 */
[----:B------:R-:W-:Y:S01]  /*23940*/  HADD2.F32 R3, -RZ, R75.H1_H1 ;  /* 0x3000004bff037230 */ /* 0x000fe20000004100 */
[C---:B------:R-:W-:Y:S01]  /*23950*/  FMUL.FTZ R20, R19.reuse, R11 ;  /* 0x0000000b13147220 */ /* 0x040fe20000410000 */
[----:B------:R-:W-:Y:S01]  /*23960*/  HADD2.F32 R12, -RZ, R102.H1_H1 ;  /* 0x30000066ff0c7230 */ /* 0x000fe20000004100 */
[----:B------:R-:W-:Y:S01]  /*23970*/  FMUL.FTZ R19, R19, R13 ;  /* 0x0000000d13137220 */ /* 0x000fe20000410000 */
[----:B------:R-:W-:Y:S01]  /*23980*/  HADD2.F32 R18, -RZ, R18.H1_H1 ;  /* 0x30000012ff127230 */ /* 0x000fe20000004100 */
[----:B------:R-:W-:Y:S01]  /*23990*/  FFMA.FTZ R21, R24, R22, R15 ;  /* 0x0000001618157223 */ /* 0x000fe2000001000f */
[----:B------:R-:W-:Y:S01]  /*239a0*/  HADD2.F32 R15, -RZ, R48.H0_H0 ;  /* 0x20000030ff0f7230 */ /* 0x000fe20000004100 */
[----:B------:R-:W-:Y:S01]  /*239b0*/  FFMA.FTZ R22, R25, R11, R19 ;  /* 0x0000000b19167223 */ /* 0x000fe20000010013 */
[----:B------:R-:W-:Y:S01]  /*239c0*/  HADD2.F32 R19, -RZ, R35.H0_H0 ;  /* 0x20000023ff137230 */ /* 0x000fe20000004100 */
[----:B------:R-:W-:-:S02]  /*239d0*/  FMUL.FTZ R14, R16, R3 ;  /* 0x00000003100e7220 */ /* 0x000fc40000410000 */
[----:B------:R-:W-:Y:S01]  /*239e0*/  FFMA.FTZ R24, R25, R13, -R20 ;  /* 0x0000000d19187223 */ /* 0x000fe20000010814 */
[----:B------:R-:W-:Y:S01]  /*239f0*/  HADD2.F32 R13, -RZ, R53.H0_H0 ;  /* 0x20000035ff0d7230 */ /* 0x000fe20000004100 */
[-C--:B------:R-:W-:Y:S01]  /*23a00*/  FMUL.FTZ R11, R16, R12.reuse ;  /* 0x0000000c100b7220 */ /* 0x080fe20000410000 */
[----:B------:R-:W-:Y:S01]  /*23a10*/  HADD2.F32 R16, -RZ, R49.H0_H0 ;  /* 0x20000031ff107230 */ /* 0x000fe20000004100 */
[C---:B------:R-:W-:Y:S02]  /*23a20*/  FFMA.FTZ R20, R23.reuse, R12, -R14 ;  /* 0x0000000c17147223 */ /* 0x040fe4000001080e */
[----:B------:R-:W-:Y:S02]  /*23a30*/  FFMA.FTZ R23, R23, R3, R11 ;  /* 0x0000000317177223 */ /* 0x000fe4000001000b */
[----:B------:R-:W-:Y:S02]  /*23a40*/  FMUL.FTZ R12, R17, R15 ;  /* 0x0000000f110c7220 */ /* 0x000fe40000410000 */
[----:B------:R-:W-:-:S02]  /*23a50*/  FMUL.FTZ R14, R18, R19 ;  /* 0x00000013120e7220 */ /* 0x000fc40000410000 */
[----:B------:R-:W-:Y:S01]  /*23a60*/  FMUL.FTZ R11, R17, R13 ;  /* 0x0000000d110b7220 */ /* 0x000fe20000410000 */
[----:B------:R-:W-:Y:S01]  /*23a70*/  F2FP.PACK_AB R17, R32, R73 ;  /* 0x000000492011723e */ /* 0x000fe200000000ff */
[----:B------:R-:W-:Y:S02]  /*23a80*/  FMUL.FTZ R3, R18, R16 ;  /* 0x0000001012037220 */ /* 0x000fe40000410000 */
[C---:B------:R-:W-:Y:S01]  /*23a90*/  FFMA.FTZ R12, R26.reuse, R13, -R12 ;  /* 0x0000000d1a0c7223 */ /* 0x040fe2000001080c */
[----:B------:R-:W-:Y:S01]  /*23aa0*/  F2FP.PACK_AB R13, R31, R72 ;  /* 0x000000481f0d723e */ /* 0x000fe200000000ff */
[C---:B------:R-:W-:Y:S02]  /*23ab0*/  FFMA.FTZ R14, R27.reuse, R16, -R14 ;  /* 0x000000101b0e7223 */ /* 0x040fe4000001080e */
[----:B------:R-:W-:Y:S01]  /*23ac0*/  FFMA.FTZ R11, R26, R15, R11 ;  /* 0x0000000f1a0b7223 */ /* 0x000fe2000001000b */
[----:B------:R-:W-:Y:S01]  /*23ad0*/  F2FP.PACK_AB R16, R12, R24 ;  /* 0x000000180c10723e */ /* 0x000fe200000000ff */
[----:B------:R-:W-:Y:S01]  /*23ae0*/  FFMA.FTZ R3, R27, R19, R3 ;  /* 0x000000131b037223 */ /* 0x000fe20000010003 */
[----:B------:R-:W-:-:S02]  /*23af0*/  F2FP.PACK_AB R19, R30, R55 ;  /* 0x000000371e13723e */ /* 0x000fc400000000ff */
[----:B------:R-:W-:Y:S02]  /*23b00*/  F2FP.PACK_AB R18, R14, R20 ;  /* 0x000000140e12723e */ /* 0x000fe400000000ff */
[----:B------:R-:W-:Y:S02]  /*23b10*/  F2FP.PACK_AB R15, R21, R33 ;  /* 0x00000021150f723e */ /* 0x000fe400000000ff */
[----:B------:R-:W-:Y:S01]  /*23b20*/  F2FP.PACK_AB R12, R11, R22 ;  /* 0x000000160b0c723e */ /* 0x000fe200000000ff */
[----:B------:R1:W-:Y:S01]  /*23b30*/  ST.E.128 [R38.64], R16 ;  /* 0x0000001026007985 */ /* 0x0003e2000c101d04 */
[----:B------:R-:W-:-:S05]  /*23b40*/  F2FP.PACK_AB R14, R3, R23 ;  /* 0x00000017030e723e */ /* 0x000fca00000000ff */
[----:B------:R1:W-:Y:S02]  /*23b50*/  ST.E.128 [R36.64], R12 ;  /* 0x0000000c24007985 */ /* 0x0003e4000c101d04 */
.L_x_1428:
[----:B------:R-:W-:Y:S05]  /*23b60*/  BSYNC B0 ;  /* 0x0000000000007941 */ /* 0x000fea0003800000 */
.L_x_1427:
[----:B------:R-:W-:-:S04]  /*23b70*/  IADD3 R3, R54, 0x40, RZ ;  /* 0x0000004036037810 */ /* 0x000fc80007ffe0ff */
[----:B------:R-:W-:-:S13]  /*23b80*/  ISETP.GE.AND P0, PT, R3, R29, PT ;  /* 0x0000001d0300720c */ /* 0x000fda0003f06270 */
[----:B------:R-:W-:Y:S05]  /*23b90*/  @P0 BRA `(.L_x_1426) ;  /* 0x0000069000000947 */ /* 0x000fea0003800000 */
[----:B-1----:R-:W-:Y:S02]  /*23ba0*/  SHF.R.S32.HI R12, RZ, 0x1f, R3 ;  /* 0x0000001fff0c7819 */ /* 0x002fe40000011403 */
[----:B------:R-:W-:Y:S02]  /*23bb0*/  SHF.R.U32.HI R15, RZ, 0x3, R2 ;  /* 0x00000003ff0f7819 */ /* 0x000fe40000011602 */
[CC--:B------:R-:W-:Y:S02]  /*23bc0*/  LEA.HI R11, R12.reuse, R3.reuse, RZ, 0x3 ;  /* 0x000000030c0b7211 */ /* 0x0c0fe400078f18ff */
[----:B------:R-:W-:Y:S02]  /*23bd0*/  LEA.HI R3, R12, R3, RZ, 0x6 ;  /* 0x000000030c037211 */ /* 0x000fe400078f30ff */
[----:B------:R-:W-:Y:S02]  /*23be0*/  SHF.R.S32.HI R12, RZ, 0x3, R11 ;  /* 0x00000003ff0c7819 */ /* 0x000fe4000001140b */
[----:B------:R-:W-:-:S02]  /*23bf0*/  SHF.L.U32 R13, R3, 0x7, RZ ;  /* 0x00000007030d7819 */ /* 0x000fc400000006ff */
[----:B------:R-:W-:Y:S02]  /*23c00*/  LEA.HI R3, R29, R12, RZ, 0x1d ;  /* 0x0000000c1d037211 */ /* 0x000fe400078fe8ff */
[----:B------:R-:W-:Y:S02]  /*23c10*/  LOP3.LUT R12, R2, 0x38, R11, 0xf8, !PT ;  /* 0x00000038020c7812 */ /* 0x000fe400078ef80b */
[----:B------:R-:W-:Y:S02]  /*23c20*/  SHF.R.S32.HI R11, RZ, 0x1f, R3 ;  /* 0x0000001fff0b7819 */ /* 0x000fe40000011403 */
[----:B------:R-:W-:Y:S02]  /*23c30*/  LOP3.LUT R14, R13, 0xffffe000, RZ, 0xc0, !PT ;  /* 0xffffe0000d0e7812 */ /* 0x000fe400078ec0ff */
[----:B------:R-:W-:Y:S02]  /*23c40*/  SHF.L.U32 R13, R3, 0x3, RZ ;  /* 0x00000003030d7819 */ /* 0x000fe400000006ff */
[----:B------:R-:W-:-:S02]  /*23c50*/  LEA.HI R3, R11, R3, RZ, 0x3 ;  /* 0x000000030b037211 */ /* 0x000fc400078f18ff */
[----:B------:R-:W-:Y:S02]  /*23c60*/  LOP3.LUT R11, R2, 0x38, R13, 0xf8, !PT ;  /* 0x00000038020b7812 */ /* 0x000fe400078ef80d */
[----:B------:R-:W-:Y:S02]  /*23c70*/  SHF.L.U32 R2, R3, 0xa, RZ ;  /* 0x0000000a03027819 */ /* 0x000fe400000006ff */
[-C--:B------:R-:W-:Y:S02]  /*23c80*/  LOP3.LUT R3, R11, R15.reuse, RZ, 0x3c, !PT ;  /* 0x0000000f0b037212 */ /* 0x080fe400078e3cff */
[----:B------:R-:W-:Y:S02]  /*23c90*/  LOP3.LUT R2, R2, 0xffffe000, RZ, 0xc0, !PT ;  /* 0xffffe00002027812 */ /* 0x000fe400078ec0ff */
[----:B------:R-:W-:Y:S02]  /*23ca0*/  LOP3.LUT R12, R12, R15, RZ, 0x3c, !PT ;  /* 0x0000000f0c0c7212 */ /* 0x000fe400078e3cff */
[----:B------:R-:W-:-:S02]  /*23cb0*/  IADD3 R2, R3, R2, R28 ;  /* 0x0000000203027210 */ /* 0x000fc40007ffe01c */
[----:B------:R-:W-:-:S03]  /*23cc0*/  IADD3 R12, R12, R14, R28 ;  /* 0x0000000e0c0c7210 */ /* 0x000fc60007ffe01c */
[----:B-----5:R-:W-:-:S04]  /*23cd0*/  IMAD.WIDE.U32 R34, R2, 0x2, R50 ;  /* 0x0000000202227825 */ /* 0x020fc800078e0032 */
[----:B------:R-:W-:Y:S01]  /*23ce0*/  IMAD.WIDE.U32 R36, R12, 0x2, R50 ;  /* 0x000000020c247825 */ /* 0x000fe200078e0032 */
[----:B------:R-:W2:Y:S04]  /*23cf0*/  LD.E.128 R16, [R34.64] ;  /* 0x0000000422107980 */ /* 0x000ea8000c101d00 */
[----:B------:R-:W3:Y:S01]  /*23d00*/  LD.E.128 R12, [R36.64] ;  /* 0x00000004240c7980 */ /* 0x000ee2000c101d00 */
[--C-:B------:R-:W-:Y:S02]  /*23d10*/  HADD2.F32 R11, -RZ, R112.reuse.H0_H0 ;  /* 0x20000070ff0b7230 */ /* 0x100fe40000004100 */
[----:B------:R-:W-:Y:S01]  /*23d20*/  HADD2.F32 R2, -RZ, R112.H1_H1 ;  /* 0x30000070ff027230 */ /* 0x000fe20000004100 */
[----:B------:R-:W-:Y:S02]  /*23d30*/  SHF.R.U32.HI R30, RZ, 0x10, R41 ;  /* 0x00000010ff1e7819 */ /* 0x000fe40000011629 */
[----:B------:R-:W-:-:S02]  /*23d40*/  SHF.R.U32.HI R28, RZ, 0x10, R45 ;  /* 0x00000010ff1c7819 */ /* 0x000fc4000001162d */
[--C-:B------:R-:W-:Y:S01]  /*23d50*/  SHF.R.U64 R38, R42, 0x10, R43.reuse ;  /* 0x000000102a267819 */ /* 0x100fe2000000122b */
[----:B------:R-:W-:Y:S02]  /*23d60*/  HADD2.F32 R30, -RZ, R30.H0_H0 ;  /* 0x2000001eff1e7230 */ /* 0x000fe40000004100 */
[----:B------:R-:W-:Y:S01]  /*23d70*/  HADD2.F32 R28, -RZ, R28.H0_H0 ;  /* 0x2000001cff1c7230 */ /* 0x000fe20000004100 */
[----:B------:R-:W-:Y:S02]  /*23d80*/  SHF.R.U32.HI R31, RZ, 0x10, R43 ;  /* 0x00000010ff1f7819 */ /* 0x000fe4000001162b */
[----:B------:R-:W-:-:S03]  /*23d90*/  SHF.R.U32.HI R32, RZ, 0x10, R47 ;  /* 0x00000010ff207819 */ /* 0x000fc6000001162f */
[----:B------:R-:W-:Y:S01]  /*23da0*/  HADD2.F32 R31, -RZ, R31.H0_H0 ;  /* 0x2000001fff1f7230 */ /* 0x000fe20000004100 */
[----:B------:R-:W-:Y:S02]  /*23db0*/  SHF.R.U64 R39, R40, 0x10, R41 ;  /* 0x0000001028277819 */ /* 0x000fe40000001229 */
[----:B------:R-:W-:Y:S02]  /*23dc0*/  SHF.R.U64 R44, R44, 0x10, R45 ;  /* 0x000000102c2c7819 */ /* 0x000fe4000000122d */
[----:B------:R-:W-:Y:S01]  /*23dd0*/  SHF.R.U64 R40, R46, 0x10, R47 ;  /* 0x000000102e287819 */ /* 0x000fe2000000122f */
[----:B--2---:R-:W-:Y:S02]  /*23de0*/  HADD2.F32 R3, -RZ, R17.H0_H0 ;  /* 0x20000011ff037230 */ /* 0x004fe40000004100 */
[----:B---3--:R-:W-:-:S03]  /*23df0*/  HADD2.F32 R22, -RZ, R13.H0_H0 ;  /* 0x2000000dff167230 */ /* 0x008fc60000004100 */
[CC--:B------:R-:W-:Y:S01]  /*23e00*/  FMUL.FTZ R33, R3.reuse, R11.reuse ;  /* 0x0000000b03217220 */ /* 0x0c0fe20000410000 */
[----:B------:R-:W-:Y:S01]  /*23e10*/  HADD2.F32 R21, -RZ, R13.H1_H1 ;  /* 0x3000000dff157230 */ /* 0x000fe20000004100 */
[----:B------:R-:W-:Y:S01]  /*23e20*/  FMUL.FTZ R3, R3, R2 ;  /* 0x0000000203037220 */ /* 0x000fe20000410000 */
[----:B------:R-:W-:Y:S02]  /*23e30*/  HADD2.F32 R13, -RZ, R17.H1_H1 ;  /* 0x30000011ff0d7230 */ /* 0x000fe40000004100 */
[--C-:B------:R-:W-:Y:S01]  /*23e40*/  HADD2.F32 R25, -RZ, R12.reuse.H0_H0 ;  /* 0x2000000cff197230 */ /* 0x100fe20000004100 */
[----:B------:R-:W-:Y:S01]  /*23e50*/  FFMA.FTZ R42, R22, R11, R3 ;  /* 0x0000000b162a7223 */ /* 0x000fe20000010003 */
[----:B------:R-:W-:Y:S02]  /*23e60*/  HADD2.F32 R26, -RZ, R12.H1_H1 ;  /* 0x3000000cff1a7230 */ /* 0x000fe40000004100 */
[--C-:B------:R-:W-:Y:S02]  /*23e70*/  HADD2.F32 R24, -RZ, R14.reuse.H0_H0 ;  /* 0x2000000eff187230 */ /* 0x100fe40000004100 */
[----:B------:R-:W-:-:S02]  /*23e80*/  HADD2.F32 R27, -RZ, R14.H1_H1 ;  /* 0x3000000eff1b7230 */ /* 0x000fc40000004100 */
[--C-:B------:R-:W-:Y:S02]  /*23e90*/  HADD2.F32 R12, -RZ, R19.reuse.H0_H0 ;  /* 0x20000013ff0c7230 */ /* 0x100fe40000004100 */
[----:B------:R-:W-:Y:S02]  /*23ea0*/  HADD2.F32 R14, -RZ, R19.H1_H1 ;  /* 0x30000013ff0e7230 */ /* 0x000fe40000004100 */
[--C-:B------:R-:W-:Y:S02]  /*23eb0*/  HADD2.F32 R20, -RZ, R15.reuse.H0_H0 ;  /* 0x2000000fff147230 */ /* 0x100fe40000004100 */
[----:B------:R-:W-:Y:S02]  /*23ec0*/  HADD2.F32 R23, -RZ, R15.H1_H1 ;  /* 0x3000000fff177230 */ /* 0x000fe40000004100 */
[--C-:B------:R-:W-:Y:S02]  /*23ed0*/  HADD2.F32 R19, -RZ, R16.reuse.H0_H0 ;  /* 0x20000010ff137230 */ /* 0x100fe40000004100 */
[----:B------:R-:W-:-:S02]  /*23ee0*/  HADD2.F32 R17, -RZ, R16.H1_H1 ;  /* 0x30000010ff117230 */ /* 0x000fc40000004100 */
[--C-:B------:R-:W-:Y:S01]  /*23ef0*/  HADD2.F32 R3, -RZ, R113.reuse.H1_H1 ;  /* 0x30000071ff037230 */ /* 0x100fe20000004100 */
[----:B------:R-:W-:Y:S01]  /*23f00*/  FFMA.FTZ R43, R22, R2, -R33 ;  /* 0x00000002162b7223 */ /* 0x000fe20000010821 */
[--C-:B------:R-:W-:Y:S02]  /*23f10*/  HADD2.F32 R16, -RZ, R18.reuse.H0_H0 ;  /* 0x20000012ff107230 */ /* 0x100fe40000004100 */
[----:B------:R-:W-:Y:S01]  /*23f20*/  HADD2.F32 R15, -RZ, R18.H1_H1 ;  /* 0x30000012ff0f7230 */ /* 0x000fe20000004100 */
[C---:B------:R-:W-:Y:S01]  /*23f30*/  FMUL.FTZ R18, R13.reuse, R30 ;  /* 0x0000001e0d127220 */ /* 0x040fe20000410000 */
[----:B------:R-:W-:Y:S01]  /*23f40*/  HADD2.F32 R2, -RZ, R113.H0_H0 ;  /* 0x20000071ff027230 */ /* 0x000fe20000004100 */
[-C--:B------:R-:W-:Y:S02]  /*23f50*/  FMUL.FTZ R13, R13, R28.reuse ;  /* 0x0000001c0d0d7220 */ /* 0x080fe40000410000 */
[----:B------:R-:W-:Y:S02]  /*23f60*/  FMUL.FTZ R11, R12, R3 ;  /* 0x000000030c0b7220 */ /* 0x000fe40000410000 */
[----:B------:R-:W-:-:S02]  /*23f70*/  FFMA.FTZ R33, R21, R28, -R18 ;  /* 0x0000001c15217223 */ /* 0x000fc40000010812 */
[----:B------:R-:W-:Y:S01]  /*23f80*/  FFMA.FTZ R30, R21, R30, R13 ;  /* 0x0000001e151e7223 */ /* 0x000fe2000001000d */
[----:B------:R-:W-:Y:S01]  /*23f90*/  HADD2.F32 R13, -RZ, R32.H0_H0 ;  /* 0x20000020ff0d7230 */ /* 0x000fe20000004100 */
[-C--:B------:R-:W-:Y:S02]  /*23fa0*/  FMUL.FTZ R18, R12, R2.reuse ;  /* 0x000000020c127220 */ /* 0x080fe40000410000 */
[----:B------:R-:W-:Y:S02]  /*23fb0*/  FFMA.FTZ R32, R20, R2, R11 ;  /* 0x0000000214207223 */ /* 0x000fe4000001000b */
[----:B------:R-:W-:Y:S02]  /*23fc0*/  FMUL.FTZ R2, R14, R31 ;  /* 0x0000001f0e027220 */ /* 0x000fe40000410000 */
[----:B------:R-:W-:Y:S01]  /*23fd0*/  FFMA.FTZ R41, R20, R3, -R18 ;  /* 0x0000000314297223 */ /* 0x000fe20000010812 */
[----:B------:R-:W-:Y:S01]  /*23fe0*/  HADD2.F32 R3, -RZ, R114.H0_H0 ;  /* 0x20000072ff037230 */ /* 0x000fe20000004100 */
[----:B------:R-:W-:Y:S01]  /*23ff0*/  FFMA.FTZ R22, R23, R13, -R2 ;  /* 0x0000000d17167223 */ /* 0x000fe20000010802 */
[----:B------:R-:W-:-:S02]  /*24000*/  HADD2.F32 R12, -RZ, R115.H0_H0 ;  /* 0x20000073ff0c7230 */ /* 0x000fc40000004100 */
[----:B------:R-:W-:Y:S01]  /*24010*/  HADD2.F32 R2, -RZ, R114.H1_H1 ;  /* 0x30000072ff027230 */ /* 0x000fe20000004100 */
[C---:B------:R-:W-:Y:S01]  /*24020*/  FMUL.FTZ R18, R19.reuse, R3 ;  /* 0x0000000313127220 */ /* 0x040fe20000410000 */
[----:B------:R-:W-:Y:S01]  /*24030*/  HADD2.F32 R11, -RZ, R115.H1_H1 ;  /* 0x30000073ff0b7230 */ /* 0x000fe20000004100 */
[----:B------:R-:W-:Y:S02]  /*24040*/  FMUL.FTZ R14, R14, R13 ;  /* 0x0000000d0e0e7220 */ /* 0x000fe40000410000 */
[----:B------:R-:W-:Y:S02]  /*24050*/  FMUL.FTZ R19, R19, R12 ;  /* 0x0000000c13137220 */ /* 0x000fe40000410000 */
[----:B------:R-:W-:Y:S02]  /*24060*/  FMUL.FTZ R13, R16, R2 ;  /* 0x00000002100d7220 */ /* 0x000fe40000410000 */
[----:B------:R-:W-:Y:S01]  /*24070*/  FFMA.FTZ R23, R23, R31, R14 ;  /* 0x0000001f17177223 */ /* 0x000fe2000001000e */
[----:B------:R-:W-:Y:S01]  /*24080*/  HADD2.F32 R14, -RZ, R39.H0_H0 ;  /* 0x20000027ff0e7230 */ /* 0x000fe20000004100 */
[----:B------:R-:W-:-:S02]  /*24090*/  FFMA.FTZ R28, R25, R12, -R18 ;  /* 0x0000000c191c7223 */ /* 0x000fc40000010812 */
[----:B------:R-:W-:Y:S01]  /*240a0*/  FFMA.FTZ R21, R25, R3, R19 ;  /* 0x0000000319157223 */ /* 0x000fe20000010013 */
[----:B------:R-:W-:Y:S01]  /*240b0*/  HADD2.F32 R19, -RZ, R38.H0_H0 ;  /* 0x20000026ff137230 */ /* 0x000fe20000004100 */
[-C--:B------:R-:W-:Y:S01]  /*240c0*/  FMUL.FTZ R3, R16, R11.reuse ;  /* 0x0000000b10037220 */ /* 0x080fe20000410000 */
[----:B------:R-:W-:Y:S01]  /*240d0*/  HADD2.F32 R16, -RZ, R40.H0_H0 ;  /* 0x20000028ff107230 */ /* 0x000fe20000004100 */
[C---:B------:R-:W-:Y:S01]  /*240e0*/  FFMA.FTZ R18, R24.reuse, R11, -R13 ;  /* 0x0000000b18127223 */ /* 0x040fe2000001080d */
[----:B------:R-:W-:Y:S01]  /*240f0*/  HADD2.F32 R13, -RZ, R44.H0_H0 ;  /* 0x2000002cff0d7230 */ /* 0x000fe20000004100 */
[----:B------:R-:W-:Y:S02]  /*24100*/  FFMA.FTZ R20, R24, R2, R3 ;  /* 0x0000000218147223 */ /* 0x000fe40000010003 */
[----:B------:R-:W-:Y:S02]  /*24110*/  FMUL.FTZ R12, R17, R14 ;  /* 0x0000000e110c7220 */ /* 0x000fe40000410000 */
[----:B------:R-:W-:-:S02]  /*24120*/  FMUL.FTZ R3, R15, R19 ;  /* 0x000000130f037220 */ /* 0x000fc40000410000 */
[-C--:B------:R-:W-:Y:S02]  /*24130*/  FMUL.FTZ R11, R17, R13.reuse ;  /* 0x0000000d110b7220 */ /* 0x080fe40000410000 */
[-C--:B------:R-:W-:Y:S02]  /*24140*/  FMUL.FTZ R2, R15, R16.reuse ;  /* 0x000000100f027220 */ /* 0x080fe40000410000 */
[C---:B------:R-:W-:Y:S02]  /*24150*/  FFMA.FTZ R12, R26.reuse, R13, -R12 ;  /* 0x0000000d1a0c7223 */ /* 0x040fe4000001080c */
[C---:B------:R-:W-:Y:S02]  /*24160*/  FFMA.FTZ R3, R27.reuse, R16, -R3 ;  /* 0x000000101b037223 */ /* 0x040fe40000010803 */
[----:B------:R-:W-:Y:S02]  /*24170*/  FFMA.FTZ R11, R26, R14, R11 ;  /* 0x0000000e1a0b7223 */ /* 0x000fe4000001000b */
[----:B------:R-:W-:Y:S01]  /*24180*/  FFMA.FTZ R2, R27, R19, R2 ;  /* 0x000000131b027223 */ /* 0x000fe20000010002 */
[----:B------:R-:W-:-:S02]  /*24190*/  F2FP.PACK_AB R17, R33, R43 ;  /* 0x0000002b2111723e */ /* 0x000fc400000000ff */
[----:B------:R-:W-:Y:S02]  /*241a0*/  F2FP.PACK_AB R19, R22, R41 ;  /* 0x000000291613723e */ /* 0x000fe400000000ff */
[----:B------:R-:W-:Y:S02]  /*241b0*/  F2FP.PACK_AB R16, R12, R28 ;  /* 0x0000001c0c10723e */ /* 0x000fe400000000ff */
[----:B------:R-:W-:Y:S02]  /*241c0*/  F2FP.PACK_AB R18, R3, R18 ;  /* 0x000000120312723e */ /* 0x000fe400000000ff */
[----:B------:R-:W-:Y:S02]  /*241d0*/  F2FP.PACK_AB R13, R30, R42 ;  /* 0x0000002a1e0d723e */ /* 0x000fe400000000ff */
[----:B------:R-:W-:Y:S02]  /*241e0*/  F2FP.PACK_AB R15, R23, R32 ;  /* 0x00000020170f723e */ /* 0x000fe400000000ff */
[----:B------:R-:W-:-:S02]  /*241f0*/  F2FP.PACK_AB R12, R11, R21 ;  /* 0x000000150b0c723e */ /* 0x000fc400000000ff */
[----:B------:R-:W-:Y:S01]  /*24200*/  F2FP.PACK_AB R14, R2, R20 ;  /* 0x00000014020e723e */ /* 0x000fe200000000ff */
[----:B------:R1:W-:Y:S04]  /*24210*/  ST.E.128 [R36.64], R16 ;  /* 0x0000001024007985 */ /* 0x0003e8000c101d04 */
[----:B------:R1:W-:Y:S02]  /*24220*/  ST.E.128 [R34.64], R12 ;  /* 0x0000000c22007985 */ /* 0x0003e4000c101d04 */
.L_x_1426:
[----:B------:R-:W-:Y:S05]  /*24230*/  BSYNC B1 ;  /* 0x0000000000017941 */ /* 0x000fea0003800000 */
.L_x_1425:
[----:B------:R-:W-:Y:S01]  /*24240*/  IADD3 R2, R100, 0x20, RZ ;  /* 0x0000002064027810 */ /* 0x000fe20007ffe0ff */
[----:B------:R-:W-:Y:S03]  /*24250*/  BSSY B1, `(.L_x_1429) ;  /* 0x00000db000017945 */ /* 0x000fe60003800000 */
[----:B------:R-:W-:-:S13]  /*24260*/  ISETP.GE.AND P0, PT, R2, R101, PT ;  /* 0x000000650200720c */ /* 0x000fda0003f06270 */
[----:B------:R-:W-:Y:S05]  /*24270*/  @P0 BRA `(.L_x_1430) ;  /* 0x00000d8000000947 */ /* 0x000fea0003800000 */
[----:B------:R-:W-:Y:S01]  /*24280*/  ISETP.GE.AND P0, PT, R54, R29, PT ;  /* 0x0000001d3600720c */ /* 0x000fe20003f06270 */
[----:B------:R-:W-:Y:S01]  /*24290*/  IMAD.SHL.U32 R11, R2, 0x40, RZ ;  /* 0x00000040020b7824 */ /* 0x000fe200078e00ff */
[----:B------:R-:W-:Y:S01]  /*242a0*/  SHF.R.S32.HI R3, RZ, 0x1f, R2 ;  /* 0x0000001fff037819 */ /* 0x000fe20000011402 */
[----:B------:R-:W-:Y:S03]  /*242b0*/  BSSY B0, `(.L_x_1431) ;  /* 0x0000069000007945 */ /* 0x000fe60003800000 */
[----:B------:R-:W-:Y:S02]  /*242c0*/  LEA.HI R2, R3, R2, RZ, 0x3 ;  /* 0x0000000203027211 */ /* 0x000fe400078f18ff */
[----:B------:R-:W-:-:S03]  /*242d0*/  LOP3.LUT R22, R11, 0x1c0, RZ, 0xc0, !PT ;  /* 0x000001c00b167812 */ /* 0x000fc600078ec0ff */
[----:B------:R-:W-:Y:S01]  /*242e0*/  IMAD.SHL.U32 R2, R2, 0x40, RZ ;  /* 0x0000004002027824 */ /* 0x000fe200078e00ff */
[----:B------:R-:W-:-:S04]  /*242f0*/  SHF.R.U32.HI R48, RZ, 0x3, R22 ;  /* 0x00000003ff307819 */ /* 0x000fc80000011616 */
[----:B------:R-:W-:Y:S01]  /*24300*/  LOP3.LUT R30, R2, 0xfffffe00, RZ, 0xc0, !PT ;  /* 0xfffffe00021e7812 */ /* 0x000fe200078ec0ff */
[----:B------:R-:W-:Y:S05]  /*24310*/  @P0 BRA `(.L_x_1432) ;  /* 0x0000062000000947 */ /* 0x000fea0003800000 */
[----:B------:R-:W-:Y:S02]  /*24320*/  LEA.HI R11, R29, R52, RZ, 0x1d ;  /* 0x000000341d0b7211 */ /* 0x000fe400078fe8ff */
[----:B------:R-:W-:Y:S02]  /*24330*/  LOP3.LUT R2, R22, 0x38, R54, 0xf8, !PT ;  /* 0x0000003816027812 */ /* 0x000fe400078ef836 */
[----:B-1----:R-:W-:Y:S02]  /*24340*/  SHF.R.S32.HI R12, RZ, 0x1f, R11 ;  /* 0x0000001fff0c7819 */ /* 0x002fe4000001140b */
[----:B------:R-:W-:Y:S02]  /*24350*/  LOP3.LUT R3, R2, R48, RZ, 0x3c, !PT ;  /* 0x0000003002037212 */ /* 0x000fe400078e3cff */
[----:B------:R-:W-:Y:S02]  /*24360*/  SHF.L.U32 R2, R11, 0x3, RZ ;  /* 0x000000030b027819 */ /* 0x000fe400000006ff */
[----:B------:R-:W-:-:S02]  /*24370*/  LEA.HI R11, R12, R11, RZ, 0x3 ;  /* 0x0000000b0c0b7211 */ /* 0x000fc400078f18ff */
[----:B------:R-:W-:Y:S02]  /*24380*/  IADD3 R12, R30, R3, RZ ;  /* 0x000000031e0c7210 */ /* 0x000fe40007ffe0ff */
[----:B------:R-:W-:Y:S02]  /*24390*/  LOP3.LUT R3, R22, 0x38, R2, 0xf8, !PT ;  /* 0x0000003816037812 */ /* 0x000fe400078ef802 */
[----:B------:R-:W-:Y:S01]  /*243a0*/  SHF.L.U32 R2, R11, 0xa, RZ ;  /* 0x0000000a0b027819 */ /* 0x000fe200000006ff */
[----:B-----5:R-:W-:Y:S01]  /*243b0*/  IMAD.WIDE.U32 R38, R12, 0x2, R50 ;  /* 0x000000020c267825 */ /* 0x020fe200078e0032 */
[----:B------:R-:W-:Y:S02]  /*243c0*/  LOP3.LUT R3, R3, R48, RZ, 0x3c, !PT ;  /* 0x0000003003037212 */ /* 0x000fe400078e3cff */
[----:B------:R-:W-:Y:S02]  /*243d0*/  LOP3.LUT R2, R2, 0xffffe000, RZ, 0xc0, !PT ;  /* 0xffffe00002027812 */ /* 0x000fe400078ec0ff */
[----:B------:R-:W2:Y:S02]  /*243e0*/  LD.E.128 R12, [R38.64] ;  /* 0x00000004260c7980 */ /* 0x000ea4000c101d00 */
[----:B------:R-:W-:-:S05]  /*243f0*/  IADD3 R2, R3, R2, R30 ;  /* 0x0000000203027210 */ /* 0x000fca0007ffe01e */
[----:B------:R-:W-:-:S05]  /*24400*/  IMAD.WIDE.U32 R34, R2, 0x2, R50 ;  /* 0x0000000202227825 */ /* 0x000fca00078e0032 */
[----:B------:R-:W3:Y:S01]  /*24410*/  LD.E.128 R16, [R34.64] ;  /* 0x0000000422107980 */ /* 0x000ee2000c101d00 */
[----:B------:R-:W-:Y:S01]  /*24420*/  SHF.R.U32.HI R32, RZ, 0x10, R61 ;  /* 0x00000010ff207819 */ /* 0x000fe2000001163d */
[--C-:B------:R-:W-:Y:S01]  /*24430*/  HADD2.F32 R11, -RZ, R116.reuse.H0_H0 ;  /* 0x20000074ff0b7230 */ /* 0x100fe20000004100 */
[----:B------:R-:W-:Y:S01]  /*24440*/  SHF.R.U32.HI R31, RZ, 0x10, R57 ;  /* 0x00000010ff1f7819 */ /* 0x000fe20000011639 */
[----:B------:R-:W-:Y:S01]  /*24450*/  HADD2.F32 R2, -RZ, R116.H1_H1 ;  /* 0x30000074ff027230 */ /* 0x000fe20000004100 */
[----:B------:R-:W-:Y:S01]  /*24460*/  SHF.R.U32.HI R36, RZ, 0x10, R63 ;  /* 0x00000010ff247819 */ /* 0x000fe2000001163f */
[----:B------:R-:W-:Y:S01]  /*24470*/  HADD2.F32 R32, -RZ, R32.H0_H0 ;  /* 0x20000020ff207230 */ /* 0x000fe20000004100 */
[----:B------:R-:W-:Y:S01]  /*24480*/  SHF.R.U32.HI R33, RZ, 0x10, R59 ;  /* 0x00000010ff217819 */ /* 0x000fe2000001163b */
[----:B------:R-:W-:Y:S01]  /*24490*/  HADD2.F32 R31, -RZ, R31.H0_H0 ;  /* 0x2000001fff1f7230 */ /* 0x000fe20000004100 */
[----:B------:R-:W-:Y:S02]  /*244a0*/  SHF.R.U64 R40, R60, 0x10, R61 ;  /* 0x000000103c287819 */ /* 0x000fe4000000123d */
[----:B------:R-:W-:-:S02]  /*244b0*/  SHF.R.U64 R42, R62, 0x10, R63 ;  /* 0x000000103e2a7819 */ /* 0x000fc4000000123f */
[----:B------:R-:W-:Y:S02]  /*244c0*/  SHF.R.U64 R41, R56, 0x10, R57 ;  /* 0x0000001038297819 */ /* 0x000fe40000001239 */
[----:B------:R-:W-:Y:S01]  /*244d0*/  SHF.R.U64 R43, R58, 0x10, R59 ;  /* 0x000000103a2b7819 */ /* 0x000fe2000000123b */
[----:B--2---:R-:W-:Y:S02]  /*244e0*/  HADD2.F32 R20, -RZ, R13.H0_H0 ;  /* 0x2000000dff147230 */ /* 0x004fe40000004100 */
[--C-:B------:R-:W-:Y:S02]  /*244f0*/  HADD2.F32 R24, -RZ, R12.reuse.H0_H0 ;  /* 0x2000000cff187230 */ /* 0x100fe40000004100 */
[----:B------:R-:W-:Y:S02]  /*24500*/  HADD2.F32 R27, -RZ, R12.H1_H1 ;  /* 0x3000000cff1b7230 */ /* 0x000fe40000004100 */
[--C-:B------:R-:W-:Y:S02]  /*24510*/  HADD2.F32 R26, -RZ, R14.reuse.H0_H0 ;  /* 0x2000000eff1a7230 */ /* 0x100fe40000004100 */
[----:B------:R-:W-:-:S02]  /*24520*/  HADD2.F32 R28, -RZ, R14.H1_H1 ;  /* 0x3000000eff1c7230 */ /* 0x000fc40000004100 */
[----:B------:R-:W-:Y:S02]  /*24530*/  HADD2.F32 R23, -RZ, R15.H0_H0 ;  /* 0x2000000fff177230 */ /* 0x000fe40000004100 */
[--C-:B---3--:R-:W-:Y:S02]  /*24540*/  HADD2.F32 R3, -RZ, R17.reuse.H0_H0 ;  /* 0x20000011ff037230 */ /* 0x108fe40000004100 */
[----:B------:R-:W-:Y:S02]  /*24550*/  HADD2.F32 R12, -RZ, R17.H1_H1 ;  /* 0x30000011ff0c7230 */ /* 0x000fe40000004100 */
[----:B------:R-:W-:Y:S01]  /*24560*/  HADD2.F32 R25, -RZ, R15.H1_H1 ;  /* 0x3000000fff197230 */ /* 0x000fe20000004100 */
[CC--:B------:R-:W-:Y:S01]  /*24570*/  FMUL.FTZ R37, R3.reuse, R11.reuse ;  /* 0x0000000b03257220 */ /* 0x0c0fe20000410000 */
[----:B------:R-:W-:Y:S01]  /*24580*/  HADD2.F32 R21, -RZ, R13.H1_H1 ;  /* 0x3000000dff157230 */ /* 0x000fe20000004100 */
[-C--:B------:R-:W-:Y:S01]  /*24590*/  FMUL.FTZ R3, R3, R2.reuse ;  /* 0x0000000203037220 */ /* 0x080fe20000410000 */
[--C-:B------:R-:W-:Y:S01]  /*245a0*/  HADD2.F32 R15, -RZ, R19.reuse.H0_H0 ;  /* 0x20000013ff0f7230 */ /* 0x100fe20000004100 */
[----:B------:R-:W-:Y:S01]  /*245b0*/  FFMA.FTZ R47, R20, R2, -R37 ;  /* 0x00000002142f7223 */ /* 0x000fe20000010825 */
[----:B------:R-:W-:Y:S01]  /*245c0*/  HADD2.F32 R14, -RZ, R19.H1_H1 ;  /* 0x30000013ff0e7230 */ /* 0x000fe20000004100 */
[----:B------:R-:W-:Y:S01]  /*245d0*/  FMUL.FTZ R19, R12, R32 ;  /* 0x000000200c137220 */ /* 0x000fe20000410000 */
[----:B------:R-:W-:Y:S01]  /*245e0*/  HADD2.F32 R13, -RZ, R16.H0_H0 ;  /* 0x20000010ff0d7230 */ /* 0x000fe20000004100 */
[----:B------:R-:W-:Y:S01]  /*245f0*/  FFMA.FTZ R46, R20, R11, R3 ;  /* 0x0000000b142e7223 */ /* 0x000fe20000010003 */
[--C-:B------:R-:W-:Y:S01]  /*24600*/  HADD2.F32 R2, -RZ, R117.reuse.H0_H0 ;  /* 0x20000075ff027230 */ /* 0x100fe20000004100 */
[-C--:B------:R-:W-:Y:S01]  /*24610*/  FFMA.FTZ R37, R21, R31.reuse, -R19 ;  /* 0x0000001f15257223 */ /* 0x080fe20000010813 */
[----:B------:R-:W-:Y:S01]  /*24620*/  HADD2.F32 R3, -RZ, R118.H0_H0 ;  /* 0x20000076ff037230 */ /* 0x000fe20000004100 */
[----:B------:R-:W-:Y:S01]  /*24630*/  FMUL.FTZ R11, R12, R31 ;  /* 0x0000001f0c0b7220 */ /* 0x000fe20000410000 */
[----:B------:R-:W-:Y:S01]  /*24640*/  HADD2.F32 R17, -RZ, R16.H1_H1 ;  /* 0x30000010ff117230 */ /* 0x000fe20000004100 */
[C---:B------:R-:W-:Y:S01]  /*24650*/  FMUL.FTZ R19, R13.reuse, R2 ;  /* 0x000000020d137220 */ /* 0x040fe20000410000 */
[----:B------:R-:W-:Y:S01]  /*24660*/  HADD2.F32 R16, -RZ, R18.H0_H0 ;  /* 0x20000012ff107230 */ /* 0x000fe20000004100 */
[-C--:B------:R-:W-:Y:S01]  /*24670*/  FMUL.FTZ R13, R13, R3.reuse ;  /* 0x000000030d0d7220 */ /* 0x080fe20000410000 */
[----:B------:R-:W-:Y:S01]  /*24680*/  HADD2.F32 R12, -RZ, R117.H1_H1 ;  /* 0x30000075ff0c7230 */ /* 0x000fe20000004100 */
[----:B------:R-:W-:Y:S01]  /*24690*/  FFMA.FTZ R31, R21, R32, R11 ;  /* 0x00000020151f7223 */ /* 0x000fe2000001000b */
[--C-:B------:R-:W-:Y:S01]  /*246a0*/  HADD2.F32 R11, -RZ, R119.reuse.H0_H0 ;  /* 0x20000077ff0b7230 */ /* 0x100fe20000004100 */
[C---:B------:R-:W-:Y:S01]  /*246b0*/  FFMA.FTZ R44, R24.reuse, R2, R13 ;  /* 0x00000002182c7223 */ /* 0x040fe2000001000d */
[----:B------:R-:W-:Y:S01]  /*246c0*/  HADD2.F32 R2, -RZ, R118.H1_H1 ;  /* 0x30000076ff027230 */ /* 0x000fe20000004100 */
[----:B------:R-:W-:Y:S01]  /*246d0*/  FFMA.FTZ R45, R24, R3, -R19 ;  /* 0x00000003182d7223 */ /* 0x000fe20000010813 */
[----:B------:R-:W-:Y:S01]  /*246e0*/  HADD2.F32 R3, -RZ, R119.H1_H1 ;  /* 0x30000077ff037230 */ /* 0x000fe20000004100 */
[C---:B------:R-:W-:Y:S01]  /*246f0*/  FMUL.FTZ R13, R16.reuse, R12 ;  /* 0x0000000c100d7220 */ /* 0x040fe20000410000 */
[----:B------:R-:W-:Y:S01]  /*24700*/  HADD2.F32 R24, -RZ, R36.H0_H0 ;  /* 0x20000024ff187230 */ /* 0x000fe20000004100 */
[-C--:B------:R-:W-:Y:S01]  /*24710*/  FMUL.FTZ R16, R16, R11.reuse ;  /* 0x0000000b10107220 */ /* 0x080fe20000410000 */
[----:B------:R-:W-:Y:S01]  /*24720*/  HADD2.F32 R20, -RZ, R33.H0_H0 ;  /* 0x20000021ff147230 */ /* 0x000fe20000004100 */
[----:B------:R-:W-:Y:S01]  /*24730*/  FFMA.FTZ R32, R26, R11, -R13 ;  /* 0x0000000b1a207223 */ /* 0x000fe2000001080d */
[----:B------:R-:W-:Y:S01]  /*24740*/  HADD2.F32 R18, -RZ, R18.H1_H1 ;  /* 0x30000012ff127230 */ /* 0x000fe20000004100 */
[C---:B------:R-:W-:Y:S01]  /*24750*/  FMUL.FTZ R13, R15.reuse, R2 ;  /* 0x000000020f0d7220 */ /* 0x040fe20000410000 */
[----:B------:R-:W-:Y:S01]  /*24760*/  HADD2.F32 R21, -RZ, R42.H0_H0 ;  /* 0x2000002aff157230 */ /* 0x000fe20000004100 */
[----:B------:R-:W-:-:S02]  /*24770*/  FMUL.FTZ R15, R15, R3 ;  /* 0x000000030f0f7220 */ /* 0x000fc40000410000 */
[----:B------:R-:W-:Y:S02]  /*24780*/  FMUL.FTZ R11, R14, R24 ;  /* 0x000000180e0b7220 */ /* 0x000fe40000410000 */
[C---:B------:R-:W-:Y:S02]  /*24790*/  FFMA.FTZ R19, R23.reuse, R3, -R13 ;  /* 0x0000000317137223 */ /* 0x040fe4000001080d */
[----:B------:R-:W-:Y:S01]  /*247a0*/  FFMA.FTZ R26, R26, R12, R16 ;  /* 0x0000000c1a1a7223 */ /* 0x000fe20000010010 */
[----:B------:R-:W-:Y:S01]  /*247b0*/  HADD2.F32 R16, -RZ, R40.H0_H0 ;  /* 0x20000028ff107230 */ /* 0x000fe20000004100 */
[----:B------:R-:W-:Y:S01]  /*247c0*/  FFMA.FTZ R23, R23, R2, R15 ;  /* 0x0000000217177223 */ /* 0x000fe2000001000f */
[----:B------:R-:W-:Y:S01]  /*247d0*/  HADD2.F32 R15, -RZ, R41.H0_H0 ;  /* 0x20000029ff0f7230 */ /* 0x000fe20000004100 */
[-C--:B------:R-:W-:Y:S02]  /*247e0*/  FMUL.FTZ R3, R14, R20.reuse ;  /* 0x000000140e037220 */ /* 0x080fe40000410000 */
[----:B------:R-:W-:Y:S01]  /*247f0*/  FFMA.FTZ R2, R25, R20, -R11 ;  /* 0x0000001419027223 */ /* 0x000fe2000001080b */
[----:B------:R-:W-:Y:S01]  /*24800*/  HADD2.F32 R20, -RZ, R43.H0_H0 ;  /* 0x2000002bff147230 */ /* 0x000fe20000004100 */
[----:B------:R-:W-:-:S02]  /*24810*/  FMUL.FTZ R11, R17, R16 ;  /* 0x00000010110b7220 */ /* 0x000fc40000410000 */
[----:B------:R-:W-:Y:S01]  /*24820*/  FMUL.FTZ R14, R18, R21 ;  /* 0x00000015120e7220 */ /* 0x000fe20000410000 */
[----:B------:R-:W-:Y:S01]  /*24830*/  F2FP.PACK_AB R19, R2, R19 ;  /* 0x000000130213723e */ /* 0x000fe200000000ff */
[----:B------:R-:W-:Y:S01]  /*24840*/  FMUL.FTZ R12, R17, R15 ;  /* 0x0000000f110c7220 */ /* 0x000fe20000410000 */
[----:B------:R-:W-:Y:S01]  /*24850*/  F2FP.PACK_AB R17, R37, R47 ;  /* 0x0000002f2511723e */ /* 0x000fe200000000ff */
[-C--:B------:R-:W-:Y:S02]  /*24860*/  FMUL.FTZ R13, R18, R20.reuse ;  /* 0x00000014120d7220 */ /* 0x080fe40000410000 */
[----:B------:R-:W-:Y:S02]  /*24870*/  FFMA.FTZ R11, R27, R15, -R11 ;  /* 0x0000000f1b0b7223 */ /* 0x000fe4000001080b */
[----:B------:R-:W-:Y:S02]  /*24880*/  FFMA.FTZ R14, R28, R20, -R14 ;  /* 0x000000141c0e7223 */ /* 0x000fe4000001080e */
[----:B------:R-:W-:-:S02]  /*24890*/  FFMA.FTZ R3, R25, R24, R3 ;  /* 0x0000001819037223 */ /* 0x000fc40000010003 */
[----:B------:R-:W-:Y:S01]  /*248a0*/  FFMA.FTZ R12, R27, R16, R12 ;  /* 0x000000101b0c7223 */ /* 0x000fe2000001000c */
[----:B------:R-:W-:Y:S01]  /*248b0*/  F2FP.PACK_AB R16, R11, R45 ;  /* 0x0000002d0b10723e */ /* 0x000fe200000000ff */
[----:B------:R-:W-:Y:S01]  /*248c0*/  FFMA.FTZ R20, R28, R21, R13 ;  /* 0x000000151c147223 */ /* 0x000fe2000001000d */
[----:B------:R-:W-:Y:S02]  /*248d0*/  F2FP.PACK_AB R18, R14, R32 ;  /* 0x000000200e12723e */ /* 0x000fe400000000ff */
[----:B------:R-:W-:Y:S02]  /*248e0*/  F2FP.PACK_AB R15, R3, R23 ;  /* 0x00000017030f723e */ /* 0x000fe400000000ff */
[----:B------:R-:W-:Y:S01]  /*248f0*/  F2FP.PACK_AB R13, R31, R46 ;  /* 0x0000002e1f0d723e */ /* 0x000fe200000000ff */
[----:B------:R1:W-:Y:S01]  /*24900*/  ST.E.128 [R38.64], R16 ;  /* 0x0000001026007985 */ /* 0x0003e2000c101d04 */
[----:B------:R-:W-:Y:S02]  /*24910*/  F2FP.PACK_AB R12, R12, R44 ;  /* 0x0000002c0c0c723e */ /* 0x000fe400000000ff */
[----:B------:R-:W-:-:S05]  /*24920*/  F2FP.PACK_AB R14, R20, R26 ;  /* 0x0000001a140e723e */ /* 0x000fca00000000ff */
[----:B------:R1:W-:Y:S02]  /*24930*/  ST.E.128 [R34.64], R12 ;  /* 0x0000000c22007985 */ /* 0x0003e4000c101d04 */
.L_x_1432:
[----:B------:R-:W-:Y:S05]  /*24940*/  BSYNC B0 ;  /* 0x0000000000007941 */ /* 0x000fea0003800000 */
.L_x_1431:
[----:B------:R-:W-:-:S04]  /*24950*/  IADD3 R2, R54, 0x40, RZ ;  /* 0x0000004036027810 */ /* 0x000fc80007ffe0ff */
[----:B------:R-:W-:-:S13]  /*24960*/  ISETP.GE.AND P0, PT, R2, R29, PT ;  /* 0x0000001d0200720c */ /* 0x000fda0003f06270 */
[----:B------:R-:W-:Y:S05]  /*24970*/  @P0 BRA `(.L_x_1430) ;  /* 0x0000068000000947 */ /* 0x000fea0003800000 */
[----:B------:R-:W-:-:S04]  /*24980*/  SHF.R.S32.HI R11, RZ, 0x1f, R2 ;  /* 0x0000001fff0b7819 */ /* 0x000fc80000011402 */
[CC--:B------:R-:W-:Y:S02]  /*24990*/  LEA.HI R3, R11.reuse, R2.reuse, RZ, 0x3 ;  /* 0x000000020b037211 */ /* 0x0c0fe400078f18ff */
[----:B------:R-:W-:Y:S02]  /*249a0*/  LEA.HI R2, R11, R2, RZ, 0x6 ;  /* 0x000000020b027211 */ /* 0x000fe400078f30ff */
[--C-:B------:R-:W-:Y:S02]  /*249b0*/  SHF.R.S32.HI R11, RZ, 0x3, R3.reuse ;  /* 0x00000003ff0b7819 */ /* 0x100fe40000011403 */
[----:B-1----:R-:W-:Y:S02]  /*249c0*/  SHF.L.U32 R12, R2, 0x7, RZ ;  /* 0x00000007020c7819 */ /* 0x002fe400000006ff */
[----:B------:R-:W-:Y:S02]  /*249d0*/  LEA.HI R2, R29, R11, RZ, 0x1d ;  /* 0x0000000b1d027211 */ /* 0x000fe400078fe8ff */
[----:B------:R-:W-:-:S02]  /*249e0*/  LOP3.LUT R11, R22, 0x38, R3, 0xf8, !PT ;  /* 0x00000038160b7812 */ /* 0x000fc400078ef803 */
[----:B------:R-:W-:Y:S02]  /*249f0*/  SHF.R.S32.HI R3, RZ, 0x1f, R2 ;  /* 0x0000001fff037819 */ /* 0x000fe40000011402 */
[----:B------:R-:W-:Y:S02]  /*24a00*/  LOP3.LUT R13, R12, 0xffffe000, RZ, 0xc0, !PT ;  /* 0xffffe0000c0d7812 */ /* 0x000fe400078ec0ff */
[----:B------:R-:W-:Y:S02]  /*24a10*/  SHF.L.U32 R12, R2, 0x3, RZ ;  /* 0x00000003020c7819 */ /* 0x000fe400000006ff */
[----:B------:R-:W-:Y:S02]  /*24a20*/  LEA.HI R2, R3, R2, RZ, 0x3 ;  /* 0x0000000203027211 */ /* 0x000fe400078f18ff */
[----:B------:R-:W-:Y:S02]  /*24a30*/  LOP3.LUT R3, R22, 0x38, R12, 0xf8, !PT ;  /* 0x0000003816037812 */ /* 0x000fe400078ef80c */
[----:B------:R-:W-:-:S02]  /*24a40*/  SHF.L.U32 R2, R2, 0xa, RZ ;  /* 0x0000000a02027819 */ /* 0x000fc400000006ff */
[-C--:B------:R-:W-:Y:S02]  /*24a50*/  LOP3.LUT R3, R3, R48.reuse, RZ, 0x3c, !PT ;  /* 0x0000003003037212 */ /* 0x080fe400078e3cff */
[----:B------:R-:W-:Y:S02]  /*24a60*/  LOP3.LUT R2, R2, 0xffffe000, RZ, 0xc0, !PT ;  /* 0xffffe00002027812 */ /* 0x000fe400078ec0ff */
[----:B------:R-:W-:Y:S02]  /*24a70*/  LOP3.LUT R11, R11, R48, RZ, 0x3c, !PT ;  /* 0x000000300b0b7212 */ /* 0x000fe400078e3cff */
[--C-:B------:R-:W-:Y:S02]  /*24a80*/  IADD3 R2, R3, R2, R30.reuse ;  /* 0x0000000203027210 */ /* 0x100fe40007ffe01e */
        /* <DEDUP_REMOVED lines=8> */
[----:B------:R-:W-:-:S03]  /*24b10*/  SHF.R.U32.HI R28, RZ, 0x10, R69 ;  /* 0x00000010ff1c7819 */ /* 0x000fc60000011645 */
[----:B------:R-:W-:Y:S02]  /*24b20*/  HADD2.F32 R30, -RZ, R30.H0_H0 ;  /* 0x2000001eff1e7230 */ /* 0x000fe40000004100 */
[----:B------:R-:W-:Y:S01]  /*24b30*/  HADD2.F32 R28, -RZ, R28.H0_H0 ;  /* 0x2000001cff1c7230 */ /* 0x000fe20000004100 */
[----:B------:R-:W-:Y:S02]  /*24b40*/  SHF.R.U32.HI R31, RZ, 0x10, R67 ;  /* 0x00000010ff1f7819 */ /* 0x000fe40000011643 */
[----:B------:R-:W-:-:S03]  /*24b50*/  SHF.R.U32.HI R32, RZ, 0x10, R71 ;  /* 0x00000010ff207819 */ /* 0x000fc60000011647 */
[----:B------:R-:W-:Y:S01]  /*24b60*/  HADD2.F32 R31, -RZ, R31.H0_H0 ;  /* 0x2000001fff1f7230 */ /* 0x000fe20000004100 */
[----:B------:R-:W-:Y:S02]  /*24b70*/  SHF.R.U64 R38, R64, 0x10, R65 ;  /* 0x0000001040267819 */ /* 0x000fe40000001241 */
        /* <DEDUP_REMOVED lines=72> */
.L_x_1430:
[----:B------:R-:W-:Y:S05]  /*25000*/  BSYNC B1 ;  /* 0x0000000000017941 */ /* 0x000fea0003800000 */
.L_x_1429:
[----:B------:R-:W-:Y:S01]  /*25010*/  IADD3 R2, R100, 0x40, RZ ;  /* 0x0000004064027810 */ /* 0x000fe20007ffe0ff */
[----:B------:R-:W-:Y:S03]  /*25020*/  BSSY B1, `(.L_x_1433) ;  /* 0x00000db000017945 */ /* 0x000fe60003800000 */
[----:B------:R-:W-:-:S13]  /*25030*/  ISETP.GE.AND P0, PT, R2, R101, PT ;  /* 0x000000650200720c */ /* 0x000fda0003f06270 */
[----:B------:R-:W-:Y:S05]  /*25040*/  @P0 BRA `(.L_x_1434) ;  /* 0x00000d8000000947 */ /* 0x000fea0003800000 */
[----:B------:R-:W-:Y:S01]  /*25050*/  ISETP.GE.AND P0, PT, R54, R29, PT ;  /* 0x0000001d3600720c */ /* 0x000fe20003f06270 */
[----:B------:R-:W-:Y:S01]  /*25060*/  IMAD.SHL.U32 R11, R2, 0x40, RZ ;  /* 0x00000040020b7824 */ /* 0x000fe200078e00ff */
[----:B------:R-:W-:Y:S01]  /*25070*/  SHF.R.S32.HI R3, RZ, 0x1f, R2 ;  /* 0x0000001fff037819 */ /* 0x000fe20000011402 */
[----:B------:R-:W-:Y:S01]  /*25080*/  BSSY B0, `(.L_x_1435) ;  /* 0x000006a000007945 */ /* 0x000fe20003800000 */
[----:B------:R-:W-:Y:S02]  /*25090*/  SHF.R.U32.HI R48, RZ, 0x3, R29 ;  /* 0x00000003ff307819 */ /* 0x000fe4000001161d */
[----:B------:R-:W-:Y:S02]  /*250a0*/  LEA.HI R2, R3, R2, RZ, 0x3 ;  /* 0x0000000203027211 */ /* 0x000fe400078f18ff */
[----:B------:R-:W-:-:S03]  /*250b0*/  LOP3.LUT R21, R11, 0x1c0, RZ, 0xc0, !PT ;  /* 0x000001c00b157812 */ /* 0x000fc600078ec0ff */
[----:B------:R-:W-:Y:S01]  /*250c0*/  IMAD.SHL.U32 R2, R2, 0x40, RZ ;  /* 0x0000004002027824 */ /* 0x000fe200078e00ff */
[----:B------:R-:W-:-:S04]  /*250d0*/  SHF.R.U32.HI R49, RZ, 0x3, R21 ;  /* 0x00000003ff317819 */ /* 0x000fc80000011615 */
[----:B------:R-:W-:Y:S01]  /*250e0*/  LOP3.LUT R30, R2, 0xfffffe00, RZ, 0xc0, !PT ;  /* 0xfffffe00021e7812 */ /* 0x000fe200078ec0ff */
[----:B------:R-:W-:Y:S05]  /*250f0*/  @P0 BRA `(.L_x_1436) ;  /* 0x0000062000000947 */ /* 0x000fea0003800000 */
[----:B------:R-:W-:Y:S02]  /*25100*/  IADD3 R11, R52, R48, RZ ;  /* 0x00000030340b7210 */ /* 0x000fe40007ffe0ff */
        /* <DEDUP_REMOVED lines=97> */
.L_x_1436:
[----:B------:R-:W-:Y:S05]  /*25720*/  BSYNC B0 ;  /* 0x0000000000007941 */ /* 0x000fea0003800000 */
.L_x_1435:
[----:B------:R-:W-:-:S04]  /*25730*/  IADD3 R3, R54, 0x40, RZ ;  /* 0x0000004036037810 */ /* 0x000fc80007ffe0ff */
[----:B------:R-:W-:-:S13]  /*25740*/  ISETP.GE.AND P0, PT, R3, R29, PT ;  /* 0x0000001d0300720c */ /* 0x000fda0003f06270 */
[----:B------:R-:W-:Y:S05]  /*25750*/  @P0 BRA `(.L_x_1434) ;  /* 0x0000067000000947 */ /* 0x000fea0003800000 */
[----:B------:R-:W-:-:S04]  /*25760*/  SHF.R.S32.HI R11, RZ, 0x1f, R3 ;  /* 0x0000001fff0b7819 */ /* 0x000fc80000011403 */
[CC--:B------:R-:W-:Y:S02]  /*25770*/  LEA.HI R2, R11.reuse, R3.reuse, RZ, 0x6 ;  /* 0x000000030b027211 */ /* 0x0c0fe400078f30ff */
[----:B------:R-:W-:Y:S02]  /*25780*/  LEA.HI R3, R11, R3, RZ, 0x3 ;  /* 0x000000030b037211 */ /* 0x000fe400078f18ff */
[----:B------:R-:W-:Y:S02]  /*25790*/  SHF.L.U32 R11, R2, 0x7, RZ ;  /* 0x00000007020b7819 */ /* 0x000fe400000006ff */
[----:B------:R-:W-:Y:S02]  /*257a0*/  LEA.HI.SX32 R2, R3, R48, 0x1d ;  /* 0x0000003003027211 */ /* 0x000fe400078feaff */
[----:B-1----:R-:W-:Y:S02]  /*257b0*/  LOP3.LUT R12, R21, 0x38, R3, 0xf8, !PT ;  /* 0x00000038150c7812 */ /* 0x002fe400078ef803 */
[----:B------:R-:W-:-:S02]  /*257c0*/  SHF.R.S32.HI R3, RZ, 0x1f, R2 ;  /* 0x0000001fff037819 */ /* 0x000fc40000011402 */
[----:B------:R-:W-:Y:S02]  /*257d0*/  LOP3.LUT R13, R11, 0xffffe000, RZ, 0xc0, !PT ;  /* 0xffffe0000b0d7812 */ /* 0x000fe400078ec0ff */
[----:B------:R-:W-:Y:S02]  /*257e0*/  LOP3.LUT R11, R12, R49, RZ, 0x3c, !PT ;  /* 0x000000310c0b7212 */ /* 0x000fe400078e3cff */
[----:B------:R-:W-:Y:S02]  /*257f0*/  SHF.L.U32 R12, R2, 0x3, RZ ;  /* 0x00000003020c7819 */ /* 0x000fe400000006ff */
[----:B------:R-:W-:Y:S02]  /*25800*/  LEA.HI R2, R3, R2, RZ, 0x3 ;  /* 0x0000000203027211 */ /* 0x000fe400078f18ff */
[----:B------:R-:W-:Y:S02]  /*25810*/  LOP3.LUT R3, R21, 0x38, R12, 0xf8, !PT ;  /* 0x0000003815037812 */ /* 0x000fe400078ef80c */
[----:B------:R-:W-:-:S02]  /*25820*/  SHF.L.U32 R2, R2, 0xa, RZ ;  /* 0x0000000a02027819 */ /* 0x000fc400000006ff */
[----:B------:R-:W-:Y:S02]  /*25830*/  LOP3.LUT R3, R3, R49, RZ, 0x3c, !PT ;  /* 0x0000003103037212 */ /* 0x000fe400078e3cff */
[----:B------:R-:W-:Y:S02]  /*25840*/  LOP3.LUT R2, R2, 0xffffe000, RZ, 0xc0, !PT ;  /* 0xffffe00002027812 */ /* 0x000fe400078ec0ff */
[--C-:B------:R-:W-:Y:S02]  /*25850*/  IADD3 R11, R11, R13, R30.reuse ;  /* 0x0000000d0b0b7210 */ /* 0x100fe40007ffe01e */
[----:B------:R-:W-:-:S03]  /*25860*/  IADD3 R2, R3, R2, R30 ;  /* 0x0000000203027210 */ /* 0x000fc60007ffe01e */
[----:B-----5:R-:W-:-:S04]  /*25870*/  IMAD.WIDE.U32 R36, R11, 0x2, R50 ;  /* 0x000000020b247825 */ /* 0x020fc800078e0032 */
[----:B------:R-:W-:Y:S01]  /*25880*/  IMAD.WIDE.U32 R34, R2, 0x2, R50 ;  /* 0x0000000202227825 */ /* 0x000fe200078e0032 */
[----:B------:R-:W2:Y:S04]  /*25890*/  LD.E.128 R12, [R36.64] ;  /* 0x00000004240c7980 */ /* 0x000ea8000c101d00 */
[----:B------:R-:W3:Y:S01]  /*258a0*/  LD.E.128 R16, [R34.64] ;  /* 0x0000000422107980 */ /* 0x000ee2000c101d00 */
[--C-:B------:R-:W-:Y:S01]  /*258b0*/  HADD2.F32 R11, -RZ, R129.reuse.H0_H0 ;  /* 0x20000081ff0b7230 */ /* 0x100fe20000004100 */
[----:B------:R-:W-:Y:S01]  /*258c0*/  SHF.R.U32.HI R30, RZ, 0x10, R87 ;  /* 0x00000010ff1e7819 */ /* 0x000fe20000011657 */
[----:B------:R-:W-:Y:S01]  /*258d0*/  HADD2.F32 R2, -RZ, R129.H1_H1 ;  /* 0x30000081ff027230 */ /* 0x000fe20000004100 */
[----:B------:R-:W-:Y:S02]  /*258e0*/  SHF.R.U32.HI R28, RZ, 0x10, R91 ;  /* 0x00000010ff1c7819 */ /* 0x000fe4000001165b */
[----:B------:R-:W-:Y:S01]  /*258f0*/  SHF.R.U32.HI R31, RZ, 0x10, R85 ;  /* 0x00000010ff1f7819 */ /* 0x000fe20000011655 */
[----:B------:R-:W-:Y:S01]  /*25900*/  HADD2.F32 R30, -RZ, R30.H0_H0 ;  /* 0x2000001eff1e7230 */ /* 0x000fe20000004100 */
[----:B------:R-:W-:Y:S01]  /*25910*/  SHF.R.U32.HI R32, RZ, 0x10, R89 ;  /* 0x00000010ff207819 */ /* 0x000fe20000011659 */
[----:B------:R-:W-:Y:S01]  /*25920*/  HADD2.F32 R28, -RZ, R28.H0_H0 ;  /* 0x2000001cff1c7230 */ /* 0x000fe20000004100 */
[----:B------:R-:W-:-:S02]  /*25930*/  SHF.R.U64 R40, R86, 0x10, R87 ;  /* 0x0000001056287819 */ /* 0x000fc40000001257 */
[----:B------:R-:W-:Y:S02]  /*25940*/  SHF.R.U64 R38, R84, 0x10, R85 ;  /* 0x0000001054267819 */ /* 0x000fe40000001255 */
[----:B------:R-:W-:Y:S02]  /*25950*/  SHF.R.U64 R41, R90, 0x10, R91 ;  /* 0x000000105a297819 */ /* 0x000fe4000000125b */
[----:B------:R-:W-:Y:S01]  /*25960*/  SHF.R.U64 R39, R88, 0x10, R89 ;  /* 0x0000001058277819 */ /* 0x000fe20000001259 */
[----:B--2---:R-:W-:Y:S02]  /*25970*/  HADD2.F32 R21, -RZ, R15.H0_H0 ;  /* 0x2000000fff157230 */ /* 0x004fe40000004100 */
[--C-:B------:R-:W-:Y:S02]  /*25980*/  HADD2.F32 R25, -RZ, R12.reuse.H0_H0 ;  /* 0x2000000cff197230 */ /* 0x100fe40000004100 */
[----:B---3--:R-:W-:Y:S02]  /*25990*/  HADD2.F32 R3, -RZ, R19.H0_H0 ;  /* 0x20000013ff037230 */ /* 0x008fe40000004100 */
[----:B------:R-:W-:-:S02]  /*259a0*/  HADD2.F32 R26, -RZ, R12.H1_H1 ;  /* 0x3000000cff1a7230 */ /* 0x000fc40000004100 */
[----:B------:R-:W-:Y:S01]  /*259b0*/  HADD2.F32 R12, -RZ, R19.H1_H1 ;  /* 0x30000013ff0c7230 */ /* 0x000fe20000004100 */
[CC--:B------:R-:W-:Y:S01]  /*259c0*/  FMUL.FTZ R33, R3.reuse, R11.reuse ;  /* 0x0000000b03217220 */ /* 0x0c0fe20000410000 */
[----:B------:R-:W-:Y:S01]  /*259d0*/  HADD2.F32 R20, -RZ, R15.H1_H1 ;  /* 0x3000000fff147230 */ /* 0x000fe20000004100 */
[-C--:B------:R-:W-:Y:S01]  /*259e0*/  FMUL.FTZ R3, R3, R2.reuse ;  /* 0x0000000203037220 */ /* 0x080fe20000410000 */
[--C-:B------:R-:W-:Y:S01]  /*259f0*/  HADD2.F32 R22, -RZ, R13.reuse.H0_H0 ;  /* 0x2000000dff167230 */ /* 0x100fe20000004100 */
[C---:B------:R-:W-:Y:S01]  /*25a00*/  FFMA.FTZ R43, R21.reuse, R2, -R33 ;  /* 0x00000002152b7223 */ /* 0x040fe20000010821 */
[----:B------:R-:W-:Y:S01]  /*25a10*/  HADD2.F32 R24, -RZ, R13.H1_H1 ;  /* 0x3000000dff187230 */ /* 0x000fe20000004100 */
[----:B------:R-:W-:Y:S01]  /*25a20*/  FFMA.FTZ R42, R21, R11, R3 ;  /* 0x0000000b152a7223 */ /* 0x000fe20000010003 */
[--C-:B------:R-:W-:Y:S02]  /*25a30*/  HADD2.F32 R13, -RZ, R17.reuse.H0_H0 ;  /* 0x20000011ff0d7230 */ /* 0x100fe40000004100 */
[----:B------:R-:W-:-:S02]  /*25a40*/  HADD2.F32 R15, -RZ, R17.H1_H1 ;  /* 0x30000011ff0f7230 */ /* 0x000fc40000004100 */
[----:B------:R-:W-:Y:S02]  /*25a50*/  HADD2.F32 R3, -RZ, R130.H1_H1 ;  /* 0x30000082ff037230 */ /* 0x000fe40000004100 */
[--C-:B------:R-:W-:Y:S02]  /*25a60*/  HADD2.F32 R23, -RZ, R14.reuse.H0_H0 ;  /* 0x2000000eff177230 */ /* 0x100fe40000004100 */
[----:B------:R-:W-:Y:S01]  /*25a70*/  HADD2.F32 R27, -RZ, R14.H1_H1 ;  /* 0x3000000eff1b7230 */ /* 0x000fe20000004100 */
[----:B------:R-:W-:Y:S01]  /*25a80*/  FMUL.FTZ R11, R13, R3 ;  /* 0x000000030d0b7220 */ /* 0x000fe20000410000 */
[--C-:B------:R-:W-:Y:S02]  /*25a90*/  HADD2.F32 R19, -RZ, R16.reuse.H0_H0 ;  /* 0x20000010ff137230 */ /* 0x100fe40000004100 */
[----:B------:R-:W-:Y:S02]  /*25aa0*/  HADD2.F32 R17, -RZ, R16.H1_H1 ;  /* 0x30000010ff117230 */ /* 0x000fe40000004100 */
[----:B------:R-:W-:-:S02]  /*25ab0*/  HADD2.F32 R16, -RZ, R18.H0_H0 ;  /* 0x20000012ff107230 */ /* 0x000fc40000004100 */
[----:B------:R-:W-:Y:S01]  /*25ac0*/  HADD2.F32 R14, -RZ, R18.H1_H1 ;  /* 0x30000012ff0e7230 */ /* 0x000fe20000004100 */
[C---:B------:R-:W-:Y:S01]  /*25ad0*/  FMUL.FTZ R18, R12.reuse, R30 ;  /* 0x0000001e0c127220 */ /* 0x040fe20000410000 */
[----:B------:R-:W-:Y:S01]  /*25ae0*/  HADD2.F32 R2, -RZ, R130.H0_H0 ;  /* 0x20000082ff027230 */ /* 0x000fe20000004100 */
[-C--:B------:R-:W-:Y:S01]  /*25af0*/  FMUL.FTZ R12, R12, R28.reuse ;  /* 0x0000001c0c0c7220 */ /* 0x080fe20000410000 */
[----:B------:R-:W-:Y:S01]  /*25b00*/  HADD2.F32 R21, -RZ, R31.H0_H0 ;  /* 0x2000001fff157230 */ /* 0x000fe20000004100 */
[C---:B------:R-:W-:Y:S02]  /*25b10*/  FFMA.FTZ R33, R20.reuse, R28, -R18 ;  /* 0x0000001c14217223 */ /* 0x040fe40000010812 */
[----:B------:R-:W-:Y:S01]  /*25b20*/  FMUL.FTZ R18, R13, R2 ;  /* 0x000000020d127220 */ /* 0x000fe20000410000 */
[----:B------:R-:W-:Y:S01]  /*25b30*/  HADD2.F32 R13, -RZ, R32.H0_H0 ;  /* 0x20000020ff0d7230 */ /* 0x000fe20000004100 */
[----:B------:R-:W-:Y:S01]  /*25b40*/  FFMA.FTZ R28, R20, R30, R12 ;  /* 0x0000001e141c7223 */ /* 0x000fe2000001000c */
[--C-:B------:R-:W-:Y:S01]  /*25b50*/  HADD2.F32 R12, -RZ, R132.reuse.H0_H0 ;  /* 0x20000084ff0c7230 */ /* 0x100fe20000004100 */
[----:B------:R-:W-:Y:S01]  /*25b60*/  FFMA.FTZ R30, R22, R2, R11 ;  /* 0x00000002161e7223 */ /* 0x000fe2000001000b */
[----:B------:R-:W-:Y:S01]  /*25b70*/  HADD2.F32 R11, -RZ, R132.H1_H1 ;  /* 0x30000084ff0b7230 */ /* 0x000fe20000004100 */
[----:B------:R-:W-:-:S02]  /*25b80*/  FMUL.FTZ R2, R15, R21 ;  /* 0x000000150f027220 */ /* 0x000fc40000410000 */
[----:B------:R-:W-:Y:S01]  /*25b90*/  FFMA.FTZ R31, R22, R3, -R18 ;  /* 0x00000003161f7223 */ /* 0x000fe20000010812 */
[--C-:B------:R-:W-:Y:S01]  /*25ba0*/  HADD2.F32 R3, -RZ, R131.reuse.H0_H0 ;  /* 0x20000083ff037230 */ /* 0x100fe20000004100 */
[-C--:B------:R-:W-:Y:S01]  /*25bb0*/  FFMA.FTZ R22, R24, R13.reuse, -R2 ;  /* 0x0000000d18167223 */ /* 0x080fe20000010802 */
[----:B------:R-:W-:Y:S01]  /*25bc0*/  HADD2.F32 R2, -RZ, R131.H1_H1 ;  /* 0x30000083ff027230 */ /* 0x000fe20000004100 */
[----:B------:R-:W-:Y:S02]  /*25bd0*/  FMUL.FTZ R15, R15, R13 ;  /* 0x0000000d0f0f7220 */ /* 0x000fe40000410000 */
[C---:B------:R-:W-:Y:S02]  /*25be0*/  FMUL.FTZ R18, R19.reuse, R3 ;  /* 0x0000000313127220 */ /* 0x040fe40000410000 */
[----:B------:R-:W-:Y:S02]  /*25bf0*/  FMUL.FTZ R19, R19, R12 ;  /* 0x0000000c13137220 */ /* 0x000fe40000410000 */
[----:B------:R-:W-:-:S02]  /*25c00*/  FMUL.FTZ R13, R16, R2 ;  /* 0x00000002100d7220 */ /* 0x000fc40000410000 */
[----:B------:R-:W-:Y:S01]  /*25c10*/  FFMA.FTZ R20, R24, R21, R15 ;  /* 0x0000001518147223 */ /* 0x000fe2000001000f */
[----:B------:R-:W-:Y:S01]  /*25c20*/  HADD2.F32 R15, -RZ, R38.H0_H0 ;  /* 0x20000026ff0f7230 */ /* 0x000fe20000004100 */
[C---:B------:R-:W-:Y:S02]  /*25c30*/  FFMA.FTZ R24, R25.reuse, R12, -R18 ;  /* 0x0000000c19187223 */ /* 0x040fe40000010812 */
[----:B------:R-:W-:Y:S01]  /*25c40*/  FFMA.FTZ R21, R25, R3, R19 ;  /* 0x0000000319157223 */ /* 0x000fe20000010013 */
[----:B------:R-:W-:Y:S01]  /*25c50*/  HADD2.F32 R19, -RZ, R40.H0_H0 ;  /* 0x20000028ff137230 */ /* 0x000fe20000004100 */
[-C--:B------:R-:W-:Y:S01]  /*25c60*/  FMUL.FTZ R3, R16, R11.reuse ;  /* 0x0000000b10037220 */ /* 0x080fe20000410000 */
[----:B------:R-:W-:Y:S01]  /*25c70*/  HADD2.F32 R16, -RZ, R41.H0_H0 ;  /* 0x20000029ff107230 */ /* 0x000fe20000004100 */
[C---:B------:R-:W-:Y:S01]  /*25c80*/  FFMA.FTZ R18, R23.reuse, R11, -R13 ;  /* 0x0000000b17127223 */ /* 0x040fe2000001080d */
[----:B------:R-:W-:Y:S01]  /*25c90*/  HADD2.F32 R13, -RZ, R39.H0_H0 ;  /* 0x20000027ff0d7230 */ /* 0x000fe20000004100 */
[----:B------:R-:W-:-:S02]  /*25ca0*/  FFMA.FTZ R23, R23, R2, R3 ;  /* 0x0000000217177223 */ /* 0x000fc40000010003 */
[C---:B------:R-:W-:Y:S02]  /*25cb0*/  FMUL.FTZ R12, R17.reuse, R15 ;  /* 0x0000000f110c7220 */ /* 0x040fe40000410000 */
[----:B------:R-:W-:Y:S02]  /*25cc0*/  FMUL.FTZ R3, R14, R19 ;  /* 0x000000130e037220 */ /* 0x000fe40000410000 */
[----:B------:R-:W-:Y:S01]  /*25cd0*/  FMUL.FTZ R11, R17, R13 ;  /* 0x0000000d110b7220 */ /* 0x000fe20000410000 */
[----:B------:R-:W-:Y:S01]  /*25ce0*/  F2FP.PACK_AB R17, R22, R31 ;  /* 0x0000001f1611723e */ /* 0x000fe200000000ff */
[----:B------:R-:W-:Y:S02]  /*25cf0*/  FMUL.FTZ R2, R14, R16 ;  /* 0x000000100e027220 */ /* 0x000fe40000410000 */
[----:B------:R-:W-:Y:S01]  /*25d00*/  FFMA.FTZ R12, R26, R13, -R12 ;  /* 0x0000000d1a0c7223 */ /* 0x000fe2000001080c */
[----:B------:R-:W-:Y:S01]  /*25d10*/  F2FP.PACK_AB R13, R20, R30 ;  /* 0x0000001e140d723e */ /* 0x000fe200000000ff */
[----:B------:R-:W-:-:S02]  /*25d20*/  FFMA.FTZ R3, R27, R16, -R3 ;  /* 0x000000101b037223 */ /* 0x000fc40000010803 */
[----:B------:R-:W-:Y:S01]  /*25d30*/  FFMA.FTZ R11, R26, R15, R11 ;  /* 0x0000000f1a0b7223 */ /* 0x000fe2000001000b */
[----:B------:R-:W-:Y:S01]  /*25d40*/  F2FP.PACK_AB R16, R12, R24 ;  /* 0x000000180c10723e */ /* 0x000fe200000000ff */
[----:B------:R-:W-:Y:S01]  /*25d50*/  FFMA.FTZ R2, R27, R19, R2 ;  /* 0x000000131b027223 */ /* 0x000fe20000010002 */
[----:B------:R-:W-:Y:S02]  /*25d60*/  F2FP.PACK_AB R19, R33, R43 ;  /* 0x0000002b2113723e */ /* 0x000fe400000000ff */
[----:B------:R-:W-:Y:S02]  /*25d70*/  F2FP.PACK_AB R18, R3, R18 ;  /* 0x000000120312723e */ /* 0x000fe400000000ff */
[----:B------:R-:W-:Y:S02]  /*25d80*/  F2FP.PACK_AB R15, R28, R42 ;  /* 0x0000002a1c0f723e */ /* 0x000fe400000000ff */
[----:B------:R-:W-:Y:S01]  /*25d90*/  F2FP.PACK_AB R12, R11, R21 ;  /* 0x000000150b0c723e */ /* 0x000fe200000000ff */
[----:B------:R1:W-:Y:S01]  /*25da0*/  ST.E.128 [R36.64], R16 ;  /* 0x0000001024007985 */ /* 0x0003e2000c101d04 */
[----:B------:R-:W-:-:S05]  /*25db0*/  F2FP.PACK_AB R14, R2, R23 ;  /* 0x00000017020e723e */ /* 0x000fca00000000ff */
[----:B------:R1:W-:Y:S02]  /*25dc0*/  ST.E.128 [R34.64], R12 ;  /* 0x0000000c22007985 */ /* 0x0003e4000c101d04 */
.L_x_1434:
[----:B------:R-:W-:Y:S05]  /*25dd0*/  BSYNC B1 ;  /* 0x0000000000017941 */ /* 0x000fea0003800000 */
.L_x_1433:
[----:B------:R-:W-:Y:S01]  /*25de0*/  IADD3 R2, R100, 0x60, RZ ;  /* 0x0000006064027810 */ /* 0x000fe20007ffe0ff */
[----:B-1----:R-:W-:Y:S02]  /*25df0*/  IMAD.MOV.U32 R12, RZ, RZ, R146 ;  /* 0x000000ffff0c7224 */ /* 0x002fe400078e0092 */
[----:B------:R-:W-:Y:S01]  /*25e00*/  IMAD.MOV.U32 R13, RZ, RZ, 0x0 ;  /* 0x00000000ff0d7424 */ /* 0x000fe200078e00ff */
[----:B------:R-:W-:-:S13]  /*25e10*/  ISETP.GE.AND P0, PT, R2, R101, PT ;  /* 0x000000650200720c */ /* 0x000fda0003f06270 */
[----:B------:R-:W-:Y:S05]  /*25e20*/  @P0 RET.REL.NODEC R12 `(_ZN7cutlass13device_kernelIN5flash19enable_sm80_to_sm89INS1_16FlashAttnFwdSm80INS1_25CollectiveMainloopFwdSm80ILi8ELi1ELb0EN4cute5tupleIJNS5_1CILi128EEENS7_ILi48EEENS7_ILi256EEEEEELi256ENS_6half_tEfNS_4arch4Sm80ELb0ELb1ELb1ELb1ELb1ELb1ELb1ELb0EEENS1_21CollectiveEpilogueFwdINS6_IJS8_SA_S9_EEENS6_IJNS7_ILi1EEESI_SI_EEESC_SE_Li256ELb1ELb1ELb0ELb0EEENS1_19SingleTileSchedulerILb1ELb0ELb1ELi128EEEEEEEEEvNT_6ParamsE) ;  /* 0xfffda1d00c000950 */ /* 0x000fea0003c3ffff */
        /* <DEDUP_REMOVED lines=13> */
[----:B------:R-:W-:Y:S02]  /*25f00*/  SHF.R.S32.HI R12, RZ, 0x1f, R11 ;  /* 0x0000001fff0c7819 */ /* 0x000fe4000001140b */
        /* <DEDUP_REMOVED lines=43> */
[----:B------:R-:W-:Y:S01]  /*261c0*/  HADD2.F32 R2, -RZ, R134.H0_H0 ;  /* 0x20000086ff027230 */ /* 0x000fe20000004100 */
[-C--:B------:R-:W-:Y:S01]  /*261d0*/  FFMA.FTZ R37, R22, R31.reuse, -R19 ;  /* 0x0000001f16257223 */ /* 0x080fe20000010813 */
[--C-:B------:R-:W-:Y:S01]  /*261e0*/  HADD2.F32 R3, -RZ, R135.reuse.H0_H0 ;  /* 0x20000087ff037230 */ /* 0x100fe20000004100 */
        /* <DEDUP_REMOVED lines=33> */
[-C--:B------:R-:W-:Y:S01]  /*26400*/  FMUL.FTZ R12, R17, R15.reuse ;  /* 0x0000000f110c7220 */ /* 0x080fe20000410000 */
        /* <DEDUP_REMOVED lines=15> */
.L_x_1438:
[----:B------:R-:W-:Y:S05]  /*26500*/  BSYNC B0 ;  /* 0x0000000000007941 */ /* 0x000fea0003800000 */
.L_x_1437:
[----:B------:R-:W-:Y:S01]  /*26510*/  IADD3 R2, R54, 0x40, RZ ;  /* 0x0000004036027810 */ /* 0x000fe20007ffe0ff */
[----:B-1----:R-:W-:Y:S02]  /*26520*/  IMAD.MOV.U32 R12, RZ, RZ, R146 ;  /* 0x000000ffff0c7224 */ /* 0x002fe400078e0092 */
[----:B------:R-:W-:Y:S01]  /*26530*/  IMAD.MOV.U32 R13, RZ, RZ, 0x0 ;  /* 0x00000000ff0d7424 */ /* 0x000fe200078e00ff */
[----:B------:R-:W-:-:S13]  /*26540*/  ISETP.GE.AND P0, PT, R2, R29, PT ;  /* 0x0000001d0200720c */ /* 0x000fda0003f06270 */
[----:B------:R-:W-:Y:S05]  /*26550*/  @P0 RET.REL.NODEC R12 `(_ZN7cutlass13device_kernelIN5flash19enable_sm80_to_sm89INS1_16FlashAttnFwdSm80INS1_25CollectiveMainloopFwdSm80ILi8ELi1ELb0EN4cute5tupleIJNS5_1CILi128EEENS7_ILi48EEENS7_ILi256EEEEEELi256ENS_6half_tEfNS_4arch4Sm80ELb0ELb1ELb1ELb1ELb1ELb1ELb1ELb0EEENS1_21CollectiveEpilogueFwdINS6_IJS8_SA_S9_EEENS6_IJNS7_ILi1EEESI_SI_EEESC_SE_Li256ELb1ELb1ELb0ELb0EEENS1_19SingleTileSchedulerILb1ELb0ELb1ELi128EEEEEEEEEvNT_6ParamsE) ;  /* 0xfffd9aa00c000950 */ /* 0x000fea0003c3ffff */
[----:B------:R-:W-:-:S04]  /*26560*/  SHF.R.S32.HI R3, RZ, 0x1f, R2 ;  /* 0x0000001fff037819 */ /* 0x000fc80000011402 */
[CC--:B------:R-:W-:Y:S02]  /*26570*/  LEA.HI R11, R3.reuse, R2.reuse, RZ, 0x6 ;  /* 0x00000002030b7211 */ /* 0x0c0fe400078f30ff */
[----:B------:R-:W-:Y:S02]  /*26580*/  LEA.HI R3, R3, R2, RZ, 0x3 ;  /* 0x0000000203037211 */ /* 0x000fe400078f18ff */
[----:B------:R-:W-:Y:S02]  /*26590*/  SHF.L.U32 R11, R11, 0x7, RZ ;  /* 0x000000070b0b7819 */ /* 0x000fe400000006ff */
[----:B------:R-:W-:Y:S02]  /*265a0*/  LEA.HI.SX32 R2, R3, R41, 0x1d ;  /* 0x0000002903027211 */ /* 0x000fe400078feaff */
[----:B------:R-:W-:Y:S02]  /*265b0*/  LOP3.LUT R12, R21, 0x38, R3, 0xf8, !PT ;  /* 0x00000038150c7812 */ /* 0x000fe400078ef803 */
        /* <DEDUP_REMOVED lines=23> */
[----:B------:R-:W-:Y:S01]  /*26730*/  SHF.R.U64 R38, R104, 0x10, R105 ;  /* 0x0000001068267819 */ /* 0x000fe20000001269 */
[----:B------:R-:W-:Y:S01]  /*26740*/  HADD2.F32 R30, -RZ, R30.H0_H0 ;  /* 0x2000001eff1e7230 */ /* 0x000fe20000004100 */
[----:B------:R-:W-:Y:S01]  /*26750*/  SHF.R.U64 R36, R106, 0x10, R107 ;  /* 0x000000106a247819 */ /* 0x000fe2000000126b */
[----:B------:R-:W-:Y:S01]  /*26760*/  HADD2.F32 R31, -RZ, R31.H0_H0 ;  /* 0x2000001fff1f7230 */ /* 0x000fe20000004100 */
[----:B------:R-:W-:-:S02]  /*26770*/  SHF.R.U64 R39, R108, 0x10, R109 ;  /* 0x000000106c277819 */ /* 0x000fc4000000126d */
[----:B------:R-:W-:Y:S01]  /*26780*/  SHF.R.U64 R37, R110, 0x10, R111 ;  /* 0x000000106e257819 */ /* 0x000fe2000000126f */
[--C-:B--2---:R-:W-:Y:S02]  /*26790*/  HADD2.F32 R25, -RZ, R12.reuse.H0_H0 ;  /* 0x2000000cff197230 */ /* 0x104fe40000004100 */
[----:B------:R-:W-:Y:S02]  /*267a0*/  HADD2.F32 R27, -RZ, R12.H1_H1 ;  /* 0x3000000cff1b7230 */ /* 0x000fe40000004100 */
[----:B---3--:R-:W-:Y:S02]  /*267b0*/  HADD2.F32 R3, -RZ, R17.H0_H0 ;  /* 0x20000011ff037230 */ /* 0x008fe40000004100 */
[--C-:B------:R-:W-:Y:S02]  /*267c0*/  HADD2.F32 R24, -RZ, R14.reuse.H0_H0 ;  /* 0x2000000eff187230 */ /* 0x100fe40000004100 */
[----:B------:R-:W-:Y:S02]  /*267d0*/  HADD2.F32 R26, -RZ, R14.H1_H1 ;  /* 0x3000000eff1a7230 */ /* 0x000fe40000004100 */
[----:B------:R-:W-:-:S02]  /*267e0*/  HADD2.F32 R22, -RZ, R13.H0_H0 ;  /* 0x2000000dff167230 */ /* 0x000fc40000004100 */
[--C-:B------:R-:W-:Y:S02]  /*267f0*/  HADD2.F32 R12, -RZ, R19.reuse.H0_H0 ;  /* 0x20000013ff0c7230 */ /* 0x100fe40000004100 */
[----:B------:R-:W-:Y:S01]  /*26800*/  HADD2.F32 R14, -RZ, R19.H1_H1 ;  /* 0x30000013ff0e7230 */ /* 0x000fe20000004100 */
[CC--:B------:R-:W-:Y:S01]  /*26810*/  FMUL.FTZ R19, R3.reuse, R11.reuse ;  /* 0x0000000b03137220 */ /* 0x0c0fe20000410000 */
[----:B------:R-:W-:Y:S01]  /*26820*/  HADD2.F32 R21, -RZ, R13.H1_H1 ;  /* 0x3000000dff157230 */ /* 0x000fe20000004100 */
[-C--:B------:R-:W-:Y:S01]  /*26830*/  FMUL.FTZ R3, R3, R2.reuse ;  /* 0x0000000203037220 */ /* 0x080fe20000410000 */
[----:B------:R-:W-:Y:S01]  /*26840*/  HADD2.F32 R13, -RZ, R17.H1_H1 ;  /* 0x30000011ff0d7230 */ /* 0x000fe20000004100 */
[C---:B------:R-:W-:Y:S01]  /*26850*/  FFMA.FTZ R42, R22.reuse, R2, -R19 ;  /* 0x00000002162a7223 */ /* 0x040fe20000010813 */
[--C-:B------:R-:W-:Y:S01]  /*26860*/  HADD2.F32 R2, -RZ, R138.reuse.H0_H0 ;  /* 0x2000008aff027230 */ /* 0x100fe20000004100 */
[----:B------:R-:W-:Y:S01]  /*26870*/  FFMA.FTZ R41, R22, R11, R3 ;  /* 0x0000000b16297223 */ /* 0x000fe20000010003 */
[----:B------:R-:W-:Y:S01]  /*26880*/  HADD2.F32 R3, -RZ, R138.H1_H1 ;  /* 0x3000008aff037230 */ /* 0x000fe20000004100 */
[C---:B------:R-:W-:Y:S01]  /*26890*/  FMUL.FTZ R19, R13.reuse, R29 ;  /* 0x0000001d0d137220 */ /* 0x040fe20000410000 */
[--C-:B------:R-:W-:Y:S01]  /*268a0*/  HADD2.F32 R20, -RZ, R15.reuse.H0_H0 ;  /* 0x2000000fff147230 */ /* 0x100fe20000004100 */
[C---:B------:R-:W-:Y:S01]  /*268b0*/  FMUL.FTZ R11, R12.reuse, R2 ;  /* 0x000000020c0b7220 */ /* 0x040fe20000410000 */
[----:B------:R-:W-:Y:S01]  /*268c0*/  HADD2.F32 R23, -RZ, R15.H1_H1 ;  /* 0x3000000fff177230 */ /* 0x000fe20000004100 */
[----:B------:R-:W-:Y:S01]  /*268d0*/  FMUL.FTZ R12, R12, R3 ;  /* 0x000000030c0c7220 */ /* 0x000fe20000410000 */
[----:B------:R-:W-:Y:S01]  /*268e0*/  HADD2.F32 R15, -RZ, R18.H0_H0 ;  /* 0x20000012ff0f7230 */ /* 0x000fe20000004100 */
[-C--:B------:R-:W-:Y:S01]  /*268f0*/  FMUL.FTZ R13, R13, R28.reuse ;  /* 0x0000001c0d0d7220 */ /* 0x080fe20000410000 */
[--C-:B------:R-:W-:Y:S01]  /*26900*/  HADD2.F32 R17, -RZ, R16.reuse.H0_H0 ;  /* 0x20000010ff117230 */ /* 0x100fe20000004100 */
[----:B------:R-:W-:Y:S01]  /*26910*/  FFMA.FTZ R40, R21, R28, -R19 ;  /* 0x0000001c15287223 */ /* 0x000fe20000010813 */
[----:B------:R-:W-:Y:S01]  /*26920*/  HADD2.F32 R16, -RZ, R16.H1_H1 ;  /* 0x30000010ff107230 */ /* 0x000fe20000004100 */
[----:B------:R-:W-:Y:S01]  /*26930*/  FFMA.FTZ R28, R20, R2, R12 ;  /* 0x00000002141c7223 */ /* 0x000fe2000001000c */
[----:B------:R-:W-:Y:S01]  /*26940*/  HADD2.F32 R12, -RZ, R140.H0_H0 ;  /* 0x2000008cff0c7230 */ /* 0x000fe20000004100 */
[C---:B------:R-:W-:Y:S01]  /*26950*/  FMUL.FTZ R2, R14.reuse, R30 ;  /* 0x0000001e0e027220 */ /* 0x040fe20000410000 */
[----:B------:R-:W-:Y:S01]  /*26960*/  HADD2.F32 R18, -RZ, R18.H1_H1 ;  /* 0x30000012ff127230 */ /* 0x000fe20000004100 */
[----:B------:R-:W-:-:S02]  /*26970*/  FMUL.FTZ R14, R14, R31 ;  /* 0x0000001f0e0e7220 */ /* 0x000fc40000410000 */
[----:B------:R-:W-:Y:S02]  /*26980*/  FFMA.FTZ R22, R21, R29, R13 ;  /* 0x0000001d15167223 */ /* 0x000fe4000001000d */
[C---:B------:R-:W-:Y:S01]  /*26990*/  FFMA.FTZ R31, R23.reuse, R31, -R2 ;  /* 0x0000001f171f7223 */ /* 0x040fe20000010802 */
[--C-:B------:R-:W-:Y:S01]  /*269a0*/  HADD2.F32 R2, -RZ, R139.reuse.H1_H1 ;  /* 0x3000008bff027230 */ /* 0x100fe20000004100 */
[----:B------:R-:W-:Y:S01]  /*269b0*/  FFMA.FTZ R29, R20, R3, -R11 ;  /* 0x00000003141d7223 */ /* 0x000fe2000001080b */
[----:B------:R-:W-:Y:S01]  /*269c0*/  HADD2.F32 R3, -RZ, R139.H0_H0 ;  /* 0x2000008bff037230 */ /* 0x000fe20000004100 */
[----:B------:R-:W-:Y:S01]  /*269d0*/  FFMA.FTZ R23, R23, R30, R14 ;  /* 0x0000001e17177223 */ /* 0x000fe2000001000e */
[----:B------:R-:W-:Y:S01]  /*269e0*/  HADD2.F32 R11, -RZ, R140.H1_H1 ;  /* 0x3000008cff0b7230 */ /* 0x000fe20000004100 */
[----:B------:R-:W-:Y:S01]  /*269f0*/  FMUL.FTZ R13, R15, R2 ;  /* 0x000000020f0d7220 */ /* 0x000fe20000410000 */
[----:B------:R-:W-:Y:S01]  /*26a00*/  HADD2.F32 R14, -RZ, R36.H0_H0 ;  /* 0x20000024ff0e7230 */ /* 0x000fe20000004100 */
[----:B------:R-:W-:-:S02]  /*26a10*/  FMUL.FTZ R19, R17, R3 ;  /* 0x0000000311137220 */ /* 0x000fc40000410000 */
[-C--:B------:R-:W-:Y:S01]  /*26a20*/  FFMA.FTZ R20, R24, R11.reuse, -R13 ;  /* 0x0000000b18147223 */ /* 0x080fe2000001080d */
[----:B------:R-:W-:Y:S01]  /*26a30*/  HADD2.F32 R13, -RZ, R38.H0_H0 ;  /* 0x20000026ff0d7230 */ /* 0x000fe20000004100 */
[-C--:B------:R-:W-:Y:S02]  /*26a40*/  FMUL.FTZ R17, R17, R12.reuse ;  /* 0x0000000c11117220 */ /* 0x080fe40000410000 */
[----:B------:R-:W-:Y:S01]  /*26a50*/  FFMA.FTZ R21, R25, R12, -R19 ;  /* 0x0000000c19157223 */ /* 0x000fe20000010813 */
[----:B------:R-:W-:Y:S01]  /*26a60*/  HADD2.F32 R12, -RZ, R39.H0_H0 ;  /* 0x20000027ff0c7230 */ /* 0x000fe20000004100 */
[----:B------:R-:W-:Y:S01]  /*26a70*/  FMUL.FTZ R15, R15, R11 ;  /* 0x0000000b0f0f7220 */ /* 0x000fe20000410000 */
[----:B------:R-:W-:Y:S01]  /*26a80*/  HADD2.F32 R11, -RZ, R37.H0_H0 ;  /* 0x20000025ff0b7230 */ /* 0x000fe20000004100 */
[----:B------:R-:W-:Y:S01]  /*26a90*/  FFMA.FTZ R25, R25, R3, R17 ;  /* 0x0000000319197223 */ /* 0x000fe20000010011 */
[----:B------:R-:W-:Y:S01]  /*26aa0*/  F2FP.PACK_AB R17, R40, R42 ;  /* 0x0000002a2811723e */ /* 0x000fe200000000ff */
[----:B------:R-:W-:Y:S01]  /*26ab0*/  FFMA.FTZ R24, R24, R2, R15 ;  /* 0x0000000218187223 */ /* 0x000fe2000001000f */
[----:B------:R-:W-:Y:S01]  /*26ac0*/  F2FP.PACK_AB R19, R31, R29 ;  /* 0x0000001d1f13723e */ /* 0x000fe200000000ff */
[----:B------:R-:W-:Y:S01]  /*26ad0*/  FMUL.FTZ R2, R18, R14 ;  /* 0x0000000e12027220 */ /* 0x000fe20000410000 */
[----:B------:R-:W-:Y:S01]  /*26ae0*/  F2FP.PACK_AB R15, R23, R28 ;  /* 0x0000001c170f723e */ /* 0x000fe200000000ff */
[----:B------:R-:W-:-:S02]  /*26af0*/  FMUL.FTZ R3, R16, R13 ;  /* 0x0000000d10037220 */ /* 0x000fc40000410000 */
[-C--:B------:R-:W-:Y:S02]  /*26b00*/  FMUL.FTZ R18, R18, R11.reuse ;  /* 0x0000000b12127220 */ /* 0x080fe40000410000 */
[-C--:B------:R-:W-:Y:S02]  /*26b10*/  FMUL.FTZ R16, R16, R12.reuse ;  /* 0x0000000c10107220 */ /* 0x080fe40000410000 */
[C---:B------:R-:W-:Y:S02]  /*26b20*/  FFMA.FTZ R2, R26.reuse, R11, -R2 ;  /* 0x0000000b1a027223 */ /* 0x040fe40000010802 */
[C---:B------:R-:W-:Y:S02]  /*26b30*/  FFMA.FTZ R3, R27.reuse, R12, -R3 ;  /* 0x0000000c1b037223 */ /* 0x040fe40000010803 */
[----:B------:R-:W-:Y:S01]  /*26b40*/  FFMA.FTZ R14, R26, R14, R18 ;  /* 0x0000000e1a0e7223 */ /* 0x000fe20000010012 */
[----:B------:R-:W-:Y:S01]  /*26b50*/  F2FP.PACK_AB R18, R2, R20 ;  /* 0x000000140212723e */ /* 0x000fe200000000ff */
[----:B------:R-:W-:Y:S01]  /*26b60*/  FFMA.FTZ R12, R27, R13, R16 ;  /* 0x0000000d1b0c7223 */ /* 0x000fe20000010010 */
[----:B------:R-:W-:-:S02]  /*26b70*/  F2FP.PACK_AB R16, R3, R21 ;  /* 0x000000150310723e */ /* 0x000fc400000000ff */
[----:B------:R-:W-:Y:S02]  /*26b80*/  F2FP.PACK_AB R13, R22, R41 ;  /* 0x00000029160d723e */ /* 0x000fe400000000ff */
[----:B------:R-:W-:Y:S01]  /*26b90*/  F2FP.PACK_AB R14, R14, R24 ;  /* 0x000000180e0e723e */ /* 0x000fe200000000ff */
[----:B------:R1:W-:Y:S01]  /*26ba0*/  ST.E.128 [R34.64], R16 ;  /* 0x0000001022007985 */ /* 0x0003e2000c101d04 */
[----:B------:R-:W-:Y:S02]  /*26bb0*/  F2FP.PACK_AB R12, R12, R25 ;  /* 0x000000190c0c723e */ /* 0x000fe400000000ff */
[----:B------:R-:W-:Y:S02]  /*26bc0*/  MOV R2, R146 ;  /* 0x0000009200027202 */ /* 0x000fe40000000f00 */
[----:B------:R-:W-:Y:S01]  /*26bd0*/  MOV R3, 0x0 ;  /* 0x0000000000037802 */ /* 0x000fe20000000f00 */
[----:B------:R1:W-:Y:S03]  /*26be0*/  ST.E.128 [R32.64], R12 ;  /* 0x0000000c20007985 */ /* 0x0003e6000c101d04 */
[----:B------:R-:W-:Y:S05]  /*26bf0*/  RET.REL.NODEC R2 `(_ZN7cutlass13device_kernelIN5flash19enable_sm80_to_sm89INS1_16FlashAttnFwdSm80INS1_25CollectiveMainloopFwdSm80ILi8ELi1ELb0EN4cute5tupleIJNS5_1CILi128EEENS7_ILi48EEENS7_ILi256EEEEEELi256ENS_6half_tEfNS_4arch4Sm80ELb0ELb1ELb1ELb1ELb1ELb1ELb1ELb0EEENS1_21CollectiveEpilogueFwdINS6_IJS8_SA_S9_EEENS6_IJNS7_ILi1EEESI_SI_EEESC_SE_Li256ELb1ELb1ELb0ELb0EEENS1_19SingleTileSchedulerILb1ELb0ELb1ELi128EEEEEEEEEvNT_6ParamsE) ;  /* 0xfffd940002007950 */ /* 0x000fea0003c3ffff */
.L_x_1365:
        /* <DEDUP_REMOVED lines=8> */
.L_x_1366:
[----:B------:R-:W-:Y:S01]  /*26c80*/  IMAD.MOV.U32 R188, RZ, RZ, R28 ;  /* 0x000000ffffbc7224 */ /* 0x000fe200078e001c */
[----:B------:R-:W-:Y:S01]  /*26c90*/  MOV R3, 0x181f ;  /* 0x0000181f00037802 */ /* 0x000fe20000000f00 */
[----:B------:R-:W-:Y:S01]  /*26ca0*/  IMAD.MOV.U32 R189, RZ, RZ, RZ ;  /* 0x000000ffffbd7224 */ /* 0x000fe200078e00ff */
[----:B------:R-:W-:Y:S02]  /*26cb0*/  MOV R191, 0xffffffff ;  /* 0xffffffff00bf7802 */ /* 0x000fe40000000f00 */
[----:B------:R-:W-:Y:S02]  /*26cc0*/  MOV R2, 0x26ce0 ;  /* 0x00026ce000027802 */ /* 0x000fe40000000f00 */
[----:B-12---:R-:W-:Y:S05]  /*26cd0*/  CALL.REL.NOINC `($__internal_6_$__cuda_sm70_shflsync_idx_p) ;  /* 0x00000ea000007944 */ /* 0x006fea0003c00000 */
[----:B------:R-:W-:Y:S01]  /*26ce0*/  IMAD.MOV.U32 R188, RZ, RZ, R23 ;  /* 0x000000ffffbc7224 */ /* 0x000fe200078e0017 */
[----:B------:R-:W-:Y:S01]  /*26cf0*/  MOV R3, 0x181f ;  /* 0x0000181f00037802 */ /* 0x000fe20000000f00 */
[----:B------:R-:W-:Y:S01]  /*26d00*/  IMAD.MOV.U32 R189, RZ, RZ, RZ ;  /* 0x000000ffffbd7224 */ /* 0x000fe200078e00ff */
[----:B------:R-:W-:Y:S01]  /*26d10*/  MOV R12, R190 ;  /* 0x000000be000c7202 */ /* 0x000fe20000000f00 */
[----:B------:R-:W-:Y:S01]  /*26d20*/  IMAD.MOV.U32 R191, RZ, RZ, -0x1 ;  /* 0xffffffffffbf7424 */ /* 0x000fe200078e00ff */
[----:B------:R-:W-:-:S02]  /*26d30*/  MOV R13, R11 ;  /* 0x0000000b000d7202 */ /* 0x000fc40000000f00 */
[----:B------:R-:W-:Y:S02]  /*26d40*/  MOV R2, 0x26d60 ;  /* 0x00026d6000027802 */ /* 0x000fe40000000f00 */
[----:B------:R-:W-:Y:S05]  /*26d50*/  CALL.REL.NOINC `($__internal_6_$__cuda_sm70_shflsync_idx_p) ;  /* 0x00000e2000007944 */ /* 0x000fea0003c00000 */
[----:B------:R-:W-:Y:S01]  /*26d60*/  IMAD.MOV.U32 R14, RZ, RZ, R190 ;  /* 0x000000ffff0e7224 */ /* 0x000fe200078e00be */
[----:B------:R-:W-:Y:S01]  /*26d70*/  MOV R188, R38 ;  /* 0x0000002600bc7202 */ /* 0x000fe20000000f00 */
[----:B------:R-:W-:Y:S01]  /*26d80*/  IMAD.MOV.U32 R189, RZ, RZ, RZ ;  /* 0x000000ffffbd7224 */ /* 0x000fe200078e00ff */
[----:B------:R-:W-:Y:S01]  /*26d90*/  MOV R3, 0x181f ;  /* 0x0000181f00037802 */ /* 0x000fe20000000f00 */
[----:B------:R-:W-:Y:S01]  /*26da0*/  IMAD.MOV.U32 R191, RZ, RZ, -0x1 ;  /* 0xffffffffffbf7424 */ /* 0x000fe200078e00ff */
[----:B------:R-:W-:Y:S02]  /*26db0*/  MOV R2, 0x26dd0 ;  /* 0x00026dd000027802 */ /* 0x000fe40000000f00 */
[----:B------:R-:W-:Y:S05]  /*26dc0*/  CALL.REL.NOINC `($__internal_6_$__cuda_sm70_shflsync_idx_p) ;  /* 0x00000db000007944 */ /* 0x000fea0003c00000 */
[----:B------:R-:W-:Y:S01]  /*26dd0*/  MOV R2, R190 ;  /* 0x000000be00027202 */ /* 0x000fe20000000f00 */
[----:B------:R-:W-:Y:S05]  /*26de0*/  BRA `(.L_x_1440) ;  /* 0xffff69d000007947 */ /* 0x000fea000383ffff */
.L_x_1369:
[----:B------:R-:W-:Y:S01]  /*26df0*/  IMAD.MOV.U32 R188, RZ, RZ, R22 ;  /* 0x000000ffffbc7224 */ /* 0x000fe200078e0016 */
[----:B------:R-:W-:Y:S01]  /*26e00*/  MOV R3, 0x181f ;  /* 0x0000181f00037802 */ /* 0x000fe20000000f00 */
[----:B------:R-:W-:Y:S01]  /*26e10*/  IMAD.MOV.U32 R189, RZ, RZ, 0x1 ;  /* 0x00000001ffbd7424 */ /* 0x000fe200078e00ff */
[----:B------:R-:W-:Y:S02]  /*26e20*/  MOV R191, 0xffffffff ;  /* 0xffffffff00bf7802 */ /* 0x000fe40000000f00 */
[----:B------:R-:W-:-:S02]  /*26e30*/  MOV R2, 0x26e50 ;  /* 0x00026e5000027802 */ /* 0x000fc40000000f00 */
[----:B---3--:R-:W-:Y:S05]  /*26e40*/  CALL.REL.NOINC `($__internal_6_$__cuda_sm70_shflsync_idx_p) ;  /* 0x00000d3000007944 */ /* 0x008fea0003c00000 */
        /* <DEDUP_REMOVED lines=8> */
[----:B------:R-:W-:Y:S01]  /*26ed0*/  IMAD.MOV.U32 R188, RZ, RZ, R23 ;  /* 0x000000ffffbc7224 */ /* 0x000fe200078e0017 */
[----:B------:R-:W-:Y:S01]  /*26ee0*/  MOV R3, 0x181f ;  /* 0x0000181f00037802 */ /* 0x000fe20000000f00 */
[----:B------:R-:W-:Y:S01]  /*26ef0*/  IMAD.MOV.U32 R189, RZ, RZ, 0x1 ;  /* 0x00000001ffbd7424 */ /* 0x000fe200078e00ff */
[----:B------:R-:W-:Y:S01]  /*26f00*/  MOV R12, R190 ;  /* 0x000000be000c7202 */ /* 0x000fe20000000f00 */
[----:B------:R-:W-:Y:S01]  /*26f10*/  IMAD.MOV.U32 R191, RZ, RZ, -0x1 ;  /* 0xffffffffffbf7424 */ /* 0x000fe200078e00ff */
[----:B------:R-:W-:-:S02]  /*26f20*/  MOV R2, 0x26f40 ;  /* 0x00026f4000027802 */ /* 0x000fc40000000f00 */
[----:B------:R-:W-:Y:S05]  /*26f30*/  CALL.REL.NOINC `($__internal_6_$__cuda_sm70_shflsync_idx_p) ;  /* 0x00000c4000007944 */ /* 0x000fea0003c00000 */
        /* <DEDUP_REMOVED lines=9> */
.L_x_1372:
[----:B------:R-:W-:Y:S01]  /*26fd0*/  IMAD.MOV.U32 R188, RZ, RZ, R22 ;  /* 0x000000ffffbc7224 */ /* 0x000fe200078e0016 */
[----:B------:R-:W-:Y:S01]  /*26fe0*/  MOV R3, 0x181f ;  /* 0x0000181f00037802 */ /* 0x000fe20000000f00 */
[----:B------:R-:W-:Y:S01]  /*26ff0*/  IMAD.MOV.U32 R189, RZ, RZ, 0x2 ;  /* 0x00000002ffbd7424 */ /* 0x000fe200078e00ff */
[----:B------:R-:W-:-:S02]  /*27000*/  MOV R191, 0xffffffff ;  /* 0xffffffff00bf7802 */ /* 0x000fc40000000f00 */
[----:B------:R-:W-:Y:S02]  /*27010*/  MOV R2, 0x27030 ;  /* 0x0002703000027802 */ /* 0x000fe40000000f00 */
[----:B------:R-:W-:Y:S05]  /*27020*/  CALL.REL.NOINC `($__internal_6_$__cuda_sm70_shflsync_idx_p) ;  /* 0x00000b5000007944 */ /* 0x000fea0003c00000 */
[----:B------:R-:W-:Y:S01]  /*27030*/  MOV R13, R190 ;  /* 0x000000be000d7202 */ /* 0x000fe20000000f00 */
[----:B------:R-:W-:Y:S05]  /*27040*/  BRA `(.L_x_1442) ;  /* 0xffff72f000007947 */ /* 0x000fea000383ffff */
.L_x_1373:
[----:B------:R-:W-:Y:S01]  /*27050*/  IMAD.MOV.U32 R188, RZ, RZ, R28 ;  /* 0x000000ffffbc7224 */ /* 0x000fe200078e001c */
[----:B------:R-:W-:Y:S01]  /*27060*/  MOV R3, 0x181f ;  /* 0x0000181f00037802 */ /* 0x000fe20000000f00 */
[----:B------:R-:W-:Y:S01]  /*27070*/  IMAD.MOV.U32 R189, RZ, RZ, 0x2 ;  /* 0x00000002ffbd7424 */ /* 0x000fe200078e00ff */
[----:B------:R-:W-:Y:S02]  /*27080*/  MOV R191, 0xffffffff ;  /* 0xffffffff00bf7802 */ /* 0x000fe40000000f00 */
[----:B------:R-:W-:Y:S02]  /*27090*/  MOV R2, 0x270b0 ;  /* 0x000270b000027802 */ /* 0x000fe40000000f00 */
[----:B-12---:R-:W-:Y:S05]  /*270a0*/  CALL.REL.NOINC `($__internal_6_$__cuda_sm70_shflsync_idx_p) ;  /* 0x00000ad000007944 */ /* 0x006fea0003c00000 */
[----:B------:R-:W-:Y:S01]  /*270b0*/  IMAD.MOV.U32 R188, RZ, RZ, R23 ;  /* 0x000000ffffbc7224 */ /* 0x000fe200078e0017 */
[----:B------:R-:W-:Y:S01]  /*270c0*/  MOV R189, 0x2 ;  /* 0x0000000200bd7802 */ /* 0x000fe20000000f00 */
[----:B------:R-:W-:Y:S01]  /*270d0*/  IMAD.MOV.U32 R3, RZ, RZ, 0x181f ;  /* 0x0000181fff037424 */ /* 0x000fe200078e00ff */
[----:B------:R-:W-:Y:S01]  /*270e0*/  MOV R191, 0xffffffff ;  /* 0xffffffff00bf7802 */ /* 0x000fe20000000f00 */
[----:B------:R-:W-:Y:S01]  /*270f0*/  IMAD.MOV.U32 R12, RZ, RZ, R190 ;  /* 0x000000ffff0c7224 */ /* 0x000fe200078e00be */
        /* <DEDUP_REMOVED lines=11> */
.L_x_1376:
[----:B------:R-:W-:Y:S01]  /*271b0*/  IMAD.MOV.U32 R188, RZ, RZ, R22 ;  /* 0x000000ffffbc7224 */ /* 0x000fe200078e0016 */
[----:B------:R-:W-:Y:S01]  /*271c0*/  MOV R3, 0x181f ;  /* 0x0000181f00037802 */ /* 0x000fe20000000f00 */
[----:B------:R-:W-:Y:S01]  /*271d0*/  IMAD.MOV.U32 R189, RZ, RZ, 0x3 ;  /* 0x00000003ffbd7424 */ /* 0x000fe200078e00ff */
[----:B------:R-:W-:-:S02]  /*271e0*/  MOV R191, 0xffffffff ;  /* 0xffffffff00bf7802 */ /* 0x000fc40000000f00 */
[----:B------:R-:W-:Y:S02]  /*271f0*/  MOV R2, 0x27210 ;  /* 0x0002721000027802 */ /* 0x000fe40000000f00 */
[----:B---3--:R-:W-:Y:S05]  /*27200*/  CALL.REL.NOINC `($__internal_6_$__cuda_sm70_shflsync_idx_p) ;  /* 0x0000097000007944 */ /* 0x008fea0003c00000 */
[----:B------:R-:W-:Y:S01]  /*27210*/  MOV R13, R190 ;  /* 0x000000be000d7202 */ /* 0x000fe20000000f00 */
[----:B------:R-:W-:Y:S05]  /*27220*/  BRA `(.L_x_1444) ;  /* 0xffff76e000007947 */ /* 0x000fea000383ffff */
.L_x_1377:
[----:B------:R-:W-:Y:S01]  /*27230*/  IMAD.MOV.U32 R188, RZ, RZ, R28 ;  /* 0x000000ffffbc7224 */ /* 0x000fe200078e001c */
[----:B------:R-:W-:Y:S01]  /*27240*/  MOV R3, 0x181f ;  /* 0x0000181f00037802 */ /* 0x000fe20000000f00 */
[----:B------:R-:W-:Y:S01]  /*27250*/  IMAD.MOV.U32 R189, RZ, RZ, 0x3 ;  /* 0x00000003ffbd7424 */ /* 0x000fe200078e00ff */
[----:B------:R-:W-:Y:S02]  /*27260*/  MOV R191, 0xffffffff ;  /* 0xffffffff00bf7802 */ /* 0x000fe40000000f00 */
[----:B------:R-:W-:Y:S02]  /*27270*/  MOV R2, 0x27290 ;  /* 0x0002729000027802 */ /* 0x000fe40000000f00 */
[----:B-123--:R-:W-:Y:S05]  /*27280*/  CALL.REL.NOINC `($__internal_6_$__cuda_sm70_shflsync_idx_p) ;  /* 0x000008f000007944 */ /* 0x00efea0003c00000 */
        /* <DEDUP_REMOVED lines=16> */
.L_x_1410:
        /* <DEDUP_REMOVED lines=8> */
.L_x_1411:
        /* <DEDUP_REMOVED lines=23> */
.L_x_1414:
        /* <DEDUP_REMOVED lines=29> */
.L_x_1417:
        /* <DEDUP_REMOVED lines=8> */
.L_x_1418:
        /* <DEDUP_REMOVED lines=9> */
[----:B------:R-:W-:Y:S01]  /*27860*/  MOV R12, R190 ;  /* 0x000000be000c7202 */ /* 0x000fe20000000f00 */
[----:B------:R-:W-:Y:S01]  /*27870*/  IMAD.MOV.U32 R191, RZ, RZ, -0x1 ;  /* 0xffffffffffbf7424 */ /* 0x000fe200078e00ff */
[----:B------:R-:W-:-:S02]  /*27880*/  MOV R13, R11 ;  /* 0x0000000b000d7202 */ /* 0x000fc40000000f00 */
[----:B------:R-:W-:Y:S02]  /*27890*/  MOV R2, 0x278b0 ;  /* 0x000278b000027802 */ /* 0x000fe40000000f00 */
[----:B------:R-:W-:Y:S05]  /*278a0*/  CALL.REL.NOINC `($__internal_6_$__cuda_sm70_shflsync_idx_p) ;  /* 0x000002d000007944 */ /* 0x000fea0003c00000 */
        /* <DEDUP_REMOVED lines=9> */
.L_x_1421:
[----:B------:R-:W-:Y:S01]  /*27940*/  IMAD.MOV.U32 R188, RZ, RZ, R18 ;  /* 0x000000ffffbc7224 */ /* 0x000fe200078e0012 */
[----:B------:R-:W-:Y:S01]  /*27950*/  MOV R3, 0x181f ;  /* 0x0000181f00037802 */ /* 0x000fe20000000f00 */
[----:B------:R-:W-:Y:S01]  /*27960*/  IMAD.MOV.U32 R189, RZ, RZ, 0x3 ;  /* 0x00000003ffbd7424 */ /* 0x000fe200078e00ff */
[----:B------:R-:W-:Y:S02]  /*27970*/  MOV R191, 0xffffffff ;  /* 0xffffffff00bf7802 */ /* 0x000fe40000000f00 */
[----:B------:R-:W-:-:S02]  /*27980*/  MOV R2, 0x279a0 ;  /* 0x000279a000027802 */ /* 0x000fc40000000f00 */
[----:B---3--:R-:W-:Y:S05]  /*27990*/  CALL.REL.NOINC `($__internal_6_$__cuda_sm70_shflsync_idx_p) ;  /* 0x000001e000007944 */ /* 0x008fea0003c00000 */
[----:B------:R-:W-:Y:S01]  /*279a0*/  MOV R13, R190 ;  /* 0x000000be000d7202 */ /* 0x000fe20000000f00 */
[----:B------:R-:W-:Y:S05]  /*279b0*/  BRA `(.L_x_1451) ;  /* 0xffffb5a000007947 */ /* 0x000fea000383ffff */
.L_x_1422:
[----:B------:R-:W-:Y:S01]  /*279c0*/  IMAD.MOV.U32 R188, RZ, RZ, R24 ;  /* 0x000000ffffbc7224 */ /* 0x000fe200078e0018 */
[----:B------:R-:W-:Y:S01]  /*279d0*/  MOV R3, 0x181f ;  /* 0x0000181f00037802 */ /* 0x000fe20000000f00 */
[----:B------:R-:W-:Y:S01]  /*279e0*/  IMAD.MOV.U32 R189, RZ, RZ, 0x3 ;  /* 0x00000003ffbd7424 */ /* 0x000fe200078e00ff */
[----:B------:R-:W-:-:S02]  /*279f0*/  MOV R191, 0xffffffff ;  /* 0xffffffff00bf7802 */ /* 0x000fc40000000f00 */
[----:B------:R-:W-:Y:S02]  /*27a00*/  MOV R2, 0x27a20 ;  /* 0x00027a2000027802 */ /* 0x000fe40000000f00 */
[----:B-123--:R-:W-:Y:S05]  /*27a10*/  CALL.REL.NOINC `($__internal_6_$__cuda_sm70_shflsync_idx_p) ;  /* 0x0000016000007944 */ /* 0x00efea0003c00000 */
[----:B------:R-:W-:Y:S01]  /*27a20*/  IMAD.MOV.U32 R188, RZ, RZ, R19 ;  /* 0x000000ffffbc7224 */ /* 0x000fe200078e0013 */
[----:B------:R-:W-:Y:S01]  /*27a30*/  MOV R189, 0x3 ;  /* 0x0000000300bd7802 */ /* 0x000fe20000000f00 */
[----:B------:R-:W-:Y:S01]  /*27a40*/  IMAD.MOV.U32 R3, RZ, RZ, 0x181f ;  /* 0x0000181fff037424 */ /* 0x000fe200078e00ff */
[----:B------:R-:W-:Y:S01]  /*27a50*/  MOV R191, 0xffffffff ;  /* 0xffffffff00bf7802 */ /* 0x000fe20000000f00 */
[----:B------:R-:W-:Y:S01]  /*27a60*/  IMAD.MOV.U32 R12, RZ, RZ, R190 ;  /* 0x000000ffff0c7224 */ /* 0x000fe200078e00be */
[----:B------:R-:W-:Y:S02]  /*27a70*/  MOV R2, 0x27a90 ;  /* 0x00027a9000027802 */ /* 0x000fe40000000f00 */
        /* <DEDUP_REMOVED lines=10> */
        .weak           $__internal_5_$__cuda_sm70_shflsync_bfly_p
        .type           $__internal_5_$__cuda_sm70_shflsync_bfly_p,@function
        .size           $__internal_5_$__cuda_sm70_shflsync_bfly_p,($__internal_6_$__cuda_sm70_shflsync_idx_p - $__internal_5_$__cuda_sm70_shflsync_bfly_p)
$__internal_5_$__cuda_sm70_shflsync_bfly_p:
[----:B------:R-:W-:Y:S02]  /*27b20*/  MOV R23, 0xffffffff ;  /* 0xffffffff00177802 */ /* 0x000fe40000000f00 */
[----:B------:R-:W-:-:S02]  /*27b30*/  MOV R3, 0x1f ;  /* 0x0000001f00037802 */ /* 0x000fc40000000f00 */
[----:B------:R-:W-:Y:S04]  /*27b40*/  WARPSYNC R23 ;  /* 0x0000001700007348 */ /* 0x000fe80003800000 */
[----:B------:R1:W2:Y:S02]  /*27b50*/  SHFL.BFLY PT, R0, R4, R0, R3 ;  /* 0x0c00000004007389 */ /* 0x0002a400000e0003 */
[----:B-1----:R-:W-:-:S04]  /*27b60*/  MOV R3, 0x0 ;  /* 0x0000000000037802 */ /* 0x002fc80000000f00 */
[----:B--2---:R-:W-:Y:S05]  /*27b70*/  RET.REL.NODEC R2 `(_ZN7cutlass13device_kernelIN5flash19enable_sm80_to_sm89INS1_16FlashAttnFwdSm80INS1_25CollectiveMainloopFwdSm80ILi8ELi1ELb0EN4cute5tupleIJNS5_1CILi128EEENS7_ILi48EEENS7_ILi256EEEEEELi256ENS_6half_tEfNS_4arch4Sm80ELb0ELb1ELb1ELb1ELb1ELb1ELb1ELb0EEENS1_21CollectiveEpilogueFwdINS6_IJS8_SA_S9_EEENS6_IJNS7_ILi1EEESI_SI_EEESC_SE_Li256ELb1ELb1ELb0ELb0EEENS1_19SingleTileSchedulerILb1ELb0ELb1ELi128EEEEEEEEEvNT_6ParamsE) ;  /* 0xfffd848002007950 */ /* 0x004fea0003c3ffff */
        .weak           $__internal_6_$__cuda_sm70_shflsync_idx_p
        .type           $__internal_6_$__cuda_sm70_shflsync_idx_p,@function
        .size           $__internal_6_$__cuda_sm70_shflsync_idx_p,(.L_x_1785 - $__internal_6_$__cuda_sm70_shflsync_idx_p)
$__internal_6_$__cuda_sm70_shflsync_idx_p:
[----:B------:R-:W-:Y:S04]  /*27b80*/  WARPSYNC R191 ;  /* 0x000000bf00007348 */ /* 0x000fe80003800000 */
[----:B------:R1:W2:Y:S02]  /*27b90*/  SHFL.IDX PT, R190, R188, R189, R3 ;  /* 0x000000bdbcbe7389 */ /* 0x0002a400000e0003 */
[----:B-1----:R-:W-:-:S04]  /*27ba0*/  MOV R3, 0x0 ;  /* 0x0000000000037802 */ /* 0x002fc80000000f00 */
[----:B--2---:R-:W-:Y:S05]  /*27bb0*/  RET.REL.NODEC R2 `(_ZN7cutlass13device_kernelIN5flash19enable_sm80_to_sm89INS1_16FlashAttnFwdSm80INS1_25CollectiveMainloopFwdSm80ILi8ELi1ELb0EN4cute5tupleIJNS5_1CILi128EEENS7_ILi48EEENS7_ILi256EEEEEELi256ENS_6half_tEfNS_4arch4Sm80ELb0ELb1ELb1ELb1ELb1ELb1ELb1ELb0EEENS1_21CollectiveEpilogueFwdINS6_IJS8_SA_S9_EEENS6_IJNS7_ILi1EEESI_SI_EEESC_SE_Li256ELb1ELb1ELb0ELb0EEENS1_19SingleTileSchedulerILb1ELb0ELb1ELi128EEEEEEEEEvNT_6ParamsE) ;  /* 0xfffd844002007950 */ /* 0x004fea0003c3ffff */
.L_x_1453:
        /* <DEDUP_REMOVED lines=12> */
.L_x_1785:


//--------------------- .text._ZN7cutlass13device_kernelIN5flash19enable_sm80_to_sm89INS1_16FlashAttnFwdSm80INS1_25CollectiveMainloopFwdSm80ILi8ELi1ELb0EN4cute5tupleIJNS5_1CILi128EEENS7_ILi96EEENS7_ILi256EEEEEELi256ENS_6half_tEfNS_4arch4Sm80ELb1ELb0ELb1ELb0ELb1ELb0ELb1ELb0EEENS1_21CollectiveEpilogueFwdINS6_IJS8_SA_S9_EEENS6_IJNS7_ILi1EEESI_SI_EEESC_SE_Li256ELb0ELb1ELb0ELb0EEENS1_30DynamicPersistentTileSchedulerILi256ELi256ELb0ELb1ELb0EEEEEEEEEvNT_6ParamsE --------------------------
	.section	.text._ZN7cutlass13device_kernelIN5flash19enable_sm80_to_sm89INS1_16FlashAttnFwdSm80INS1_25CollectiveMainloopFwdSm80ILi8ELi1ELb0EN4cute5tupleIJNS5_1CILi128EEENS7_ILi96EEENS7_ILi256EEEEEELi256ENS_6half_tEfNS_4arch4Sm80ELb1ELb0ELb1ELb0ELb1ELb0ELb1ELb0EEENS1_21CollectiveEpilogueFwdINS6_IJS8_SA_S9_EEENS6_IJNS7_ILi1EEESI_SI_EEESC_SE_Li256ELb0ELb1ELb0ELb0EEENS1_30DynamicPersistentTileSchedulerILi256ELi256ELb0ELb1ELb0EEEEEEEEEvNT_6ParamsE,"ax",@progbits
	.sectioninfo	@"SHI_REGISTERS=255"
	.align	128
.text._ZN7cutlass13device_kernelIN5flash19enable_sm80_to_sm89INS1_16FlashAttnFwdSm80INS1_25CollectiveMainloopFwdSm80ILi8ELi1ELb0EN4cute5tupleIJNS5_1CILi128EEENS7_ILi96EEENS7_ILi256EEEEEELi256ENS_6half_tEfNS_4arch4Sm80ELb1ELb0ELb1ELb0ELb1ELb0ELb1ELb0EEENS1_21CollectiveEpilogueFwdINS6_IJS8_SA_S9_EEENS6_IJNS7_ILi1EEESI_SI_EEESC_SE_Li256ELb0ELb1ELb0ELb0EEENS1_30DynamicPersistentTileSchedulerILi256ELi256ELb0ELb1ELb0EEEEEEEEEvNT_6ParamsE:
        .type           _ZN7cutlass13device_kernelIN5flash19enable_sm80_to_sm89INS1_16FlashAttnFwdSm80INS1_25CollectiveMainloopFwdSm80ILi8ELi1ELb0EN4cute5tupleIJNS5_1CILi128EEENS7_ILi96EEENS7_ILi256EEEEEELi256ENS_6half_tEfNS_4arch4Sm80ELb1ELb0ELb1ELb0ELb1ELb0ELb1ELb0EEENS1_21CollectiveEpilogueFwdINS6_IJS8_SA_S9_EEENS6_IJNS7_ILi1EEESI_SI_EEESC_SE_Li256ELb0ELb1ELb0ELb0EEENS1_30DynamicPersistentTileSchedulerILi256ELi256ELb0ELb1ELb0EEEEEEEEEvNT_6ParamsE,@function
        .size           _ZN7cutlass13device_kernelIN5flash19enable_sm80_to_sm89INS1_16FlashAttnFwdSm80INS1_25CollectiveMainloopFwdSm80ILi8ELi1ELb0EN4cute5tupleIJNS5_1CILi128EEENS7_ILi96EEENS7_ILi256EEEEEELi256ENS_6half_tEfNS_4arch4Sm80ELb1ELb0ELb1ELb0ELb1ELb0ELb1ELb0EEENS1_21CollectiveEpilogueFwdINS6_IJS8_SA_S9_EEENS6_IJNS7_ILi1EEESI_SI_EEESC_SE_Li256ELb0ELb1ELb0ELb0EEENS1_30DynamicPersistentTileSchedulerILi256ELi256ELb0ELb1ELb0EEEEEEEEEvNT_6ParamsE,(.L_x_1789 - _ZN7cutlass13device_kernelIN5flash19enable_sm80_to_sm89INS1_16FlashAttnFwdSm80INS1_25CollectiveMainloopFwdSm80ILi8ELi1ELb0EN4cute5tupleIJNS5_1CILi128EEENS7_ILi96EEENS7_ILi256EEEEEELi256ENS_6half_tEfNS_4arch4Sm80ELb1ELb0ELb1ELb0ELb1ELb0ELb1ELb0EEENS1_21CollectiveEpilogueFwdINS6_IJS8_SA_S9_EEENS6_IJNS7_ILi1EEESI_SI_EEESC_SE_Li256ELb0ELb1ELb0ELb0EEENS1_30DynamicPersistentTileSchedulerILi256ELi256ELb0ELb1ELb0EEEEEEEEEvNT_6ParamsE)
        .other          _ZN7cutlass13device_kernelIN5flash19enable_sm80_to_sm89INS1_16FlashAttnFwdSm80INS1_25CollectiveMainloopFwdSm80ILi8ELi1ELb0EN4cute5tupleIJNS5_1CILi128EEENS7_ILi96EEENS7_ILi256EEEEEELi256ENS_6half_tEfNS_4arch4Sm80ELb1ELb0ELb1ELb0ELb1ELb0ELb1ELb0EEENS1_21CollectiveEpilogueFwdINS6_IJS8_SA_S9_EEENS6_IJNS7_ILi1EEESI_SI_EEESC_SE_Li256ELb0ELb1ELb0ELb0EEENS1_30DynamicPersistentTileSchedulerILi256ELi256ELb0ELb1ELb0EEEEEEEEEvNT_6ParamsE,@"STO_CUDA_ENTRY STV_DEFAULT"
_ZN7cutlass13device_kernelIN5flash19enable_sm80_to_sm89INS1_16FlashAttnFwdSm80INS1_25CollectiveMainloopFwdSm80ILi8ELi1ELb0EN4cute5tupleIJNS5_1CILi128EEENS7_ILi96EEENS7_ILi256EEEEEELi256ENS_6half_tEfNS_4arch4Sm80ELb1ELb0ELb1ELb0ELb1ELb0ELb1ELb0EEENS1_21CollectiveEpilogueFwdINS6_IJS8_SA_S9_EEENS6_IJNS7_ILi1EEESI_SI_EEESC_SE_Li256ELb0ELb1ELb0ELb0EEENS1_30DynamicPersistentTileSchedulerILi256ELi256ELb0ELb1ELb0EEEEEEEEEvNT_6ParamsE:
        /* <DEDUP_REMOVED lines=13> */
[----:B------:R-:W-:Y:S01]  /*00d0*/  ULDC.64 UR6, c[0x0][0x118] ;  /* 0x0000460000067ab9 */ /* 0x000fe20000000a00 */
[----:B------:R-:W-:Y:S01]  /*00e0*/  IMAD.MOV.U32 R233, RZ, RZ, 0x40 ;  /* 0x00000040ffe97424 */ /* 0x000fe200078e00ff */
[CC--:B------:R-:W-:Y:S02]  /*00f0*/  LEA.HI R2, R13.reuse, R19.reuse, RZ, 0x4 ;  /* 0x000000130d027211 */ /* 0x0c0fe400078f20ff */
[----:B------:R-:W-:Y:S02]  /*0100*/  LEA.HI R8, R13, R19, RZ, 0x3 ;  /* 0x000000130d087211 */ /* 0x000fe400078f18ff */
[----:B------:R-:W-:Y:S02]  /*0110*/  SHF.R.S32.HI R3, RZ, 0x4, R2 ;  /* 0x00000004ff037819 */ /* 0x000fe40000011402 */
[----:B------:R-:W-:-:S02]  /*0120*/  SHF.R.S32.HI R18, RZ, 0x3, R8 ;  /* 0x00000003ff127819 */ /* 0x000fc40000011408 */
[----:B------:R-:W-:Y:S02]  /*0130*/  LEA.HI R0, R2, R3, RZ, 0x1 ;  /* 0x0000000302007211 */ /* 0x000fe400078f08ff */
[----:B------:R-:W-:Y:S01]  /*0140*/  LOP3.LUT R4, R8, 0xfffffff8, RZ, 0xc0, !PT ;  /* 0xfffffff808047812 */ /* 0x000fe200078ec0ff */
[----:B------:R-:W-:Y:S01]  /*0150*/  IMAD.SHL.U32 R5, R18, 0x40, RZ ;  /* 0x0000004012057824 */ /* 0x000fe200078e00ff */
[----:B------:R-:W-:Y:S02]  /*0160*/  LOP3.LUT R0, R0, 0xfffffffe, RZ, 0xc0, !PT ;  /* 0xfffffffe00007812 */ /* 0x000fe400078ec0ff */
[-C--:B------:R-:W-:Y:S01]  /*0170*/  LEA.HI R10, R13, R19.reuse, RZ, 0x2 ;  /* 0x000000130d0a7211 */ /* 0x080fe200078f10ff */
[----:B------:R-:W-:Y:S01]  /*0180*/  IMAD.IADD R17, R19, 0x1, -R4 ;  /* 0x0000000113117824 */ /* 0x000fe200078e0a04 */
[----:B------:R-:W-:Y:S01]  /*0190*/  LEA.HI R9, R13, R19, RZ, 0x5 ;  /* 0x000000130d097211 */ /* 0x000fe200078f28ff */
[----:B------:R-:W-:Y:S01]  /*01a0*/  IMAD.IADD R12, R3, 0x1, -R0 ;  /* 0x00000001030c7824 */ /* 0x000fe200078e0a00 */
[----:B------:R-:W-:Y:S01]  /*01b0*/  LOP3.LUT R0, R2, 0xfffffff0, RZ, 0xc0, !PT ;  /* 0xfffffff002007812 */ /* 0x000fe200078ec0ff */
[----:B------:R-:W-:Y:S01]  /*01c0*/  IMAD.SHL.U32 R245, R17, 0x8, RZ ;  /* 0x0000000811f57824 */ /* 0x000fe200078e00ff */
[----:B------:R-:W-:-:S02]  /*01d0*/  SHF.R.S32.HI R7, RZ, 0x2, R10 ;  /* 0x00000002ff077819 */ /* 0x000fc4000001140a */
[----:B------:R-:W-:Y:S01]  /*01e0*/  SHF.R.S32.HI R3, RZ, 0x1f, R10 ;  /* 0x0000001fff037819 */ /* 0x000fe2000001140a */
[----:B------:R-:W-:Y:S01]  /*01f0*/  IMAD.IADD R2, R19, 0x1, -R0 ;  /* 0x0000000113027824 */ /* 0x000fe200078e0a00 */
[----:B------:R-:W-:Y:S01]  /*0200*/  LOP3.LUT R0, R5, 0x1c0, RZ, 0xc0, !PT ;  /* 0x000001c005007812 */ /* 0x000fe200078ec0ff */
[----:B------:R-:W-:Y:S01]  /*0210*/  IMAD.SHL.U32 R5, R17, 0x40, RZ ;  /* 0x0000004011057824 */ /* 0x000fe200078e00ff */
[----:B------:R-:W-:Y:S02]  /*0220*/  LEA.HI R3, R3, R7, RZ, 0x3 ;  /* 0x0000000703037211 */ /* 0x000fe400078f18ff */
[----:B------:R-:W-:Y:S02]  /*0230*/  SHF.R.U32.HI R4, RZ, 0x3, R0 ;  /* 0x00000003ff047819 */ /* 0x000fe40000011600 */
[----:B------:R-:W-:Y:S02]  /*0240*/  LOP3.LUT R0, R0, 0x38, R245, 0xf8, !PT ;  /* 0x0000003800007812 */ /* 0x000fe400078ef8f5 */
[----:B------:R-:W-:-:S02]  /*0250*/  SHF.R.S32.HI R6, RZ, 0x1f, R2 ;  /* 0x0000001fff067819 */ /* 0x000fc40000011402 */
[----:B------:R-:W-:Y:S02]  /*0260*/  LOP3.LUT R3, R3, 0xfffffff8, RZ, 0xc0, !PT ;  /* 0xfffffff803037812 */ /* 0x000fe400078ec0ff */
[----:B------:R-:W-:Y:S02]  /*0270*/  LOP3.LUT R11, R0, R4, RZ, 0x3c, !PT ;  /* 0x00000004000b7212 */ /* 0x000fe400078e3cff */
[----:B------:R-:W-:Y:S01]  /*0280*/  LOP3.LUT R0, R5, 0x1c0, RZ, 0xc0, !PT ;  /* 0x000001c005007812 */ /* 0x000fe200078ec0ff */
[----:B------:R-:W-:Y:S01]  /*0290*/  IMAD.IADD R7, R7, 0x1, -R3 ;  /* 0x0000000107077824 */ /* 0x000fe200078e0a03 */
[----:B------:R-:W-:Y:S02]  /*02a0*/  LEA.HI R231, R6, R2, RZ, 0x3 ;  /* 0x0000000206e77211 */ /* 0x000fe400078f18ff */
[----:B------:R-:W-:Y:S02]  /*02b0*/  LOP3.LUT R6, R0, 0x8, R8, 0xf8, !PT ;  /* 0x0000000800067812 */ /* 0x000fe400078ef808 */
[----:B------:R-:W-:-:S02]  /*02c0*/  SHF.R.U32.HI R4, RZ, 0x3, R0 ;  /* 0x00000003ff047819 */ /* 0x000fc40000011600 */
[C---:B------:R-:W-:Y:S01]  /*02d0*/  LOP3.LUT R5, R231.reuse, 0xfffffff8, RZ, 0xc0, !PT ;  /* 0xfffffff8e7057812 */ /* 0x040fe200078ec0ff */
[----:B------:R-:W-:Y:S01]  /*02e0*/  IMAD.SHL.U32 R231, R231, 0x40, RZ ;  /* 0x00000040e7e77824 */ /* 0x000fe200078e00ff */
[----:B------:R-:W-:Y:S02]  /*02f0*/  LOP3.LUT R0, R9, 0xffffffe0, RZ, 0xc0, !PT ;  /* 0xffffffe009007812 */ /* 0x000fe400078ec0ff */
[----:B------:R-:W-:Y:S01]  /*0300*/  LOP3.LUT R3, R7, 0x1, RZ, 0xc0, !PT ;  /* 0x0000000107037812 */ /* 0x000fe200078ec0ff */
[----:B------:R-:W-:Y:S01]  /*0310*/  IMAD.IADD R8, R2, 0x1, -R5 ;  /* 0x0000000102087824 */ /* 0x000fe200078e0a05 */
[--C-:B------:R-:W-:Y:S01]  /*0320*/  SHF.R.S32.HI R239, RZ, 0x5, R9.reuse ;  /* 0x00000005ffef7819 */ /* 0x100fe20000011409 */
[----:B------:R-:W-:Y:S01]  /*0330*/  IMAD.IADD R16, R19, 0x1, -R0 ;  /* 0x0000000113107824 */ /* 0x000fe200078e0a00 */
[----:B------:R-:W-:Y:S02]  /*0340*/  SHF.R.S32.HI R2, RZ, 0x1f, R9 ;  /* 0x0000001fff027819 */ /* 0x000fe40000011409 */
[----:B------:R-:W-:-:S02]  /*0350*/  ISETP.NE.U32.AND P0, PT, R3, 0x1, PT ;  /* 0x000000010300780c */ /* 0x000fc40003f05070 */
[----:B------:R-:W-:Y:S02]  /*0360*/  LOP3.LUT R3, R10, 0xfffffffc, RZ, 0xc0, !PT ;  /* 0xfffffffc0a037812 */ /* 0x000fe400078ec0ff */
[----:B------:R-:W-:Y:S01]  /*0370*/  LEA.HI R0, R2, R239, RZ, 0x3 ;  /* 0x000000ef02007211 */ /* 0x000fe200078f18ff */
[----:B------:R-:W-:Y:S01]  /*0380*/  IMAD.SHL.U32 R2, R8, 0x40, RZ ;  /* 0x0000004008027824 */ /* 0x000fe200078e00ff */
[----:B------:R-:W-:Y:S02]  /*0390*/  SHF.R.S32.HI R10, RZ, 0x1f, R16 ;  /* 0x0000001fff0a7819 */ /* 0x000fe40000011410 */
[----:B------:R-:W-:Y:S01]  /*03a0*/  LOP3.LUT R228, R6, R4, RZ, 0x3c, !PT ;  /* 0x0000000406e47212 */ /* 0x000fe200078e3cff */
[----:B------:R-:W-:Y:S01]  /*03b0*/  IMAD.SHL.U32 R6, R12, 0x8, RZ ;  /* 0x000000080c067824 */ /* 0x000fe200078e00ff */
[----:B------:R-:W-:Y:S01]  /*03c0*/  LOP3.LUT R4, R0, 0xffffff8, RZ, 0xc0, !PT ;  /* 0x0ffffff800047812 */ /* 0x000fe200078ec0ff */
[----:B------:R-:W-:Y:S01]  /*03d0*/  IMAD.IADD R0, R19, 0x1, -R3 ;  /* 0x0000000113007824 */ /* 0x000fe200078e0a03 */
[----:B------:R-:W-:Y:S01]  /*03e0*/  LEA.HI R10, R10, R16, RZ, 0x2 ;  /* 0x000000100a0a7211 */ /* 0x000fe200078f10ff */
[----:B------:R-:W-:Y:S01]  /*03f0*/  IMAD R228, R12, 0x200, R228 ;  /* 0x000002000ce47824 */ /* 0x000fe200078e02e4 */
[----:B------:R-:W-:Y:S01]  /*0400*/  LOP3.LUT R2, R2, 0x1c0, RZ, 0xc0, !PT ;  /* 0x000001c002027812 */ /* 0x000fe200078ec0ff */
[C---:B------:R-:W-:Y:S01]  /*0410*/  IMAD.IADD R4, R239.reuse, 0x1, -R4 ;  /* 0x00000001ef047824 */ /* 0x040fe200078e0a04 */
[----:B------:R-:W-:Y:S01]  /*0420*/  SHF.R.S32.HI R3, RZ, 0x2, R10 ;  /* 0x00000002ff037819 */ /* 0x000fe2000001140a */
[----:B------:R-:W-:Y:S01]  /*0430*/  IMAD.SHL.U32 R239, R239, 0x400, RZ ;  /* 0x00000400efef7824 */ /* 0x000fe200078e00ff */
[----:B------:R-:W-:-:S02]  /*0440*/  LOP3.LUT R6, R2, 0x8, R6, 0xf8, !PT ;  /* 0x0000000802067812 */ /* 0x000fc400078ef806 */
[----:B------:R-:W-:Y:S01]  /*0450*/  SHF.R.U32.HI R5, RZ, 0x3, R2 ;  /* 0x00000003ff057819 */ /* 0x000fe20000011602 */
[----:B------:R-:W-:Y:S01]  /*0460*/  IMAD R15, R4, 0x10, R3 ;  /* 0x00000010040f7824 */ /* 0x000fe200078e0203 */
[----:B------:R-:W-:Y:S01]  /*0470*/  LEA.HI R2, R0, R0, RZ, 0x1 ;  /* 0x0000000000027211 */ /* 0x000fe200078f08ff */
[----:B------:R-:W-:Y:S01]  /*0480*/  IMAD.SHL.U32 R3, R7, 0x40, RZ ;  /* 0x0000004007037824 */ /* 0x000fe200078e00ff */
[----:B------:R-:W-:Y:S02]  /*0490*/  LOP3.LUT R5, R6, R5, RZ, 0x3c, !PT ;  /* 0x0000000506057212 */ /* 0x000fe400078e3cff */
[----:B------:R-:W-:Y:S01]  /*04a0*/  LOP3.LUT R2, R2, 0x1ffffffe, RZ, 0xc0, !PT ;  /* 0x1ffffffe02027812 */ /* 0x000fe200078ec0ff */
[----:B------:R-:W-:Y:S01]  /*04b0*/  STL [R1+0x7c], R15 ;  /* 0x00007c0f01007387 */ /* 0x000fe20000100800 */
[----:B------:R-:W-:Y:S02]  /*04c0*/  LOP3.LUT R3, R3, 0x1c0, RZ, 0xc0, !PT ;  /* 0x000001c003037812 */ /* 0x000fe400078ec0ff */
[----:B------:R-:W-:Y:S01]  /*04d0*/  LOP3.LUT R231, R231, 0xfffffe00, RZ, 0xc0, !PT ;  /* 0xfffffe00e7e77812 */ /* 0x000fe200078ec0ff */
[C---:B------:R-:W-:Y:S01]  /*04e0*/  IMAD.IADD R6, R0.reuse, 0x1, -R2 ;  /* 0x0000000100067824 */ /* 0x040fe200078e0a02 */
[----:B------:R-:W-:Y:S01]  /*04f0*/  STL [R1+0x54], R14 ;  /* 0x0000540e01007387 */ /* 0x000fe20000100800 */
[----:B------:R-:W-:Y:S01]  /*0500*/  IMAD R2, R0, 0x2, R239 ;  /* 0x0000000200027824 */ /* 0x000fe200078e02ef */
[----:B------:R-:W-:-:S02]  /*0510*/  LEA.HI R0, R3, R3, RZ, 0x1d ;  /* 0x0000000303007211 */ /* 0x000fc400078fe8ff */
[CC--:B------:R-:W-:Y:S02]  /*0520*/  IADD3 R239, R5.reuse, R231.reuse, R239 ;  /* 0x000000e705ef7210 */ /* 0x0c0fe40007ffe0ef */
[----:B------:R-:W-:Y:S01]  /*0530*/  LOP3.LUT R231, R5, R231, RZ, 0xfc, !PT ;  /* 0x000000e705e77212 */ /* 0x000fe200078efcff */
[----:B------:R-:W-:Y:S01]  /*0540*/  IMAD.IADD R4, R2, 0x1, R0 ;  /* 0x0000000102047824 */ /* 0x000fe200078e0200 */
[----:B------:R-:W-:Y:S02]  /*0550*/  LEA.HI R0, R13, R19, RZ, 0x7 ;  /* 0x000000130d007211 */ /* 0x000fe400078f38ff */
[----:B------:R-:W-:Y:S02]  /*0560*/  IADD3 R5, R245, 0x40, RZ ;  /* 0x00000040f5057810 */ /* 0x000fe40007ffe0ff */
[----:B------:R-:W-:Y:S01]  /*0570*/  SHF.R.S32.HI R2, RZ, 0x7, R0 ;  /* 0x00000007ff027819 */ /* 0x000fe20000011400 */
[----:B------:R-:W-:Y:S01]  /*0580*/  IMAD R0, R17, 0x20, R18 ;  /* 0x0000002011007824 */ /* 0x000fe200078e0212 */
[----:B------:R-:W-:-:S02]  /*0590*/  IADD3 R3, R245, 0x80, RZ ;  /* 0x00000080f5037810 */ /* 0x000fc40007ffe0ff */
[----:B------:R-:W-:Y:S02]  /*05a0*/  R2P PR, R7, 0x6 ;  /* 0x0000000607007804 */ /* 0x000fe40000000000 */
[----:B------:R1:W-:Y:S01]  /*05b0*/  STL [R1+0x10], R0 ;  /* 0x0000100001007387 */ /* 0x0003e20000100800 */
[----:B------:R-:W-:Y:S02]  /*05c0*/  IADD3 R2, R245, 0xc0, RZ ;  /* 0x000000c0f5027810 */ /* 0x000fe40007ffe0ff */
[----:B------:R-:W-:Y:S02]  /*05d0*/  SHF.R.S32.HI R7, RZ, 0x1f, R245 ;  /* 0x0000001fff077819 */ /* 0x000fe400000114f5 */
[----:B------:R-:W-:Y:S02]  /*05e0*/  SHF.R.S32.HI R7, RZ, 0x1f, R5 ;  /* 0x0000001fff077819 */ /* 0x000fe40000011405 */
[----:B------:R-:W-:Y:S02]  /*05f0*/  SHF.R.S32.HI R5, RZ, 0x1f, R3 ;  /* 0x0000001fff057819 */ /* 0x000fe40000011403 */
[----:B------:R-:W-:-:S02]  /*0600*/  SHF.R.S32.HI R3, RZ, 0x1f, R2 ;  /* 0x0000001fff037819 */ /* 0x000fc40000011402 */
[----:B------:R-:W-:Y:S02]  /*0610*/  SEL R2, R232, 0xffffffe0, !P1 ;  /* 0xffffffe0e8027807 */ /* 0x000fe40004800000 */
[----:B------:R-:W-:Y:S02]  /*0620*/  LEA R5, R4, 0x80, 0x1 ;  /* 0x0000008004057811 */ /* 0x000fe400078e08ff */
[----:B------:R-:W-:Y:S02]  /*0630*/  SEL R3, R233, 0xffffffc0, !P2 ;  /* 0xffffffc0e9037807 */ /* 0x000fe40005000000 */
[C---:B------:R-:W-:Y:S02]  /*0640*/  IADD3 R4, R5.reuse, -0x10, RZ ;  /* 0xfffffff005047810 */ /* 0x040fe40007ffe0ff */
[----:B------:R-:W-:Y:S02]  /*0650*/  @P0 IADD3 R4, R5, 0x10, RZ ;  /* 0x0000001005040810 */ /* 0x000fe40007ffe0ff */
[----:B------:R-:W-:-:S02]  /*0660*/  LEA.HI R9, R13, R19, RZ, 0x6 ;  /* 0x000000130d097211 */ /* 0x000fc400078f30ff */
[----:B------:R-:W-:Y:S02]  /*0670*/  LOP3.LUT P4, RZ, R8, 0x2, RZ, 0xc0, !PT ;  /* 0x0000000208ff7812 */ /* 0x000fe4000788c0ff */
[----:B-1----:R-:W-:Y:S01]  /*0680*/  LOP3.LUT R0, R10, 0x7ffffffc, RZ, 0xc0, !PT ;  /* 0x7ffffffc0a007812 */ /* 0x002fe200078ec0ff */
[----:B------:R-:W-:Y:S01]  /*0690*/  IMAD.SHL.U32 R9, R9, 0x8, RZ ;  /* 0x0000000809097824 */ /* 0x000fe200078e00ff */
[----:B------:R-:W-:Y:S02]  /*06a0*/  LOP3.LUT P3, RZ, R8, 0x4, RZ, 0xc0, !PT ;  /* 0x0000000408ff7812 */ /* 0x000fe4000786c0ff */
[----:B------:R-:W-:Y:S01]  /*06b0*/  SEL R232, R232, 0xffffffe0, !P4 ;  /* 0xffffffe0e8e87807 */ /* 0x000fe20006000000 */
[----:B------:R-:W-:Y:S01]  /*06c0*/  IMAD.IADD R0, R16, 0x1, -R0 ;  /* 0x0000000110007824 */ /* 0x000fe200078e0a00 */
[----:B------:R-:W-:Y:S02]  /*06d0*/  LEA R239, R239, 0x18100, 0x1 ;  /* 0x00018100efef7811 */ /* 0x000fe400078e08ff */
[----:B------:R-:W-:Y:S01]  /*06e0*/  LEA R231, R231, 0x100, 0x1 ;  /* 0x00000100e7e77811 */ /* 0x000fe200078e08ff */
[----:B------:R-:W-:Y:S01]  /*06f0*/  IMAD.SHL.U32 R7, R0, 0x2, RZ ;  /* 0x0000000200077824 */ /* 0x000fe200078e00ff */
[----:B------:R-:W-:Y:S01]  /*0700*/  SEL R233, R233, 0xffffffc0, !P3 ;  /* 0xffffffc0e9e97807 */ /* 0x000fe20005800000 */
[----:B------:R-:W-:Y:S01]  /*0710*/  IMAD R0, R6, 0x8, R15 ;  /* 0x0000000806007824 */ /* 0x000fe200078e020f */
[----:B------:R-:W-:Y:S01]  /*0720*/  LOP3.LUT R9, R11, 0x7ffffe00, R9, 0xf8, !PT ;  /* 0x7ffffe000b097812 */ /* 0x000fe200078ef809 */
[----:B------:R-:W-:Y:S01]  /*0730*/  IMAD.IADD R6, R5, 0x1, R3 ;  /* 0x0000000105067824 */ /* 0x000fe200078e0203 */
[----:B------:R-:W-:Y:S01]  /*0740*/  STL [R1+0x50], R7 ;  /* 0x0000500701007387 */ /* 0x000fe20000100800 */
[C---:B------:R-:W-:Y:S01]  /*0750*/  IMAD.IADD R240, R239.reuse, 0x1, R232 ;  /* 0x00000001eff07824 */ /* 0x040fe200078e02e8 */
[----:B------:R-:W-:Y:S01]  /*0760*/  LEA R228, R228, 0xc100, 0x1 ;  /* 0x0000c100e4e47811 */ /* 0x000fe200078e08ff */
[----:B------:R-:W-:Y:S01]  /*0770*/  IMAD.IADD R232, R232, 0x1, R231 ;  /* 0x00000001e8e87824 */ /* 0x000fe200078e02e7 */
[----:B------:R1:W-:Y:S01]  /*0780*/  STL [R1+0x4c], R0 ;  /* 0x00004c0001007387 */ /* 0x0003e20000100800 */
[----:B------:R-:W-:-:S02]  /*0790*/  IMAD.IADD R242, R239, 0x1, R233 ;  /* 0x00000001eff27824 */ /* 0x000fc400078e02e9 */
[----:B------:R-:W-:Y:S01]  /*07a0*/  IMAD.IADD R234, R233, 0x1, R231 ;  /* 0x00000001e9ea7824 */ /* 0x000fe200078e02e7 */
[----:B------:R-:W-:Y:S01]  /*07b0*/  STL [R1+0x58], R5 ;  /* 0x0000580501007387 */ /* 0x000fe20000100800 */
[----:B------:R-:W-:Y:S02]  /*07c0*/  IMAD.IADD R241, R240, 0x1, R233 ;  /* 0x00000001f0f17824 */ /* 0x000fe400078e02e9 */
[----:B------:R-:W-:Y:S02]  /*07d0*/  IMAD.SHL.U32 R243, R9, 0x2, RZ ;  /* 0x0000000209f37824 */ /* 0x000fe400078e00ff */
[----:B------:R-:W-:Y:S02]  /*07e0*/  IMAD.IADD R233, R233, 0x1, R232 ;  /* 0x00000001e9e97824 */ /* 0x000fe400078e02e8 */
[----:B-1----:R-:W-:-:S05]  /*07f0*/  IMAD.IADD R0, R5, 0x1, R2 ;  /* 0x0000000105007824 */ /* 0x002fca00078e0202 */
[----:B------:R1:W-:Y:S04]  /*0800*/  STL [R1+0x64], R0 ;  /* 0x0000640001007387 */ /* 0x0003e80000100800 */
[----:B------:R-:W-:Y:S01]  /*0810*/  STL [R1+0x74], R6 ;  /* 0x0000740601007387 */ /* 0x000fe20000100800 */
[----:B-1----:R-:W-:-:S05]  /*0820*/  IMAD.IADD R0, R0, 0x1, R3 ;  /* 0x0000000100007824 */ /* 0x002fca00078e0203 */
[----:B------:R1:W-:Y:S04]  /*0830*/  STL [R1+0x70], R0 ;  /* 0x0000700001007387 */ /* 0x0003e80000100800 */
[----:B------:R-:W-:Y:S01]  /*0840*/  STL [R1+0x5c], R4 ;  /* 0x00005c0401007387 */ /* 0x000fe20000100800 */
[--C-:B-1----:R-:W-:Y:S02]  /*0850*/  IMAD.IADD R0, R2, 0x1, R4.reuse ;  /* 0x0000000102007824 */ /* 0x102fe400078e0204 */
[----:B------:R-:W-:-:S05]  /*0860*/  IMAD.IADD R2, R3, 0x1, R4 ;  /* 0x0000000103027824 */ /* 0x000fca00078e0204 */
[----:B------:R-:W-:Y:S04]  /*0870*/  STL [R1+0x6c], R2 ;  /* 0x00006c0201007387 */ /* 0x000fe80000100800 */
[----:B------:R1:W-:Y:S02]  /*0880*/  STL [R1+0x60], R0 ;  /* 0x0000600001007387 */ /* 0x0003e40000100800 */
[----:B-1----:R-:W-:-:S05]  /*0890*/  IMAD.IADD R0, R0, 0x1, R3 ;  /* 0x0000000100007824 */ /* 0x002fca00078e0203 */
[----:B------:R1:W-:Y:S02]  /*08a0*/  STL [R1+0x68], R0 ;  /* 0x0000680001007387 */ /* 0x0003e40000100800 */
.L_x_1527:
[----:B------:R-:W2:Y:S01]  /*08b0*/  LDL R4, [R1+0x54] ;  /* 0x0000540001047983 */ /* 0x000ea20000100800 */
[----:B-1----:R-:W-:Y:S01]  /*08c0*/  IMAD.MOV.U32 R0, RZ, RZ, c[0x0][0x560] ;  /* 0x00015800ff007624 */ /* 0x002fe200078e00ff */
        /* <DEDUP_REMOVED lines=17> */
.L_x_1455:
[----:B------:R-:W-:-:S04]  /*09e0*/  MOV R0, c[0x0][0x554] ;  /* 0x0001550000007a02 */ /* 0x000fc80000000f00 */
[----:B------:R-:W-:Y:S02]  /*09f0*/  ISETP.NE.AND P0, PT, R0, 0x1, PT ;  /* 0x000000010000780c */ /* 0x000fe40003f05270 */
[----:B------:R-:W-:-:S11]  /*0a00*/  MOV R0, R2 ;  /* 0x0000000200007202 */ /* 0x000fd60000000f00 */
[----:B------:R-:W-:-:S05]  /*0a10*/  @P0 IMAD.HI.U32 R4, R2, c[0x0][0x558], RZ ;  /* 0x0001560002040a27 */ /* 0x000fca00078e00ff */
[----:B------:R-:W-:-:S05]  /*0a20*/  @P0 SHF.R.U32.HI R0, RZ, c[0x0][0x55c], R4 ;  /* 0x00015700ff000a19 */ /* 0x000fca0000011604 */
[----:B------:R-:W-:Y:S02]  /*0a30*/  IMAD R4, R0, c[0x0][0x554], RZ ;  /* 0x0001550000047a24 */ /* 0x000fe400078e02ff */
.L_x_1456:
[----:B------:R-:W-:Y:S05]  /*0a40*/  BSYNC B0 ;  /* 0x0000000000007941 */ /* 0x000fea0003800000 */
.L_x_1454:
        /* <DEDUP_REMOVED lines=13> */
[----:B------:R-:W-:Y:S04]  /*0b20*/  STL [R1+0x44], R12 ;  /* 0x0000440c01007387 */ /* 0x000fe80000100800 */
[----:B------:R1:W2:Y:S01]  /*0b30*/  @P0 LDG.E R6, [R2.64] ;  /* 0x0000000602060981 */ /* 0x0002a2000c1e1900 */
[----:B------:R-:W-:Y:S01]  /*0b40*/  IMAD.MOV.U32 R4, RZ, RZ, c[0x0][0x2c4] ;  /* 0x0000b100ff047624 */ /* 0x000fe200078e00ff */
[----:B------:R-:W-:Y:S01]  /*0b50*/  IADD3 R0, R0, c[0x0][0x53c], RZ ;  /* 0x00014f0000007a10 */ /* 0x000fe20007ffe0ff */
[----:B------:R-:W-:Y:S01]  /*0b60*/  CS2R R130, SRZ ;  /* 0x0000000000827805 */ /* 0x000fe2000001ff00 */
[----:B------:R-:W-:Y:S01]  /*0b70*/  CS2R R128, SRZ ;  /* 0x0000000000807805 */ /* 0x000fe2000001ff00 */
[----:B------:R-:W-:Y:S01]  /*0b80*/  CS2R R126, SRZ ;  /* 0x00000000007e7805 */ /* 0x000fe2000001ff00 */
[----:B------:R-:W-:Y:S01]  /*0b90*/  ISETP.NE.AND P2, PT, R4, 0x1, PT ;  /* 0x000000010400780c */ /* 0x000fe20003f45270 */
[----:B------:R-:W-:Y:S01]  /*0ba0*/  IMAD.MOV.U32 R4, RZ, RZ, c[0x0][0x168] ;  /* 0x00005a00ff047624 */ /* 0x000fe200078e00ff */
[----:B------:R-:W-:Y:S01]  /*0bb0*/  SHF.L.U32 R55, R0, 0x7, RZ ;  /* 0x0000000700377819 */ /* 0x000fe200000006ff */
[----:B------:R-:W-:Y:S01]  /*0bc0*/  CS2R R124, SRZ ;  /* 0x00000000007c7805 */ /* 0x000fe2000001ff00 */
[----:B------:R-:W-:Y:S01]  /*0bd0*/  IMAD.MOV.U32 R122, RZ, RZ, RZ ;  /* 0x000000ffff7a7224 */ /* 0x000fe200078e00ff */
[----:B------:R-:W-:Y:S01]  /*0be0*/  CS2R R120, SRZ ;  /* 0x0000000000787805 */ /* 0x000fe2000001ff00 */
[----:B------:R-:W-:Y:S01]  /*0bf0*/  IADD3 R0, R55, 0x7f, RZ ;  /* 0x0000007f37007810 */ /* 0x000fe20007ffe0ff */
[----:B------:R-:W-:Y:S01]  /*0c00*/  STL [R1+0x40], R55 ;  /* 0x0000403701007387 */ /* 0x000fe20000100800 */
[----:B------:R-:W-:Y:S01]  /*0c10*/  IADD3 R4, -R4, 0x60, RZ ;  /* 0x0000006004047810 */ /* 0x000fe20007ffe1ff */
[----:B------:R-:W-:Y:S01]  /*0c20*/  CS2R R116, SRZ ;  /* 0x0000000000747805 */ /* 0x000fe2000001ff00 */
[----:B------:R-:W-:Y:S01]  /*0c30*/  MOV R118, RZ ;  /* 0x000000ff00767202 */ /* 0x000fe20000000f00 */
[----:B------:R-:W-:Y:S01]  /*0c40*/  CS2R R8, SRZ ;  /* 0x0000000000087805 */ /* 0x000fe2000001ff00 */
[----:B------:R-:W-:Y:S01]  /*0c50*/  IMAD.MOV.U32 R114, RZ, RZ, RZ ;  /* 0x000000ffff727224 */ /* 0x000fe200078e00ff */
[----:B------:R-:W-:Y:S01]  /*0c60*/  CS2R R10, SRZ ;  /* 0x00000000000a7805 */ /* 0x000fe2000001ff00 */
[----:B------:R-:W-:Y:S01]  /*0c70*/  IMAD.MOV.U32 R112, RZ, RZ, RZ ;  /* 0x000000ffff707224 */ /* 0x000fe200078e00ff */
[----:B------:R-:W-:Y:S01]  /*0c80*/  MOV R110, RZ ;  /* 0x000000ff006e7202 */ /* 0x000fe20000000f00 */
[----:B------:R-:W-:Y:S01]  /*0c90*/  CS2R R108, SRZ ;  /* 0x00000000006c7805 */ /* 0x000fe2000001ff00 */
[----:B------:R-:W-:Y:S01]  /*0ca0*/  IMAD.MOV.U32 R13, RZ, RZ, RZ ;  /* 0x000000ffff0d7224 */ /* 0x000fe200078e00ff */
[----:B------:R-:W-:Y:S01]  /*0cb0*/  CS2R R14, SRZ ;  /* 0x00000000000e7805 */ /* 0x000fe2000001ff00 */
[----:B-1----:R-:W-:Y:S01]  /*0cc0*/  IMAD.MOV.U32 R2, RZ, RZ, c[0x0][0x2ac] ;  /* 0x0000ab00ff027624 */ /* 0x002fe200078e00ff */
[----:B------:R-:W-:Y:S01]  /*0cd0*/  MOV R104, RZ ;  /* 0x000000ff00687202 */ /* 0x000fe20000000f00 */
[----:B------:R-:W-:Y:S01]  /*0ce0*/  @P2 IMAD.HI.U32 R3, R0, c[0x0][0x2c8], RZ ;  /* 0x0000b20000032a27 */ /* 0x000fe200078e00ff */
[----:B------:R-:W-:Y:S01]  /*0cf0*/  CS2R R16, SRZ ;  /* 0x0000000000107805 */ /* 0x000fe2000001ff00 */
[----:B------:R-:W-:Y:S01]  /*0d00*/  MOV R98, RZ ;  /* 0x000000ff00627202 */ /* 0x000fe20000000f00 */
[----:B------:R-:W-:Y:S01]  /*0d10*/  CS2R R18, SRZ ;  /* 0x0000000000127805 */ /* 0x000fe2000001ff00 */
[----:B------:R-:W-:Y:S01]  /*0d20*/  IMAD.MOV.U32 R106, RZ, RZ, RZ ;  /* 0x000000ffff6a7224 */ /* 0x000fe200078e00ff */
[----:B------:R-:W-:Y:S01]  /*0d30*/  @P2 SHF.R.U32.HI R0, RZ, c[0x0][0x2cc], R3 ;  /* 0x0000b300ff002a19 */ /* 0x000fe20000011603 */
[----:B------:R-:W-:Y:S01]  /*0d40*/  IMAD.MOV.U32 R102, RZ, RZ, RZ ;  /* 0x000000ffff667224 */ /* 0x000fe200078e00ff */
[----:B------:R-:W-:Y:S01]  /*0d50*/  MOV R94, RZ ;  /* 0x000000ff005e7202 */ /* 0x000fe20000000f00 */
        /* <DEDUP_REMOVED lines=63> */
[----:B--2---:R1:W-:Y:S02]  /*1150*/  STL [R1+0x18], R6 ;  /* 0x0000180601007387 */ /* 0x0043e40000100800 */
[----:B-1----:R-:W-:-:S02]  /*1160*/  IMAD R6, R2, c[0x0][0x1d0], RZ ;  /* 0x0000740002067a24 */ /* 0x002fc400078e02ff */
[----:B------:R-:W-:-:S03]  /*1170*/  IMAD R2, R2, c[0x0][0x1d0], R4 ;  /* 0x0000740002027a24 */ /* 0x000fc600078e0204 */
[----:B------:R-:W-:Y:S02]  /*1180*/  IADD3 R3, R6, 0x5f, RZ ;  /* 0x0000005f06037810 */ /* 0x000fe40007ffe0ff */
[----:B------:R-:W-:-:S03]  /*1190*/  IADD3 R2, R2, R0, RZ ;  /* 0x0000000002027210 */ /* 0x000fc60007ffe0ff */
[----:B------:R-:W-:-:S04]  /*11a0*/  IMAD.HI R0, R3, 0x2aaaaaab, RZ ;  /* 0x2aaaaaab03007827 */ /* 0x000fc800078e02ff */
[----:B------:R-:W-:Y:S01]  /*11b0*/  IMAD.HI R4, R2, 0x2aaaaaab, RZ ;  /* 0x2aaaaaab02047827 */ /* 0x000fe200078e02ff */
[----:B------:R-:W-:-:S03]  /*11c0*/  SHF.R.U32.HI R2, RZ, 0x1f, R0 ;  /* 0x0000001fff027819 */ /* 0x000fc60000011600 */
[----:B------:R-:W-:Y:S01]  /*11d0*/  IMAD.MOV R3, RZ, RZ, -R12 ;  /* 0x000000ffff037224 */ /* 0x000fe200078e0a0c */
[----:B------:R-:W-:Y:S02]  /*11e0*/  SHF.R.U32.HI R6, RZ, 0x1f, R4 ;  /* 0x0000001fff067819 */ /* 0x000fe40000011604 */
[----:B------:R-:W-:Y:S01]  /*11f0*/  LEA.HI.SX32 R0, R0, R2, 0x1c ;  /* 0x0000000200007211 */ /* 0x000fe200078fe2ff */
[----:B------:R-:W-:Y:S01]  /*1200*/  IMAD R52, R3, c[0x0][0x548], R5 ;  /* 0x0001520003347a24 */ /* 0x000fe200078e0205 */
[----:B------:R-:W-:Y:S01]  /*1210*/  LEA.HI.SX32 R2, R4, R6, 0x1c ;  /* 0x0000000604027211 */ /* 0x000fe200078fe2ff */
[----:B------:R-:W-:Y:S01]  /*1220*/  IMAD.MOV.U32 R6, RZ, RZ, RZ ;  /* 0x000000ffff067224 */ /* 0x000fe200078e00ff */
[----:B------:R-:W-:Y:S02]  /*1230*/  CS2R R4, SRZ ;  /* 0x0000000000047805 */ /* 0x000fe4000001ff00 */
[----:B------:R-:W-:Y:S01]  /*1240*/  IMNMX R54, R0, R2, PT ;  /* 0x0000000200367217 */ /* 0x000fe20003800200 */
[----:B------:R1:W-:Y:S01]  /*1250*/  STL [R1+0x48], R52 ;  /* 0x0000483401007387 */ /* 0x0003e20000100800 */
[----:B------:R-:W-:-:S02]  /*1260*/  PRMT R0, RZ, 0x7610, R0 ;  /* 0x00007610ff007816 */ /* 0x000fc40000000000 */
[----:B------:R-:W-:Y:S01]  /*1270*/  ISETP.GE.AND P0, PT, R54, 0x1, PT ;  /* 0x000000013600780c */ /* 0x000fe20003f06270 */
[----:B------:R1:W-:-:S12]  /*1280*/  STL [R1+0x4], R54 ;  /* 0x0000043601007387 */ /* 0x0003d80000100800 */
[----:B------:R-:W-:Y:S05]  /*1290*/  @!P0 BRA `(.L_x_1457) ;  /* 0x00011dd000008947 */ /* 0x000fea0003800000 */
[----:B-1----:R-:W2:Y:S01]  /*12a0*/  LDL R54, [R1+0x10] ;  /* 0x0000100001367983 */ /* 0x002ea20000100800 */
[----:B------:R-:W-:-:S04]  /*12b0*/  ISETP.NE.U32.AND P0, PT, RZ, c[0x0][0x340], PT ;  /* 0x0000d000ff007a0c */ /* 0x000fc80003f05070 */
[----:B------:R-:W-:-:S13]  /*12c0*/  ISETP.NE.AND.EX P0, PT, RZ, c[0x0][0x344], PT, P0 ;  /* 0x0000d100ff007a0c */ /* 0x000fda0003f05300 */
[----:B------:R-:W-:-:S04]  /*12d0*/  @P0 IMAD.MOV.U32 R2, RZ, RZ, 0x4 ;  /* 0x00000004ff020424 */ /* 0x000fc800078e00ff */
[----:B------:R-:W-:-:S05]  /*12e0*/  @P0 IMAD.WIDE R2, R12, R2, c[0x0][0x340] ;  /* 0x0000d0000c020625 */ /* 0x000fca00078e0202 */
[----:B------:R1:W5:Y:S01]  /*12f0*/  @P0 LDG.E R14, [R2.64] ;  /* 0x00000006020e0981 */ /* 0x000362000c1e1900 */
[----:B------:R-:W-:Y:S02]  /*1300*/  SHF.R.S32.HI R15, RZ, 0x1f, R52 ;  /* 0x0000001fff0f7819 */ /* 0x000fe40000011434 */
[----:B------:R-:W-:Y:S02]  /*1310*/  SHF.R.S32.HI R6, RZ, 0x1f, R12 ;  /* 0x0000001fff067819 */ /* 0x000fe4000001140c */
[----:B------:R-:W-:Y:S01]  /*1320*/  ISETP.GE.AND P6, PT, R245, c[0x0][0x198], PT ;  /* 0x00006600f5007a0c */ /* 0x000fe20003fc6270 */
[----:B------:R-:W-:-:S04]  /*1330*/  IMAD R0, R15, c[0x0][0x1b8], RZ ;  /* 0x00006e000f007a24 */ /* 0x000fc800078e02ff */
[C---:B------:R-:W-:Y:S02]  /*1340*/  IMAD R5, R52.reuse, c[0x0][0x1bc], R0 ;  /* 0x00006f0034057a24 */ /* 0x040fe400078e0200 */
[----:B-1----:R-:W-:Y:S01]  /*1350*/  IMAD.WIDE.U32 R2, R52, c[0x0][0x1b8], RZ ;  /* 0x00006e0034027a25 */ /* 0x002fe200078e00ff */
[----:B------:R-:W-:-:S04]  /*1360*/  IADD3 R52, R245, 0xc0, RZ ;  /* 0x000000c0f5347810 */ /* 0x000fc80007ffe0ff */
[----:B------:R-:W-:Y:S01]  /*1370*/  IADD3 R3, R3, R5, RZ ;  /* 0x0000000503037210 */ /* 0x000fe20007ffe0ff */
[----:B------:R-:W-:Y:S01]  /*1380*/  IMAD R5, R6, c[0x0][0x1c0], RZ ;  /* 0x0000700006057a24 */ /* 0x000fe200078e02ff */
[----:B------:R-:W-:-:S03]  /*1390*/  ISETP.GE.AND P3, PT, R52, c[0x0][0x198], PT ;  /* 0x0000660034007a0c */ /* 0x000fc60003f66270 */
[C---:B------:R-:W-:Y:S02]  /*13a0*/  IMAD R6, R12.reuse, c[0x0][0x1c4], R5 ;  /* 0x000071000c067a24 */ /* 0x040fe400078e0205 */
[----:B------:R-:W-:-:S05]  /*13b0*/  IMAD.WIDE.U32 R2, R12, c[0x0][0x1c0], R2 ;  /* 0x000070000c027a25 */ /* 0x000fca00078e0002 */
[----:B------:R-:W-:Y:S02]  /*13c0*/  IADD3 R3, R3, R6, RZ ;  /* 0x0000000603037210 */ /* 0x000fe40007ffe0ff */
[----:B--2---:R-:W-:Y:S02]  /*13d0*/  IADD3 R4, R54, R55, RZ ;  /* 0x0000003736047210 */ /* 0x004fe40007ffe0ff */
[C---:B------:R-:W-:Y:S02]  /*13e0*/  IADD3 R55, R245.reuse, 0x40, RZ ;  /* 0x00000040f5377810 */ /* 0x040fe40007ffe0ff */
[----:B------:R-:W-:Y:S01]  /*13f0*/  IADD3 R54, R245, 0x80, RZ ;  /* 0x00000080f5367810 */ /* 0x000fe20007ffe0ff */
[----:B------:R-:W-:Y:S01]  /*1400*/  @P2 IMAD.HI.U32 R7, R4, c[0x0][0x2c8], RZ ;  /* 0x0000b20004072a27 */ /* 0x000fe200078e00ff */
[----:B------:R-:W-:Y:S02]  /*1410*/  ISETP.GE.AND P5, PT, R55, c[0x0][0x198], PT ;  /* 0x0000660037007a0c */ /* 0x000fe40003fa6270 */
[----:B------:R-:W-:Y:S01]  /*1420*/  ISETP.GE.AND P4, PT, R54, c[0x0][0x198], PT ;  /* 0x0000660036007a0c */ /* 0x000fe20003f86270 */
[----:B------:R-:W-:Y:S01]  /*1430*/  IMAD.MOV.U32 R0, RZ, RZ, R4 ;  /* 0x000000ffff007224 */ /* 0x000fe200078e0004 */
[----:B------:R-:W-:-:S04]  /*1440*/  @P2 SHF.R.U32.HI R0, RZ, c[0x0][0x2cc], R7 ;  /* 0x0000b300ff002a19 */ /* 0x000fc80000011607 */
[--C-:B------:R-:W-:Y:S01]  /*1450*/  SHF.R.S32.HI R7, RZ, 0x1f, R0.reuse ;  /* 0x0000001fff077819 */ /* 0x100fe20000011400 */
[----:B------:R-:W-:Y:S02]  /*1460*/  IMAD.MOV R5, RZ, RZ, -R0 ;  /* 0x000000ffff057224 */ /* 0x000fe400078e0a00 */
[----:B------:R-:W-:-:S04]  /*1470*/  IMAD.WIDE.U32 R2, R0, c[0x0][0x1b0], R2 ;  /* 0x00006c0000027a25 */ /* 0x000fc800078e0002 */
[----:B------:R-:W-:Y:S02]  /*1480*/  IMAD R4, R5, c[0x0][0x2c4], R4 ;  /* 0x0000b10005047a24 */ /* 0x000fe400078e0204 */
[----:B------:R-:W-:-:S04]  /*1490*/  IMAD R5, R7, c[0x0][0x1b0], RZ ;  /* 0x00006c0007057a24 */ /* 0x000fc800078e02ff */
[----:B------:R-:W-:Y:S01]  /*14a0*/  IMAD R6, R0, c[0x0][0x1b4], R5 ;  /* 0x00006d0000067a24 */ /* 0x000fe200078e0205 */
[----:B------:R-:W-:Y:S01]  /*14b0*/  SHF.R.S32.HI R5, RZ, 0x1f, R4 ;  /* 0x0000001fff057819 */ /* 0x000fe20000011404 */
[----:B------:R-:W-:Y:S02]  /*14c0*/  @!P0 IMAD.MOV.U32 R14, RZ, RZ, R12 ;  /* 0x000000ffff0e8224 */ /* 0x000fe400078e000c */
[----:B------:R-:W-:Y:S02]  /*14d0*/  IMAD.IADD R3, R3, 0x1, R6 ;  /* 0x0000000103037824 */ /* 0x000fe400078e0206 */
[----:B------:R-:W-:Y:S02]  /*14e0*/  IMAD R0, R5, c[0x0][0x1a8], RZ ;  /* 0x00006a0005007a24 */ /* 0x000fe400078e02ff */
[----:B------:R-:W-:-:S04]  /*14f0*/  IMAD.WIDE.U32 R2, R4, c[0x0][0x1a8], R2 ;  /* 0x00006a0004027a25 */ /* 0x000fc800078e0002 */
[----:B------:R-:W-:Y:S01]  /*1500*/  IMAD R0, R4, c[0x0][0x1ac], R0 ;  /* 0x00006b0004007a24 */ /* 0x000fe200078e0200 */
[----:B------:R-:W-:-:S04]  /*1510*/  LEA R13, P1, R2, c[0x0][0x160], 0x1 ;  /* 0x00005800020d7a11 */ /* 0x000fc800078208ff */
[----:B------:R-:W-:-:S04]  /*1520*/  IADD3 R0, R3, R0, RZ ;  /* 0x0000000003007210 */ /* 0x000fc80007ffe0ff */
[----:B------:R-:W-:Y:S01]  /*1530*/  LEA.HI.X R5, R2, c[0x0][0x164], R0, 0x1, P1 ;  /* 0x0000590002057a11 */ /* 0x000fe200008f0c00 */
[----:B------:R-:W-:Y:S05]  /*1540*/  BRA.DIV ~URZ, `(.L_x_1458) ;  /* 0x000141527f007947 */ /* 0x000fea000b800000 */
[----:B------:R1:W2:Y:S02]  /*1550*/  SHFL.IDX PT, R4, R5, RZ, 0x181f ;  /* 0x00181fff05047589 */ /* 0x0002a400000e0000 */
.L_x_1528:
[----:B------:R-:W-:Y:S05]  /*1560*/  BRA.DIV ~URZ, `(.L_x_1459) ;  /* 0x000141a27f007947 */ /* 0x000fea000b800000 */
[----:B------:R3:W4:Y:S02]  /*1570*/  SHFL.IDX PT, R0, R13, RZ, 0x181f ;  /* 0x00181fff0d007589 */ /* 0x00072400000e0000 */
.L_x_1529:
[----:B---3--:R-:W3:Y:S04]  /*1580*/  LDL R3, [R1+0x40] ;  /* 0x0000400001037983 */ /* 0x008ee80000100800 */
[----:B------:R-:W1:Y:S01]  /*1590*/  S2R R6, SR_TID.X ;  /* 0x0000000000067919 */ /* 0x000e620000002100 */
[----:B------:R-:W-:-:S04]  /*15a0*/  IMAD.MOV.U32 R16, RZ, RZ, c[0x0][0x2c4] ;  /* 0x0000b100ff107624 */ /* 0x000fc800078e00ff */
[----:B------:R-:W-:Y:S01]  /*15b0*/  IMAD R16, R16, c[0x0][0x168], RZ ;  /* 0x00005a0010107a24 */ /* 0x000fe200078e02ff */
[----:B-1----:R-:W-:-:S04]  /*15c0*/  SHF.R.S32.HI R2, RZ, 0x1f, R6 ;  /* 0x0000001fff027819 */ /* 0x002fc80000011406 */
[----:B------:R-:W-:-:S04]  /*15d0*/  LEA.HI R2, R2, R6, RZ, 0x3 ;  /* 0x0000000602027211 */ /* 0x000fc800078f18ff */
[----:B------:R-:W-:Y:S01]  /*15e0*/  SHF.R.S32.HI R2, RZ, 0x3, R2 ;  /* 0x00000003ff027819 */ /* 0x000fe20000011402 */
[----:B------:R-:W-:Y:S04]  /*15f0*/  BSSY B0, `(.L_x_1460) ;  /* 0x000001d000007945 */ /* 0x000fe80003800000 */
[----:B---3--:R-:W-:-:S05]  /*1600*/  IMAD.IADD R12, R2, 0x1, R3 ;  /* 0x00000001020c7824 */ /* 0x008fca00078e0203 */
[----:B------:R-:W-:-:S13]  /*1610*/  ISETP.GE.AND P0, PT, R12, R16, PT ;  /* 0x000000100c00720c */ /* 0x000fda0003f06270 */
[----:B------:R-:W-:Y:S05]  /*1620*/  @P0 BRA `(.L_x_1461) ;  /* 0x0000019000000947 */ /* 0x000fea0003800000 */
[C---:B----4-:R-:W-:Y:S02]  /*1630*/  LEA R10, P0, R245.reuse, R0, 0x1 ;  /* 0x00000000f50a7211 */ /* 0x050fe400078008ff */
[----:B------:R-:W-:Y:S02]  /*1640*/  SHF.R.S32.HI R3, RZ, 0x1f, R245 ;  /* 0x0000001fff037819 */ /* 0x000fe400000114f5 */
[C---:B------:R-:W-:Y:S02]  /*1650*/  IADD3 R2, R245.reuse, 0x40, RZ ;  /* 0x00000040f5027810 */ /* 0x040fe40007ffe0ff */
[C---:B--2---:R-:W-:Y:S02]  /*1660*/  LEA.HI.X R11, R245.reuse, R4, R3, 0x1, P0 ;  /* 0x00000004f50b7211 */ /* 0x044fe400000f0c03 */
[C---:B------:R-:W-:Y:S02]  /*1670*/  IADD3 R3, R245.reuse, 0x40, RZ ;  /* 0x00000040f5037810 */ /* 0x040fe40007ffe0ff */
[----:B------:R-:W-:Y:S01]  /*1680*/  IADD3 R19, R245, 0x80, RZ ;  /* 0x00000080f5137810 */ /* 0x000fe20007ffe0ff */
[----:B------:R-:W-:Y:S01]  /*1690*/  @!PT LDS RZ, [RZ] ;  /* 0x00000000fffff984 */ /* 0x000fe20000000800 */
[----:B------:R-:W-:Y:S01]  /*16a0*/  @!PT LDS RZ, [RZ] ;  /* 0x00000000fffff984 */ /* 0x000fe20000000800 */
[----:B------:R-:W-:Y:S01]  /*16b0*/  @!PT LDS RZ, [RZ] ;  /* 0x00000000fffff984 */ /* 0x000fe20000000800 */
[----:B------:R1:W-:Y:S01]  /*16c0*/  LDGSTS.E.BYPASS.LTC128B.128 [R243+0x18100], [R10.64], !P6 ;  /* 0x181000000af37fae */ /* 0x0003e2000f101d46 */
[----:B------:R-:W-:-:S02]  /*16d0*/  LEA R8, P2, R2, R0, 0x1 ;  /* 0x0000000002087211 */ /* 0x000fc400078408ff */
[----:B------:R-:W-:Y:S02]  /*16e0*/  SHF.R.S32.HI R3, RZ, 0x1f, R3 ;  /* 0x0000001fff037819 */ /* 0x000fe40000011403 */
[C---:B------:R-:W-:Y:S02]  /*16f0*/  IADD3 R20, R245.reuse, 0x80, RZ ;  /* 0x00000080f5147810 */ /* 0x040fe40007ffe0ff */
[C---:B------:R-:W-:Y:S02]  /*1700*/  IADD3 R17, R245.reuse, 0xc0, RZ ;  /* 0x000000c0f5117810 */ /* 0x040fe40007ffe0ff */
[----:B------:R-:W-:Y:S02]  /*1710*/  IADD3 R18, R245, 0xc0, RZ ;  /* 0x000000c0f5127810 */ /* 0x000fe40007ffe0ff */
[----:B------:R-:W-:Y:S02]  /*1720*/  LEA R6, P1, R19, R0, 0x1 ;  /* 0x0000000013067211 */ /* 0x000fe400078208ff */
[----:B------:R-:W-:-:S02]  /*1730*/  SHF.R.S32.HI R20, RZ, 0x1f, R20 ;  /* 0x0000001fff147819 */ /* 0x000fc40000011414 */
[----:B------:R-:W-:Y:S02]  /*1740*/  LEA.HI.X R9, R2, R4, R3, 0x1, P2 ;  /* 0x0000000402097211 */ /* 0x000fe400010f0c03 */
[----:B------:R-:W-:Y:S02]  /*1750*/  SHF.R.S32.HI R18, RZ, 0x1f, R18 ;  /* 0x0000001fff127819 */ /* 0x000fe40000011412 */
[----:B------:R-:W-:Y:S01]  /*1760*/  LEA R2, P0, R17, R0, 0x1 ;  /* 0x0000000011027211 */ /* 0x000fe200078008ff */
[----:B------:R1:W-:Y:S01]  /*1770*/  LDGSTS.E.BYPASS.LTC128B.128 [R243+0x1c100], [R8.64], !P5 ;  /* 0x1c10000008f37fae */ /* 0x0003e2000e901d46 */
[-C--:B------:R-:W-:Y:S02]  /*1780*/  LEA.HI.X R7, R19, R4.reuse, R20, 0x1, P1 ;  /* 0x0000000413077211 */ /* 0x080fe400008f0c14 */
[----:B------:R-:W-:-:S03]  /*1790*/  LEA.HI.X R3, R17, R4, R18, 0x1, P0 ;  /* 0x0000000411037211 */ /* 0x000fc600000f0c12 */
[----:B------:R1:W-:Y:S04]  /*17a0*/  LDGSTS.E.BYPASS.LTC128B.128 [R243+0x20100], [R6.64], !P4 ;  /* 0x2010000006f37fae */ /* 0x0003e8000e101d46 */
[----:B------:R1:W-:Y:S02]  /*17b0*/  LDGSTS.E.BYPASS.LTC128B.128 [R243+0x24100], [R2.64], !P3 ;  /* 0x2410000002f37fae */ /* 0x0003e4000d901d46 */
.L_x_1461:
[----:B------:R-:W-:Y:S05]  /*17c0*/  BSYNC B0 ;  /* 0x0000000000007941 */ /* 0x000fea0003800000 */
.L_x_1460:
[----:B------:R-:W-:Y:S05]  /*17d0*/  BRA.DIV ~URZ, `(.L_x_1462) ;  /* 0x00013fa27f007947 */ /* 0x000fea000b800000 */
[----:B--2---:R2:W3:Y:S04]  /*17e0*/  SHFL.IDX PT, R4, R5, 0x1, 0x181f ;  /* 0x00381f0005047f89 */ /* 0x0044e800000e0000 */
[----:B----4-:R2:W4:Y:S02]  /*17f0*/  SHFL.IDX PT, R0, R13, 0x1, 0x181f ;  /* 0x00381f000d007f89 */ /* 0x01052400000e0000 */
.L_x_1530:
[----:B-1----:R-:W-:Y:S01]  /*1800*/  IADD3 R2, R12, 0x20, RZ ;  /* 0x000000200c027810 */ /* 0x002fe20007ffe0ff */
[----:B------:R-:W-:Y:S03]  /*1810*/  BSSY B0, `(.L_x_1463) ;  /* 0x000001c000007945 */ /* 0x000fe60003800000 */
[----:B------:R-:W-:-:S13]  /*1820*/  ISETP.GE.AND P0, PT, R2, R16, PT ;  /* 0x000000100200720c */ /* 0x000fda0003f06270 */
[----:B------:R-:W-:Y:S05]  /*1830*/  @P0 BRA `(.L_x_1464) ;  /* 0x0000019000000947 */ /* 0x000fea0003800000 */
[C---:B------:R-:W-:Y:S02]  /*1840*/  IADD3 R3, R245.reuse, 0x40, RZ ;  /* 0x00000040f5037810 */ /* 0x040fe40007ffe0ff */
[C---:B----4-:R-:W-:Y:S02]  /*1850*/  LEA R10, P0, R245.reuse, R0, 0x1 ;  /* 0x00000000f50a7211 */ /* 0x050fe400078008ff */
[----:B------:R-:W-:Y:S02]  /*1860*/  SHF.R.S32.HI R6, RZ, 0x1f, R245 ;  /* 0x0000001fff067819 */ /* 0x000fe400000114f5 */
[C---:B------:R-:W-:Y:S02]  /*1870*/  IADD3 R21, R245.reuse, 0x40, RZ ;  /* 0x00000040f5157810 */ /* 0x040fe40007ffe0ff */
[C---:B------:R-:W-:Y:S02]  /*1880*/  IADD3 R19, R245.reuse, 0x80, RZ ;  /* 0x00000080f5137810 */ /* 0x040fe40007ffe0ff */
[----:B------:R-:W-:-:S02]  /*1890*/  IADD3 R20, R245, 0x80, RZ ;  /* 0x00000080f5147810 */ /* 0x000fc40007ffe0ff */
[C---:B------:R-:W-:Y:S02]  /*18a0*/  IADD3 R17, R245.reuse, 0xc0, RZ ;  /* 0x000000c0f5117810 */ /* 0x040fe40007ffe0ff */
[----:B------:R-:W-:Y:S02]  /*18b0*/  IADD3 R18, R245, 0xc0, RZ ;  /* 0x000000c0f5127810 */ /* 0x000fe40007ffe0ff */
[----:B------:R-:W-:Y:S02]  /*18c0*/  LEA R8, P2, R3, R0, 0x1 ;  /* 0x0000000003087211 */ /* 0x000fe400078408ff */
[----:B---3--:R-:W-:Y:S02]  /*18d0*/  LEA.HI.X R11, R245, R4, R6, 0x1, P0 ;  /* 0x00000004f50b7211 */ /* 0x008fe400000f0c06 */
[----:B------:R-:W-:Y:S02]  /*18e0*/  SHF.R.S32.HI R21, RZ, 0x1f, R21 ;  /* 0x0000001fff157819 */ /* 0x000fe40000011415 */
[----:B------:R-:W-:Y:S01]  /*18f0*/  LEA R6, P1, R19, R0, 0x1 ;  /* 0x0000000013067211 */ /* 0x000fe200078208ff */
[----:B------:R-:W-:Y:S01]  /*1900*/  @!PT LDS RZ, [RZ] ;  /* 0x00000000fffff984 */ /* 0x000fe20000000800 */
[----:B------:R-:W-:Y:S01]  /*1910*/  @!PT LDS RZ, [RZ] ;  /* 0x00000000fffff984 */ /* 0x000fe20000000800 */
[----:B------:R-:W-:Y:S01]  /*1920*/  @!PT LDS RZ, [RZ] ;  /* 0x00000000fffff984 */ /* 0x000fe20000000800 */
[----:B------:R1:W-:Y:S01]  /*1930*/  LDGSTS.E.BYPASS.LTC128B.128 [R243+0x19100], [R10.64], !P6 ;  /* 0x191000000af37fae */ /* 0x0003e2000f101d46 */
[----:B------:R-:W-:-:S02]  /*1940*/  SHF.R.S32.HI R20, RZ, 0x1f, R20 ;  /* 0x0000001fff147819 */ /* 0x000fc40000011414 */
[----:B------:R-:W-:Y:S02]  /*1950*/  SHF.R.S32.HI R18, RZ, 0x1f, R18 ;  /* 0x0000001fff127819 */ /* 0x000fe40000011412 */
[----:B------:R-:W-:Y:S02]  /*1960*/  LEA R2, P0, R17, R0, 0x1 ;  /* 0x0000000011027211 */ /* 0x000fe400078008ff */
[-C--:B------:R-:W-:Y:S02]  /*1970*/  LEA.HI.X R9, R3, R4.reuse, R21, 0x1, P2 ;  /* 0x0000000403097211 */ /* 0x080fe400010f0c15 */
[-C--:B------:R-:W-:Y:S02]  /*1980*/  LEA.HI.X R7, R19, R4.reuse, R20, 0x1, P1 ;  /* 0x0000000413077211 */ /* 0x080fe400008f0c14 */
[----:B------:R-:W-:Y:S01]  /*1990*/  LEA.HI.X R3, R17, R4, R18, 0x1, P0 ;  /* 0x0000000411037211 */ /* 0x000fe200000f0c12 */
[----:B------:R1:W-:Y:S04]  /*19a0*/  LDGSTS.E.BYPASS.LTC128B.128 [R243+0x1d100], [R8.64], !P5 ;  /* 0x1d10000008f37fae */ /* 0x0003e8000e901d46 */
[----:B------:R1:W-:Y:S04]  /*19b0*/  LDGSTS.E.BYPASS.LTC128B.128 [R243+0x21100], [R6.64], !P4 ;  /* 0x2110000006f37fae */ /* 0x0003e8000e101d46 */
[----:B------:R1:W-:Y:S02]  /*19c0*/  LDGSTS.E.BYPASS.LTC128B.128 [R243+0x25100], [R2.64], !P3 ;  /* 0x2510000002f37fae */ /* 0x0003e4000d901d46 */
.L_x_1464:
[----:B------:R-:W-:Y:S05]  /*19d0*/  BSYNC B0 ;  /* 0x0000000000007941 */ /* 0x000fea0003800000 */
.L_x_1463:
[----:B------:R-:W-:Y:S05]  /*19e0*/  BRA.DIV ~URZ, `(.L_x_1465) ;  /* 0x00013e827f007947 */ /* 0x000fea000b800000 */
[----:B---3--:R3:W1:Y:S02]  /*19f0*/  SHFL.IDX PT, R4, R5, 0x2, 0x181f ;  /* 0x00581f0005047f89 */ /* 0x00866400000e0000 */
.L_x_1531:
[----:B------:R-:W-:Y:S05]  /*1a00*/  BRA.DIV ~URZ, `(.L_x_1466) ;  /* 0x00013ee27f007947 */ /* 0x000fea000b800000 */
[----:B----4-:R4:W2:Y:S02]  /*1a10*/  SHFL.IDX PT, R0, R13, 0x2, 0x181f ;  /* 0x00581f000d007f89 */ /* 0x0108a400000e0000 */
.L_x_1532:
[----:B-1----:R-:W-:Y:S01]  /*1a20*/  IADD3 R2, R12, 0x40, RZ ;  /* 0x000000400c027810 */ /* 0x002fe20007ffe0ff */
[----:B------:R-:W-:Y:S03]  /*1a30*/  BSSY B0, `(.L_x_1467) ;  /* 0x000001c000007945 */ /* 0x000fe60003800000 */
[----:B------:R-:W-:-:S13]  /*1a40*/  ISETP.GE.AND P0, PT, R2, R16, PT ;  /* 0x000000100200720c */ /* 0x000fda0003f06270 */
[----:B------:R-:W-:Y:S05]  /*1a50*/  @P0 BRA `(.L_x_1468) ;  /* 0x0000019000000947 */ /* 0x000fea0003800000 */
[C---:B------:R-:W-:Y:S02]  /*1a60*/  IADD3 R3, R245.reuse, 0x40, RZ ;  /* 0x00000040f5037810 */ /* 0x040fe40007ffe0ff */
[C---:B--2---:R-:W-:Y:S02]  /*1a70*/  LEA R10, P0, R245.reuse, R0, 0x1 ;  /* 0x00000000f50a7211 */ /* 0x044fe400078008ff */
[----:B------:R-:W-:Y:S02]  /*1a80*/  SHF.R.S32.HI R6, RZ, 0x1f, R245 ;  /* 0x0000001fff067819 */ /* 0x000fe400000114f5 */
[C---:B------:R-:W-:Y:S02]  /*1a90*/  IADD3 R21, R245.reuse, 0x40, RZ ;  /* 0x00000040f5157810 */ /* 0x040fe40007ffe0ff */
[C---:B------:R-:W-:Y:S02]  /*1aa0*/  IADD3 R19, R245.reuse, 0x80, RZ ;  /* 0x00000080f5137810 */ /* 0x040fe40007ffe0ff */
[----:B------:R-:W-:-:S02]  /*1ab0*/  IADD3 R20, R245, 0x80, RZ ;  /* 0x00000080f5147810 */ /* 0x000fc40007ffe0ff */
[C---:B------:R-:W-:Y:S02]  /*1ac0*/  IADD3 R17, R245.reuse, 0xc0, RZ ;  /* 0x000000c0f5117810 */ /* 0x040fe40007ffe0ff */
[----:B------:R-:W-:Y:S02]  /*1ad0*/  IADD3 R18, R245, 0xc0, RZ ;  /* 0x000000c0f5127810 */ /* 0x000fe40007ffe0ff */
[----:B------:R-:W-:Y:S02]  /*1ae0*/  LEA R8, P2, R3, R0, 0x1 ;  /* 0x0000000003087211 */ /* 0x000fe400078408ff */
[----:B------:R-:W-:Y:S02]  /*1af0*/  LEA.HI.X R11, R245, R4, R6, 0x1, P0 ;  /* 0x00000004f50b7211 */ /* 0x000fe400000f0c06 */
        /* <DEDUP_REMOVED lines=15> */
.L_x_1468:
[----:B------:R-:W-:Y:S05]  /*1bf0*/  BSYNC B0 ;  /* 0x0000000000007941 */ /* 0x000fea0003800000 */
.L_x_1467:
[----:B------:R-:W-:Y:S05]  /*1c00*/  BRA.DIV ~URZ, `(.L_x_1469) ;  /* 0x00013d627f007947 */ /* 0x000fea000b800000 */
[----:B------:R1:W3:Y:S04]  /*1c10*/  SHFL.IDX PT, R4, R5, 0x3, 0x181f ;  /* 0x00781f0005047f89 */ /* 0x0002e800000e0000 */
[----:B--2---:R1:W2:Y:S02]  /*1c20*/  SHFL.IDX PT, R0, R13, 0x3, 0x181f ;  /* 0x00781f000d007f89 */ /* 0x0042a400000e0000 */
.L_x_1533:
[----:B-1----:R-:W-:Y:S01]  /*1c30*/  IADD3 R2, R12, 0x60, RZ ;  /* 0x000000600c027810 */ /* 0x002fe20007ffe0ff */
[----:B-----5:R-:W-:Y:S01]  /*1c40*/  IMAD.WIDE.U32 R164, R14, c[0x0][0x2b0], RZ ;  /* 0x0000ac000ea47a25 */ /* 0x020fe200078e00ff */
[----:B------:R-:W-:-:S02]  /*1c50*/  SHF.R.S32.HI R20, RZ, 0x1f, R245 ;  /* 0x0000001fff147819 */ /* 0x000fc400000114f5 */
[----:B------:R-:W-:Y:S02]  /*1c60*/  ISETP.GE.AND P0, PT, R2, R16, PT ;  /* 0x000000100200720c */ /* 0x000fe40003f06270 */
[C---:B------:R-:W-:Y:S01]  /*1c70*/  IADD3 R31, R245.reuse, 0x40, RZ ;  /* 0x00000040f51f7810 */ /* 0x040fe20007ffe0ff */
[----:B------:R1:W-:Y:S01]  /*1c80*/  STL.64 [R1+0x28], R164 ;  /* 0x000028a401007387 */ /* 0x0003e20000100a00 */
[C---:B------:R-:W-:Y:S02]  /*1c90*/  IADD3 R19, R245.reuse, 0x40, RZ ;  /* 0x00000040f5137810 */ /* 0x040fe40007ffe0ff */
[C---:B------:R-:W-:Y:S02]  /*1ca0*/  IADD3 R30, R245.reuse, 0x80, RZ ;  /* 0x00000080f51e7810 */ /* 0x040fe40007ffe0ff */
[----:B------:R-:W-:Y:S02]  /*1cb0*/  SHF.R.S32.HI R19, RZ, 0x1f, R19 ;  /* 0x0000001fff137819 */ /* 0x000fe40000011413 */
[----:B------:R-:W-:-:S02]  /*1cc0*/  IADD3 R18, R245, 0x80, RZ ;  /* 0x00000080f5127810 */ /* 0x000fc40007ffe0ff */
[C---:B------:R-:W-:Y:S02]  /*1cd0*/  IADD3 R29, R245.reuse, 0xc0, RZ ;  /* 0x000000c0f51d7810 */ /* 0x040fe40007ffe0ff */
[C---:B--2---:R-:W-:Y:S02]  /*1ce0*/  @!P0 LEA R10, P1, R245.reuse, R0, 0x1 ;  /* 0x00000000f50a8211 */ /* 0x044fe400078208ff */
[----:B------:R-:W-:Y:S02]  /*1cf0*/  SHF.R.S32.HI R18, RZ, 0x1f, R18 ;  /* 0x0000001fff127819 */ /* 0x000fe40000011412 */
[----:B---3--:R-:W-:Y:S02]  /*1d00*/  @!P0 LEA.HI.X R11, R245, R4, R20, 0x1, P1 ;  /* 0x00000004f50b8211 */ /* 0x008fe400008f0c14 */
[----:B------:R-:W-:Y:S02]  /*1d10*/  @!P0 LEA R8, P1, R31, R0, 0x1 ;  /* 0x000000001f088211 */ /* 0x000fe400078208ff */
[----:B------:R-:W-:Y:S01]  /*1d20*/  IADD3 R17, R245, 0xc0, RZ ;  /* 0x000000c0f5117810 */ /* 0x000fe20007ffe0ff */
[----:B------:R-:W-:Y:S01]  /*1d30*/  @!PT LDS RZ, [RZ] ;  /* 0x00000000fffff984 */ /* 0x000fe20000000800 */
[----:B------:R-:W-:Y:S01]  /*1d40*/  @!PT LDS RZ, [RZ] ;  /* 0x00000000fffff984 */ /* 0x000fe20000000800 */
[----:B------:R-:W-:Y:S01]  /*1d50*/  @!PT LDS RZ, [RZ] ;  /* 0x00000000fffff984 */ /* 0x000fe20000000800 */
[----:B------:R1:W-:Y:S01]  /*1d60*/  @!P0 LDGSTS.E.BYPASS.LTC128B.128 [R243+0x1b100], [R10.64], !P6 ;  /* 0x1b1000000af38fae */ /* 0x0003e2000f101d46 */
[----:B------:R-:W-:-:S02]  /*1d70*/  @!P0 LEA.HI.X R9, R31, R4, R19, 0x1, P1 ;  /* 0x000000041f098211 */ /* 0x000fc400008f0c13 */
[C---:B------:R-:W-:Y:S02]  /*1d80*/  @!P0 LEA R6, P1, R30.reuse, R0, 0x1 ;  /* 0x000000001e068211 */ /* 0x040fe400078208ff */
[----:B------:R-:W-:Y:S01]  /*1d90*/  SHF.R.S32.HI R17, RZ, 0x1f, R17 ;  /* 0x0000001fff117819 */ /* 0x000fe20000011411 */
[----:B------:R1:W-:Y:S01]  /*1da0*/  @!P0 LDGSTS.E.BYPASS.LTC128B.128 [R243+0x1f100], [R8.64], !P5 ;  /* 0x1f10000008f38fae */ /* 0x0003e2000e901d46 */
[----:B------:R-:W-:Y:S02]  /*1db0*/  @!P0 LEA.HI.X R7, R30, R4, R18, 0x1, P1 ;  /* 0x000000041e078211 */ /* 0x000fe400008f0c12 */
[C---:B------:R-:W-:Y:S02]  /*1dc0*/  @!P0 LEA R2, P1, R29.reuse, R0, 0x1 ;  /* 0x000000001d028211 */ /* 0x040fe400078208ff */
[----:B------:R-:W-:Y:S01]  /*1dd0*/  SHF.R.S32.HI R0, RZ, 0x1f, R14 ;  /* 0x0000001fff007819 */ /* 0x000fe2000001140e */
[----:B------:R1:W-:Y:S01]  /*1de0*/  @!P0 LDGSTS.E.BYPASS.LTC128B.128 [R243+0x23100], [R6.64], !P4 ;  /* 0x2310000006f38fae */ /* 0x0003e2000e101d46 */
[----:B------:R-:W-:-:S03]  /*1df0*/  @!P0 LEA.HI.X R3, R29, R4, R17, 0x1, P1 ;  /* 0x000000041d038211 */ /* 0x000fc600008f0c11 */
[----:B------:R-:W-:Y:S02]  /*1e00*/  IMAD R0, R0, c[0x0][0x2b0], RZ ;  /* 0x0000ac0000007a24 */ /* 0x000fe400078e02ff */
[----:B------:R1:W-:Y:S02]  /*1e10*/  @!P0 LDGSTS.E.BYPASS.LTC128B.128 [R243+0x27100], [R2.64], !P3 ;  /* 0x2710000002f38fae */ /* 0x0003e4000d901d46 */
[----:B------:R-:W-:Y:S02]  /*1e20*/  IMAD R0, R14, c[0x0][0x2b4], R0 ;  /* 0x0000ad000e007a24 */ /* 0x000fe400078e0200 */
[----:B------:R-:W0:Y:S01]  /*1e30*/  LDGDEPBAR ;  /* 0x00000000000079af */ /* 0x000e220000000000 */
[----:B------:R-:W-:Y:S01]  /*1e40*/  WARPSYNC 0xffffffff ;  /* 0xffffffff00007948 */ /* 0x000fe20003800000 */
[----:B------:R-:W-:-:S05]  /*1e50*/  IMAD.IADD R162, R165, 0x1, R0 ;  /* 0x00000001a5a27824 */ /* 0x000fca00078e0200 */
[----:B------:R1:W-:Y:S02]  /*1e60*/  STL [R1+0x38], R162 ;  /* 0x000038a201007387 */ /* 0x0003e40000100800 */
[----:B------:R-:W2:Y:S04]  /*1e70*/  LDL R168, [R1+0x4] ;  /* 0x0000040001a87983 */ /* 0x000ea80000100800 */
[----:B------:R-:W3:Y:S04]  /*1e80*/  LDL R163, [R1+0x10] ;  /* 0x0000100001a37983 */ /* 0x000ee80000100800 */
[----:B------:R-:W5:Y:S01]  /*1e90*/  LDL R166, [R1+0x18] ;  /* 0x0000180001a67983 */ /* 0x000f620000100800 */
[----:B-1----:R-:W-:Y:S02]  /*1ea0*/  IMAD.MOV.U32 R6, RZ, RZ, 0x60 ;  /* 0x00000060ff067424 */ /* 0x002fe400078e00ff */
[----:B------:R-:W-:Y:S01]  /*1eb0*/  IMAD.MOV.U32 R167, RZ, RZ, c[0x0][0x2b8] ;  /* 0x0000ae00ffa77624 */ /* 0x000fe200078e00ff */
[----:B----4-:R-:W4:Y:S01]  /*1ec0*/  LDL R21, [R1+0x48] ;  /* 0x0000480001157983 */ /* 0x010f220000100800 */
[----:B------:R-:W-:-:S03]  /*1ed0*/  IMAD.MOV.U32 R5, RZ, RZ, c[0x0][0x2ac] ;  /* 0x0000ab00ff057624 */ /* 0x000fc600078e00ff */
[----:B------:R-:W-:Y:S01]  /*1ee0*/  ISETP.NE.AND P1, PT, R167, 0x1, PT ;  /* 0x00000001a700780c */ /* 0x000fe20003f25270 */
[----:B------:R-:W-:Y:S02]  /*1ef0*/  IMAD R5, R5, c[0x0][0x1d0], RZ ;  /* 0x0000740005057a24 */ /* 0x000fe400078e02ff */
[----:B------:R-:W-:Y:S01]  /*1f00*/  IMAD.MOV.U32 R246, RZ, RZ, RZ ;  /* 0x000000fffff67224 */ /* 0x000fe200078e00ff */
[----:B------:R-:W-:Y:S01]  /*1f10*/  BAR.SYNC.DEFER_BLOCKING 0x0 ;  /* 0x0000000000007b1d */ /* 0x000fe20000010000 */
[----:B--2---:R-:W-:-:S04]  /*1f20*/  IMAD R154, R168, R6, -0x60 ;  /* 0xffffffa0a89a7424 */ /* 0x004fc800078e0206 */
[----:B---3--:R-:W-:-:S05]  /*1f30*/  IMAD.IADD R2, R163, 0x1, R154 ;  /* 0x00000001a3027824 */ /* 0x008fca00078e029a */
[C---:B------:R-:W-:Y:S01]  /*1f40*/  ISETP.GE.AND P0, PT, R2.reuse, R5, PT ;  /* 0x000000050200720c */ /* 0x040fe20003f06270 */
[----:B-----5:R-:W-:-:S03]  /*1f50*/  IMAD.IADD R2, R2, 0x1, R166 ;  /* 0x0000000102027824 */ /* 0x020fc600078e02a6 */
        /* <DEDUP_REMOVED lines=9> */
[----:B------:R-:W-:-:S04]  /*1ff0*/  IMAD.MOV R0, RZ, RZ, -R0 ;  /* 0x000000ffff007224 */ /* 0x000fc800078e0a00 */
[----:B------:R-:W-:Y:S01]  /*2000*/  IMAD R252, R0, c[0x0][0x2b8], R2 ;  /* 0x0000ae0000fc7a24 */ /* 0x000fe200078e0202 */
[----:B------:R-:W3:Y:S04]  /*2010*/  S2R R13, SR_TID.X ;  /* 0x00000000000d7919 */ /* 0x000ee80000002100 */
[----:B------:R-:W-:Y:S01]  /*2020*/  SHF.R.S32.HI R10, RZ, 0x1f, R252 ;  /* 0x0000001fff0a7819 */ /* 0x000fe200000114fc */
[----:B------:R-:W-:-:S04]  /*2030*/  IMAD.WIDE.U32 R2, R252, c[0x0][0x1e0], RZ ;  /* 0x00007800fc027a25 */ /* 0x000fc800078e00ff */
[----:B------:R-:W-:-:S04]  /*2040*/  IMAD R0, R10, c[0x0][0x1e0], RZ ;  /* 0x000078000a007a24 */ /* 0x000fc800078e02ff */
[----:B------:R-:W-:-:S04]  /*2050*/  IMAD R0, R252, c[0x0][0x1e4], R0 ;  /* 0x00007900fc007a24 */ /* 0x000fc800078e0200 */
[----:B------:R-:W-:Y:S02]  /*2060*/  IMAD.IADD R3, R3, 0x1, R0 ;  /* 0x0000000103037824 */ /* 0x000fe400078e0200 */
[----:B------:R-:W-:Y:S02]  /*2070*/  IMAD R0, R15, c[0x0][0x1e8], RZ ;  /* 0x00007a000f007a24 */ /* 0x000fe400078e02ff */
[----:B----4-:R-:W-:-:S04]  /*2080*/  IMAD.WIDE.U32 R160, R21, c[0x0][0x1e8], RZ ;  /* 0x00007a0015a07a25 */ /* 0x010fc800078e00ff */
[----:B------:R-:W-:Y:S01]  /*2090*/  IMAD R0, R21, c[0x0][0x1ec], R0 ;  /* 0x00007b0015007a24 */ /* 0x000fe200078e0200 */
[----:B---3--:R-:W-:-:S03]  /*20a0*/  SHF.R.S32.HI R7, RZ, 0x1f, R13 ;  /* 0x0000001fff077819 */ /* 0x008fc6000001140d */
[----:B------:R-:W-:Y:S01]  /*20b0*/  IMAD.IADD R159, R161, 0x1, R0 ;  /* 0x00000001a19f7824 */ /* 0x000fe200078e0200 */
[----:B------:R-:W-:Y:S01]  /*20c0*/  LEA.HI R7, R7, R13, RZ, 0x3 ;  /* 0x0000000d07077211 */ /* 0x000fe200078f18ff */
[----:B------:R-:W-:Y:S02]  /*20d0*/  IMAD.MOV.U32 R153, RZ, RZ, c[0x0][0x2ac] ;  /* 0x0000ab00ff997624 */ /* 0x000fe400078e00ff */
[----:B-1----:R-:W-:Y:S01]  /*20e0*/  IMAD R5, R168, -0x60, R6 ;  /* 0xffffffa0a8057824 */ /* 0x002fe200078e0206 */
[----:B------:R-:W-:-:S03]  /*20f0*/  SHF.R.S32.HI R7, RZ, 0x3, R7 ;  /* 0x00000003ff077819 */ /* 0x000fc60000011407 */
[----:B------:R-:W-:-:S05]  /*2100*/  IMAD R153, R153, c[0x0][0x1d0], R5 ;  /* 0x0000740099997a24 */ /* 0x000fca00078e0205 */
[----:B------:R-:W-:Y:S01]  /*2110*/  IADD3 R26, -R7, R153, RZ ;  /* 0x00000099071a7210 */ /* 0x000fe20007ffe1ff */
[----:B------:R-:W-:Y:S01]  /*2120*/  IMAD.WIDE.U32 R22, R21, c[0x0][0x210], RZ ;  /* 0x0000840015167a25 */ /* 0x000fe200078e00ff */
[----:B------:R-:W-:Y:S04]  /*2130*/  STL.64 [R1+0x20], R160 ;  /* 0x000020a001007387 */ /* 0x000fe80000100a00 */
[----:B------:R-:W-:Y:S04]  /*2140*/  STL [R1+0x1c], R159 ;  /* 0x00001c9f01007387 */ /* 0x000fe80000100800 */
[----:B------:R-:W-:Y:S01]  /*2150*/  STL.64 [R1+0x30], R22 ;  /* 0x0000301601007387 */ /* 0x000fe20000100a00 */
[----:B------:R-:W-:-:S02]  /*2160*/  IMAD.SHL.U32 R156, R31, 0x2, RZ ;  /* 0x000000021f9c7824 */ /* 0x000fc400078e00ff */
[C---:B------:R-:W-:Y:S01]  /*2170*/  IMAD.SHL.U32 R157, R30.reuse, 0x2, RZ ;  /* 0x000000021e9d7824 */ /* 0x040fe200078e00ff */
[C---:B------:R-:W-:Y:S01]  /*2180*/  SHF.L.U64.HI R132, R245.reuse, 0x1, R20 ;  /* 0x00000001f5847819 */ /* 0x040fe20000010214 */
[----:B------:R-:W-:Y:S01]  /*2190*/  IMAD.SHL.U32 R155, R245, 0x2, RZ ;  /* 0x00000002f59b7824 */ /* 0x000fe200078e00ff */
[----:B------:R-:W-:Y:S02]  /*21a0*/  SHF.L.U64.HI R133, R31, 0x1, R19 ;  /* 0x000000011f857819 */ /* 0x000fe40000010213 */
[----:B------:R-:W-:Y:S02]  /*21b0*/  SHF.L.U64.HI R134, R30, 0x1, R18 ;  /* 0x000000011e867819 */ /* 0x000fe40000010212 */
[----:B------:R-:W-:Y:S01]  /*21c0*/  IADD3 R135, R228, 0x20, RZ ;  /* 0x00000020e4877810 */ /* 0x000fe20007ffe0ff */
[C---:B------:R-:W-:Y:S01]  /*21d0*/  IMAD.SHL.U32 R158, R29.reuse, 0x2, RZ ;  /* 0x000000021d9e7824 */ /* 0x040fe200078e00ff */
[----:B------:R-:W-:Y:S02]  /*21e0*/  SHF.L.U64.HI R152, R29, 0x1, R17 ;  /* 0x000000011d987819 */ /* 0x000fe40000010211 */
[----:B--2---:R-:W-:Y:S01]  /*21f0*/  SHF.R.S32.HI R12, RZ, 0x1f, R246 ;  /* 0x0000001fff0c7819 */ /* 0x004fe200000114f6 */
[----:B------:R-:W-:-:S04]  /*2200*/  IMAD.WIDE.U32 R2, R246, c[0x0][0x1f0], R2 ;  /* 0x00007c00f6027a25 */ /* 0x000fc800078e0002 */
[----:B------:R-:W-:Y:S01]  /*2210*/  IMAD R4, R12, c[0x0][0x1f0], RZ ;  /* 0x00007c000c047a24 */ /* 0x000fe200078e02ff */
[----:B------:R-:W-:-:S03]  /*2220*/  IADD3 R0, P0, R2, R160, RZ ;  /* 0x000000a002007210 */ /* 0x000fc60007f1e0ff */
[----:B------:R-:W-:-:S05]  /*2230*/  IMAD R4, R246, c[0x0][0x1f4], R4 ;  /* 0x00007d00f6047a24 */ /* 0x000fca00078e0204 */
[----:B------:R-:W-:Y:S02]  /*2240*/  IADD3.X R2, R159, R3, R4, P0, !PT ;  /* 0x000000039f027210 */ /* 0x000fe400007fe404 */
[----:B------:R-:W-:-:S04]  /*2250*/  LEA R9, P0, R0, c[0x0][0x1c8], 0x1 ;  /* 0x0000720000097a11 */ /* 0x000fc800078008ff */
[----:B------:R-:W-:Y:S02]  /*2260*/  LEA.HI.X R13, R0, c[0x0][0x1cc], R2, 0x1, P0 ;  /* 0x00007300000d7a11 */ /* 0x000fe400000f0c02 */
[----:B------:R-:W1:Y:S01]  /*2270*/  SHFL.IDX PT, R0, R9, RZ, 0x181f ;  /* 0x00181fff09007589 */ /* 0x000e6200000e0000 */
[----:B------:R-:W-:-:S03]  /*2280*/  ISETP.GE.AND P0, PT, R26, 0x1, PT ;  /* 0x000000011a00780c */ /* 0x000fc60003f06270 */
[----:B------:R-:W2:Y:S04]  /*2290*/  SHFL.IDX PT, R2, R13, RZ, 0x181f ;  /* 0x00181fff0d027589 */ /* 0x000ea800000e0000 */
[----:B------:R-:W3:Y:S06]  /*22a0*/  SHFL.IDX PT, R8, R9, 0x1, 0x181f ;  /* 0x00381f0009087f89 */ /* 0x000eec00000e0000 */
[----:B------:R-:W-:-:S02]  /*22b0*/  @P0 ISETP.GE.AND P3, PT, R245, c[0x0][0x1d4], PT ;  /* 0x00007500f5000a0c */ /* 0x000fc40003f66270 */
[----:B------:R-:W-:Y:S01]  /*22c0*/  @P0 ISETP.GE.AND P4, PT, R31, c[0x0][0x1d4], PT ;  /* 0x000075001f000a0c */ /* 0x000fe20003f86270 */
[----:B------:R-:W4:Y:S01]  /*22d0*/  SHFL.IDX PT, R11, R13, 0x1, 0x181f ;  /* 0x00381f000d0b7f89 */ /* 0x000f2200000e0000 */
[-C--:B-1----:R-:W-:Y:S02]  /*22e0*/  @P0 LEA R4, P2, R245, R0.reuse, 0x1 ;  /* 0x00000000f5040211 */ /* 0x082fe400078408ff */
[----:B------:R-:W-:Y:S02]  /*22f0*/  @P0 LEA R6, P1, R31, R0, 0x1 ;  /* 0x000000001f060211 */ /* 0x000fe400078208ff */
[-C--:B--2---:R-:W-:Y:S02]  /*2300*/  @P0 LEA.HI.X R5, R245, R2.reuse, R20, 0x1, P2 ;  /* 0x00000002f5050211 */ /* 0x084fe400010f0c14 */
[----:B------:R-:W-:Y:S02]  /*2310*/  @P0 LEA.HI.X R7, R31, R2, R19, 0x1, P1 ;  /* 0x000000021f070211 */ /* 0x000fe400008f0c13 */
[----:B------:R-:W-:Y:S01]  /*2320*/  ISETP.GE.AND P1, PT, R26, 0x21, PT ;  /* 0x000000211a00780c */ /* 0x000fe20003f26270 */
[----:B------:R1:W-:Y:S01]  /*2330*/  @P0 LDGSTS.E.BYPASS.LTC128B.128 [R243+0xc100], [R4.64], !P3 ;  /* 0x0c10000004f30fae */ /* 0x0003e2000d901d46 */
[----:B------:R-:W-:-:S03]  /*2340*/  @P0 ISETP.GE.AND P5, PT, R30, c[0x0][0x1d4], PT ;  /* 0x000075001e000a0c */ /* 0x000fc60003fa6270 */
[----:B------:R2:W-:Y:S01]  /*2350*/  @P0 LDGSTS.E.BYPASS.LTC128B.128 [R243+0xf100], [R6.64], !P4 ;  /* 0x0f10000006f30fae */ /* 0x0005e2000e101d46 */
[----:B------:R-:W-:Y:S02]  /*2360*/  @P0 ISETP.GE.AND P4, PT, R29, c[0x0][0x1d4], PT ;  /* 0x000075001d000a0c */ /* 0x000fe40003f86270 */
[----:B-1----:R-:W-:-:S04]  /*2370*/  @P0 LEA R4, P2, R30, R0, 0x1 ;  /* 0x000000001e040211 */ /* 0x002fc800078408ff */
[----:B------:R-:W-:Y:S02]  /*2380*/  @P0 LEA.HI.X R5, R30, R2, R18, 0x1, P2 ;  /* 0x000000021e050211 */ /* 0x000fe400010f0c12 */
[----:B--2---:R-:W-:-:S03]  /*2390*/  @P0 LEA R6, P2, R29, R0, 0x1 ;  /* 0x000000001d060211 */ /* 0x004fc600078408ff */
[----:B------:R3:W-:Y:S01]  /*23a0*/  @P0 LDGSTS.E.BYPASS.LTC128B.128 [R243+0x12100], [R4.64], !P5 ;  /* 0x1210000004f30fae */ /* 0x0007e2000e901d46 */
[----:B------:R-:W-:Y:S02]  /*23b0*/  @P0 LEA.HI.X R7, R29, R2, R17, 0x1, P2 ;  /* 0x000000021d070211 */ /* 0x000fe400010f0c11 */
[----:B------:R-:W-:Y:S01]  /*23c0*/  @P1 ISETP.GE.AND P2, PT, R245, c[0x0][0x1d4], PT ;  /* 0x00007500f5001a0c */ /* 0x000fe20003f46270 */
[----:B------:R-:W-:Y:S02]  /*23d0*/  IMAD R0, R10, c[0x0][0x208], RZ ;  /* 0x000082000a007a24 */ /* 0x000fe400078e02ff */
[----:B------:R1:W-:Y:S01]  /*23e0*/  @P0 LDGSTS.E.BYPASS.LTC128B.128 [R243+0x15100], [R6.64], !P4 ;  /* 0x1510000006f30fae */ /* 0x0003e2000e101d46 */
[----:B------:R-:W-:Y:S01]  /*23f0*/  @P1 ISETP.GE.AND P4, PT, R31, c[0x0][0x1d4], PT ;  /* 0x000075001f001a0c */ /* 0x000fe20003f86270 */
[----:B------:R-:W-:Y:S02]  /*2400*/  IMAD.WIDE.U32 R2, R252, c[0x0][0x208], RZ ;  /* 0x00008200fc027a25 */ /* 0x000fe400078e00ff */
[----:B------:R-:W-:Y:S01]  /*2410*/  SHFL.IDX PT, R10, R13, 0x2, 0x181f ;  /* 0x00581f000d0a7f89 */ /* 0x000fe200000e0000 */
[----:B---3--:R-:W-:-:S04]  /*2420*/  @P1 LEA R4, P3, R245, R8, 0x1 ;  /* 0x00000008f5041211 */ /* 0x008fc800078608ff */
[----:B----4-:R-:W-:Y:S01]  /*2430*/  @P1 LEA.HI.X R5, R245, R11, R20, 0x1, P3 ;  /* 0x0000000bf5051211 */ /* 0x010fe200018f0c14 */
[----:B-1----:R-:W-:Y:S02]  /*2440*/  IMAD R7, R252, c[0x0][0x20c], R0 ;  /* 0x00008300fc077a24 */ /* 0x002fe400078e0200 */
[----:B------:R-:W1:Y:S01]  /*2450*/  SHFL.IDX PT, R0, R9, 0x2, 0x181f ;  /* 0x00581f0009007f89 */ /* 0x000e6200000e0000 */
[----:B------:R-:W-:-:S03]  /*2460*/  @P1 LEA R6, P0, R31, R8, 0x1 ;  /* 0x000000081f061211 */ /* 0x000fc600078008ff */
[----:B------:R2:W-:Y:S01]  /*2470*/  @P1 LDGSTS.E.BYPASS.LTC128B.128 [R243+0xd100], [R4.64], !P2 ;  /* 0x0d10000004f31fae */ /* 0x0005e2000d101d46 */
[----:B------:R-:W-:Y:S01]  /*2480*/  @P1 ISETP.GE.AND P2, PT, R30, c[0x0][0x1d4], PT ;  /* 0x000075001e001a0c */ /* 0x000fe20003f46270 */
[----:B------:R-:W-:Y:S01]  /*2490*/  IMAD.IADD R3, R3, 0x1, R7 ;  /* 0x0000000103037824 */ /* 0x000fe200078e0207 */
[----:B------:R-:W-:Y:S02]  /*24a0*/  @P1 LEA.HI.X R7, R31, R11, R19, 0x1, P0 ;  /* 0x0000000b1f071211 */ /* 0x000fe400000f0c13 */
[----:B------:R-:W-:-:S03]  /*24b0*/  ISETP.GE.AND P0, PT, R26, 0x41, PT ;  /* 0x000000411a00780c */ /* 0x000fc60003f06270 */
[----:B------:R3:W-:Y:S01]  /*24c0*/  @P1 LDGSTS.E.BYPASS.LTC128B.128 [R243+0x10100], [R6.64], !P4 ;  /* 0x1010000006f31fae */ /* 0x0007e2000e101d46 */
[----:B------:R-:W-:Y:S01]  /*24d0*/  @P1 ISETP.GE.AND P4, PT, R29, c[0x0][0x1d4], PT ;  /* 0x000075001d001a0c */ /* 0x000fe20003f86270 */
[----:B------:R-:W-:Y:S01]  /*24e0*/  IMAD.WIDE.U32 R2, R246, c[0x0][0x218], R2 ;  /* 0x00008600f6027a25 */ /* 0x000fe200078e0002 */
[----:B--2---:R-:W-:-:S04]  /*24f0*/  @P1 LEA R4, P3, R30, R8, 0x1 ;  /* 0x000000081e041211 */ /* 0x004fc800078608ff */
[----:B------:R-:W-:Y:S01]  /*2500*/  @P1 LEA.HI.X R5, R30, R11, R18, 0x1, P3 ;  /* 0x0000000b1e051211 */ /* 0x000fe200018f0c12 */
[----:B---3--:R-:W-:-:S04]  /*2510*/  IMAD R6, R15, c[0x0][0x210], RZ ;  /* 0x000084000f067a24 */ /* 0x008fc800078e02ff */
[----:B------:R2:W-:Y:S02]  /*2520*/  @P1 LDGSTS.E.BYPASS.LTC128B.128 [R243+0x13100], [R4.64], !P2 ;  /* 0x1310000004f31fae */ /* 0x0005e4000d101d46 */
[----:B--2---:R-:W-:Y:S01]  /*2530*/  IMAD R5, R21, c[0x0][0x214], R6 ;  /* 0x0000850015057a24 */ /* 0x004fe200078e0206 */
[----:B------:R-:W-:Y:S01]  /*2540*/  @P1 LEA R6, P3, R29, R8, 0x1 ;  /* 0x000000081d061211 */ /* 0x000fe200078608ff */
[----:B------:R-:W-:Y:S01]  /*2550*/  IMAD R8, R12, c[0x0][0x218], RZ ;  /* 0x000086000c087a24 */ /* 0x000fe200078e02ff */
[----:B-1----:R-:W-:Y:S02]  /*2560*/  @P0 LEA R4, P2, R245, R0, 0x1 ;  /* 0x00000000f5040211 */ /* 0x002fe400078408ff */
[----:B------:R-:W-:Y:S02]  /*2570*/  @P1 LEA.HI.X R7, R29, R11, R17, 0x1, P3 ;  /* 0x0000000b1d071211 */ /* 0x000fe400018f0c11 */
[----:B------:R-:W-:Y:S01]  /*2580*/  @P0 ISETP.GE.AND P3, PT, R245, c[0x0][0x1d4], PT ;  /* 0x00007500f5000a0c */ /* 0x000fe20003f66270 */
[----:B------:R-:W-:Y:S01]  /*2590*/  IMAD.IADD R9, R23, 0x1, R5 ;  /* 0x0000000117097824 */ /* 0x000fe200078e0205 */
[----:B------:R-:W-:Y:S01]  /*25a0*/  @P0 LEA.HI.X R5, R245, R10, R20, 0x1, P2 ;  /* 0x0000000af5050211 */ /* 0x000fe200010f0c14 */
[----:B------:R-:W-:Y:S01]  /*25b0*/  IMAD R8, R246, c[0x0][0x21c], R8 ;  /* 0x00008700f6087a24 */ /* 0x000fe200078e0208 */
[----:B------:R-:W-:Y:S01]  /*25c0*/  IADD3 R2, P2, R2, R22, RZ ;  /* 0x0000001602027210 */ /* 0x000fe20007f5e0ff */
[----:B------:R-:W1:Y:S03]  /*25d0*/  S2R R21, SR_TID.X ;  /* 0x0000000000157919 */ /* 0x000e660000002100 */
[----:B------:R-:W-:Y:S01]  /*25e0*/  IADD3.X R3, R9, R3, R8, P2, !PT ;  /* 0x0000000309037210 */ /* 0x000fe200017fe408 */
[----:B------:R2:W-:Y:S01]  /*25f0*/  @P1 LDGSTS.E.BYPASS.LTC128B.128 [R243+0x16100], [R6.64], !P4 ;  /* 0x1610000006f31fae */ /* 0x0005e2000e101d46 */
[----:B------:R-:W-:-:S02]  /*2600*/  @P0 LEA R8, P2, R31, R0, 0x1 ;  /* 0x000000001f080211 */ /* 0x000fc400078408ff */
[C---:B------:R-:W-:Y:S01]  /*2610*/  LEA R27, P1, R2.reuse, c[0x0][0x1f8], 0x1 ;  /* 0x00007e00021b7a11 */ /* 0x040fe200078208ff */
[----:B------:R3:W-:Y:S01]  /*2620*/  STL [R1+0x3c], R9 ;  /* 0x00003c0901007387 */ /* 0x0007e20000100800 */
[----:B------:R-:W-:Y:S02]  /*2630*/  @P0 ISETP.GE.AND P4, PT, R31, c[0x0][0x1d4], PT ;  /* 0x000075001f000a0c */ /* 0x000fe40003f86270 */
[----:B------:R-:W-:Y:S01]  /*2640*/  LEA.HI.X R28, R2, c[0x0][0x1fc], R3, 0x1, P1 ;  /* 0x00007f00021c7a11 */ /* 0x000fe200008f0c03 */
[----:B------:R4:W-:Y:S01]  /*2650*/  @P0 LDGSTS.E.BYPASS.LTC128B.128 [R243+0xe100], [R4.64], !P3 ;  /* 0x0e10000004f30fae */ /* 0x0009e2000d901d46 */
[----:B------:R-:W-:Y:S02]  /*2660*/  @P0 ISETP.GE.AND P1, PT, R29, c[0x0][0x1d4], PT ;  /* 0x000075001d000a0c */ /* 0x000fe40003f26270 */
[----:B--2---:R-:W-:Y:S02]  /*2670*/  @P0 LEA R6, P3, R30, R0, 0x1 ;  /* 0x000000001e060211 */ /* 0x004fe400078608ff */
[----:B---3--:R-:W-:-:S02]  /*2680*/  @P0 LEA.HI.X R9, R31, R10, R19, 0x1, P2 ;  /* 0x0000000a1f090211 */ /* 0x008fc400010f0c13 */
[C---:B------:R-:W-:Y:S02]  /*2690*/  @P0 ISETP.GE.AND P2, PT, R30.reuse, c[0x0][0x1d4], PT ;  /* 0x000075001e000a0c */ /* 0x040fe40003f46270 */
[----:B------:R-:W-:Y:S01]  /*26a0*/  @P0 LEA.HI.X R7, R30, R10, R18, 0x1, P3 ;  /* 0x0000000a1e070211 */ /* 0x000fe200018f0c12 */
[----:B------:R2:W-:Y:S01]  /*26b0*/  @P0 LDGSTS.E.BYPASS.LTC128B.128 [R243+0x11100], [R8.64], !P4 ;  /* 0x1110000008f30fae */ /* 0x0005e2000e101d46 */
[----:B----4-:R-:W-:-:S04]  /*26c0*/  @P0 LEA R4, P3, R29, R0, 0x1 ;  /* 0x000000001d040211 */ /* 0x010fc800078608ff */
[----:B------:R-:W-:Y:S02]  /*26d0*/  @P0 LEA.HI.X R5, R29, R10, R17, 0x1, P3 ;  /* 0x0000000a1d050211 */ /* 0x000fe400018f0c11 */
[----:B-1----:R-:W-:-:S03]  /*26e0*/  SHF.R.S32.HI R13, RZ, 0x1f, R21 ;  /* 0x0000001fff0d7819 */ /* 0x002fc60000011415 */
[----:B------:R1:W-:Y:S04]  /*26f0*/  @P0 LDGSTS.E.BYPASS.LTC128B.128 [R243+0x14100], [R6.64], !P2 ;  /* 0x1410000006f30fae */ /* 0x0003e8000d101d46 */
[----:B------:R1:W-:Y:S04]  /*2700*/  @P0 LDGSTS.E.BYPASS.LTC128B.128 [R243+0x17100], [R4.64], !P1 ;  /* 0x1710000004f30fae */ /* 0x0003e8000c901d46 */
[----:B------:R-:W0:Y:S01]  /*2710*/  LDGDEPBAR ;  /* 0x00000000000079af */ /* 0x000e220000000000 */
[----:B------:R-:W-:-:S03]  /*2720*/  LEA.HI R13, R13, R21, RZ, 0x3 ;  /* 0x000000150d0d7211 */ /* 0x000fc600078f18ff */
[----:B------:R-:W3:Y:S01]  /*2730*/  SHFL.IDX PT, R0, R27, RZ, 0x181f ;  /* 0x00181fff1b007589 */ /* 0x000ee200000e0000 */
[----:B------:R-:W-:-:S03]  /*2740*/  LOP3.LUT R13, R13, 0xfffffff8, RZ, 0xc0, !PT ;  /* 0xfffffff80d0d7812 */ /* 0x000fc600078ec0ff */
[----:B------:R-:W4:Y:S04]  /*2750*/  SHFL.IDX PT, R2, R28, RZ, 0x181f ;  /* 0x00181fff1c027589 */ /* 0x000f2800000e0000 */
[----:B--2---:R-:W2:Y:S01]  /*2760*/  SHFL.IDX PT, R8, R27, 0x1, 0x181f ;  /* 0x00381f001b087f89 */ /* 0x004ea200000e0000 */
[----:B------:R-:W-:-:S03]  /*2770*/  IMAD.IADD R13, R21, 0x1, -R13 ;  /* 0x00000001150d7824 */ /* 0x000fc600078e0a0d */
[----:B------:R-:W5:Y:S02]  /*2780*/  SHFL.IDX PT, R3, R28, 0x1, 0x181f ;  /* 0x00381f001c037f89 */ /* 0x000f6400000e0000 */
[----:B------:R-:W-:Y:S01]  /*2790*/  R2P PR, R13, 0x6 ;  /* 0x000000060d007804 */ /* 0x000fe20000000000 */
[----:B------:R-:W-:-:S04]  /*27a0*/  DEPBAR.LE SB0, 0x1 ;  /* 0x000080400000791a */ /* 0x000fc80000000000 */
[----:B------:R-:W-:-:S04]  /*27b0*/  DEPBAR.LE SB0, 0x0 ;  /* 0x000080000000791a */ /* 0x000fc80000000000 */
[----:B------:R-:W-:Y:S01]  /*27c0*/  BAR.SYNC.DEFER_BLOCKING 0x0 ;  /* 0x0000000000007b1d */ /* 0x000fe20000010000 */
[CC--:B---3--:R-:W-:Y:S02]  /*27d0*/  IADD3 R20, P0, R0.reuse, R156.reuse, RZ ;  /* 0x0000009c00147210 */ /* 0x0c8fe40007f1e0ff */
[----:B------:R-:W-:Y:S02]  /*27e0*/  IADD3 R18, P4, R0, R157, RZ ;  /* 0x0000009d00127210 */ /* 0x000fe40007f9e0ff */
[----:B------:R-:W-:Y:S01]  /*27f0*/  @P1 IADD3 R135, R228, -0x20, RZ ;  /* 0xffffffe0e4871810 */ /* 0x000fe20007ffe0ff */
[----:B----4-:R-:W-:Y:S01]  /*2800*/  IMAD.X R21, R2, 0x1, R133, P0 ;  /* 0x0000000102157824 */ /* 0x010fe200000e0685 */
[----:B--2---:R-:W-:Y:S01]  /*2810*/  IADD3 R10, P1, R8, R155, RZ ;  /* 0x0000009b080a7210 */ /* 0x004fe20007f3e0ff */
[----:B------:R-:W-:Y:S01]  /*2820*/  IMAD.X R19, R2, 0x1, R134, P4 ;  /* 0x0000000102137824 */ /* 0x000fe200020e0686 */
[----:B------:R-:W-:Y:S02]  /*2830*/  IADD3 R24, P0, R8, R156, RZ ;  /* 0x0000009c08187210 */ /* 0x000fe40007f1e0ff */
[----:B------:R-:W-:-:S02]  /*2840*/  ISETP.GE.AND P5, PT, R245, c[0x0][0x1d4], PT ;  /* 0x00007500f5007a0c */ /* 0x000fc40003fa6270 */
[----:B------:R-:W-:Y:S01]  /*2850*/  ISETP.GE.AND P4, PT, R31, c[0x0][0x1d4], PT ;  /* 0x000075001f007a0c */ /* 0x000fe20003f86270 */
[C---:B-----5:R-:W-:Y:S01]  /*2860*/  IMAD.X R11, R3.reuse, 0x1, R132, P1 ;  /* 0x00000001030b7824 */ /* 0x060fe200008e0684 */
[----:B------:R-:W-:Y:S01]  /*2870*/  IADD3 R22, P3, R0, R155, RZ ;  /* 0x0000009b00167210 */ /* 0x000fe20007f7e0ff */
[----:B------:R-:W-:Y:S01]  /*2880*/  IMAD.X R25, R3, 0x1, R133, P0 ;  /* 0x0000000103197824 */ /* 0x000fe200000e0685 */
[C---:B------:R-:W-:Y:S02]  /*2890*/  ISETP.LT.OR P1, PT, R26.reuse, 0x1, P5 ;  /* 0x000000011a00780c */ /* 0x040fe40002f21670 */
[----:B------:R-:W-:Y:S02]  /*28a0*/  ISETP.LT.OR P0, PT, R26, 0x1, P4 ;  /* 0x000000011a00780c */ /* 0x000fe40002701670 */
[----:B------:R-:W-:Y:S02]  /*28b0*/  IADD3.X R23, R2, R132, RZ, P3, !PT ;  /* 0x0000008402177210 */ /* 0x000fe40001ffe4ff */
[----:B------:R-:W-:Y:S01]  /*28c0*/  IADD3 R16, P3, R0, R158, RZ ;  /* 0x0000009e00107210 */ /* 0x000fe20007f7e0ff */
[----:B-1----:R-:W-:Y:S04]  /*28d0*/  LDSM.16.M88.4 R4, [R239] ;  /* 0x00000000ef04783b */ /* 0x002fe80000000200 */
[----:B------:R-:W-:Y:S01]  /*28e0*/  IMAD.X R17, R2, 0x1, R152, P3 ;  /* 0x0000000102117824 */ /* 0x000fe200018e0698 */
[----:B------:R-:W-:Y:S01]  /*28f0*/  ISETP.GE.AND P3, PT, R30, c[0x0][0x1d4], PT ;  /* 0x000075001e007a0c */ /* 0x000fe20003f66270 */
[----:B------:R-:W-:Y:S04]  /*2900*/  LDSM.16.M88.4 R40, [R228] ;  /* 0x00000000e428783b */ /* 0x000fe80000000200 */
[----:B------:R-:W-:Y:S04]  /*2910*/  LDSM.16.M88.4 R32, [R228+0x800] ;  /* 0x00080000e420783b */ /* 0x000fe80000000200 */
[----:B------:R-:W-:Y:S04]  /*2920*/  LDSM.16.M88.4 R44, [R228+0x1000] ;  /* 0x00100000e42c783b */ /* 0x000fe80000000200 */
[----:B------:R-:W-:Y:S04]  /*2930*/  LDSM.16.M88.4 R52, [R228+0x1800] ;  /* 0x00180000e434783b */ /* 0x000fe80000000200 */
[----:B------:R-:W-:Y:S04]  /*2940*/  LDSM.16.M88.4 R60, [R228+0x2000] ;  /* 0x00200000e43c783b */ /* 0x000fe80000000200 */
[----:B------:R-:W-:Y:S04]  /*2950*/  LDSM.16.M88.4 R72, [R228+0x2800] ;  /* 0x00280000e448783b */ /* 0x000fe80000000200 */
[----:B------:R-:W-:Y:S04]  /*2960*/  LDSM.16.M88.4 R12, [R240] ;  /* 0x00000000f00c783b */ /* 0x000fe80000000200 */
[----:B------:R-:W-:Y:S04]  /*2970*/  LDSM.16.M88.4 R64, [R135] ;  /* 0x000000008740783b */ /* 0x000fe80000000200 */
[----:B------:R-:W-:Y:S04]  /*2980*/  LDSM.16.M88.4 R68, [R135+0x800] ;  /* 0x000800008744783b */ /* 0x000fe80000000200 */
[----:B------:R-:W-:Y:S04]  /*2990*/  LDSM.16.M88.4 R76, [R135+0x1000] ;  /* 0x00100000874c783b */ /* 0x000fe80000000200 */
[----:B------:R-:W-:Y:S04]  /*29a0*/  LDSM.16.M88.4 R92, [R135+0x1800] ;  /* 0x00180000875c783b */ /* 0x000fe80000000200 */
[----:B------:R-:W-:Y:S04]  /*29b0*/  LDSM.16.M88.4 R96, [R135+0x2000] ;  /* 0x002000008760783b */ /* 0x000fe80000000200 */
[----:B------:R-:W-:Y:S04]  /*29c0*/  LDSM.16.M88.4 R112, [R135+0x2800] ;  /* 0x002800008770783b */ /* 0x000fe80000000200 */
[----:B------:R-:W-:Y:S01]  /*29d0*/  @!PT LDS RZ, [RZ] ;  /* 0x00000000fffff984 */ /* 0x000fe20000000800 */
[----:B------:R-:W-:Y:S01]  /*29e0*/  @!PT LDS RZ, [RZ] ;  /* 0x00000000fffff984 */ /* 0x000fe20000000800 */
[----:B------:R-:W-:Y:S01]  /*29f0*/  @!PT LDS RZ, [RZ] ;  /* 0x00000000fffff984 */ /* 0x000fe20000000800 */
[----:B------:R1:W-:Y:S04]  /*2a00*/  LDGSTS.E.BYPASS.LTC128B.128 [R243+0x100], [R22.64], !P1 ;  /* 0x0010000016f37fae */ /* 0x0003e8000c901d46 */
[----:B------:R1:W-:Y:S01]  /*2a10*/  LDGSTS.E.BYPASS.LTC128B.128 [R243+0x3100], [R20.64], !P0 ;  /* 0x0310000014f37fae */ /* 0x0003e2000c101d46 */
[----:B------:R-:W-:-:S02]  /*2a20*/  ISETP.LT.OR P0, PT, R26, 0x1, P3 ;  /* 0x000000011a00780c */ /* 0x000fc40001f01670 */
[----:B------:R-:W-:-:S11]  /*2a30*/  ISETP.GE.AND P1, PT, R29, c[0x0][0x1d4], PT ;  /* 0x000075001d007a0c */ /* 0x000fd60003f26270 */
[----:B------:R2:W-:Y:S01]  /*2a40*/  LDGSTS.E.BYPASS.LTC128B.128 [R243+0x6100], [R18.64], !P0 ;  /* 0x0610000012f37fae */ /* 0x0005e2000c101d46 */
[----:B------:R-:W-:-:S13]  /*2a50*/  ISETP.LT.OR P0, PT, R26, 0x1, P1 ;  /* 0x000000011a00780c */ /* 0x000fda0000f01670 */
[----:B------:R3:W-:Y:S04]  /*2a60*/  LDGSTS.E.BYPASS.LTC128B.128 [R243+0x9100], [R16.64], !P0 ;  /* 0x0910000010f37fae */ /* 0x0007e8000c101d46 */
[----:B------:R-:W4:Y:S01]  /*2a70*/  SHFL.IDX PT, R0, R27, 0x2, 0x181f ;  /* 0x00581f001b007f89 */ /* 0x000f2200000e0000 */
[----:B---3--:R-:W-:-:S05]  /*2a80*/  IADD3 R16, P0, R8, R157, RZ ;  /* 0x0000009d08107210 */ /* 0x008fca0007f1e0ff */
[----:B------:R-:W-:Y:S01]  /*2a90*/  IMAD.X R17, R3, 0x1, R134, P0 ;  /* 0x0000000103117824 */ /* 0x000fe200000e0686 */
[----:B------:R-:W-:Y:S01]  /*2aa0*/  ISETP.LT.OR P0, PT, R26, 0x21, P5 ;  /* 0x000000211a00780c */ /* 0x000fe20002f01670 */
[----:B------:R-:W3:-:S12]  /*2ab0*/  SHFL.IDX PT, R2, R28, 0x2, 0x181f ;  /* 0x00581f001c027f89 */ /* 0x000ed800000e0000 */
[----:B------:R5:W-:Y:S02]  /*2ac0*/  LDGSTS.E.BYPASS.LTC128B.128 [R243+0x1100], [R10.64], !P0 ;  /* 0x011000000af37fae */ /* 0x000be4000c101d46 */
[----:B-----5:R-:W-:-:S05]  /*2ad0*/  IADD3 R10, P0, R8, R158, RZ ;  /* 0x0000009e080a7210 */ /* 0x020fca0007f1e0ff */
[----:B------:R-:W-:Y:S01]  /*2ae0*/  IMAD.X R11, R3, 0x1, R152, P0 ;  /* 0x00000001030b7824 */ /* 0x000fe200000e0698 */
[----:B------:R-:W-:-:S13]  /*2af0*/  ISETP.LT.OR P0, PT, R26, 0x21, P4 ;  /* 0x000000211a00780c */ /* 0x000fda0002701670 */
[----:B------:R5:W-:Y:S01]  /*2b00*/  LDGSTS.E.BYPASS.LTC128B.128 [R243+0x4100], [R24.64], !P0 ;  /* 0x0410000018f37fae */ /* 0x000be2000c101d46 */
[----:B----4-:R-:W-:-:S04]  /*2b10*/  IADD3 R8, P0, R0, R155, RZ ;  /* 0x0000009b00087210 */ /* 0x010fc80007f1e0ff */
[----:B---3--:R-:W-:Y:S02]  /*2b20*/  IADD3.X R9, R2, R132, RZ, P0, !PT ;  /* 0x0000008402097210 */ /* 0x008fe400007fe4ff */
[----:B------:R-:W-:-:S13]  /*2b30*/  ISETP.LT.OR P0, PT, R26, 0x21, P3 ;  /* 0x000000211a00780c */ /* 0x000fda0001f01670 */
[----:B------:R3:W-:Y:S01]  /*2b40*/  LDGSTS.E.BYPASS.LTC128B.128 [R243+0x7100], [R16.64], !P0 ;  /* 0x0710000010f37fae */ /* 0x0007e2000c101d46 */
[----:B------:R-:W-:Y:S01]  /*2b50*/  HMMA.16816.F32 R48, R4, R40, RZ ;  /* 0x000000280430723c */ /* 0x000fe200000018ff */
[----:B---3--:R-:W-:-:S05]  /*2b60*/  IADD3 R16, P0, R0, R156, RZ ;  /* 0x0000009c00107210 */ /* 0x008fca0007f1e0ff */
[----:B------:R-:W-:Y:S01]  /*2b70*/  IMAD.X R17, R2, 0x1, R133, P0 ;  /* 0x0000000102117824 */ /* 0x000fe200000e0685 */
[----:B------:R-:W-:Y:S01]  /*2b80*/  ISETP.LT.OR P0, PT, R26, 0x21, P1 ;  /* 0x000000211a00780c */ /* 0x000fe20000f01670 */
[C---:B------:R-:W-:Y:S11]  /*2b90*/  HMMA.16816.F32 R40, R4.reuse, R42, RZ ;  /* 0x0000002a0428723c */ /* 0x040ff600000018ff */
[----:B------:R-:W-:Y:S01]  /*2ba0*/  @!UPT UIADD3 URZ, URZ, URZ, URZ ;  /* 0x0000003f3f3ff290 */ /* 0x000fe2000fffe03f */
[----:B------:R3:W-:Y:S01]  /*2bb0*/  LDGSTS.E.BYPASS.LTC128B.128 [R243+0xa100], [R10.64], !P0 ;  /* 0x0a1000000af37fae */ /* 0x0007e2000c101d46 */
[C---:B------:R-:W-:Y:S08]  /*2bc0*/  HMMA.16816.F32 R28, R4.reuse, R44, RZ ;  /* 0x0000002c041c723c */ /* 0x040ff000000018ff */
[C---:B-1----:R-:W-:Y:S08]  /*2bd0*/  HMMA.16816.F32 R20, R4.reuse, R46, RZ ;  /* 0x0000002e0414723c */ /* 0x042ff000000018ff */
[----:B------:R-:W-:Y:S01]  /*2be0*/  HMMA.16816.F32 R36, R4, R32, RZ ;  /* 0x000000200424723c */ /* 0x000fe200000018ff */
[----:B---3--:R-:W-:-:S07]  /*2bf0*/  IADD3 R10, P0, R0, R157, RZ ;  /* 0x0000009d000a7210 */ /* 0x008fce0007f1e0ff */
[----:B------:R-:W-:Y:S01]  /*2c00*/  HMMA.16816.F32 R44, R4, R52, RZ ;  /* 0x00000034042c723c */ /* 0x000fe200000018ff */
[----:B------:R-:W-:Y:S01]  /*2c10*/  IMAD.X R11, R2, 0x1, R134, P0 ;  /* 0x00000001020b7824 */ /* 0x000fe200000e0686 */
[----:B------:R-:W-:-:S06]  /*2c20*/  ISETP.LT.OR P0, PT, R26, 0x41, P5 ;  /* 0x000000411a00780c */ /* 0x000fcc0002f01670 */
[----:B------:R-:W-:Y:S01]  /*2c30*/  HMMA.16816.F32 R32, R4, R34, RZ ;  /* 0x000000220420723c */ /* 0x000fe200000018ff */
[C---:B------:R-:W-:Y:S01]  /*2c40*/  ISETP.LT.OR P4, PT, R26.reuse, 0x41, P4 ;  /* 0x000000411a00780c */ /* 0x040fe20002781670 */
[----:B------:R-:W-:Y:S01]  /*2c50*/  IMAD.MOV.U32 R3, RZ, RZ, 0x40 ;  /* 0x00000040ff037424 */ /* 0x000fe200078e00ff */
[C---:B------:R-:W-:Y:S02]  /*2c60*/  ISETP.LT.OR P3, PT, R26.reuse, 0x41, P3 ;  /* 0x000000411a00780c */ /* 0x040fe40001f61670 */
[----:B------:R-:W-:-:S03]  /*2c70*/  ISETP.LT.OR P1, PT, R26, 0x41, P1 ;  /* 0x000000411a00780c */ /* 0x000fc60000f21670 */
[C---:B------:R-:W-:Y:S01]  /*2c80*/  HMMA.16816.F32 R84, R4.reuse, R72, RZ ;  /* 0x000000480454723c */ /* 0x040fe200000018ff */
[----:B------:R1:W-:Y:S05]  /*2c90*/  LDGSTS.E.BYPASS.LTC128B.128 [R243+0x2100], [R8.64], !P0 ;  /* 0x0210000008f37fae */ /* 0x0003ea000c101d46 */
[----:B------:R2:W-:Y:S02]  /*2ca0*/  LDGSTS.E.BYPASS.LTC128B.128 [R243+0x5100], [R16.64], !P4 ;  /* 0x0510000010f37fae */ /* 0x0005e4000e101d46 */
[C---:B------:R-:W-:Y:S02]  /*2cb0*/  HMMA.16816.F32 R52, R4.reuse, R54, RZ ;  /* 0x000000360434723c */ /* 0x040fe400000018ff */
[----:B------:R1:W-:Y:S06]  /*2cc0*/  LDGSTS.E.BYPASS.LTC128B.128 [R243+0x8100], [R10.64], !P3 ;  /* 0x081000000af37fae */ /* 0x0003ec000d901d46 */
[C---:B------:R-:W-:Y:S08]  /*2cd0*/  HMMA.16816.F32 R56, R4.reuse, R60, RZ ;  /* 0x0000003c0438723c */ /* 0x040ff000000018ff */
[C---:B------:R-:W-:Y:S08]  /*2ce0*/  HMMA.16816.F32 R80, R4.reuse, R62, RZ ;  /* 0x0000003e0450723c */ /* 0x040ff000000018ff */
[----:B------:R-:W-:Y:S07]  /*2cf0*/  HMMA.16816.F32 R72, R4, R74, RZ ;  /* 0x0000004a0448723c */ /* 0x000fee00000018ff */
[----:B------:R-:W-:-:S02]  /*2d00*/  IADD3 R4, P0, R0, R158, RZ ;  /* 0x0000009e00047210 */ /* 0x000fc40007f1e0ff */
[----:B------:R-:W-:-:S03]  /*2d10*/  SEL R0, R3, 0xffffffc0, !P2 ;  /* 0xffffffc003007807 */ /* 0x000fc60005000000 */
[----:B------:R-:W-:Y:S02]  /*2d20*/  IMAD.X R5, R2, 0x1, R152, P0 ;  /* 0x0000000102057824 */ /* 0x000fe400000e0698 */
[----:B------:R-:W-:Y:S01]  /*2d30*/  IMAD.IADD R230, R228, 0x1, R0 ;  /* 0x00000001e4e67824 */ /* 0x000fe200078e0200 */
[C---:B------:R-:W-:Y:S02]  /*2d40*/  HMMA.16816.F32 R108, R12.reuse, R64, R48 ;  /* 0x000000400c6c723c */ /* 0x040fe40000001830 */
[----:B------:R3:W-:Y:S04]  /*2d50*/  LDGSTS.E.BYPASS.LTC128B.128 [R243+0xb100], [R4.64], !P1 ;  /* 0x0b10000004f37fae */ /* 0x0007e8000c901d46 */
[----:B-1----:R-:W-:Y:S02]  /*2d60*/  LDSM.16.M88.4 R8, [R242] ;  /* 0x00000000f208783b */ /* 0x002fe40000000200 */
[C---:B------:R-:W-:Y:S02]  /*2d70*/  HMMA.16816.F32 R104, R12.reuse, R66, R40 ;  /* 0x000000420c68723c */ /* 0x040fe40000001828 */
[----:B------:R-:W1:Y:S04]  /*2d80*/  LDSM.16.M88.4 R40, [R230+0x800] ;  /* 0x00080000e628783b */ /* 0x000e680000000200 */
[----:B------:R-:W-:Y:S02]  /*2d90*/  LDSM.16.M88.4 R100, [R230+0x2800] ;  /* 0x00280000e664783b */ /* 0x000fe40000000200 */
[----:B------:R-:W-:Y:S02]  /*2da0*/  HMMA.16816.F32 R88, R12, R68, R36 ;  /* 0x000000440c58723c */ /* 0x000fe40000001824 */
[----:B------:R-:W-:Y:S01]  /*2db0*/  LDSM.16.M88.4 R36, [R230+0x1000] ;  /* 0x00100000e624783b */ /* 0x000fe20000000200 */
[----:B------:R-:W-:-:S03]  /*2dc0*/  IADD3 R2, R135, 0x9000, RZ ;  /* 0x0000900087027810 */ /* 0x000fc60007ffe0ff */
[----:B------:R-:W-:Y:S02]  /*2dd0*/  LDSM.16.M88.4 R120, [R228+0x4000] ;  /* 0x00400000e478783b */ /* 0x000fe40000000200 */
[C---:B------:R-:W-:Y:S02]  /*2de0*/  HMMA.16816.F32 R48, R12.reuse, R92, R44 ;  /* 0x0000005c0c30723c */ /* 0x040fe4000000182c */
[----:B------:R-:W4:Y:S04]  /*2df0*/  LDSM.16.M88.4 R44, [R230] ;  /* 0x00000000e62c783b */ /* 0x000f280000000200 */
[----:B---3--:R-:W-:Y:S02]  /*2e00*/  LDSM.16.M88.4 R4, [R241] ;  /* 0x00000000f104783b */ /* 0x008fe40000000200 */
[C---:B------:R-:W-:Y:S02]  /*2e10*/  HMMA.16816.F32 R68, R12.reuse, R70, R32 ;  /* 0x000000460c44723c */ /* 0x040fe40000001820 */
[----:B------:R-:W3:Y:S04]  /*2e20*/  LDSM.16.M88.4 R32, [R230+0x1800] ;  /* 0x00180000e620783b */ /* 0x000ee80000000200 */
[----:B------:R-:W-:Y:S02]  /*2e30*/  LDSM.16.M88.4 R144, [R135+0x9000] ;  /* 0x009000008790783b */ /* 0x000fe40000000200 */
[----:B------:R-:W-:Y:S02]  /*2e40*/  HMMA.16816.F32 R64, R12, R76, R28 ;  /* 0x0000004c0c40723c */ /* 0x000fe4000000181c */
[----:B------:R-:W1:Y:S01]  /*2e50*/  LDSM.16.M88.4 R28, [R230+0x2000] ;  /* 0x00200000e61c783b */ /* 0x000e620000000200 */
[----:B------:R-:W-:-:S03]  /*2e60*/  IMAD.IADD R229, R2, 0x1, R0 ;  /* 0x0000000102e57824 */ /* 0x000fc600078e0200 */
[----:B------:R-:W-:Y:S02]  /*2e70*/  LDSM.16.M88.4 R148, [R230+0x9000] ;  /* 0x00900000e694783b */ /* 0x000fe40000000200 */
[C---:B------:R-:W-:Y:S02]  /*2e80*/  HMMA.16816.F32 R60, R12.reuse, R78, R20 ;  /* 0x0000004e0c3c723c */ /* 0x040fe40000001814 */
[----:B------:R-:W1:Y:S04]  /*2e90*/  LDSM.16.M88.4 R116, [R229+-0x8800] ;  /* 0xff780000e574783b */ /* 0x000e680000000200 */
[----:B------:R-:W-:Y:S02]  /*2ea0*/  LDSM.16.M88.4 R124, [R229+-0x8000] ;  /* 0xff800000e57c783b */ /* 0x000fe40000000200 */
[C---:B------:R-:W-:Y:S02]  /*2eb0*/  HMMA.16816.F32 R20, R12.reuse, R96, R56 ;  /* 0x000000600c14723c */ /* 0x040fe40000001838 */
[----:B------:R-:W-:Y:S04]  /*2ec0*/  LDSM.16.M88.4 R136, [R229+-0x2800] ;  /* 0xffd80000e588783b */ /* 0x000fe80000000200 */
[----:B------:R-:W-:Y:S02]  /*2ed0*/  LDSM.16.M88.4 R128, [R135+0x9800] ;  /* 0x009800008780783b */ /* 0x000fe40000000200 */
[C---:B--2---:R-:W-:Y:S02]  /*2ee0*/  HMMA.16816.F32 R16, R12.reuse, R98, R80 ;  /* 0x000000620c10723c */ /* 0x044fe40000001850 */
[----:B------:R-:W-:Y:S04]  /*2ef0*/  LDSM.16.M88.4 R140, [R229] ;  /* 0x00000000e58c783b */ /* 0x000fe80000000200 */
[----:B------:R-:W0:Y:S02]  /*2f00*/  LDGDEPBAR ;  /* 0x00000000000079af */ /* 0x000e240000000000 */
[C---:B-----5:R-:W-:Y:S02]  /*2f10*/  HMMA.16816.F32 R24, R12.reuse, R94, R52 ;  /* 0x0000005e0c18723c */ /* 0x060fe40000001834 */
[----:B------:R-:W2:Y:S04]  /*2f20*/  LDSM.16.M88.4 R92, [R229+-0x9000] ;  /* 0xff700000e55c783b */ /* 0x000ea80000000200 */
[----:B------:R-:W-:Y:S02]  /*2f30*/  LDSM.16.M88.4 R52, [R229+-0x7000] ;  /* 0xff900000e534783b */ /* 0x000fe40000000200 */
[C---:B------:R-:W-:Y:S08]  /*2f40*/  HMMA.16816.F32 R96, R12.reuse, R112, R84 ;  /* 0x000000700c60723c */ /* 0x040ff00000001854 */
[----:B------:R-:W-:Y:S01]  /*2f50*/  HMMA.16816.F32 R12, R12, R114, R72 ;  /* 0x000000720c0c723c */ /* 0x000fe20000001848 */
[----:B------:R-:W-:Y:S07]  /*2f60*/  LDSM.16.M88.4 R112, [R228+0x3800] ;  /* 0x00380000e470783b */ /* 0x000fee0000000200 */
[C---:B-1----:R-:W-:Y:S08]  /*2f70*/  HMMA.16816.F32 R80, R8.reuse, R42, R68 ;  /* 0x0000002a0850723c */ /* 0x042ff00000001844 */
[C---:B----4-:R-:W-:Y:S01]  /*2f80*/  HMMA.16816.F32 R76, R8.reuse, R44, R108 ;  /* 0x0000002c084c723c */ /* 0x050fe2000000186c */
[----:B------:R-:W1:Y:S07]  /*2f90*/  LDSM.16.M88.4 R108, [R229+-0x7800] ;  /* 0xff880000e56c783b */ /* 0x000e6e0000000200 */
[C---:B------:R-:W-:Y:S08]  /*2fa0*/  HMMA.16816.F32 R68, R8.reuse, R36, R64 ;  /* 0x000000240844723c */ /* 0x040ff00000001840 */
[C---:B---3--:R-:W-:Y:S01]  /*2fb0*/  HMMA.16816.F32 R64, R8.reuse, R32, R48 ;  /* 0x000000200840723c */ /* 0x048fe20000001830 */
[----:B------:R-:W3:Y:S07]  /*2fc0*/  LDSM.16.M88.4 R48, [R229+-0x6800] ;  /* 0xff980000e530783b */ /* 0x000eee0000000200 */
[C---:B------:R-:W-:Y:S08]  /*2fd0*/  HMMA.16816.F32 R84, R8.reuse, R46, R104 ;  /* 0x0000002e0854723c */ /* 0x040ff00000001868 */
[C---:B------:R-:W-:Y:S01]  /*2fe0*/  HMMA.16816.F32 R72, R8.reuse, R38, R60 ;  /* 0x000000260848723c */ /* 0x040fe2000000183c */
[----:B------:R-:W-:Y:S07]  /*2ff0*/  LDSM.16.M88.4 R36, [R228+0x3000] ;  /* 0x00300000e424783b */ /* 0x000fee0000000200 */
[C---:B------:R-:W-:Y:S08]  /*3000*/  HMMA.16816.F32 R88, R8.reuse, R40, R88 ;  /* 0x000000280858723c */ /* 0x040ff00000001858 */
[C---:B------:R-:W-:Y:S08]  /*3010*/  HMMA.16816.F32 R60, R8.reuse, R34, R24 ;  /* 0x00000022083c723c */ /* 0x040ff00000001818 */
[C---:B------:R-:W-:Y:S08]  /*3020*/  HMMA.16816.F32 R56, R8.reuse, R28, R20 ;  /* 0x0000001c0838723c */ /* 0x040ff00000001814 */
[C---:B------:R-:W-:Y:S01]  /*3030*/  HMMA.16816.F32 R44, R8.reuse, R30, R16 ;  /* 0x0000001e082c723c */ /* 0x040fe20000001810 */
[----:B------:R-:W4:Y:S07]  /*3040*/  LDSM.16.M88.4 R16, [R239+0x4000] ;  /* 0x00400000ef10783b */ /* 0x000f2e0000000200 */
[C---:B------:R-:W-:Y:S08]  /*3050*/  HMMA.16816.F32 R40, R8.reuse, R100, R96 ;  /* 0x000000640828723c */ /* 0x040ff00000001860 */
[----:B------:R-:W-:Y:S08]  /*3060*/  HMMA.16816.F32 R32, R8, R102, R12 ;  /* 0x000000660820723c */ /* 0x000ff0000000180c */
[C---:B------:R-:W-:Y:S08]  /*3070*/  HMMA.16816.F32 R12, R4.reuse, R118, R80 ;  /* 0x00000076040c723c */ /* 0x040ff00000001850 */
[C---:B--2---:R-:W-:Y:S08]  /*3080*/  HMMA.16816.F32 R28, R4.reuse, R92, R76 ;  /* 0x0000005c041c723c */ /* 0x044ff0000000184c */
[C---:B------:R-:W-:Y:S01]  /*3090*/  HMMA.16816.F32 R24, R4.reuse, R94, R84 ;  /* 0x0000005e0418723c */ /* 0x040fe20000001854 */
[----:B------:R-:W-:Y:S07]  /*30a0*/  LDSM.16.M88.4 R92, [R228+0x4800] ;  /* 0x00480000e45c783b */ /* 0x000fee0000000200 */
[C---:B------:R-:W-:Y:S01]  /*30b0*/  HMMA.16816.F32 R20, R4.reuse, R116, R88 ;  /* 0x000000740414723c */ /* 0x040fe20000001858 */
[----:B------:R-:W2:Y:S07]  /*30c0*/  LDSM.16.M88.4 R116, [R228+0x5000] ;  /* 0x00500000e474783b */ /* 0x000eae0000000200 */
[C---:B-1----:R-:W-:Y:S08]  /*30d0*/  HMMA.16816.F32 R84, R4.reuse, R108, R64 ;  /* 0x0000006c0454723c */ /* 0x042ff00000001840 */
[C---:B------:R-:W-:Y:S01]  /*30e0*/  HMMA.16816.F32 R76, R4.reuse, R110, R60 ;  /* 0x0000006e044c723c */ /* 0x040fe2000000183c */
[----:B------:R-:W1:Y:S07]  /*30f0*/  LDSM.16.M88.4 R60, [R228+0x5800] ;  /* 0x00580000e43c783b */ /* 0x000e6e0000000200 */
[C---:B------:R-:W-:Y:S08]  /*3100*/  HMMA.16816.F32 R8, R4.reuse, R124, R68 ;  /* 0x0000007c0408723c */ /* 0x040ff00000001844 */
[C---:B------:R-:W-:Y:S08]  /*3110*/  HMMA.16816.F32 R72, R4.reuse, R126, R72 ;  /* 0x0000007e0448723c */ /* 0x040ff00000001848 */
[C---:B------:R-:W-:Y:S01]  /*3120*/  HMMA.16816.F32 R108, R4.reuse, R52, R56 ;  /* 0x00000034046c723c */ /* 0x040fe20000001838 */
[----:B------:R-:W-:Y:S07]  /*3130*/  LDSM.16.M88.4 R56, [R135+0x3000] ;  /* 0x003000008738783b */ /* 0x000fee0000000200 */
[C---:B------:R-:W-:Y:S01]  /*3140*/  HMMA.16816.F32 R100, R4.reuse, R54, R44 ;  /* 0x000000360464723c */ /* 0x040fe2000000182c */
[----:B------:R-:W-:Y:S04]  /*3150*/  LDSM.16.M88.4 R52, [R135+0x3800] ;  /* 0x003800008734783b */ /* 0x000fe80000000200 */
[----:B------:R-:W-:Y:S03]  /*3160*/  LDSM.16.M88.4 R44, [R135+0x4800] ;  /* 0x00480000872c783b */ /* 0x000fe60000000200 */
[C---:B---3--:R-:W-:Y:S01]  /*3170*/  HMMA.16816.F32 R104, R4.reuse, R48, R40 ;  /* 0x000000300468723c */ /* 0x048fe20000001828 */
[----:B------:R-:W-:Y:S07]  /*3180*/  LDSM.16.M88.4 R40, [R135+0x5000] ;  /* 0x005000008728783b */ /* 0x000fee0000000200 */
[----:B------:R-:W-:Y:S01]  /*3190*/  HMMA.16816.F32 R96, R4, R50, R32 ;  /* 0x000000320460723c */ /* 0x000fe20000001820 */
[----:B------:R-:W3:Y:S04]  /*31a0*/  LDSM.16.M88.4 R4, [R240+0x4000] ;  /* 0x00400000f004783b */ /* 0x000ee80000000200 */
[----:B------:R-:W5:Y:S03]  /*31b0*/  LDSM.16.M88.4 R48, [R135+0x4000] ;  /* 0x004000008730783b */ /* 0x000f660000000200 */
[C---:B----4-:R-:W-:Y:S01]  /*31c0*/  HMMA.16816.F32 R64, R16.reuse, R114, R12 ;  /* 0x000000721040723c */ /* 0x050fe2000000180c */
[----:B------:R-:W-:Y:S07]  /*31d0*/  LDSM.16.M88.4 R12, [R242+0x4000] ;  /* 0x00400000f20c783b */ /* 0x000fee0000000200 */
[C---:B------:R-:W-:Y:S01]  /*31e0*/  HMMA.16816.F32 R68, R16.reuse, R112, R20 ;  /* 0x000000701044723c */ /* 0x040fe20000001814 */
[----:B------:R-:W-:Y:S07]  /*31f0*/  LDSM.16.M88.4 R112, [R230+0x3000] ;  /* 0x00300000e670783b */ /* 0x000fee0000000200 */
[C---:B------:R-:W-:Y:S08]  /*3200*/  HMMA.16816.F32 R80, R16.reuse, R38, R24 ;  /* 0x000000261050723c */ /* 0x040ff00000001818 */
[C---:B------:R-:W-:Y:S08]  /*3210*/  HMMA.16816.F32 R88, R16.reuse, R36, R28 ;  /* 0x000000241058723c */ /* 0x040ff0000000181c */
[C---:B------:R-:W-:Y:S08]  /*3220*/  HMMA.16816.F32 R32, R16.reuse, R122, R72 ;  /* 0x0000007a1020723c */ /* 0x040ff00000001848 */
[C---:B------:R-:W-:Y:S08]  /*3230*/  HMMA.16816.F32 R36, R16.reuse, R120, R8 ;  /* 0x000000781024723c */ /* 0x040ff00000001808 */
[C---:B--2---:R-:W-:Y:S01]  /*3240*/  HMMA.16816.F32 R20, R16.reuse, R116, R108 ;  /* 0x000000741014723c */ /* 0x044fe2000000186c */
[----:B------:R-:W2:Y:S07]  /*3250*/  LDSM.16.M88.4 R108, [R135+0x5800] ;  /* 0x00580000876c783b */ /* 0x000eae0000000200 */
[C---:B-1----:R-:W-:Y:S08]  /*3260*/  HMMA.16816.F32 R72, R16.reuse, R60, R104 ;  /* 0x0000003c1048723c */ /* 0x042ff00000001868 */
[C---:B------:R-:W-:Y:S08]  /*3270*/  HMMA.16816.F32 R28, R16.reuse, R92, R84 ;  /* 0x0000005c101c723c */ /* 0x040ff00000001854 */
[C---:B------:R-:W-:Y:S08]  /*3280*/  HMMA.16816.F32 R24, R16.reuse, R94, R76 ;  /* 0x0000005e1018723c */ /* 0x040ff0000000184c */
[----:B------:R-:W-:Y:S08]  /*3290*/  HMMA.16816.F32 R8, R16, R118, R100 ;  /* 0x000000761008723c */ /* 0x000ff00000001864 */
[----:B---3--:R-:W-:Y:S01]  /*32a0*/  HMMA.16816.F32 R104, R4, R54, R64 ;  /* 0x000000360468723c */ /* 0x008fe20000001840 */
[----:B------:R-:W1:Y:S07]  /*32b0*/  LDSM.16.M88.4 R64, [R230+0x3800] ;  /* 0x00380000e640783b */ /* 0x000e6e0000000200 */
[----:B------:R-:W-:Y:S01]  /*32c0*/  HMMA.16816.F32 R16, R16, R62, R96 ;  /* 0x0000003e1010723c */ /* 0x000fe20000001860 */
[----:B------:R-:W3:Y:S07]  /*32d0*/  LDSM.16.M88.4 R60, [R230+0x4000] ;  /* 0x00400000e63c783b */ /* 0x000eee0000000200 */
[C---:B------:R-:W-:Y:S08]  /*32e0*/  HMMA.16816.F32 R100, R4.reuse, R52, R68 ;  /* 0x000000340464723c */ /* 0x040ff00000001844 */
[C---:B------:R-:W-:Y:S08]  /*32f0*/  HMMA.16816.F32 R92, R4.reuse, R58, R80 ;  /* 0x0000003a045c723c */ /* 0x040ff00000001850 */
[C---:B------:R-:W-:Y:S01]  /*3300*/  HMMA.16816.F32 R84, R4.reuse, R44, R28 ;  /* 0x0000002c0454723c */ /* 0x040fe2000000181c */
[----:B------:R-:W-:Y:S07]  /*3310*/  LDSM.16.M88.4 R28, [R229+-0x5800] ;  /* 0xffa80000e51c783b */ /* 0x000fee0000000200 */
[C---:B------:R-:W-:Y:S01]  /*3320*/  HMMA.16816.F32 R80, R4.reuse, R46, R24 ;  /* 0x0000002e0450723c */ /* 0x040fe20000001818 */
[----:B------:R-:W4:Y:S07]  /*3330*/  LDSM.16.M88.4 R44, [R230+0x5000] ;  /* 0x00500000e62c783b */ /* 0x000f2e0000000200 */
[C---:B------:R-:W-:Y:S01]  /*3340*/  HMMA.16816.F32 R52, R4.reuse, R42, R8 ;  /* 0x0000002a0434723c */ /* 0x040fe20000001808 */
[----:B------:R-:W1:Y:S07]  /*3350*/  LDSM.16.M88.4 R8, [R241+0x4000] ;  /* 0x00400000f108783b */ /* 0x000e6e0000000200 */
[C---:B------:R-:W-:Y:S01]  /*3360*/  HMMA.16816.F32 R76, R4.reuse, R56, R88 ;  /* 0x00000038044c723c */ /* 0x040fe20000001858 */
[----:B------:R-:W3:Y:S07]  /*3370*/  LDSM.16.M88.4 R56, [R230+0x4800] ;  /* 0x00480000e638783b */ /* 0x000eee0000000200 */
[C---:B------:R-:W-:Y:S01]  /*3380*/  HMMA.16816.F32 R68, R4.reuse, R40, R20 ;  /* 0x000000280444723c */ /* 0x040fe20000001814 */
[----:B------:R-:W3:Y:S07]  /*3390*/  LDSM.16.M88.4 R40, [R230+0x5800] ;  /* 0x00580000e628783b */ /* 0x000eee0000000200 */
[C---:B-----5:R-:W-:Y:S01]  /*33a0*/  HMMA.16816.F32 R88, R4.reuse, R50, R32 ;  /* 0x000000320458723c */ /* 0x060fe20000001820 */
[----:B------:R-:W5:Y:S07]  /*33b0*/  LDSM.16.M88.4 R32, [R229+-0x6000] ;  /* 0xffa00000e520783b */ /* 0x000f6e0000000200 */
[C---:B------:R-:W-:Y:S08]  /*33c0*/  HMMA.16816.F32 R96, R4.reuse, R48, R36 ;  /* 0x000000300460723c */ /* 0x040ff00000001824 */
[----:B--2---:R-:W-:Y:S08]  /*33d0*/  HMMA.16816.F32 R36, R4, R110, R16 ;  /* 0x0000006e0424723c */ /* 0x004ff00000001810 */
[----:B-1----:R-:W-:Y:S01]  /*33e0*/  HMMA.16816.F32 R16, R12, R64, R100 ;  /* 0x000000400c10723c */ /* 0x002fe20000001864 */
[----:B------:R-:W1:Y:S07]  /*33f0*/  LDSM.16.M88.4 R100, [R229+-0x4800] ;  /* 0xffb80000e564783b */ /* 0x000e6e0000000200 */
[----:B------:R-:W-:Y:S01]  /*3400*/  HMMA.16816.F32 R48, R4, R108, R72 ;  /* 0x0000006c0430723c */ /* 0x000fe20000001848 */
[----:B------:R-:W2:Y:S07]  /*3410*/  LDSM.16.M88.4 R72, [R229+-0x5000] ;  /* 0xffb00000e548783b */ /* 0x000eae0000000200 */
[C---:B------:R-:W-:Y:S08]  /*3420*/  HMMA.16816.F32 R20, R12.reuse, R114, R92 ;  /* 0x000000720c14723c */ /* 0x040ff0000000185c */
[C---:B------:R-:W-:Y:S08]  /*3430*/  HMMA.16816.F32 R4, R12.reuse, R66, R104 ;  /* 0x000000420c04723c */ /* 0x040ff00000001868 */
[C---:B------:R-:W-:Y:S08]  /*3440*/  HMMA.16816.F32 R24, R12.reuse, R112, R76 ;  /* 0x000000700c18723c */ /* 0x040ff0000000184c */
[C---:B---3--:R-:W-:Y:S08]  /*3450*/  HMMA.16816.F32 R64, R12.reuse, R60, R96 ;  /* 0x0000003c0c40723c */ /* 0x048ff00000001860 */
[C---:B------:R-:W-:Y:S08]  /*3460*/  HMMA.16816.F32 R60, R12.reuse, R62, R88 ;  /* 0x0000003e0c3c723c */ /* 0x040ff00000001858 */
[----:B----4-:R-:W-:Y:S08]  /*3470*/  HMMA.16816.F32 R108, R12, R44, R68 ;  /* 0x0000002c0c6c723c */ /* 0x010ff00000001844 */
[----:B------:R-:W-:Y:S01]  /*3480*/  HMMA.16816.F32 R76, R8, R28, R16 ;  /* 0x0000001c084c723c */ /* 0x000fe20000001810 */
[----:B------:R-:W3:Y:S07]  /*3490*/  LDSM.16.M88.4 R16, [R229+-0x4000] ;  /* 0xffc00000e510783b */ /* 0x000eee0000000200 */
[C---:B------:R-:W-:Y:S08]  /*34a0*/  HMMA.16816.F32 R88, R12.reuse, R56, R84 ;  /* 0x000000380c58723c */ /* 0x040ff00000001854 */
[C---:B------:R-:W-:Y:S01]  /*34b0*/  HMMA.16816.F32 R80, R12.reuse, R58, R80 ;  /* 0x0000003a0c50723c */ /* 0x040fe20000001850 */
[----:B------:R-:W-:Y:S07]  /*34c0*/  LDSM.16.M88.4 R56, [R228+0x6800] ;  /* 0x00680000e438783b */ /* 0x000fee0000000200 */
[C---:B------:R-:W-:Y:S01]  /*34d0*/  HMMA.16816.F32 R68, R12.reuse, R46, R52 ;  /* 0x0000002e0c44723c */ /* 0x040fe20000001834 */
[----:B------:R-:W-:Y:S07]  /*34e0*/  LDSM.16.M88.4 R52, [R228+0x7000] ;  /* 0x00700000e434783b */ /* 0x000fee0000000200 */
[C---:B------:R-:W-:Y:S01]  /*34f0*/  HMMA.16816.F32 R104, R12.reuse, R40, R48 ;  /* 0x000000280c68723c */ /* 0x040fe20000001830 */
[----:B------:R-:W-:Y:S07]  /*3500*/  LDSM.16.M88.4 R48, [R228+0x7800] ;  /* 0x00780000e430783b */ /* 0x000fee0000000200 */
[----:B------:R-:W-:Y:S01]  /*3510*/  HMMA.16816.F32 R96, R12, R42, R36 ;  /* 0x0000002a0c60723c */ /* 0x000fe20000001824 */
[----:B------:R-:W4:Y:S07]  /*3520*/  LDSM.16.M88.4 R12, [R229+-0x3800] ;  /* 0xffc80000e50c783b */ /* 0x000f2e0000000200 */
[C---:B-----5:R-:W-:Y:S01]  /*3530*/  HMMA.16816.F32 R84, R8.reuse, R34, R20 ;  /* 0x000000220854723c */ /* 0x060fe20000001814 */
[----:B------:R-:W-:Y:S07]  /*3540*/  LDSM.16.M88.4 R20, [R228+0x6000] ;  /* 0x00600000e414783b */ /* 0x000fee0000000200 */
[C---:B------:R-:W-:Y:S01]  /*3550*/  HMMA.16816.F32 R44, R8.reuse, R30, R4 ;  /* 0x0000001e082c723c */ /* 0x040fe20000001804 */
[----:B------:R-:W5:Y:S04]  /*3560*/  LDSM.16.M88.4 R4, [R239+0x8000] ;  /* 0x00800000ef04783b */ /* 0x000f680000000200 */
[----:B------:R-:W-:Y:S03]  /*3570*/  LDSM.16.M88.4 R28, [R240+0x8000] ;  /* 0x00800000f01c783b */ /* 0x000fe60000000200 */
[C---:B------:R-:W-:Y:S08]  /*3580*/  HMMA.16816.F32 R92, R8.reuse, R32, R24 ;  /* 0x00000020085c723c */ /* 0x040ff00000001818 */
[C---:B-1----:R-:W-:Y:S01]  /*3590*/  HMMA.16816.F32 R32, R8.reuse, R100, R88 ;  /* 0x000000640820723c */ /* 0x042fe20000001858 */
[----:B------:R-:W1:Y:S07]  /*35a0*/  LDSM.16.M88.4 R88, [R135+0x6000] ;  /* 0x006000008758783b */ /* 0x000e6e0000000200 */
[C---:B------:R-:W-:Y:S01]  /*35b0*/  HMMA.16816.F32 R24, R8.reuse, R102, R80 ;  /* 0x000000660818723c */ /* 0x040fe20000001850 */
[----:B------:R-:W1:Y:S07]  /*35c0*/  LDSM.16.M88.4 R80, [R228+0x8800] ;  /* 0x00880000e450783b */ /* 0x000e6e0000000200 */
[C---:B--2---:R-:W-:Y:S08]  /*35d0*/  HMMA.16816.F32 R36, R8.reuse, R74, R60 ;  /* 0x0000004a0824723c */ /* 0x044ff0000000183c */
[C---:B---3--:R-:W-:Y:S08]  /*35e0*/  HMMA.16816.F32 R60, R8.reuse, R16, R108 ;  /* 0x00000010083c723c */ /* 0x048ff0000000186c */
[C---:B------:R-:W-:Y:S08]  /*35f0*/  HMMA.16816.F32 R68, R8.reuse, R18, R68 ;  /* 0x000000120844723c */ /* 0x040ff00000001844 */
[C---:B----4-:R-:W-:Y:S08]  /*3600*/  HMMA.16816.F32 R16, R8.reuse, R12, R104 ;  /* 0x0000000c0810723c */ /* 0x050ff00000001868 */
[C---:B------:R-:W-:Y:S01]  /*3610*/  HMMA.16816.F32 R40, R8.reuse, R72, R64 ;  /* 0x000000480828723c */ /* 0x040fe20000001840 */
[----:B------:R-:W2:Y:S07]  /*3620*/  LDSM.16.M88.4 R72, [R228+0x8000] ;  /* 0x00800000e448783b */ /* 0x000eae0000000200 */
[----:B------:R-:W-:Y:S08]  /*3630*/  HMMA.16816.F32 R12, R8, R14, R96 ;  /* 0x0000000e080c723c */ /* 0x000ff00000001860 */
[C---:B-----5:R-:W-:Y:S08]  /*3640*/  HMMA.16816.F32 R8, R4.reuse, R20, R92 ;  /* 0x000000140408723c */ /* 0x060ff0000000185c */
[C---:B------:R-:W-:Y:S01]  /*3650*/  HMMA.16816.F32 R104, R4.reuse, R48, R32 ;  /* 0x000000300468723c */ /* 0x040fe20000001820 */
[----:B------:R-:W-:Y:S07]  /*3660*/  LDSM.16.M88.4 R32, [R230+0x6000] ;  /* 0x00600000e620783b */ /* 0x000fee0000000200 */
[C---:B------:R-:W-:Y:S01]  /*3670*/  HMMA.16816.F32 R96, R4.reuse, R50, R24 ;  /* 0x000000320460723c */ /* 0x040fe20000001818 */
[----:B------:R-:W3:Y:S04]  /*3680*/  LDSM.16.M88.4 R24, [R242+0x8000] ;  /* 0x00800000f218783b */ /* 0x000ee80000000200 */
[----:B------:R-:W-:Y:S03]  /*3690*/  LDSM.16.M88.4 R48, [R135+0x7000] ;  /* 0x007000008730783b */ /* 0x000fe60000000200 */
[----:B------:R-:W-:Y:S01]  /*36a0*/  HMMA.16816.F32 R64, R4, R22, R84 ;  /* 0x000000160440723c */ /* 0x000fe20000001854 */
[----:B------:R-:W-:Y:S07]  /*36b0*/  LDSM.16.M88.4 R20, [R241+0x8000] ;  /* 0x00800000f114783b */ /* 0x000fee0000000200 */
[----:B-1----:R-:W-:Y:S08]  /*36c0*/  HMMA.16816.F32 R8, R28, R88, R8 ;  /* 0x000000581c08723c */ /* 0x002ff00000001808 */
[C---:B------:R-:W-:Y:S01]  /*36d0*/  HMMA.16816.F32 R112, R4.reuse, R52, R40 ;  /* 0x000000340470723c */ /* 0x040fe20000001828 */
[----:B------:R-:W-:Y:S07]  /*36e0*/  LDSM.16.M88.4 R40, [R135+0x8000] ;  /* 0x008000008728783b */ /* 0x000fee0000000200 */
[C---:B------:R-:W-:Y:S01]  /*36f0*/  HMMA.16816.F32 R108, R4.reuse, R54, R36 ;  /* 0x00000036046c723c */ /* 0x040fe20000001824 */
[----:B------:R-:W1:Y:S07]  /*3700*/  LDSM.16.M88.4 R52, [R135+0x6800] ;  /* 0x006800008734783b */ /* 0x000e6e0000000200 */
[C---:B------:R-:W-:Y:S08]  /*3710*/  HMMA.16816.F32 R76, R4.reuse, R56, R76 ;  /* 0x00000038044c723c */ /* 0x040ff0000000184c */
[C---:B------:R-:W-:Y:S01]  /*3720*/  HMMA.16816.F32 R100, R4.reuse, R58, R44 ;  /* 0x0000003a0464723c */ /* 0x040fe2000000182c */
[----:B------:R-:W4:Y:S04]  /*3730*/  LDSM.16.M88.4 R56, [R229+-0x3000] ;  /* 0xffd00000e538783b */ /* 0x000f280000000200 */
[----:B------:R-:W-:Y:S03]  /*3740*/  LDSM.16.M88.4 R44, [R135+0x7800] ;  /* 0x00780000872c783b */ /* 0x000fe60000000200 */
[C---:B------:R-:W-:Y:S08]  /*3750*/  HMMA.16816.F32 R120, R4.reuse, R82, R12 ;  /* 0x000000520478723c */ /* 0x040ff0000000180c */
[C---:B--2---:R-:W-:Y:S08]  /*3760*/  HMMA.16816.F32 R92, R4.reuse, R72, R60 ;  /* 0x00000048045c723c */ /* 0x044ff0000000183c */
[C---:B------:R-:W-:Y:S01]  /*3770*/  HMMA.16816.F32 R84, R4.reuse, R74, R68 ;  /* 0x0000004a0454723c */ /* 0x040fe20000001844 */
[----:B------:R-:W-:Y:S04]  /*3780*/  LDSM.16.M88.4 R72, [R228+0x9000] ;  /* 0x00900000e448783b */ /* 0x000fe80000000200 */
[----:B------:R-:W-:Y:S03]  /*3790*/  LDSM.16.M88.4 R68, [R135+0x8800] ;  /* 0x008800008744783b */ /* 0x000fe60000000200 */
[----:B------:R-:W-:Y:S01]  /*37a0*/  HMMA.16816.F32 R124, R4, R80, R16 ;  /* 0x00000050047c723c */ /* 0x000fe20000001810 */
[----:B------:R-:W-:Y:S07]  /*37b0*/  LDSM.16.M88.4 R16, [R239+0xc000] ;  /* 0x00c00000ef10783b */ /* 0x000fee0000000200 */
[----:B------:R-:W-:Y:S01]  /*37c0*/  HMMA.16816.F32 R12, R28, R90, R64 ;  /* 0x0000005a1c0c723c */ /* 0x000fe20000001840 */
[----:B------:R-:W2:Y:S07]  /*37d0*/  LDSM.16.M88.4 R64, [R230+0x6800] ;  /* 0x00680000e640783b */ /* 0x000eae0000000200 */
[----:B---3--:R-:W-:Y:S08]  /*37e0*/  HMMA.16816.F32 R4, R24, R32, R8 ;  /* 0x000000201804723c */ /* 0x008ff00000001808 */
[----:B-1----:R-:W-:Y:S01]  /*37f0*/  HMMA.16816.F32 R36, R28, R52, R76 ;  /* 0x000000341c24723c */ /* 0x002fe2000000184c */
[----:B------:R-:W-:Y:S07]  /*3800*/  LDSM.16.M88.4 R76, [R230+0x7000] ;  /* 0x00700000e64c783b */ /* 0x000fee0000000200 */
[----:B------:R-:W-:Y:S01]  /*3810*/  HMMA.16816.F32 R8, R24, R34, R12 ;  /* 0x000000221808723c */ /* 0x000fe2000000180c */
[----:B------:R-:W1:Y:S07]  /*3820*/  LDSM.16.M88.4 R12, [R240+0xc000] ;  /* 0x00c00000f00c783b */ /* 0x000e6e0000000200 */
[----:B----4-:R-:W-:Y:S08]  /*3830*/  HMMA.16816.F32 R4, R20, R56, R4 ;  /* 0x000000381404723c */ /* 0x010ff00000001804 */
[----:B------:R-:W-:Y:S08]  /*3840*/  HMMA.16816.F32 R52, R28, R54, R100 ;  /* 0x000000361c34723c */ /* 0x000ff00000001864 */
[----:B--2---:R-:W-:Y:S08]  /*3850*/  HMMA.16816.F32 R36, R24, R64, R36 ;  /* 0x000000401824723c */ /* 0x004ff00000001824 */
[----:B------:R-:W-:Y:S08]  /*3860*/  HMMA.16816.F32 R80, R28, R50, R108 ;  /* 0x000000321c50723c */ /* 0x000ff0000000186c */
[----:B------:R-:W-:Y:S01]  /*3870*/  HMMA.16816.F32 R32, R20, R58, R8 ;  /* 0x0000003a1420723c */ /* 0x000fe20000001808 */
[----:B------:R-:W-:Y:S07]  /*3880*/  LDSM.16.M88.4 R8, [R242+0xc000] ;  /* 0x00c00000f208783b */ /* 0x000fee0000000200 */
[C---:B------:R-:W-:Y:S08]  /*3890*/  HMMA.16816.F32 R116, R28.reuse, R44, R104 ;  /* 0x0000002c1c74723c */ /* 0x040ff00000001868 */
[----:B------:R-:W-:Y:S01]  /*38a0*/  HMMA.16816.F32 R108, R28, R46, R96 ;  /* 0x0000002e1c6c723c */ /* 0x000fe20000001860 */
[----:B------:R-:W2:Y:S04]  /*38b0*/  LDSM.16.M88.4 R44, [R230+0x8000] ;  /* 0x00800000e62c783b */ /* 0x000ea80000000200 */
[----:B------:R-:W-:Y:S03]  /*38c0*/  LDSM.16.M88.4 R96, [R230+0x8800] ;  /* 0x00880000e660783b */ /* 0x000fe60000000200 */
[----:B------:R-:W-:Y:S08]  /*38d0*/  HMMA.16816.F32 R4, R16, R72, R4 ;  /* 0x000000481004723c */ /* 0x000ff00000001804 */
[C---:B------:R-:W-:Y:S01]  /*38e0*/  HMMA.16816.F32 R60, R28.reuse, R48, R112 ;  /* 0x000000301c3c723c */ /* 0x040fe20000001870 */
[----:B------:R-:W3:Y:S07]  /*38f0*/  LDSM.16.M88.4 R48, [R230+0x7800] ;  /* 0x00780000e630783b */ /* 0x000eee0000000200 */
[C---:B------:R-:W-:Y:S01]  /*3900*/  HMMA.16816.F32 R56, R28.reuse, R68, R124 ;  /* 0x000000441c38723c */ /* 0x040fe2000000187c */
[----:B------:R-:W4:Y:S07]  /*3910*/  LDSM.16.M88.4 R124, [R228+0x9800] ;  /* 0x00980000e47c783b */ /* 0x000f2e0000000200 */
[C---:B------:R-:W-:Y:S01]  /*3920*/  HMMA.16816.F32 R104, R28.reuse, R40, R92 ;  /* 0x000000281c68723c */ /* 0x040fe2000000185c */
[----:B------:R-:W-:Y:S07]  /*3930*/  LDSM.16.M88.4 R92, [R229+-0x1000] ;  /* 0xfff00000e55c783b */ /* 0x000fee0000000200 */
[----:B------:R-:W-:Y:S01]  /*3940*/  HMMA.16816.F32 R100, R28, R42, R84 ;  /* 0x0000002a1c64723c */ /* 0x000fe20000001854 */
[----:B------:R-:W-:Y:S07]  /*3950*/  LDSM.16.M88.4 R84, [R229+-0x1800] ;  /* 0xffe80000e554783b */ /* 0x000fee0000000200 */
[----:B------:R-:W-:Y:S08]  /*3960*/  HMMA.16816.F32 R36, R20, R136, R36 ;  /* 0x000000881424723c */ /* 0x000ff00000001824 */
[----:B------:R-:W-:Y:S01]  /*3970*/  HMMA.16816.F32 R40, R24, R66, R52 ;  /* 0x000000421828723c */ /* 0x000fe20000001834 */
[----:B------:R-:W5:Y:S07]  /*3980*/  LDSM.16.M88.4 R52, [R229+-0x2000] ;  /* 0xffe00000e534783b */ /* 0x000f6e0000000200 */
[----:B------:R-:W-:Y:S01]  /*3990*/  HMMA.16816.F32 R112, R28, R70, R120 ;  /* 0x000000461c70723c */ /* 0x000fe20000001878 */
[----:B------:R-:W3:Y:S07]  /*39a0*/  LDSM.16.M88.4 R120, [R229+-0x800] ;  /* 0xfff80000e578783b */ /* 0x000eee0000000200 */
[----:B------:R-:W-:Y:S08]  /*39b0*/  HMMA.16816.F32 R32, R16, R74, R32 ;  /* 0x0000004a1020723c */ /* 0x000ff00000001820 */
[----:B-1----:R-:W-:Y:S01]  /*39c0*/  HMMA.16816.F32 R28, R12, R144, R4 ;  /* 0x000000900c1c723c */ /* 0x002fe20000001804 */
[----:B------:R-:W1:Y:S07]  /*39d0*/  LDSM.16.M88.4 R4, [R241+0xc000] ;  /* 0x00c00000f104783b */ /* 0x000e6e0000000200 */
[C---:B------:R-:W-:Y:S08]  /*39e0*/  HMMA.16816.F32 R88, R24.reuse, R76, R60 ;  /* 0x0000004c1858723c */ /* 0x040ff0000000183c */
[C---:B------:R-:W-:Y:S01]  /*39f0*/  HMMA.16816.F32 R64, R24.reuse, R78, R80 ;  /* 0x0000004e1840723c */ /* 0x040fe20000001850 */
[----:B------:R-:W1:Y:S07]  /*3a00*/  LDSM.16.M88.4 R80, [R228+0xa000] ;  /* 0x00a00000e450783b */ /* 0x000e6e0000000200 */
[C---:B--2---:R-:W-:Y:S08]  /*3a10*/  HMMA.16816.F32 R68, R24.reuse, R44, R104 ;  /* 0x0000002c1844723c */ /* 0x044ff00000001868 */
[C---:B------:R-:W-:Y:S01]  /*3a20*/  HMMA.16816.F32 R60, R24.reuse, R46, R100 ;  /* 0x0000002e183c723c */ /* 0x040fe20000001864 */
[----:B------:R-:W-:Y:S07]  /*3a30*/  LDSM.16.M88.4 R100, [R228+0xa800] ;  /* 0x00a80000e464783b */ /* 0x000fee0000000200 */
[C---:B---3--:R-:W-:Y:S08]  /*3a40*/  HMMA.16816.F32 R72, R24.reuse, R48, R116 ;  /* 0x000000301848723c */ /* 0x048ff00000001874 */
[----:B------:R-:W-:Y:S08]  /*3a50*/  HMMA.16816.F32 R76, R24, R50, R108 ;  /* 0x00000032184c723c */ /* 0x000ff0000000186c */
[----:B----4-:R-:W-:Y:S08]  /*3a60*/  HMMA.16816.F32 R44, R16, R124, R36 ;  /* 0x0000007c102c723c */ /* 0x010ff00000001824 */
[----:B------:R-:W-:Y:S08]  /*3a70*/  HMMA.16816.F32 R48, R20, R138, R40 ;  /* 0x0000008a1430723c */ /* 0x000ff00000001828 */
[----:B------:R-:W-:Y:S08]  /*3a80*/  HMMA.16816.F32 R56, R24, R96, R56 ;  /* 0x000000601838723c */ /* 0x000ff00000001838 */
[----:B------:R-:W-:Y:S08]  /*3a90*/  HMMA.16816.F32 R40, R12, R146, R32 ;  /* 0x000000920c28723c */ /* 0x000ff00000001820 */
[----:B------:R-:W-:Y:S08]  /*3aa0*/  HMMA.16816.F32 R32, R8, R148, R28 ;  /* 0x000000940820723c */ /* 0x000ff0000000181c */
[----:B------:R-:W-:Y:S01]  /*3ab0*/  HMMA.16816.F32 R28, R24, R98, R112 ;  /* 0x00000062181c723c */ /* 0x000fe20000001870 */
[----:B------:R-:W2:Y:S07]  /*3ac0*/  LDSM.16.M88.4 R96, [R230+0x9800] ;  /* 0x00980000e660783b */ /* 0x000eae0000000200 */
[----:B-----5:R-:W-:Y:S08]  /*3ad0*/  HMMA.16816.F32 R24, R20, R52, R88 ;  /* 0x000000341418723c */ /* 0x020ff00000001858 */
[----:B------:R-:W-:Y:S08]  /*3ae0*/  HMMA.16816.F32 R44, R12, R128, R44 ;  /* 0x000000800c2c723c */ /* 0x000ff0000000182c */
[----:B------:R-:W-:Y:S08]  /*3af0*/  HMMA.16816.F32 R48, R16, R126, R48 ;  /* 0x0000007e1030723c */ /* 0x000ff00000001830 */
[C---:B------:R-:W-:Y:S01]  /*3b00*/  HMMA.16816.F32 R36, R20.reuse, R54, R64 ;  /* 0x000000361424723c */ /* 0x040fe20000001840 */
[----:B------:R-:W-:Y:S07]  /*3b10*/  LDSM.16.M88.4 R64, [R229+0x800] ;  /* 0x00080000e540783b */ /* 0x000fee0000000200 */
[C---:B------:R-:W-:Y:S08]  /*3b20*/  HMMA.16816.F32 R52, R20.reuse, R84, R72 ;  /* 0x000000541434723c */ /* 0x040ff00000001848 */
[C---:B------:R-:W-:Y:S08]  /*3b30*/  HMMA.16816.F32 R76, R20.reuse, R86, R76 ;  /* 0x00000056144c723c */ /* 0x040ff0000000184c */
[C---:B------:R-:W-:Y:S08]  /*3b40*/  HMMA.16816.F32 R88, R20.reuse, R120, R56 ;  /* 0x000000781458723c */ /* 0x040ff00000001838 */
[----:B------:R-:W-:Y:S01]  /*3b50*/  HMMA.16816.F32 R84, R20, R92, R68 ;  /* 0x0000005c1454723c */ /* 0x000fe20000001844 */
[----:B------:R-:W3:Y:S07]  /*3b60*/  LDSM.16.M88.4 R68, [R135+0xa000] ;  /* 0x00a000008744783b */ /* 0x000eee0000000200 */
[----:B-1----:R-:W-:Y:S08]  /*3b70*/  HMMA.16816.F32 R56, R4, R140, R32 ;  /* 0x0000008c0438723c */ /* 0x002ff00000001820 */
[----:B------:R-:W-:Y:S08]  /*3b80*/  HMMA.16816.F32 R32, R8, R150, R40 ;  /* 0x000000960820723c */ /* 0x000ff00000001828 */
[C---:B------:R-:W-:Y:S01]  /*3b90*/  HMMA.16816.F32 R92, R20.reuse, R94, R60 ;  /* 0x0000005e145c723c */ /* 0x040fe2000000183c */
[----:B------:R-:W-:Y:S07]  /*3ba0*/  LDSM.16.M88.4 R60, [R229+0x1000] ;  /* 0x00100000e53c783b */ /* 0x000fee0000000200 */
[----:B------:R-:W-:Y:S08]  /*3bb0*/  HMMA.16816.F32 R120, R20, R122, R28 ;  /* 0x0000007a1478723c */ /* 0x000ff0000000181c */
[----:B------:R-:W-:Y:S08]  /*3bc0*/  HMMA.16816.F32 R24, R16, R80, R24 ;  /* 0x000000501018723c */ /* 0x000ff00000001818 */
[----:B--2---:R-:W-:Y:S01]  /*3bd0*/  HMMA.16816.F32 R20, R8, R96, R44 ;  /* 0x000000600814723c */ /* 0x004fe2000000182c */
[----:B------:R-:W-:Y:S07]  /*3be0*/  LDSM.16.M88.4 R44, [R230+0xa000] ;  /* 0x00a00000e62c783b */ /* 0x000fee0000000200 */
[----:B------:R-:W-:Y:S01]  /*3bf0*/  HMMA.16816.F32 R28, R12, R130, R48 ;  /* 0x000000820c1c723c */ /* 0x000fe20000001830 */
[----:B------:R-:W-:Y:S01]  /*3c00*/  FMUL.FTZ R0, R56, c[0x0][0x320] ;  /* 0x0000c80038007a20 */ /* 0x000fe20000410000 */
[----:B------:R-:W1:Y:S06]  /*3c10*/  LDSM.16.M88.4 R48, [R228+0xb000] ;  /* 0x00b00000e430783b */ /* 0x000e6c0000000200 */
[----:B------:R-:W-:Y:S01]  /*3c20*/  HMMA.16816.F32 R32, R4, R142, R32 ;  /* 0x0000008e0420723c */ /* 0x000fe20000001820 */
[----:B------:R2:W4:Y:S07]  /*3c30*/  MUFU.TANH R105, R0 ;  /* 0x0000000000697308 */ /* 0x00052e0000002400 */
[----:B------:R-:W-:Y:S01]  /*3c40*/  HMMA.16816.F32 R36, R16, R82, R36 ;  /* 0x000000521024723c */ /* 0x000fe20000001824 */
[----:B--2---:R-:W-:-:S07]  /*3c50*/  FMUL.FTZ R0, R57, c[0x0][0x320] ;  /* 0x0000c80039007a20 */ /* 0x004fce0000410000 */
[----:B------:R-:W-:Y:S01]  /*3c60*/  HMMA.16816.F32 R72, R16, R100, R52 ;  /* 0x000000641048723c */ /* 0x000fe20000001834 */
[----:B------:R-:W2:Y:S01]  /*3c70*/  LDSM.16.M88.4 R52, [R135+0xa800] ;  /* 0x00a800008734783b */ /* 0x000ea20000000200 */
[----:B------:R5:W1:Y:S06]  /*3c80*/  MUFU.TANH R104, R0 ;  /* 0x0000000000687308 */ /* 0x000a6c0000002400 */
[----:B---3--:R-:W-:Y:S08]  /*3c90*/  HMMA.16816.F32 R24, R12, R68, R24 ;  /* 0x000000440c18723c */ /* 0x008ff00000001818 */
[----:B------:R-:W-:Y:S01]  /*3ca0*/  HMMA.16816.F32 R76, R16, R102, R76 ;  /* 0x00000066104c723c */ /* 0x000fe2000000184c */
[----:B-----5:R-:W-:-:S04]  /*3cb0*/  FMUL.FTZ R0, R58, c[0x0][0x320] ;  /* 0x0000c8003a007a20 */ /* 0x020fc80000410000 */
[----:B------:R3:W1:Y:S03]  /*3cc0*/  MUFU.TANH R103, R0 ;  /* 0x0000000000677308 */ /* 0x0006660000002400 */
[----:B------:R-:W-:Y:S08]  /*3cd0*/  HMMA.16816.F32 R40, R4, R64, R20 ;  /* 0x000000400428723c */ /* 0x000ff00000001814 */
[----:B------:R-:W-:Y:S01]  /*3ce0*/  HMMA.16816.F32 R20, R8, R98, R28 ;  /* 0x000000620814723c */ /* 0x000fe2000000181c */
[----:B---3--:R-:W-:-:S07]  /*3cf0*/  FMUL.FTZ R0, R59, c[0x0][0x320] ;  /* 0x0000c8003b007a20 */ /* 0x008fce0000410000 */
[----:B------:R-:W-:Y:S01]  /*3d00*/  HMMA.16816.F32 R36, R12, R70, R36 ;  /* 0x000000460c24723c */ /* 0x000fe20000001824 */
[----:B------:R-:W3:Y:S01]  /*3d10*/  LDSM.16.M88.4 R56, [R230+0xa800] ;  /* 0x00a80000e638783b */ /* 0x000ee20000000200 */
[----:B------:R5:W1:Y:S03]  /*3d20*/  MUFU.TANH R102, R0 ;  /* 0x0000000000667308 */ /* 0x000a660000002400 */
[----:B------:R-:W2:Y:S01]  /*3d30*/  LDSM.16.M88.4 R68, [R228+0xb800] ;  /* 0x00b80000e444783b */ /* 0x000ea20000000200 */
[----:B-----5:R-:W-:-:S04]  /*3d40*/  FMUL.FTZ R0, R32, c[0x0][0x320] ;  /* 0x0000c80020007a20 */ /* 0x020fc80000410000 */
[----:B------:R5:W1:Y:S06]  /*3d50*/  MUFU.TANH R100, R0 ;  /* 0x0000000000647308 */ /* 0x000a6c0000002400 */
[----:B------:R-:W-:Y:S01]  /*3d60*/  HMMA.16816.F32 R20, R4, R66, R20 ;  /* 0x000000420414723c */ /* 0x000fe20000001814 */
[----:B-----5:R-:W-:-:S04]  /*3d70*/  FMUL.FTZ R0, R33, c[0x0][0x320] ;  /* 0x0000c80021007a20 */ /* 0x020fc80000410000 */
[----:B------:R5:W2:Y:S03]  /*3d80*/  MUFU.TANH R98, R0 ;  /* 0x0000000000627308 */ /* 0x000aa60000002400 */
[----:B-1----:R-:W-:Y:S01]  /*3d90*/  HMMA.16816.F32 R80, R16, R48, R84 ;  /* 0x000000301050723c */ /* 0x002fe20000001854 */
[----:B-----5:R-:W-:-:S04]  /*3da0*/  FMUL.FTZ R0, R34, c[0x0][0x320] ;  /* 0x0000c80022007a20 */ /* 0x020fc80000410000 */
[----:B------:R1:W1:Y:S03]  /*3db0*/  MUFU.TANH R101, R0 ;  /* 0x0000000000657308 */ /* 0x0002660000002400 */
[----:B--2---:R-:W-:Y:S01]  /*3dc0*/  HMMA.16816.F32 R28, R12, R52, R72 ;  /* 0x000000340c1c723c */ /* 0x004fe20000001848 */
[----:B-1----:R-:W-:-:S07]  /*3dd0*/  FMUL.FTZ R0, R35, c[0x0][0x320] ;  /* 0x0000c80023007a20 */ /* 0x002fce0000410000 */
[----:B------:R-:W-:Y:S01]  /*3de0*/  HMMA.16816.F32 R32, R8, R44, R24 ;  /* 0x0000002c0820723c */ /* 0x000fe20000001818 */
[----:B------:R1:W2:Y:S02]  /*3df0*/  MUFU.TANH R99, R0 ;  /* 0x0000000000637308 */ /* 0x0002a40000002400 */
[----:B-1----:R-:W-:-:S06]  /*3e00*/  FMUL.FTZ R0, R40, c[0x0][0x320] ;  /* 0x0000c80028007a20 */ /* 0x002fcc0000410000 */
[----:B------:R1:W1:Y:S01]  /*3e10*/  MUFU.TANH R85, R0 ;  /* 0x0000000000557308 */ /* 0x0002620000002400 */
[----:B------:R-:W-:Y:S01]  /*3e20*/  HMMA.16816.F32 R24, R8, R46, R36 ;  /* 0x0000002e0818723c */ /* 0x000fe20000001824 */
[----:B------:R-:W5:Y:S01]  /*3e30*/  LDSM.16.M88.4 R44, [R135+0xb000] ;  /* 0x00b00000872c783b */ /* 0x000f620000000200 */
[----:B-1----:R-:W-:-:S05]  /*3e40*/  FMUL.FTZ R0, R41, c[0x0][0x320] ;  /* 0x0000c80029007a20 */ /* 0x002fca0000410000 */
[----:B------:R1:W1:Y:S01]  /*3e50*/  MUFU.TANH R84, R0 ;  /* 0x0000000000547308 */ /* 0x0002620000002400 */
[----:B------:R-:W-:Y:S01]  /*3e60*/  HMMA.16816.F32 R36, R12, R54, R76 ;  /* 0x000000360c24723c */ /* 0x000fe2000000184c */
[----:B------:R-:W2:Y:S01]  /*3e70*/  LDSM.16.M88.4 R52, [R229+0x1800] ;  /* 0x00180000e534783b */ /* 0x000ea20000000200 */
[----:B-1----:R-:W-:-:S05]  /*3e80*/  FMUL.FTZ R0, R42, c[0x0][0x320] ;  /* 0x0000c8002a007a20 */ /* 0x002fca0000410000 */
[----:B------:R1:W1:Y:S02]  /*3e90*/  MUFU.TANH R97, R0 ;  /* 0x0000000000617308 */ /* 0x0002640000002400 */
[----:B-1----:R-:W-:Y:S02]  /*3ea0*/  FMUL.FTZ R0, R43, c[0x0][0x320] ;  /* 0x0000c8002b007a20 */ /* 0x002fe40000410000 */
[----:B------:R-:W-:Y:S04]  /*3eb0*/  HMMA.16816.F32 R40, R4, R60, R32 ;  /* 0x0000003c0428723c */ /* 0x000fe80000001820 */
[----:B------:R1:W1:Y:S02]  /*3ec0*/  MUFU.TANH R96, R0 ;  /* 0x0000000000607308 */ /* 0x0002640000002400 */
[----:B-1----:R-:W-:-:S06]  /*3ed0*/  FMUL.FTZ R0, R20, c[0x0][0x320] ;  /* 0x0000c80014007a20 */ /* 0x002fcc0000410000 */
[----:B------:R1:W1:Y:S01]  /*3ee0*/  MUFU.TANH R75, R0 ;  /* 0x00000000004b7308 */ /* 0x0002620000002400 */
[----:B---3--:R-:W-:Y:S01]  /*3ef0*/  HMMA.16816.F32 R32, R8, R56, R28 ;  /* 0x000000380820723c */ /* 0x008fe2000000181c */
[----:B-1----:R-:W-:-:S06]  /*3f00*/  FMUL.FTZ R0, R21, c[0x0][0x320] ;  /* 0x0000c80015007a20 */ /* 0x002fcc0000410000 */
[----:B------:R1:W3:Y:S02]  /*3f10*/  MUFU.TANH R74, R0 ;  /* 0x00000000004a7308 */ /* 0x0002e40000002400 */
[----:B-1----:R-:W-:-:S06]  /*3f20*/  FMUL.FTZ R0, R22, c[0x0][0x320] ;  /* 0x0000c80016007a20 */ /* 0x002fcc0000410000 */
[----:B------:R1:W1:Y:S02]  /*3f30*/  MUFU.TANH R77, R0 ;  /* 0x00000000004d7308 */ /* 0x0002640000002400 */
[----:B-1----:R-:W-:Y:S02]  /*3f40*/  FMUL.FTZ R0, R23, c[0x0][0x320] ;  /* 0x0000c80017007a20 */ /* 0x002fe40000410000 */
[----:B------:R-:W-:Y:S01]  /*3f50*/  HMMA.16816.F32 R20, R4, R62, R24 ;  /* 0x0000003e0414723c */ /* 0x000fe20000001818 */
[----:B------:R-:W-:Y:S03]  /*3f60*/  LDSM.16.M88.4 R60, [R230+0xb000] ;  /* 0x00b00000e63c783b */ /* 0x000fe60000000200 */
[----:B------:R1:W1:Y:S04]  /*3f70*/  MUFU.TANH R76, R0 ;  /* 0x00000000004c7308 */ /* 0x0002680000002400 */
[----:B------:R-:W-:Y:S01]  /*3f80*/  HMMA.16816.F32 R24, R8, R58, R36 ;  /* 0x0000003a0818723c */ /* 0x000fe20000001824 */
[----:B------:R-:W2:Y:S01]  /*3f90*/  LDSM.16.M88.4 R56, [R135+0xb800] ;  /* 0x00b800008738783b */ /* 0x000ea20000000200 */
[----:B-1----:R-:W-:-:S04]  /*3fa0*/  FMUL.FTZ R0, R40, c[0x0][0x320] ;  /* 0x0000c80028007a20 */ /* 0x002fc80000410000 */
[----:B------:R1:W1:Y:S02]  /*3fb0*/  MUFU.TANH R73, R0 ;  /* 0x0000000000497308 */ /* 0x0002640000002400 */
[C---:B------:R-:W-:Y:S08]  /*3fc0*/  HMMA.16816.F32 R48, R16.reuse, R50, R92 ;  /* 0x000000321030723c */ /* 0x040ff0000000185c */
[----:B------:R-:W-:Y:S01]  /*3fd0*/  HMMA.16816.F32 R64, R16, R68, R88 ;  /* 0x000000441040723c */ /* 0x000fe20000001858 */
[----:B-1----:R-:W-:-:S04]  /*3fe0*/  FMUL.FTZ R0, R41, c[0x0][0x320] ;  /* 0x0000c80029007a20 */ /* 0x002fc80000410000 */
[----:B------:R1:W1:Y:S03]  /*3ff0*/  MUFU.TANH R72, R0 ;  /* 0x0000000000487308 */ /* 0x0002660000002400 */
[----:B-----5:R-:W-:Y:S08]  /*4000*/  HMMA.16816.F32 R28, R12, R44, R80 ;  /* 0x0000002c0c1c723c */ /* 0x020ff00000001850 */
[----:B------:R-:W-:Y:S01]  /*4010*/  HMMA.16816.F32 R16, R16, R70, R120 ;  /* 0x000000461010723c */ /* 0x000fe20000001878 */
[----:B-1----:R-:W-:-:S07]  /*4020*/  FMUL.FTZ R0, R42, c[0x0][0x320] ;  /* 0x0000c8002a007a20 */ /* 0x002fce0000410000 */
[----:B--2---:R-:W-:Y:S01]  /*4030*/  HMMA.16816.F32 R36, R4, R52, R32 ;  /* 0x000000340424723c */ /* 0x004fe20000001820 */
[----:B------:R1:W2:Y:S02]  /*4040*/  MUFU.TANH R81, R0 ;  /* 0x0000000000517308 */ /* 0x0002a40000002400 */
[----:B-1----:R-:W-:Y:S02]  /*4050*/  FMUL.FTZ R0, R43, c[0x0][0x320] ;  /* 0x0000c8002b007a20 */ /* 0x002fe40000410000 */
[----:B------:R-:W1:Y:S04]  /*4060*/  LDSM.16.M88.4 R40, [R230+0xb800] ;  /* 0x00b80000e628783b */ /* 0x000e680000000200 */
[----:B------:R5:W1:Y:S02]  /*4070*/  MUFU.TANH R80, R0 ;  /* 0x0000000000507308 */ /* 0x000a640000002400 */
[----:B-----5:R-:W-:-:S06]  /*4080*/  FMUL.FTZ R0, R20, c[0x0][0x320] ;  /* 0x0000c80014007a20 */ /* 0x020fcc0000410000 */
[----:B------:R5:W1:Y:S01]  /*4090*/  MUFU.TANH R69, R0 ;  /* 0x0000000000457308 */ /* 0x000a620000002400 */
[----:B------:R-:W-:Y:S06]  /*40a0*/  HMMA.16816.F32 R32, R12, R46, R48 ;  /* 0x0000002e0c20723c */ /* 0x000fec0000001830 */
[----:B------:R-:W-:Y:S01]  /*40b0*/  FMUL.FTZ R37, R37, c[0x0][0x320] ;  /* 0x0000c80025257a20 */ /* 0x000fe20000410000 */
[----:B------:R-:W1:Y:S01]  /*40c0*/  LDSM.16.M88.4 R44, [R229+0x2000] ;  /* 0x00200000e52c783b */ /* 0x000e620000000200 */
[----:B-----5:R-:W-:-:S04]  /*40d0*/  FMUL.FTZ R0, R21, c[0x0][0x320] ;  /* 0x0000c80015007a20 */ /* 0x020fc80000410000 */
[----:B------:R5:W1:Y:S01]  /*40e0*/  MUFU.TANH R68, R0 ;  /* 0x0000000000447308 */ /* 0x000a620000002400 */
[----:B------:R-:W-:Y:S02]  /*40f0*/  FMUL.FTZ R38, R38, c[0x0][0x320] ;  /* 0x0000c80026267a20 */ /* 0x000fe40000410000 */
[----:B------:R-:W-:Y:S01]  /*4100*/  FMUL.FTZ R39, R39, c[0x0][0x320] ;  /* 0x0000c80027277a20 */ /* 0x000fe20000410000 */
[----:B------:R-:W-:Y:S01]  /*4110*/  HMMA.16816.F32 R24, R4, R54, R24 ;  /* 0x000000360418723c */ /* 0x000fe20000001818 */
[----:B-----5:R-:W-:-:S04]  /*4120*/  FMUL.FTZ R0, R22, c[0x0][0x320] ;  /* 0x0000c80016007a20 */ /* 0x020fc80000410000 */
[----:B------:R5:W1:Y:S08]  /*4130*/  MUFU.TANH R83, R0 ;  /* 0x0000000000537308 */ /* 0x000a700000002400 */
[----:B------:R-:W1:Y:S01]  /*4140*/  MUFU.TANH R51, R37 ;  /* 0x0000002500337308 */ /* 0x000e620000002400 */
[----:B-----5:R-:W-:Y:S02]  /*4150*/  FMUL.FTZ R0, R23, c[0x0][0x320] ;  /* 0x0000c80017007a20 */ /* 0x020fe40000410000 */
[C---:B------:R-:W-:Y:S05]  /*4160*/  HMMA.16816.F32 R20, R12.reuse, R56, R64 ;  /* 0x000000380c14723c */ /* 0x040fea0000001840 */
[----:B------:R-:W1:Y:S03]  /*4170*/  MUFU.TANH R54, R38 ;  /* 0x0000002600367308 */ /* 0x000e660000002400 */
[----:B------:R-:W-:Y:S05]  /*4180*/  HMMA.16816.F32 R12, R12, R58, R16 ;  /* 0x0000003a0c0c723c */ /* 0x000fea0000001810 */
[----:B------:R5:W1:Y:S08]  /*4190*/  MUFU.TANH R82, R0 ;  /* 0x0000000000527308 */ /* 0x000a700000002400 */
[----:B------:R1:W1:Y:S01]  /*41a0*/  MUFU.TANH R53, R39 ;  /* 0x0000002700357308 */ /* 0x0002620000002400 */
[----:B-----5:R-:W-:-:S02]  /*41b0*/  FMUL.FTZ R0, R36, c[0x0][0x320] ;  /* 0x0000c80024007a20 */ /* 0x020fc40000410000 */
[----:B-1----:R-:W1:Y:S01]  /*41c0*/  LDSM.16.M88.4 R36, [R229+0x2800] ;  /* 0x00280000e524783b */ /* 0x002e620000000200 */
[C---:B------:R-:W-:Y:S08]  /*41d0*/  HMMA.16816.F32 R28, R8.reuse, R60, R28 ;  /* 0x0000003c081c723c */ /* 0x040ff0000000181c */
[C---:B------:R-:W-:Y:S08]  /*41e0*/  HMMA.16816.F32 R32, R8.reuse, R62, R32 ;  /* 0x0000003e0820723c */ /* 0x040ff00000001820 */
[----:B------:R-:W-:Y:S01]  /*41f0*/  HMMA.16816.F32 R16, R8, R40, R20 ;  /* 0x000000280810723c */ /* 0x000fe20000001814 */
[----:B------:R-:W-:Y:S01]  /*4200*/  FMUL.FTZ R24, R24, c[0x0][0x320] ;  /* 0x0000c80018187a20 */ /* 0x000fe20000410000 */
[----:B------:R5:W1:Y:S01]  /*4210*/  MUFU.TANH R52, R0 ;  /* 0x0000000000347308 */ /* 0x000a620000002400 */
[----:B------:R-:W-:Y:S01]  /*4220*/  FMUL.FTZ R25, R25, c[0x0][0x320] ;  /* 0x0000c80019197a20 */ /* 0x000fe20000410000 */
[----:B------:R-:W-:Y:S01]  /*4230*/  ISETP.GE.AND P0, PT, R168, 0x2, PT ;  /* 0x00000002a800780c */ /* 0x000fe20003f06270 */
[----:B------:R-:W-:Y:S01]  /*4240*/  FMUL.FTZ R26, R26, c[0x0][0x320] ;  /* 0x0000c8001a1a7a20 */ /* 0x000fe20000410000 */
[----:B------:R-:W-:-:S04]  /*4250*/  DEPBAR.LE SB0, 0x0 ;  /* 0x000080000000791a */ /* 0x000fc80000000000 */
[----:B------:R-:W-:Y:S08]  /*4260*/  HMMA.16816.F32 R8, R8, R42, R12 ;  /* 0x0000002a0808723c */ /* 0x000ff0000000180c */
[C---:B------:R-:W-:Y:S08]  /*4270*/  HMMA.16816.F32 R28, R4.reuse, R44, R28 ;  /* 0x0000002c041c723c */ /* 0x040ff0000000181c */
[C---:B------:R-:W-:Y:S08]  /*4280*/  HMMA.16816.F32 R20, R4.reuse, R46, R32 ;  /* 0x0000002e0414723c */ /* 0x040ff00000001820 */
[C---:B-1----:R-:W-:Y:S08]  /*4290*/  HMMA.16816.F32 R12, R4.reuse, R36, R16 ;  /* 0x00000024040c723c */ /* 0x042ff00000001810 */
[----:B------:R-:W-:Y:S01]  /*42a0*/  HMMA.16816.F32 R4, R4, R38, R8 ;  /* 0x000000260404723c */ /* 0x000fe20000001808 */
[----:B------:R-:W-:-:S02]  /*42b0*/  FMUL.FTZ R27, R27, c[0x0][0x320] ;  /* 0x0000c8001b1b7a20 */ /* 0x000fc40000410000 */
[----:B------:R-:W-:Y:S02]  /*42c0*/  FMUL.FTZ R28, R28, c[0x0][0x320] ;  /* 0x0000c8001c1c7a20 */ /* 0x000fe40000410000 */
[----:B------:R-:W-:Y:S02]  /*42d0*/  FMUL.FTZ R29, R29, c[0x0][0x320] ;  /* 0x0000c8001d1d7a20 */ /* 0x000fe40000410000 */
[----:B------:R-:W-:Y:S02]  /*42e0*/  FMUL.FTZ R30, R30, c[0x0][0x320] ;  /* 0x0000c8001e1e7a20 */ /* 0x000fe40000410000 */
[----:B-----5:R-:W-:Y:S02]  /*42f0*/  FMUL.FTZ R0, R31, c[0x0][0x320] ;  /* 0x0000c8001f007a20 */ /* 0x020fe40000410000 */
        /* <DEDUP_REMOVED lines=37> */
[----:B------:R-:W-:Y:S01]  /*4550*/  IMAD.MOV.U32 R246, RZ, RZ, RZ ;  /* 0x000000fffff67224 */ /* 0x000fe200078e00ff */
[----:B------:R-:W-:-:S04]  /*4560*/  IADD3 R2, R163, R154, R166 ;  /* 0x0000009aa3027210 */ /* 0x000fc80007ffe0a6 */
[----:B------:R-:W-:-:S05]  /*4570*/  IADD3 R2, R2, -0x60, RZ ;  /* 0xffffffa002027810 */ /* 0x000fca0007ffe0ff */
[----:B-1----:R-:W-:Y:S02]  /*4580*/  IMAD.MOV.U32 R0, RZ, RZ, R2 ;  /* 0x000000ffff007224 */ /* 0x002fe400078e0002 */
        /* <DEDUP_REMOVED lines=23> */
[----:B------:R1:W2:Y:S02]  /*4700*/  SHFL.IDX PT, R4, R22, RZ, 0x181f ;  /* 0x00181fff16047589 */ /* 0x0002a400000e0000 */
.L_x_1534:
[----:B------:R-:W-:Y:S05]  /*4710*/  BRA.DIV ~URZ, `(.L_x_1473) ;  /* 0x000113b27f007947 */ /* 0x000fea000b800000 */
[----:B------:R-:W3:Y:S01]  /*4720*/  SHFL.IDX PT, R3, R23, RZ, 0x181f ;  /* 0x00181fff17037589 */ /* 0x000ee200000e0000 */
[C---:B------:R-:W-:Y:S02]  /*4730*/  IADD3 R38, R245.reuse, 0x40, RZ ;  /* 0x00000040f5267810 */ /* 0x040fe40007ffe0ff */
[C---:B------:R-:W-:Y:S01]  /*4740*/  IADD3 R39, R245.reuse, 0x80, RZ ;  /* 0x00000080f5277810 */ /* 0x040fe20007ffe0ff */
[----:B------:R-:W4:Y:S01]  /*4750*/  SHFL.IDX PT, R0, R23, 0x1, 0x181f ;  /* 0x00381f0017007f89 */ /* 0x000f2200000e0000 */
[----:B------:R-:W-:-:S03]  /*4760*/  ISETP.GE.AND P3, PT, R245, c[0x0][0x1d4], PT ;  /* 0x00007500f5007a0c */ /* 0x000fc60003f66270 */
[----:B------:R-:W5:Y:S01]  /*4770*/  SHFL.IDX PT, R2, R22, 0x1, 0x181f ;  /* 0x00381f0016027f89 */ /* 0x000f6200000e0000 */
[----:B------:R-:W-:Y:S02]  /*4780*/  SEL R5, RZ, 0x10, P3 ;  /* 0x00000010ff057807 */ /* 0x000fe40001800000 */
[CC--:B---3--:R-:W-:Y:S02]  /*4790*/  IADD3 R20, P0, R3.reuse, R155.reuse, RZ ;  /* 0x0000009b03147210 */ /* 0x0c8fe40007f1e0ff */
[C---:B------:R-:W-:Y:S02]  /*47a0*/  IADD3 R18, P2, R3.reuse, R156, RZ ;  /* 0x0000009c03127210 */ /* 0x040fe40007f5e0ff */
[----:B------:R-:W-:Y:S01]  /*47b0*/  IADD3 R14, P1, R3, R158, RZ ;  /* 0x0000009e030e7210 */ /* 0x000fe20007f3e0ff */
[----:B--2---:R-:W-:Y:S01]  /*47c0*/  IMAD.X R21, R4, 0x1, R132, P0 ;  /* 0x0000000104157824 */ /* 0x004fe200000e0684 */
[----:B----4-:R-:W-:Y:S01]  /*47d0*/  IADD3 R12, P0, R0, R155, RZ ;  /* 0x0000009b000c7210 */ /* 0x010fe20007f1e0ff */
[--C-:B------:R-:W-:Y:S01]  /*47e0*/  IMAD.X R19, R4, 0x1, R133.reuse, P2 ;  /* 0x0000000104137824 */ /* 0x100fe200010e0685 */
[----:B------:R-:W-:Y:S01]  /*47f0*/  IADD3 R10, P2, R0, R156, RZ ;  /* 0x0000009c000a7210 */ /* 0x000fe20007f5e0ff */
[----:B------:R-:W-:Y:S01]  /*4800*/  IMAD.X R15, R4, 0x1, R152, P1 ;  /* 0x00000001040f7824 */ /* 0x000fe200008e0698 */
[----:B------:R-:W-:Y:S01]  /*4810*/  IADD3 R8, P1, R0, R157, RZ ;  /* 0x0000009d00087210 */ /* 0x000fe20007f3e0ff */
[----:B-----5:R-:W-:Y:S01]  /*4820*/  IMAD.X R13, R2, 0x1, R132, P0 ;  /* 0x00000001020d7824 */ /* 0x020fe200000e0684 */
[----:B------:R-:W-:Y:S01]  /*4830*/  IADD3 R6, P0, R0, R158, RZ ;  /* 0x0000009e00067210 */ /* 0x000fe20007f1e0ff */
[----:B------:R-:W-:Y:S01]  /*4840*/  IMAD.X R11, R2, 0x1, R133, P2 ;  /* 0x00000001020b7824 */ /* 0x000fe200010e0685 */
[----:B------:R-:W-:Y:S01]  /*4850*/  ISETP.GE.AND P2, PT, R38, c[0x0][0x1d4], PT ;  /* 0x0000750026007a0c */ /* 0x000fe20003f46270 */
[C---:B------:R-:W-:Y:S01]  /*4860*/  IMAD.X R9, R2.reuse, 0x1, R134, P1 ;  /* 0x0000000102097824 */ /* 0x040fe200008e0686 */
[----:B------:R-:W-:Y:S01]  /*4870*/  IADD3 R38, R245, 0xc0, RZ ;  /* 0x000000c0f5267810 */ /* 0x000fe20007ffe0ff */
[----:B------:R-:W-:Y:S01]  /*4880*/  IMAD.X R7, R2, 0x1, R152, P0 ;  /* 0x0000000102077824 */ /* 0x000fe200000e0698 */
[----:B------:R-:W-:Y:S01]  /*4890*/  ISETP.GE.AND P1, PT, R39, c[0x0][0x1d4], PT ;  /* 0x0000750027007a0c */ /* 0x000fe20003f26270 */
[----:B------:R2:W-:Y:S01]  /*48a0*/  LDGSTS.E.BYPASS.LTC128B.128 [R243+0xc100], [R20.64], !P3 ;  /* 0x0c10000014f37fae */ /* 0x0005e2000d901d46 */
[----:B------:R-:W-:-:S02]  /*48b0*/  ISETP.GE.AND P0, PT, R38, c[0x0][0x1d4], PT ;  /* 0x0000750026007a0c */ /* 0x000fc40003f06270 */
[----:B------:R-:W-:Y:S01]  /*48c0*/  IADD3 R16, P4, R3, R157, RZ ;  /* 0x0000009d03107210 */ /* 0x000fe20007f9e0ff */
[----:B------:R2:W3:Y:S04]  /*48d0*/  SHFL.IDX PT, R0, R23, 0x2, 0x181f ;  /* 0x00581f0017007f89 */ /* 0x0004e800000e0000 */
[----:B------:R-:W-:Y:S01]  /*48e0*/  IMAD.X R17, R4, 0x1, R134, P4 ;  /* 0x0000000104117824 */ /* 0x000fe200020e0686 */
[----:B------:R2:W-:Y:S04]  /*48f0*/  LDGSTS.E.BYPASS.LTC128B.128 [R243+0xf100], [R18.64], !P2 ;  /* 0x0f10000012f37fae */ /* 0x0005e8000d101d46 */
[----:B------:R2:W-:Y:S04]  /*4900*/  LDGSTS.E.BYPASS.LTC128B.128 [R243+0x12100], [R16.64], !P1 ;  /* 0x1210000010f37fae */ /* 0x0005e8000c901d46 */
[----:B------:R4:W-:Y:S04]  /*4910*/  LDGSTS.E.BYPASS.LTC128B.128 [R243+0x15100], [R14.64], !P0 ;  /* 0x151000000ef37fae */ /* 0x0009e8000c101d46 */
[----:B------:R5:W-:Y:S04]  /*4920*/  LDGSTS.E.BYPASS.LTC128B.128 [R243+0xd100], [R12.64], !P3 ;  /* 0x0d1000000cf37fae */ /* 0x000be8000d901d46 */
[----:B------:R2:W-:Y:S04]  /*4930*/  LDGSTS.E.BYPASS.LTC128B.128 [R243+0x10100], [R10.64], !P2 ;  /* 0x101000000af37fae */ /* 0x0005e8000d101d46 */
[----:B------:R2:W-:Y:S04]  /*4940*/  LDGSTS.E.BYPASS.LTC128B.128 [R243+0x13100], [R8.64], !P1 ;  /* 0x1310000008f37fae */ /* 0x0005e8000c901d46 */
[----:B------:R2:W1:Y:S04]  /*4950*/  SHFL.IDX PT, R4, R22, 0x2, 0x181f ;  /* 0x00581f0016047f89 */ /* 0x00046800000e0000 */
[----:B------:R2:W-:Y:S01]  /*4960*/  LDGSTS.E.BYPASS.LTC128B.128 [R243+0x16100], [R6.64], !P0 ;  /* 0x1610000006f37fae */ /* 0x0005e2000c101d46 */
[----:B----4-:R-:W-:-:S02]  /*4970*/  SEL R14, RZ, 0x10, P2 ;  /* 0x00000010ff0e7807 */ /* 0x010fc40001000000 */
[----:B-----5:R-:W-:Y:S02]  /*4980*/  SEL R13, RZ, 0x10, P1 ;  /* 0x00000010ff0d7807 */ /* 0x020fe40000800000 */
[----:B------:R-:W-:Y:S02]  /*4990*/  SEL R12, RZ, 0x10, P0 ;  /* 0x00000010ff0c7807 */ /* 0x000fe40000000000 */
.L_x_1535:
[----:B--23--:R-:W-:Y:S02]  /*49a0*/  IADD3 R10, -R5, 0x10, RZ ;  /* 0x00000010050a7810 */ /* 0x00cfe40007ffe1ff */
[----:B------:R-:W-:Y:S02]  /*49b0*/  IADD3 R2, -R14, 0x10, RZ ;  /* 0x000000100e027810 */ /* 0x000fe40007ffe1ff */
[----:B------:R-:W-:Y:S02]  /*49c0*/  LOP3.LUT R10, R10, 0xf, RZ, 0xc0, !PT ;  /* 0x0000000f0a0a7812 */ /* 0x000fe400078ec0ff */
[----:B------:R-:W-:Y:S02]  /*49d0*/  IADD3 R6, -R13, 0x10, RZ ;  /* 0x000000100d067810 */ /* 0x000fe40007ffe1ff */
[----:B------:R-:W-:-:S02]  /*49e0*/  IADD3 R10, P1, P0, R10, R0, R155 ;  /* 0x000000000a0a7210 */ /* 0x000fc4000783e09b */
[----:B------:R-:W-:Y:S02]  /*49f0*/  LOP3.LUT R2, R2, 0xf, RZ, 0xc0, !PT ;  /* 0x0000000f02027812 */ /* 0x000fe400078ec0ff */
[----:B------:R-:W-:Y:S02]  /*4a00*/  LOP3.LUT R6, R6, 0xf, RZ, 0xc0, !PT ;  /* 0x0000000f06067812 */ /* 0x000fe400078ec0ff */
[----:B------:R-:W-:Y:S02]  /*4a10*/  IADD3 R3, -R12, 0x10, RZ ;  /* 0x000000100c037810 */ /* 0x000fe40007ffe1ff */
[----:B-1----:R-:W-:Y:S02]  /*4a20*/  IADD3.X R11, RZ, R4, R132, P1, P0 ;  /* 0x00000004ff0b7210 */ /* 0x002fe40000fe0484 */
[-C--:B------:R-:W-:Y:S02]  /*4a30*/  IADD3 R8, P3, P2, R2, R0.reuse, R156 ;  /* 0x0000000002087210 */ /* 0x080fe40007a7e09c */
[----:B------:R-:W-:-:S02]  /*4a40*/  IADD3 R6, P1, P0, R6, R0, R157 ;  /* 0x0000000006067210 */ /* 0x000fc4000783e09d */
[----:B------:R-:W-:Y:S02]  /*4a50*/  LOP3.LUT R2, R3, 0xf, RZ, 0xc0, !PT ;  /* 0x0000000f03027812 */ /* 0x000fe400078ec0ff */
[----:B------:R-:W-:Y:S02]  /*4a60*/  IADD3.X R7, RZ, R4, R134, P1, P0 ;  /* 0x00000004ff077210 */ /* 0x000fe40000fe0486 */
[----:B------:R-:W-:Y:S02]  /*4a70*/  IADD3 R2, P1, P0, R2, R0, R158 ;  /* 0x0000000002027210 */ /* 0x000fe4000783e09e */
[----:B------:R-:W-:Y:S02]  /*4a80*/  IADD3.X R9, RZ, R4, R133, P3, P2 ;  /* 0x00000004ff097210 */ /* 0x000fe40001fe4485 */
[----:B------:R-:W-:Y:S02]  /*4a90*/  ISETP.NE.U32.AND P3, PT, R5, RZ, PT ;  /* 0x000000ff0500720c */ /* 0x000fe40003f65070 */
[----:B------:R-:W-:-:S02]  /*4aa0*/  ISETP.NE.U32.AND P2, PT, R14, RZ, PT ;  /* 0x000000ff0e00720c */ /* 0x000fc40003f45070 */
[----:B------:R-:W-:Y:S02]  /*4ab0*/  IADD3.X R3, RZ, R4, R152, P1, P0 ;  /* 0x00000004ff037210 */ /* 0x000fe40000fe0498 */
[----:B------:R-:W-:Y:S02]  /*4ac0*/  ISETP.NE.U32.AND P1, PT, R13, RZ, PT ;  /* 0x000000ff0d00720c */ /* 0x000fe40003f25070 */
[----:B------:R-:W-:-:S05]  /*4ad0*/  ISETP.NE.U32.AND P0, PT, R12, RZ, PT ;  /* 0x000000ff0c00720c */ /* 0x000fca0003f05070 */
[----:B------:R-:W-:Y:S01]  /*4ae0*/  @!PT LDS RZ, [RZ] ;  /* 0x00000000fffff984 */ /* 0x000fe20000000800 */
[----:B------:R-:W-:Y:S01]  /*4af0*/  @!PT LDS RZ, [RZ] ;  /* 0x00000000fffff984 */ /* 0x000fe20000000800 */
[----:B------:R-:W-:Y:S01]  /*4b00*/  @!PT LDS RZ, [RZ] ;  /* 0x00000000fffff984 */ /* 0x000fe20000000800 */
[----:B------:R1:W-:Y:S04]  /*4b10*/  LDGSTS.E.BYPASS.LTC128B.128.ZFILL [R243+0xe100], [R10.64], P3 ;  /* 0x0e1000000af37fae */ /* 0x0003e80009941d46 */
[----:B------:R1:W-:Y:S04]  /*4b20*/  LDGSTS.E.BYPASS.LTC128B.128.ZFILL [R243+0x11100], [R8.64], P2 ;  /* 0x1110000008f37fae */ /* 0x0003e80009141d46 */
[----:B------:R1:W-:Y:S04]  /*4b30*/  LDGSTS.E.BYPASS.LTC128B.128.ZFILL [R243+0x14100], [R6.64], P1 ;  /* 0x1410000006f37fae */ /* 0x0003e80008941d46 */
[----:B------:R1:W-:Y:S02]  /*4b40*/  LDGSTS.E.BYPASS.LTC128B.128.ZFILL [R243+0x17100], [R2.64], P0 ;  /* 0x1710000002f37fae */ /* 0x0003e40008141d46 */
.L_x_1471:
[----:B--234-:R-:W-:Y:S05]  /*4b50*/  BSYNC B0 ;  /* 0x0000000000007941 */ /* 0x01cfea0003800000 */
.L_x_1470:
[----:B-1----:R-:W2:Y:S01]  /*4b60*/  LDL R3, [R1+0x40] ;  /* 0x0000400001037983 */ /* 0x002ea20000100800 */
[----:B------:R-:W-:-:S03]  /*4b70*/  IMAD.MOV.U32 R4, RZ, RZ, c[0x0][0x2c4] ;  /* 0x0000b100ff047624 */ /* 0x000fc600078e00ff */
[----:B------:R-:W2:Y:S04]  /*4b80*/  LDL R0, [R1+0x4c] ;  /* 0x00004c0001007983 */ /* 0x000ea80000100800 */
[----:B------:R-:W3:Y:S01]  /*4b90*/  LDL R2, [R1+0x50] ;  /* 0x0000500001027983 */ /* 0x000ee20000100800 */
[----:B------:R-:W-:-:S03]  /*4ba0*/  ISETP.NE.AND P0, PT, R4, 0x1, PT ;  /* 0x000000010400780c */ /* 0x000fc60003f05270 */
[----:B------:R-:W0:Y:S01]  /*4bb0*/  LDGDEPBAR ;  /* 0x00000000000079af */ /* 0x000e220000000000 */
[----:B--2---:R-:W-:-:S09]  /*4bc0*/  IMAD.IADD R4, R0, 0x1, R3 ;  /* 0x0000000100047824 */ /* 0x004fd200078e0203 */
[----:B------:R-:W-:Y:S01]  /*4bd0*/  @P0 IMAD.HI.U32 R0, R4, c[0x0][0x2c8], RZ ;  /* 0x0000b20004000a27 */ /* 0x000fe200078e00ff */
[----:B---3--:R-:W-:-:S03]  /*4be0*/  IADD3 R5, -R2, 0x1, R153 ;  /* 0x0000000102057810 */ /* 0x008fc60007ffe199 */
[----:B------:R-:W-:Y:S01]  /*4bf0*/  IMAD.IADD R6, R153, 0x1, -R2 ;  /* 0x0000000199067824 */ /* 0x000fe200078e0a02 */
[----:B------:R-:W-:Y:S02]  /*4c00*/  @P0 SHF.R.U32.HI R4, RZ, c[0x0][0x2cc], R0 ;  /* 0x0000b300ff040a19 */ /* 0x000fe40000011600 */
[----:B------:R-:W-:Y:S01]  /*4c10*/  IADD3 R5, R5, -c[0x0][0x168], RZ ;  /* 0x80005a0005057a10 */ /* 0x000fe20007ffe0ff */
[----:B------:R-:W-:Y:S05]  /*4c20*/  BRA.DIV ~URZ, `(.L_x_1474) ;  /* 0x000114027f007947 */ /* 0x000fea000b800000 */
[----:B------:R1:W2:Y:S02]  /*4c30*/  SHFL.IDX PT, R0, R4, RZ, 0x1c1f ;  /* 0x001c1fff04007589 */ /* 0x0002a400000e0000 */
.L_x_1536:
[----:B--2---:R-:W-:-:S05]  /*4c40*/  IMAD.IADD R0, R5, 0x1, R0 ;  /* 0x0000000105007824 */ /* 0x004fca00078e0200 */
[----:B------:R-:W-:-:S04]  /*4c50*/  IMNMX R0, R6, R0, PT ;  /* 0x0000000006007217 */ /* 0x000fc80003800200 */
[C---:B------:R-:W-:Y:S02]  /*4c60*/  ISETP.GT.AND P0, PT, R0.reuse, RZ, PT ;  /* 0x000000ff0000720c */ /* 0x040fe40003f04270 */
[C---:B------:R-:W-:Y:S02]  /*4c70*/  ISETP.GT.AND P1, PT, R0.reuse, 0x1, PT ;  /* 0x000000010000780c */ /* 0x040fe40003f24270 */
[----:B------:R-:W-:Y:S02]  /*4c80*/  FSEL R8, R105, -INF , P0 ;  /* 0xff80000069087808 */ /* 0x000fe40000000000 */
[C---:B------:R-:W-:Y:S02]  /*4c90*/  ISETP.GT.AND P4, PT, R0.reuse, 0x9, PT ;  /* 0x000000090000780c */ /* 0x040fe40003f84270 */
[----:B------:R-:W-:Y:S02]  /*4ca0*/  ISETP.GT.AND P0, PT, R0, 0x10, PT ;  /* 0x000000100000780c */ /* 0x000fe40003f04270 */
[----:B------:R-:W-:-:S02]  /*4cb0*/  FSEL R9, R104, -INF , P1 ;  /* 0xff80000068097808 */ /* 0x000fc40000800000 */
[----:B------:R-:W-:Y:S02]  /*4cc0*/  FSEL R17, R98, -INF , P4 ;  /* 0xff80000062117808 */ /* 0x000fe40002000000 */
[----:B------:R-:W-:Y:S02]  /*4cd0*/  FSEL R18, R85, -INF , P0 ;  /* 0xff80000055127808 */ /* 0x000fe40000000000 */
[C---:B------:R-:W-:Y:S02]  /*4ce0*/  ISETP.GT.AND P2, PT, R0.reuse, 0x8, PT ;  /* 0x000000080000780c */ /* 0x040fe40003f44270 */
        /* <DEDUP_REMOVED lines=38> */
[----:B------:R-:W-:Y:S01]  /*4f50*/  FSEL R237, R24, -INF , P0 ;  /* 0xff80000018ed7808 */ /* 0x000fe20000000000 */
[----:B------:R-:W-:Y:S05]  /*4f60*/  BRA.DIV ~URZ, `(.L_x_1475) ;  /* 0x000111327f007947 */ /* 0x000fea000b800000 */
[----:B-1----:R-:W1:Y:S01]  /*4f70*/  SHFL.IDX PT, R4, R4, 0x1, 0x1c1f ;  /* 0x003c1f0004047f89 */ /* 0x002e6200000e0000 */
[----:B------:R-:W-:-:S04]  /*4f80*/  FMNMX.FTZ R0, R8, R9, !PT ;  /* 0x0000000908007209 */ /* 0x000fc80007810000 */
[----:B------:R-:W-:-:S04]  /*4f90*/  FMNMX.FTZ R0, R16, R0, !PT ;  /* 0x0000000010007209 */ /* 0x000fc80007810000 */
[----:B------:R-:W-:-:S04]  /*4fa0*/  FMNMX.FTZ R0, R17, R0, !PT ;  /* 0x0000000011007209 */ /* 0x000fc80007810000 */
[----:B------:R-:W-:-:S04]  /*4fb0*/  FMNMX.FTZ R0, R18, R0, !PT ;  /* 0x0000000012007209 */ /* 0x000fc80007810000 */
[----:B------:R-:W-:-:S04]  /*4fc0*/  FMNMX.FTZ R0, R19, R0, !PT ;  /* 0x0000000013007209 */ /* 0x000fc80007810000 */
[----:B------:R-:W-:Y:S01]  /*4fd0*/  FMNMX.FTZ R0, R20, R0, !PT ;  /* 0x0000000014007209 */ /* 0x000fe20007810000 */
[----:B-1----:R-:W-:-:S03]  /*4fe0*/  IMAD.IADD R5, R5, 0x1, R4 ;  /* 0x0000000105057824 */ /* 0x002fc600078e0204 */
        /* <DEDUP_REMOVED lines=42> */
[C---:B------:R-:W-:Y:S02]  /*5290*/  ISETP.GT.AND P0, PT, R5.reuse, 0x31, PT ;  /* 0x000000310500780c */ /* 0x040fe40003f04270 */
        /* <DEDUP_REMOVED lines=43> */
[----:B------:R-:W-:Y:S02]  /*5550*/  FSEL R248, R30, -INF , P0 ;  /* 0xff8000001ef87808 */ /* 0x000fe40000000000 */
[----:B------:R-:W-:Y:S01]  /*5560*/  FMNMX.FTZ R2, R249, R2, !PT ;  /* 0x00000002f9027209 */ /* 0x000fe20007810000 */
[----:B------:R-:W1:Y:S03]  /*5570*/  SHFL.BFLY PT, R3, R0, 0x2, 0x1f ;  /* 0x0c401f0000037f89 */ /* 0x000e6600000e0000 */
[----:B------:R-:W-:-:S05]  /*5580*/  FMNMX.FTZ R2, R248, R2, !PT ;  /* 0x00000002f8027209 */ /* 0x000fca0007810000 */
[----:B------:R-:W2:Y:S01]  /*5590*/  SHFL.BFLY PT, R4, R2, 0x2, 0x1f ;  /* 0x0c401f0002047f89 */ /* 0x000ea200000e0000 */
[----:B-1----:R-:W-:-:S05]  /*55a0*/  FMNMX.FTZ R0, R3, R0, !PT ;  /* 0x0000000003007209 */ /* 0x002fca0007810000 */
[----:B------:R-:W1:Y:S01]  /*55b0*/  SHFL.BFLY PT, R132, R0, 0x1, 0x1f ;  /* 0x0c201f0000847f89 */ /* 0x000e6200000e0000 */
[----:B--2---:R-:W-:-:S05]  /*55c0*/  FMNMX.FTZ R4, R2, R4, !PT ;  /* 0x0000000402047209 */ /* 0x004fca0007810000 */
[----:B------:R2:W3:Y:S01]  /*55d0*/  SHFL.BFLY PT, R12, R4, 0x1, 0x1f ;  /* 0x0c201f00040c7f89 */ /* 0x0004e200000e0000 */
[----:B-1----:R-:W-:-:S05]  /*55e0*/  FMNMX.FTZ R132, R0, R132, !PT ;  /* 0x0000008400847209 */ /* 0x002fca0007810000 */
.L_x_1537:
[C---:B------:R-:W-:Y:S01]  /*55f0*/  FMUL.FTZ R0, R132.reuse, c[0x0][0x2d0] ;  /* 0x0000b40084007a20 */ /* 0x040fe20000410000 */
[----:B------:R-:W-:Y:S01]  /*5600*/  FSETP.NEU.FTZ.AND P0, PT, R132, -INF , PT ;  /* 0xff8000008400780b */ /* 0x000fe20003f1d000 */
[----:B------:R-:W-:Y:S01]  /*5610*/  WARPSYNC 0xffffffff ;  /* 0xffffffff00007948 */ /* 0x000fe20003800000 */
[----:B---3--:R-:W-:Y:S01]  /*5620*/  FMNMX.FTZ R12, R12, R4, !PT ;  /* 0x000000040c0c7209 */ /* 0x008fe20007810000 */
[----:B------:R-:W-:Y:S01]  /*5630*/  LDSM.16.MT88.4 R36, [R232] ;  /* 0x00000000e824783b */ /* 0x000fe20000004200 */
[----:B------:R-:W-:Y:S02]  /*5640*/  FSEL R0, R0, RZ, P0 ;  /* 0x000000ff00007208 */ /* 0x000fe40000000000 */
[----:B------:R-:W-:Y:S01]  /*5650*/  FSETP.NEU.FTZ.AND P0, PT, R12, -INF , PT ;  /* 0xff8000000c00780b */ /* 0x000fe20003f1d000 */
[----:B------:R-:W-:Y:S02]  /*5660*/  LDSM.16.MT88.4 R32, [R231+0x800] ;  /* 0x00080000e720783b */ /* 0x000fe40000004200 */
[----:B------:R-:W-:-:S02]  /*5670*/  FFMA.FTZ R2, R8, c[0x0][0x2d0], -R0 ;  /* 0x0000b40008027a23 */ /* 0x000fc40000010800 */
[--C-:B------:R-:W-:Y:S01]  /*5680*/  FFMA.FTZ R3, R20, c[0x0][0x2d0], -R0.reuse ;  /* 0x0000b40014037a23 */ /* 0x100fe20000010800 */
[----:B------:R-:W-:Y:S01]  /*5690*/  LDSM.16.MT88.4 R40, [R232+0x800] ;  /* 0x00080000e828783b */ /* 0x000fe20000004200 */
[----:B------:R1:W-:Y:S03]  /*56a0*/  MUFU.EX2 R103, R2 ;  /* 0x0000000200677308 */ /* 0x0003e60000000800 */
[----:B------:R-:W-:Y:S04]  /*56b0*/  LDSM.16.MT88.4 R60, [R231+0x3000] ;  /* 0x00300000e73c783b */ /* 0x000fe80000004200 */
[----:B------:R-:W-:Y:S01]  /*56c0*/  LDSM.16.MT88.4 R52, [R233] ;  /* 0x00000000e934783b */ /* 0x000fe20000004200 */
[----:B------:R3:W-:Y:S03]  /*56d0*/  MUFU.EX2 R5, R3 ;  /* 0x0000000300057308 */ /* 0x0007e60000000800 */
[----:B------:R-:W-:Y:S04]  /*56e0*/  LDSM.16.MT88.4 R64, [R232+0x3000] ;  /* 0x00300000e840783b */ /* 0x000fe80000004200 */
[----:B------:R-:W-:Y:S01]  /*56f0*/  LDSM.16.MT88.4 R56, [R234+0x800] ;  /* 0x00080000ea38783b */ /* 0x000fe20000004200 */
[----:B-1----:R-:W-:-:S03]  /*5700*/  FFMA.FTZ R2, R9, c[0x0][0x2d0], -R0 ;  /* 0x0000b40009027a23 */ /* 0x002fc60000010800 */
[----:B------:R-:W-:Y:S01]  /*5710*/  LDSM.16.MT88.4 R44, [R233+0x800] ;  /* 0x00080000e92c783b */ /* 0x000fe20000004200 */
[----:B------:R1:W4:Y:S03]  /*5720*/  MUFU.EX2 R97, R2 ;  /* 0x0000000200617308 */ /* 0x0003260000000800 */
[----:B------:R-:W-:Y:S01]  /*5730*/  LDSM.16.MT88.4 R72, [R232+0x3800] ;  /* 0x00380000e848783b */ /* 0x000fe20000004200 */
[----:B---3--:R-:W-:-:S03]  /*5740*/  FFMA.FTZ R3, R21, c[0x0][0x2d0], -R0 ;  /* 0x0000b40015037a23 */ /* 0x008fc60000010800 */
[----:B------:R-:W3:Y:S01]  /*5750*/  LDSM.16.MT88.4 R20, [R231] ;  /* 0x00000000e714783b */ /* 0x000ee20000004200 */
[----:B------:R-:W-:Y:S03]  /*5760*/  MUFU.EX2 R102, R3 ;  /* 0x0000000300667308 */ /* 0x000fe60000000800 */
[----:B------:R-:W-:Y:S04]  /*5770*/  LDSM.16.MT88.4 R76, [R231+0x6000] ;  /* 0x00600000e74c783b */ /* 0x000fe80000004200 */
[----:B------:R-:W-:Y:S01]  /*5780*/  LDSM.16.MT88.4 R68, [R233+0x3000] ;  /* 0x00300000e944783b */ /* 0x000fe20000004200 */
[----:B-1----:R-:W-:Y:S01]  /*5790*/  FFMA.FTZ R2, R16, c[0x0][0x2d0], -R0 ;  /* 0x0000b40010027a23 */ /* 0x002fe20000010800 */
[----:B----4-:R-:W-:-:S03]  /*57a0*/  F2FP.PACK_AB R8, R97, R103 ;  /* 0x000000676108723e */ /* 0x010fc600000000ff */
[----:B------:R1:W-:Y:S02]  /*57b0*/  MUFU.EX2 R94, R2 ;  /* 0x00000002005e7308 */ /* 0x0003e40000000800 */
[----:B-1----:R-:W-:-:S06]  /*57c0*/  FFMA.FTZ R2, R17, c[0x0][0x2d0], -R0 ;  /* 0x0000b40011027a23 */ /* 0x002fcc0000010800 */
[----:B------:R1:W-:Y:S02]  /*57d0*/  MUFU.EX2 R98, R2 ;  /* 0x0000000200627308 */ /* 0x0003e40000000800 */
[----:B-1----:R-:W-:-:S06]  /*57e0*/  FFMA.FTZ R2, R18, c[0x0][0x2d0], -R0 ;  /* 0x0000b40012027a23 */ /* 0x002fcc0000010800 */
[----:B------:R1:W-:Y:S02]  /*57f0*/  MUFU.EX2 R92, R2 ;  /* 0x00000002005c7308 */ /* 0x0003e40000000800 */
[----:B-1----:R-:W-:-:S06]  /*5800*/  FFMA.FTZ R2, R19, c[0x0][0x2d0], -R0 ;  /* 0x0000b40013027a23 */ /* 0x002fcc0000010800 */
[----:B------:R1:W4:Y:S02]  /*5810*/  MUFU.EX2 R25, R2 ;  /* 0x0000000200197308 */ /* 0x0003240000000800 */
[----:B-1----:R-:W-:-:S05]  /*5820*/  FMUL.FTZ R2, R12, c[0x0][0x2d0] ;  /* 0x0000b4000c027a20 */ /* 0x002fca0000410000 */
[----:B------:R-:W-:-:S05]  /*5830*/  FSEL R2, R2, RZ, P0 ;  /* 0x000000ff02027208 */ /* 0x000fca0000000000 */
[----:B------:R-:W-:-:S04]  /*5840*/  FFMA.FTZ R3, R6, c[0x0][0x2d0], -R2 ;  /* 0x0000b40006037a23 */ /* 0x000fc80000010802 */
[----:B------:R1:W-:Y:S02]  /*5850*/  MUFU.EX2 R104, R3 ;  /* 0x0000000300687308 */ /* 0x0003e40000000800 */
[----:B-1----:R-:W-:-:S06]  /*5860*/  FFMA.FTZ R3, R7, c[0x0][0x2d0], -R2 ;  /* 0x0000b40007037a23 */ /* 0x002fcc0000010802 */
[----:B------:R1:W5:Y:S02]  /*5870*/  MUFU.EX2 R93, R3 ;  /* 0x00000003005d7308 */ /* 0x0003640000000800 */
[----:B-1----:R-:W-:Y:S01]  /*5880*/  FFMA.FTZ R3, R14, c[0x0][0x2d0], -R2 ;  /* 0x0000b4000e037a23 */ /* 0x002fe20000010802 */
[----:B----4-:R-:W-:Y:S02]  /*5890*/  MOV R14, R25 ;  /* 0x00000019000e7202 */ /* 0x010fe40000000f00 */
[----:B-----5:R-:W-:-:S03]  /*58a0*/  F2FP.PACK_AB R9, R93, R104 ;  /* 0x000000685d09723e */ /* 0x020fc600000000ff */
[----:B------:R1:W-:Y:S01]  /*58b0*/  MUFU.EX2 R101, R3 ;  /* 0x0000000300657308 */ /* 0x0003e20000000800 */
[----:B--2---:R-:W-:Y:S01]  /*58c0*/  F2FP.PACK_AB R4, R14, R92 ;  /* 0x0000005c0e04723e */ /* 0x004fe200000000ff */
[----:B-1----:R-:W-:-:S06]  /*58d0*/  FFMA.FTZ R3, R13, c[0x0][0x2d0], -R2 ;  /* 0x0000b4000d037a23 */ /* 0x002fcc0000010802 */
[----:B------:R1:W2:Y:S02]  /*58e0*/  MUFU.EX2 R99, R3 ;  /* 0x0000000300637308 */ /* 0x0002a40000000800 */
[----:B-1----:R-:W-:Y:S01]  /*58f0*/  FFMA.FTZ R3, R11, c[0x0][0x2d0], -R2 ;  /* 0x0000b4000b037a23 */ /* 0x002fe20000010802 */
[----:B--2---:R-:W-:-:S05]  /*5900*/  F2FP.PACK_AB R11, R99, R101 ;  /* 0x00000065630b723e */ /* 0x004fca00000000ff */
[----:B------:R1:W-:Y:S02]  /*5910*/  MUFU.EX2 R13, R3 ;  /* 0x00000003000d7308 */ /* 0x0003e40000000800 */
[----:B-1----:R-:W-:Y:S01]  /*5920*/  FFMA.FTZ R3, R10, c[0x0][0x2d0], -R2 ;  /* 0x0000b4000a037a23 */ /* 0x002fe20000010802 */
[----:B------:R-:W-:-:S05]  /*5930*/  F2FP.PACK_AB R10, R98, R94 ;  /* 0x0000005e620a723e */ /* 0x000fca00000000ff */
[----:B------:R1:W2:Y:S02]  /*5940*/  MUFU.EX2 R100, R3 ;  /* 0x0000000300647308 */ /* 0x0002a40000000800 */
[C---:B---3--:R-:W-:Y:S08]  /*5950*/  HMMA.16816.F32 R16, R8.reuse, R20, RZ ;  /* 0x000000140810723c */ /* 0x048ff000000018ff */
[----:B------:R-:W-:Y:S01]  /*5960*/  HMMA.16816.F32 R28, R8, R22, RZ ;  /* 0x00000016081c723c */ /* 0x000fe200000018ff */
[----:B-1----:R-:W-:Y:S01]  /*5970*/  FFMA.FTZ R3, R15, c[0x0][0x2d0], -R2 ;  /* 0x0000b4000f037a23 */ /* 0x002fe20000010802 */
[----:B------:R-:W-:-:S02]  /*5980*/  MOV R15, R5 ;  /* 0x00000005000f7202 */ /* 0x000fc40000000f00 */
[----:B--2---:R-:W-:Y:S01]  /*5990*/  F2FP.PACK_AB R5, R100, R13 ;  /* 0x0000000d6405723e */ /* 0x004fe200000000ff */
[----:B------:R1:W-:Y:S03]  /*59a0*/  MUFU.EX2 R95, R3 ;  /* 0x00000003005f7308 */ /* 0x0003e60000000800 */
[----:B------:R-:W-:Y:S01]  /*59b0*/  HMMA.16816.F32 R20, R8, R36, RZ ;  /* 0x000000240814723c */ /* 0x000fe200000018ff */
[----:B------:R-:W-:Y:S01]  /*59c0*/  F2FP.PACK_AB R6, R102, R15 ;  /* 0x0000000f6606723e */ /* 0x000fe200000000ff */
[----:B-1----:R-:W-:Y:S02]  /*59d0*/  FFMA.FTZ R3, R24, c[0x0][0x2d0], -R2 ;  /* 0x0000b40018037a23 */ /* 0x002fe40000010802 */
[----:B------:R-:W1:Y:S02]  /*59e0*/  LDSM.16.MT88.4 R24, [R234] ;  /* 0x00000000ea18783b */ /* 0x000e640000004200 */
[----:B------:R-:W2:Y:S02]  /*59f0*/  MUFU.EX2 R96, R3 ;  /* 0x0000000300607308 */ /* 0x000ea40000000800 */
[----:B--2---:R-:W-:Y:S01]  /*5a00*/  F2FP.PACK_AB R7, R96, R95 ;  /* 0x0000005f6007723e */ /* 0x004fe200000000ff */
[----:B------:R-:W-:-:S06]  /*5a10*/  FFMA.FTZ R3, R87, c[0x0][0x2d0], -R0 ;  /* 0x0000b40057037a23 */ /* 0x000fcc0000010800 */
[----:B------:R-:W-:Y:S08]  /*5a20*/  HMMA.16816.F32 R88, R4, R32, R16 ;  /* 0x000000200458723c */ /* 0x000ff00000001810 */
[----:B------:R-:W-:Y:S08]  /*5a30*/  HMMA.16816.F32 R16, R8, R38, RZ ;  /* 0x000000260810723c */ /* 0x000ff000000018ff */
[----:B------:R-:W-:Y:S08]  /*5a40*/  HMMA.16816.F32 R212, R4, R40, R20 ;  /* 0x0000002804d4723c */ /* 0x000ff00000001814 */
[C---:B-1----:R-:W-:Y:S08]  /*5a50*/  HMMA.16816.F32 R48, R8.reuse, R24, RZ ;  /* 0x000000180830723c */ /* 0x042ff000000018ff */
[C---:B------:R-:W-:Y:S08]  /*5a60*/  HMMA.16816.F32 R36, R8.reuse, R26, RZ ;  /* 0x0000001a0824723c */ /* 0x040ff000000018ff */
[C---:B------:R-:W-:Y:S08]  /*5a70*/  HMMA.16816.F32 R24, R8.reuse, R60, RZ ;  /* 0x0000003c0818723c */ /* 0x040ff000000018ff */
[----:B------:R-:W-:Y:S01]  /*5a80*/  HMMA.16816.F32 R20, R8, R62, RZ ;  /* 0x0000003e0814723c */ /* 0x000fe200000018ff */
[----:B------:R-:W1:Y:S07]  /*5a90*/  LDSM.16.MT88.4 R60, [R234+0x3000] ;  /* 0x00300000ea3c783b */ /* 0x000e6e0000004200 */
[C---:B------:R-:W-:Y:S08]  /*5aa0*/  HMMA.16816.F32 R208, R4.reuse, R34, R28 ;  /* 0x0000002204d0723c */ /* 0x040ff0000000181c */
[----:B------:R-:W-:Y:S01]  /*5ab0*/  HMMA.16816.F32 R204, R4, R42, R16 ;  /* 0x0000002a04cc723c */ /* 0x000fe20000001810 */
[----:B------:R-:W2:Y:S07]  /*5ac0*/  LDSM.16.MT88.4 R40, [R231+0x3800] ;  /* 0x00380000e728783b */ /* 0x000eae0000004200 */
[C---:B------:R-:W-:Y:S08]  /*5ad0*/  HMMA.16816.F32 R32, R8.reuse, R52, RZ ;  /* 0x000000340820723c */ /* 0x040ff000000018ff */
[C---:B------:R-:W-:Y:S01]  /*5ae0*/  HMMA.16816.F32 R28, R8.reuse, R54, RZ ;  /* 0x00000036081c723c */ /* 0x040fe200000018ff */
[----:B------:R-:W3:Y:S07]  /*5af0*/  LDSM.16.MT88.4 R52, [R234+0x3800] ;  /* 0x00380000ea34783b */ /* 0x000eee0000004200 */
[----:B------:R-:W-:Y:S08]  /*5b00*/  HMMA.16816.F32 R16, R8, R64, RZ ;  /* 0x000000400810723c */ /* 0x000ff000000018ff */
[C---:B------:R-:W-:Y:S08]  /*5b10*/  HMMA.16816.F32 R184, R4.reuse, R58, R36 ;  /* 0x0000003a04b8723c */ /* 0x040ff00000001824 */
[C---:B------:R-:W-:Y:S08]  /*5b20*/  HMMA.16816.F32 R196, R4.reuse, R44, R32 ;  /* 0x0000002c04c4723c */ /* 0x040ff00000001820 */
[C---:B------:R-:W-:Y:S01]  /*5b30*/  HMMA.16816.F32 R180, R4.reuse, R46, R28 ;  /* 0x0000002e04b4723c */ /* 0x040fe2000000181c */
[----:B------:R-:W4:Y:S07]  /*5b40*/  LDSM.16.MT88.4 R44, [R231+0x6800] ;  /* 0x00680000e72c783b */ /* 0x000f2e0000004200 */
[----:B------:R-:W-:Y:S01]  /*5b50*/  HMMA.16816.F32 R200, R4, R56, R48 ;  /* 0x0000003804c8723c */ /* 0x000fe20000001830 */
[----:B------:R-:W5:Y:S04]  /*5b60*/  LDSM.16.MT88.4 R56, [R232+0x6000] ;  /* 0x00600000e838783b */ /* 0x000f680000004200 */
[----:B------:R-:W3:Y:S03]  /*5b70*/  LDSM.16.MT88.4 R48, [R233+0x3800] ;  /* 0x00380000e930783b */ /* 0x000ee60000004200 */
[C---:B-1----:R-:W-:Y:S08]  /*5b80*/  HMMA.16816.F32 R36, R8.reuse, R60, RZ ;  /* 0x0000003c0824723c */ /* 0x042ff000000018ff */
[----:B------:R-:W-:Y:S01]  /*5b90*/  HMMA.16816.F32 R32, R8, R62, RZ ;  /* 0x0000003e0820723c */ /* 0x000fe200000018ff */
[----:B------:R-:W-:Y:S07]  /*5ba0*/  LDSM.16.MT88.4 R60, [R233+0x6000] ;  /* 0x00600000e93c783b */ /* 0x000fee0000004200 */
[C---:B--2---:R-:W-:Y:S08]  /*5bb0*/  HMMA.16816.F32 R176, R4.reuse, R42, R20 ;  /* 0x0000002a04b0723c */ /* 0x044ff00000001814 */
[C---:B------:R-:W-:Y:S08]  /*5bc0*/  HMMA.16816.F32 R188, R4.reuse, R72, R16 ;  /* 0x0000004804bc723c */ /* 0x040ff00000001810 */
[----:B------:R-:W-:Y:S08]  /*5bd0*/  HMMA.16816.F32 R192, R4, R40, R24 ;  /* 0x0000002804c0723c */ /* 0x000ff00000001818 */
[C---:B------:R-:W-:Y:S07]  /*5be0*/  HMMA.16816.F32 R20, R8.reuse, R76, RZ ;  /* 0x0000004c0814723c */ /* 0x040fee00000018ff */
[----:B------:R-:W-:Y:S01]  /*5bf0*/  MOV R77, R98 ;  /* 0x00000062004d7202 */ /* 0x000fe20000000f00 */
[C---:B------:R-:W-:Y:S08]  /*5c00*/  HMMA.16816.F32 R16, R8.reuse, R78, RZ ;  /* 0x0000004e0810723c */ /* 0x040ff000000018ff */
[----:B------:R-:W-:Y:S01]  /*5c10*/  HMMA.16816.F32 R40, R8, R66, RZ ;  /* 0x000000420828723c */ /* 0x000fe200000018ff */
[----:B------:R-:W-:Y:S07]  /*5c20*/  LDSM.16.MT88.4 R64, [R234+0x6000] ;  /* 0x00600000ea40783b */ /* 0x000fee0000004200 */
[C---:B---3--:R-:W-:Y:S01]  /*5c30*/  HMMA.16816.F32 R172, R4.reuse, R52, R36 ;  /* 0x0000003404ac723c */ /* 0x048fe20000001824 */
[----:B------:R-:W-:Y:S07]  /*5c40*/  LDSM.16.MT88.4 R36, [R234+0x6800] ;  /* 0x00680000ea24783b */ /* 0x000fee0000004200 */
[C---:B------:R-:W-:Y:S01]  /*5c50*/  HMMA.16816.F32 R156, R4.reuse, R54, R32 ;  /* 0x00000036049c723c */ /* 0x040fe20000001820 */
[----:B------:R-:W1:Y:S07]  /*5c60*/  LDSM.16.MT88.4 R52, [R232+0x6800] ;  /* 0x00680000e834783b */ /* 0x000e6e0000004200 */
[C---:B----4-:R-:W-:Y:S08]  /*5c70*/  HMMA.16816.F32 R164, R4.reuse, R44, R20 ;  /* 0x0000002c04a4723c */ /* 0x050ff00000001814 */
[----:B------:R-:W-:Y:S01]  /*5c80*/  HMMA.16816.F32 R144, R4, R46, R16 ;  /* 0x0000002e0490723c */ /* 0x000fe20000001810 */
[----:B------:R-:W-:Y:S07]  /*5c90*/  LDSM.16.MT88.4 R44, [R233+0x6800] ;  /* 0x00680000e92c783b */ /* 0x000fee0000004200 */
[----:B------:R-:W-:Y:S07]  /*5ca0*/  HMMA.16816.F32 R28, R8, R68, RZ ;  /* 0x00000044081c723c */ /* 0x000fee00000018ff */
[----:B------:R-:W-:Y:S01]  /*5cb0*/  MOV R69, R104 ;  /* 0x0000006800457202 */ /* 0x000fe20000000f00 */
[----:B------:R-:W-:Y:S01]  /*5cc0*/  HMMA.16816.F32 R160, R4, R74, R40 ;  /* 0x0000004a04a0723c */ /* 0x000fe20000001828 */
[----:B------:R-:W2:Y:S01]  /*5cd0*/  LDSM.16.MT88.4 R40, [R231+0x9000] ;  /* 0x00900000e728783b */ /* 0x000ea20000004200 */
[----:B------:R-:W-:-:S05]  /*5ce0*/  IMAD.MOV.U32 R68, RZ, RZ, R103 ;  /* 0x000000ffff447224 */ /* 0x000fca00078e0067 */
[----:B------:R-:W-:Y:S01]  /*5cf0*/  IMAD.MOV.U32 R75, RZ, RZ, R99 ;  /* 0x000000ffff4b7224 */ /* 0x000fe200078e0063 */
[C---:B-----5:R-:W-:Y:S07]  /*5d00*/  HMMA.16816.F32 R20, R8.reuse, R56, RZ ;  /* 0x000000380814723c */ /* 0x060fee00000018ff */
[----:B------:R-:W-:Y:S01]  /*5d10*/  IMAD.MOV.U32 R57, RZ, RZ, R95 ;  /* 0x000000ffff397224 */ /* 0x000fe200078e005f */
[----:B------:R-:W-:Y:S01]  /*5d20*/  HMMA.16816.F32 R16, R8, R58, RZ ;  /* 0x0000003a0810723c */ /* 0x000fe200000018ff */
[----:B------:R-:W-:-:S06]  /*5d30*/  MOV R56, R94 ;  /* 0x0000005e00387202 */ /* 0x000fcc0000000f00 */
[----:B------:R-:W-:Y:S01]  /*5d40*/  MOV R58, R100 ;  /* 0x00000064003a7202 */ /* 0x000fe20000000f00 */
[----:B------:R-:W-:Y:S01]  /*5d50*/  HMMA.16816.F32 R24, R8, R70, RZ ;  /* 0x000000460818723c */ /* 0x000fe200000018ff */
[----:B------:R-:W-:-:S06]  /*5d60*/  MOV R59, R93 ;  /* 0x0000005d003b7202 */ /* 0x000fcc0000000f00 */
[----:B------:R-:W-:Y:S01]  /*5d70*/  MOV R71, R102 ;  /* 0x0000006600477202 */ /* 0x000fe20000000f00 */
[----:B------:R-:W-:Y:S01]  /*5d80*/  HMMA.16816.F32 R168, R4, R48, R28 ;  /* 0x0000003004a8723c */ /* 0x000fe2000000181c */
[----:B------:R-:W-:-:S07]  /*5d90*/  MOV R70, R101 ;  /* 0x0000006500467202 */ /* 0x000fce0000000f00 */
[C---:B-1----:R-:W-:Y:S08]  /*5da0*/  HMMA.16816.F32 R100, R4.reuse, R52, R20 ;  /* 0x000000340464723c */ /* 0x042ff00000001814 */
[C---:B------:R-:W-:Y:S01]  /*5db0*/  HMMA.16816.F32 R104, R4.reuse, R54, R16 ;  /* 0x000000360468723c */ /* 0x040fe20000001810 */
[----:B------:R-:W1:Y:S07]  /*5dc0*/  LDSM.16.MT88.4 R52, [R231+0x9800] ;  /* 0x00980000e734783b */ /* 0x000e6e0000004200 */
[----:B------:R-:W-:Y:S01]  /*5dd0*/  HMMA.16816.F32 R148, R4, R50, R24 ;  /* 0x000000320494723c */ /* 0x000fe20000001818 */
[----:B------:R-:W3:Y:S07]  /*5de0*/  LDSM.16.MT88.4 R48, [R232+0x9000] ;  /* 0x00900000e830783b */ /* 0x000eee0000004200 */
[C---:B------:R-:W-:Y:S01]  /*5df0*/  HMMA.16816.F32 R28, R8.reuse, R66, RZ ;  /* 0x00000042081c723c */ /* 0x040fe200000018ff */
[----:B------:R4:W-:Y:S06]  /*5e00*/  MUFU.EX2 R67, R3 ;  /* 0x0000000300437308 */ /* 0x0009ec0000000800 */
[----:B------:R-:W-:Y:S01]  /*5e10*/  MOV R66, R96 ;  /* 0x0000006000427202 */ /* 0x000fe20000000f00 */
[C---:B--2---:R-:W-:Y:S08]  /*5e20*/  HMMA.16816.F32 R16, R8.reuse, R40, RZ ;  /* 0x000000280810723c */ /* 0x044ff000000018ff */
[----:B------:R-:W-:Y:S01]  /*5e30*/  HMMA.16816.F32 R32, R8, R64, RZ ;  /* 0x000000400820723c */ /* 0x000fe200000018ff */
[----:B----4-:R-:W-:-:S04]  /*5e40*/  FFMA.FTZ R3, R86, c[0x0][0x2d0], -R0 ;  /* 0x0000b40056037a23 */ /* 0x010fc80000010800 */
[----:B------:R2:W4:Y:S02]  /*5e50*/  MUFU.EX2 R79, R3 ;  /* 0x00000003004f7308 */ /* 0x0005240000000800 */
[----:B------:R-:W-:Y:S01]  /*5e60*/  MOV R64, R97 ;  /* 0x0000006100407202 */ /* 0x000fe20000000f00 */
[C---:B------:R-:W-:Y:S01]  /*5e70*/  HMMA.16816.F32 R112, R4.reuse, R38, R28 ;  /* 0x000000260470723c */ /* 0x040fe2000000181c */
[----:B------:R-:W5:Y:S07]  /*5e80*/  LDSM.16.MT88.4 R28, [R232+0x9800] ;  /* 0x00980000e81c783b */ /* 0x000f6e0000004200 */
[----:B-1----:R-:W-:Y:S01]  /*5e90*/  HMMA.16816.F32 R136, R4, R52, R16 ;  /* 0x000000340488723c */ /* 0x002fe20000001810 */
[----:B--2---:R-:W-:-:S07]  /*5ea0*/  FFMA.FTZ R3, R85, c[0x0][0x2d0], -R0 ;  /* 0x0000b40055037a23 */ /* 0x004fce0000010800 */
[C---:B---3--:R-:W-:Y:S01]  /*5eb0*/  HMMA.16816.F32 R16, R8.reuse, R50, RZ ;  /* 0x000000320810723c */ /* 0x048fe200000018ff */
[----:B------:R1:W-:Y:S07]  /*5ec0*/  MUFU.EX2 R76, R3 ;  /* 0x00000003004c7308 */ /* 0x0003ee0000000800 */
[C---:B------:R-:W-:Y:S07]  /*5ed0*/  HMMA.16816.F32 R24, R8.reuse, R60, RZ ;  /* 0x0000003c0818723c */ /* 0x040fee00000018ff */
[----:B------:R-:W-:Y:S01]  /*5ee0*/  MOV R61, R92 ;  /* 0x0000005c003d7202 */ /* 0x000fe20000000f00 */
[----:B------:R-:W-:Y:S01]  /*5ef0*/  HMMA.16816.F32 R20, R8, R62, RZ ;  /* 0x0000003e0814723c */ /* 0x000fe200000018ff */
[----:B-1----:R-:W-:-:S04]  /*5f00*/  FFMA.FTZ R3, R84, c[0x0][0x2d0], -R0 ;  /* 0x0000b40054037a23 */ /* 0x002fc80000010800 */
[----:B------:R1:W2:Y:S03]  /*5f10*/  MUFU.EX2 R73, R3 ;  /* 0x0000000300497308 */ /* 0x0002a60000000800 */
[C---:B------:R-:W-:Y:S01]  /*5f20*/  HMMA.16816.F32 R152, R4.reuse, R36, R32 ;  /* 0x000000240498723c */ /* 0x040fe20000001820 */
[----:B------:R-:W3:Y:S07]  /*5f30*/  LDSM.16.MT88.4 R32, [R234+0x9000] ;  /* 0x00900000ea20783b */ /* 0x000eee0000004200 */
[----:B-----5:R-:W-:Y:S01]  /*5f40*/  HMMA.16816.F32 R120, R4, R30, R16 ;  /* 0x0000001e0478723c */ /* 0x020fe20000001810 */
[----:B------:R-:W5:Y:S01]  /*5f50*/  LDSM.16.MT88.4 R16, [R233+0x9000] ;  /* 0x00900000e910783b */ /* 0x000f620000004200 */
[----:B-1----:R-:W-:-:S06]  /*5f60*/  FFMA.FTZ R3, R81, c[0x0][0x2d0], -R2 ;  /* 0x0000b40051037a23 */ /* 0x002fcc0000010802 */
[C---:B------:R-:W-:Y:S01]  /*5f70*/  HMMA.16816.F32 R140, R4.reuse, R44, R24 ;  /* 0x0000002c048c723c */ /* 0x040fe20000001818 */
[----:B------:R1:W-:Y:S07]  /*5f80*/  MUFU.EX2 R65, R3 ;  /* 0x0000000300417308 */ /* 0x0003ee0000000800 */
[----:B------:R-:W-:Y:S08]  /*5f90*/  HMMA.16816.F32 R116, R4, R46, R20 ;  /* 0x0000002e0474723c */ /* 0x000ff00000001814 */
[----:B------:R-:W-:Y:S01]  /*5fa0*/  HMMA.16816.F32 R24, R8, R42, RZ ;  /* 0x0000002a0818723c */ /* 0x000fe200000018ff */
[----:B-1----:R-:W-:-:S04]  /*5fb0*/  FFMA.FTZ R3, R80, c[0x0][0x2d0], -R2 ;  /* 0x0000b40050037a23 */ /* 0x002fc80000010802 */
[----:B------:R1:W1:Y:S03]  /*5fc0*/  MUFU.EX2 R78, R3 ;  /* 0x00000003004e7308 */ /* 0x0002660000000800 */
[----:B------:R-:W-:Y:S01]  /*5fd0*/  HMMA.16816.F32 R20, R8, R48, RZ ;  /* 0x000000300814723c */ /* 0x000fe200000018ff */
[--C-:B-1----:R-:W-:Y:S11]  /*5fe0*/  FFMA.FTZ R3, R83, c[0x0][0x2d0], -R2.reuse ;  /* 0x0000b40053037a23 */ /* 0x102ff60000010802 */
[----:B------:R-:W-:Y:S04]  /*5ff0*/  @!UPT UIADD3 URZ, URZ, URZ, URZ ;  /* 0x0000003f3f3ff290 */ /* 0x000fe8000fffe03f */
[C---:B------:R-:W-:Y:S01]  /*6000*/  HMMA.16816.F32 R128, R4.reuse, R54, R24 ;  /* 0x000000360480723c */ /* 0x040fe20000001818 */
[----:B------:R1:W-:Y:S07]  /*6010*/  MUFU.EX2 R74, R3 ;  /* 0x00000003004a7308 */ /* 0x0003ee0000000800 */
[----:B------:R-:W-:Y:S01]  /*6020*/  HMMA.16816.F32 R124, R4, R28, R20 ;  /* 0x0000001c047c723c */ /* 0x000fe20000001814 */
[----:B------:R-:W2:Y:S07]  /*6030*/  LDSM.16.MT88.4 R28, [R234+0x9800] ;  /* 0x00980000ea1c783b */ /* 0x000eae0000004200 */
[----:B---3--:R-:W-:Y:S01]  /*6040*/  HMMA.16816.F32 R24, R8, R32, RZ ;  /* 0x000000200818723c */ /* 0x008fe200000018ff */
[----:B-1----:R-:W-:-:S04]  /*6050*/  FFMA.FTZ R3, R82, c[0x0][0x2d0], -R2 ;  /* 0x0000b40052037a23 */ /* 0x002fc80000010802 */
[----:B------:R1:W3:Y:S03]  /*6060*/  MUFU.EX2 R72, R3 ;  /* 0x0000000300487308 */ /* 0x0002e60000000800 */
[C---:B------:R-:W-:Y:S08]  /*6070*/  HMMA.16816.F32 R20, R8.reuse, R34, RZ ;  /* 0x000000220814723c */ /* 0x040ff000000018ff */
[----:B-----5:R-:W-:Y:S01]  /*6080*/  HMMA.16816.F32 R32, R8, R16, RZ ;  /* 0x000000100820723c */ /* 0x020fe200000018ff */
[----:B-1----:R-:W-:-:S07]  /*6090*/  FFMA.FTZ R3, R221, c[0x0][0x2d0], -R0 ;  /* 0x0000b400dd037a23 */ /* 0x002fce0000010800 */
[----:B------:R-:W-:Y:S01]  /*60a0*/  HMMA.16816.F32 R8, R8, R18, RZ ;  /* 0x000000120808723c */ /* 0x000fe200000018ff */
[----:B------:R-:W1:Y:S07]  /*60b0*/  LDSM.16.MT88.4 R16, [R233+0x9800] ;  /* 0x00980000e910783b */ /* 0x000e6e0000004200 */
[C---:B--2---:R-:W-:Y:S08]  /*60c0*/  HMMA.16816.F32 R108, R4.reuse, R28, R24 ;  /* 0x0000001c046c723c */ /* 0x044ff00000001818 */
[C---:B------:R-:W-:Y:S08]  /*60d0*/  HMMA.16816.F32 R96, R4.reuse, R30, R20 ;  /* 0x0000001e0460723c */ /* 0x040ff00000001814 */
[C---:B-1----:R-:W-:Y:S08]  /*60e0*/  HMMA.16816.F32 R92, R4.reuse, R16, R32 ;  /* 0x00000010045c723c */ /* 0x042ff00000001820 */
[----:B------:R-:W-:Y:S01]  /*60f0*/  HMMA.16816.F32 R16, R4, R18, R8 ;  /* 0x000000120410723c */ /* 0x000fe20000001808 */
[----:B------:R-:W1:Y:S06]  /*6100*/  LDSM.16.MT88.4 R8, [R231+0x1000] ;  /* 0x00100000e708783b */ /* 0x000e6c0000004200 */
[----:B----4-:R-:W-:-:S02]  /*6110*/  F2FP.PACK_AB R4, R79, R67 ;  /* 0x000000434f04723e */ /* 0x010fc400000000ff */
[----:B------:R-:W-:Y:S02]  /*6120*/  F2FP.PACK_AB R6, R73, R76 ;  /* 0x0000004c4906723e */ /* 0x000fe400000000ff */
[----:B------:R-:W-:Y:S02]  /*6130*/  F2FP.PACK_AB R5, R78, R65 ;  /* 0x000000414e05723e */ /* 0x000fe400000000ff */
[----:B---3--:R-:W-:-:S07]  /*6140*/  F2FP.PACK_AB R7, R72, R74 ;  /* 0x0000004a4807723e */ /* 0x008fce00000000ff */
[C---:B-1----:R-:W-:Y:S08]  /*6150*/  HMMA.16816.F32 R88, R4.reuse, R8, R88 ;  /* 0x000000080458723c */ /* 0x042ff00000001858 */
[C---:B------:R-:W-:Y:S01]  /*6160*/  HMMA.16816.F32 R52, R4.reuse, R10, R208 ;  /* 0x0000000a0434723c */ /* 0x040fe200000018d0 */
[----:B------:R-:W1:Y:S07]  /*6170*/  LDSM.16.MT88.4 R8, [R232+0x1000] ;  /* 0x00100000e808783b */ /* 0x000e6e0000004200 */
[C---:B-1----:R-:W-:Y:S07]  /*6180*/  HMMA.16816.F32 R84, R4.reuse, R8, R212 ;  /* 0x000000080454723c */ /* 0x042fee00000018d4 */
[----:B------:R-:W-:Y:S01]  /*6190*/  MOV R212, R71 ;  /* 0x0000004700d47202 */ /* 0x000fe20000000f00 */
[----:B------:R-:W-:Y:S01]  /*61a0*/  HMMA.16816.F32 R48, R4, R10, R204 ;  /* 0x0000000a0430723c */ /* 0x000fe200000018cc */
[----:B------:R-:W1:Y:S01]  /*61b0*/  LDSM.16.MT88.4 R8, [R234+0x1000] ;  /* 0x00100000ea08783b */ /* 0x000e620000004200 */
[----:B------:R-:W-:Y:S01]  /*61c0*/  IMAD.MOV.U32 R213, RZ, RZ, R68 ;  /* 0x000000ffffd57224 */ /* 0x000fe200078e0044 */
[----:B------:R-:W-:-:S02]  /*61d0*/  MOV R214, R64 ;  /* 0x0000004000d67202 */ /* 0x000fc40000000f00 */
[----:B------:R-:W-:Y:S02]  /*61e0*/  MOV R215, R56 ;  /* 0x0000003800d77202 */ /* 0x000fe40000000f00 */
[----:B------:R-:W-:Y:S01]  /*61f0*/  MOV R206, R66 ;  /* 0x0000004200ce7202 */ /* 0x000fe20000000f00 */
[----:B------:R-:W-:Y:S01]  /*6200*/  IMAD.MOV.U32 R204, RZ, RZ, R65 ;  /* 0x000000ffffcc7224 */ /* 0x000fe200078e0041 */
[----:B------:R-:W-:Y:S01]  /*6210*/  MOV R205, R67 ;  /* 0x0000004300cd7202 */ /* 0x000fe20000000f00 */
[----:B------:R-:W-:Y:S01]  /*6220*/  IMAD.MOV.U32 R207, RZ, RZ, R61 ;  /* 0x000000ffffcf7224 */ /* 0x000fe200078e003d */
[C---:B-1----:R-:W-:Y:S08]  /*6230*/  HMMA.16816.F32 R80, R4.reuse, R8, R200 ;  /* 0x000000080450723c */ /* 0x042ff000000018c8 */
[----:B------:R-:W-:Y:S01]  /*6240*/  HMMA.16816.F32 R44, R4, R10, R184 ;  /* 0x0000000a042c723c */ /* 0x000fe200000018b8 */
[----:B------:R-:W1:Y:S06]  /*6250*/  LDSM.16.MT88.4 R8, [R233+0x1000] ;  /* 0x00100000e908783b */ /* 0x000e6c0000004200 */
[----:B------:R-:W-:Y:S01]  /*6260*/  MOV R187, R79 ;  /* 0x0000004f00bb7202 */ /* 0x000fe20000000f00 */
[----:B------:R-:W-:Y:S01]  /*6270*/  IMAD.MOV.U32 R184, RZ, RZ, R77 ;  /* 0x000000ffffb87224 */ /* 0x000fe200078e004d */
[----:B------:R-:W-:-:S02]  /*6280*/  MOV R186, R78 ;  /* 0x0000004e00ba7202 */ /* 0x000fc40000000f00 */
[----:B------:R-:W-:Y:S02]  /*6290*/  MOV R185, R76 ;  /* 0x0000004c00b97202 */ /* 0x000fe40000000f00 */
[C---:B-1----:R-:W-:Y:S07]  /*62a0*/  HMMA.16816.F32 R76, R4.reuse, R8, R196 ;  /* 0x00000008044c723c */ /* 0x042fee00000018c4 */
[----:B------:R-:W-:Y:S01]  /*62b0*/  MOV R199, R75 ;  /* 0x0000004b00c77202 */ /* 0x000fe20000000f00 */
[----:B------:R-:W-:Y:S01]  /*62c0*/  HMMA.16816.F32 R40, R4, R10, R180 ;  /* 0x0000000a0428723c */ /* 0x000fe200000018b4 */
[----:B------:R-:W1:Y:S01]  /*62d0*/  LDSM.16.MT88.4 R8, [R231+0x4000] ;  /* 0x00400000e708783b */ /* 0x000e620000004200 */
[----:B------:R-:W-:Y:S01]  /*62e0*/  MOV R198, R74 ;  /* 0x0000004a00c67202 */ /* 0x000fe20000000f00 */
[----:B------:R-:W-:Y:S01]  /*62f0*/  IMAD.MOV.U32 R196, RZ, RZ, R72 ;  /* 0x000000ffffc47224 */ /* 0x000fe200078e0048 */
[----:B------:R-:W-:-:S04]  /*6300*/  MOV R197, R73 ;  /* 0x0000004900c57202 */ /* 0x000fc80000000f00 */
[C---:B-1----:R-:W-:Y:S08]  /*6310*/  HMMA.16816.F32 R72, R4.reuse, R8, R192 ;  /* 0x000000080448723c */ /* 0x042ff000000018c0 */
[----:B------:R-:W-:Y:S01]  /*6320*/  HMMA.16816.F32 R36, R4, R10, R176 ;  /* 0x0000000a0424723c */ /* 0x000fe200000018b0 */
[----:B------:R-:W1:Y:S01]  /*6330*/  LDSM.16.MT88.4 R8, [R232+0x4000] ;  /* 0x00400000e808783b */ /* 0x000e620000004200 */
[----:B------:R2:W-:Y:S05]  /*6340*/  MUFU.EX2 R179, R3 ;  /* 0x0000000300b37308 */ /* 0x0005ea0000000800 */
[----:B------:R-:W-:-:S02]  /*6350*/  MOV R177, R70 ;  /* 0x0000004600b17202 */ /* 0x000fc40000000f00 */
[----:B------:R-:W-:Y:S02]  /*6360*/  MOV R176, R69 ;  /* 0x0000004500b07202 */ /* 0x000fe40000000f00 */
[----:B------:R-:W-:Y:S01]  /*6370*/  MOV R178, R58 ;  /* 0x0000003a00b27202 */ /* 0x000fe20000000f00 */
[----:B--2---:R-:W-:-:S04]  /*6380*/  FFMA.FTZ R3, R220, c[0x0][0x2d0], -R0 ;  /* 0x0000b400dc037a23 */ /* 0x004fc80000010800 */
[----:B------:R2:W3:Y:S02]  /*6390*/  MUFU.EX2 R192, R3 ;  /* 0x0000000300c07308 */ /* 0x0004e40000000800 */
[----:B--2---:R-:W-:Y:S01]  /*63a0*/  FFMA.FTZ R3, R219, c[0x0][0x2d0], -R0 ;  /* 0x0000b400db037a23 */ /* 0x004fe20000010800 */
[C---:B-1----:R-:W-:Y:S07]  /*63b0*/  HMMA.16816.F32 R68, R4.reuse, R8, R188 ;  /* 0x000000080444723c */ /* 0x042fee00000018bc */
[----:B------:R-:W-:Y:S01]  /*63c0*/  MOV R191, R59 ;  /* 0x0000003b00bf7202 */ /* 0x000fe20000000f00 */
[----:B------:R-:W-:Y:S01]  /*63d0*/  HMMA.16816.F32 R32, R4, R10, R160 ;  /* 0x0000000a0420723c */ /* 0x000fe200000018a0 */
[----:B------:R-:W1:Y:S01]  /*63e0*/  LDSM.16.MT88.4 R8, [R234+0x4000] ;  /* 0x00400000ea08783b */ /* 0x000e620000004200 */
[----:B------:R-:W-:-:S06]  /*63f0*/  IMAD.MOV.U32 R190, RZ, RZ, R57 ;  /* 0x000000ffffbe7224 */ /* 0x000fcc00078e0039 */
[C---:B-1----:R-:W-:Y:S01]  /*6400*/  HMMA.16816.F32 R64, R4.reuse, R8, R172 ;  /* 0x000000080440723c */ /* 0x042fe200000018ac */
[----:B------:R1:W-:Y:S07]  /*6410*/  MUFU.EX2 R175, R3 ;  /* 0x0000000300af7308 */ /* 0x0003ee0000000800 */
[----:B------:R-:W-:Y:S01]  /*6420*/  HMMA.16816.F32 R28, R4, R10, R156 ;  /* 0x0000000a041c723c */ /* 0x000fe2000000189c */
[----:B------:R-:W2:Y:S01]  /*6430*/  LDSM.16.MT88.4 R8, [R233+0x4000] ;  /* 0x00400000e908783b */ /* 0x000ea20000004200 */
[----:B-1----:R-:W-:-:S02]  /*6440*/  FFMA.FTZ R3, R218, c[0x0][0x2d0], -R0 ;  /* 0x0000b400da037a23 */ /* 0x002fc40000010800 */
[----:B------:R-:W-:Y:S02]  /*6450*/  IMAD.MOV.U32 R218, RZ, RZ, R177 ;  /* 0x000000ffffda7224 */ /* 0x000fe400078e00b1 */
[----:B------:R1:W4:Y:S02]  /*6460*/  MUFU.EX2 R189, R3 ;  /* 0x0000000300bd7308 */ /* 0x0003240000000800 */
[----:B-1----:R-:W-:Y:S01]  /*6470*/  FFMA.FTZ R3, R217, c[0x0][0x2d0], -R2 ;  /* 0x0000b400d9037a23 */ /* 0x002fe20000010802 */
[----:B------:R-:W-:-:S05]  /*6480*/  MOV R217, R207 ;  /* 0x000000cf00d97202 */ /* 0x000fca0000000f00 */
[----:B------:R1:W-:Y:S01]  /*6490*/  MUFU.EX2 R219, R3 ;  /* 0x0000000300db7308 */ /* 0x0003e20000000800 */
[C---:B--2---:R-:W-:Y:S08]  /*64a0*/  HMMA.16816.F32 R60, R4.reuse, R8, R168 ;  /* 0x00000008043c723c */ /* 0x044ff000000018a8 */
[----:B------:R-:W-:Y:S01]  /*64b0*/  HMMA.16816.F32 R24, R4, R10, R148 ;  /* 0x0000000a0418723c */ /* 0x000fe20000001894 */
[----:B------:R-:W2:Y:S01]  /*64c0*/  LDSM.16.MT88.4 R8, [R231+0x7000] ;  /* 0x00700000e708783b */ /* 0x000ea20000004200 */
[----:B-1----:R-:W-:Y:S01]  /*64d0*/  FFMA.FTZ R3, R134, c[0x0][0x2d0], -R2 ;  /* 0x0000b40086037a23 */ /* 0x002fe20000010802 */
[----:B------:R-:W-:-:S03]  /*64e0*/  MOV R134, R206 ;  /* 0x000000ce00867202 */ /* 0x000fc60000000f00 */
[----:B------:R1:W5:Y:S02]  /*64f0*/  MUFU.EX2 R220, R3 ;  /* 0x0000000300dc7308 */ /* 0x0003640000000800 */
[----:B-1----:R-:W-:Y:S02]  /*6500*/  FFMA.FTZ R3, R216, c[0x0][0x2d0], -R2 ;  /* 0x0000b400d8037a23 */ /* 0x002fe40000010802 */
[----:B------:R-:W-:-:S04]  /*6510*/  IMAD.MOV.U32 R216, RZ, RZ, R205 ;  /* 0x000000ffffd87224 */ /* 0x000fc800078e00cd */
[----:B------:R1:W-:Y:S01]  /*6520*/  MUFU.EX2 R221, R3 ;  /* 0x0000000300dd7308 */ /* 0x0003e20000000800 */
[----:B--2---:R-:W-:Y:S01]  /*6530*/  HMMA.16816.F32 R56, R4, R8, R164 ;  /* 0x000000080438723c */ /* 0x004fe200000018a4 */
[----:B-1----:R-:W-:Y:S01]  /*6540*/  FFMA.FTZ R3, R133, c[0x0][0x2d0], -R2 ;  /* 0x0000b40085037a23 */ /* 0x002fe20000010802 */
[----:B------:R-:W-:-:S05]  /*6550*/  MOV R133, R199 ;  /* 0x000000c700857202 */ /* 0x000fca0000000f00 */
[----:B------:R1:W2:Y:S01]  /*6560*/  MUFU.EX2 R188, R3 ;  /* 0x0000000300bc7308 */ /* 0x0002a20000000800 */
[----:B------:R-:W-:Y:S01]  /*6570*/  HMMA.16816.F32 R20, R4, R10, R144 ;  /* 0x0000000a0414723c */ /* 0x000fe20000001890 */
[----:B------:R-:W2:Y:S01]  /*6580*/  LDSM.16.MT88.4 R8, [R232+0x7000] ;  /* 0x00700000e808783b */ /* 0x000ea20000004200 */
[----:B-1----:R-:W-:-:S06]  /*6590*/  MOV R3, R204 ;  /* 0x000000cc00037202 */ /* 0x002fcc0000000f00 */
        /* <DEDUP_REMOVED lines=20> */
[----:B------:R-:W1:Y:S06]  /*66e0*/  LDSM.16.MT88.4 R8, [R231+0x1800] ;  /* 0x00180000e708783b */ /* 0x000e6c0000004200 */
[----:B---3--:R-:W-:-:S02]  /*66f0*/  F2FP.PACK_AB R4, R192, R179 ;  /* 0x000000b3c004723e */ /* 0x008fc400000000ff */
[----:B----4-:R-:W-:Y:S02]  /*6700*/  F2FP.PACK_AB R6, R189, R175 ;  /* 0x000000afbd06723e */ /* 0x010fe400000000ff */
[----:B-----5:R-:W-:Y:S02]  /*6710*/  F2FP.PACK_AB R5, R220, R219 ;  /* 0x000000dbdc05723e */ /* 0x020fe400000000ff */
[----:B------:R-:W-:-:S07]  /*6720*/  F2FP.PACK_AB R7, R188, R221 ;  /* 0x000000ddbc07723e */ /* 0x000fce00000000ff */
        /* <DEDUP_REMOVED lines=9> */
[----:B------:R-:W-:Y:S02]  /*67c0*/  MOV R53, R196 ;  /* 0x000000c400357202 */ /* 0x000fe40000000f00 */
[----:B------:R-:W-:Y:S01]  /*67d0*/  MOV R55, R198 ;  /* 0x000000c600377202 */ /* 0x000fe20000000f00 */
[C---:B-1----:R-:W-:Y:S07]  /*67e0*/  HMMA.16816.F32 R208, R4.reuse, R8, R84 ;  /* 0x0000000804d0723c */ /* 0x042fee0000001854 */
[----:B------:R-:W-:Y:S01]  /*67f0*/  MOV R84, R192 ;  /* 0x000000c000547202 */ /* 0x000fe20000000f00 */
[----:B------:R-:W-:Y:S01]  /*6800*/  HMMA.16816.F32 R200, R4, R10, R48 ;  /* 0x0000000a04c8723c */ /* 0x000fe20000001830 */
[----:B------:R-:W1:Y:S01]  /*6810*/  LDSM.16.MT88.4 R8, [R234+0x1800] ;  /* 0x00180000ea08783b */ /* 0x000e620000004200 */
[----:B------:R-:W-:Y:S01]  /*6820*/  MOV R87, R178 ;  /* 0x000000b200577202 */ /* 0x000fe20000000f00 */
[----:B------:R-:W-:Y:S01]  /*6830*/  IMAD.MOV.U32 R85, RZ, RZ, R52 ;  /* 0x000000ffff557224 */ /* 0x000fe200078e0034 */
[----:B------:R-:W-:-:S02]  /*6840*/  MOV R86, R53 ;  /* 0x0000003500567202 */ /* 0x000fc40000000f00 */
[----:B------:R-:W-:Y:S02]  /*6850*/  MOV R52, R55 ;  /* 0x0000003700347202 */ /* 0x000fe40000000f00 */
[----:B------:R-:W-:Y:S02]  /*6860*/  MOV R49, R176 ;  /* 0x000000b000317202 */ /* 0x000fe40000000f00 */
[----:B------:R-:W-:Y:S02]  /*6870*/  MOV R51, R190 ;  /* 0x000000be00337202 */ /* 0x000fe40000000f00 */
[----:B------:R-:W-:Y:S02]  /*6880*/  MOV R50, R191 ;  /* 0x000000bf00327202 */ /* 0x000fe40000000f00 */
[----:B------:R-:W-:Y:S02]  /*6890*/  MOV R53, R89 ;  /* 0x0000005900357202 */ /* 0x000fe40000000f00 */
[----:B------:R-:W-:Y:S01]  /*68a0*/  MOV R55, R91 ;  /* 0x0000005b00377202 */ /* 0x000fe20000000f00 */
[C---:B-1----:R-:W-:Y:S07]  /*68b0*/  HMMA.16816.F32 R192, R4.reuse, R8, R80 ;  /* 0x0000000804c0723c */ /* 0x042fee0000001850 */
[----:B------:R-:W-:Y:S01]  /*68c0*/  MOV R83, R175 ;  /* 0x000000af00537202 */ /* 0x000fe20000000f00 */
[----:B------:R-:W-:Y:S01]  /*68d0*/  HMMA.16816.F32 R184, R4, R10, R44 ;  /* 0x0000000a04b8723c */ /* 0x000fe2000000182c */
[----:B------:R-:W1:Y:S01]  /*68e0*/  LDSM.16.MT88.4 R8, [R233+0x1800] ;  /* 0x00180000e908783b */ /* 0x000e620000004200 */
[----:B------:R-:W-:Y:S01]  /*68f0*/  MOV R82, R189 ;  /* 0x000000bd00527202 */ /* 0x000fe20000000f00 */
[----:B------:R-:W-:-:S05]  /*6900*/  IMAD.MOV.U32 R81, RZ, RZ, R188 ;  /* 0x000000ffff517224 */ /* 0x000fca00078e00bc */
        /* <DEDUP_REMOVED lines=15> */
[----:B------:R-:W-:Y:S01]  /*6a00*/  MOV R27, R87 ;  /* 0x00000057001b7202 */ /* 0x000fe20000000f00 */
[----:B------:R-:W-:Y:S01]  /*6a10*/  IMAD.MOV.U32 R26, RZ, RZ, R88 ;  /* 0x000000ffff1a7224 */ /* 0x000fe200078e0058 */
[----:B------:R-:W-:-:S02]  /*6a20*/  MOV R87, R54 ;  /* 0x0000003600577202 */ /* 0x000fc40000000f00 */
[----:B------:R-:W-:Y:S02]  /*6a30*/  MOV R54, R90 ;  /* 0x0000005a00367202 */ /* 0x000fe40000000f00 */
[----:B------:R-:W-:Y:S02]  /*6a40*/  MOV R24, R217 ;  /* 0x000000d900187202 */ /* 0x000fe40000000f00 */
[----:B------:R-:W-:Y:S01]  /*6a50*/  MOV R25, R218 ;  /* 0x000000da00197202 */ /* 0x000fe20000000f00 */
[C---:B-1----:R-:W-:Y:S08]  /*6a60*/  HMMA.16816.F32 R88, R4.reuse, R8, R56 ;  /* 0x000000080458723c */ /* 0x042ff00000001838 */
[----:B------:R-:W-:Y:S01]  /*6a70*/  HMMA.16816.F32 R60, R4, R10, R20 ;  /* 0x0000000a043c723c */ /* 0x000fe20000001814 */
[----:B------:R-:W1:Y:S06]  /*6a80*/  LDSM.16.MT88.4 R8, [R232+0x7800] ;  /* 0x00780000e808783b */ /* 0x000e6c0000004200 */
[----:B------:R-:W-:Y:S01]  /*6a90*/  IMAD.MOV.U32 R23, RZ, RZ, R49 ;  /* 0x000000ffff177224 */ /* 0x000fe200078e0031 */
[----:B------:R-:W-:-:S02]  /*6aa0*/  MOV R22, R50 ;  /* 0x0000003200167202 */ /* 0x000fc40000000f00 */
        /* <DEDUP_REMOVED lines=8> */
[----:B------:R-:W-:-:S03]  /*6b30*/  MOV R101, R83 ;  /* 0x0000005300657202 */ /* 0x000fc60000000f00 */
        /* <DEDUP_REMOVED lines=8> */
[----:B------:R-:W-:Y:S01]  /*6bc0*/  IMAD.MOV.U32 R154, RZ, RZ, R54 ;  /* 0x000000ffff9a7224 */ /* 0x000fe200078e0036 */
[----:B------:R-:W-:-:S02]  /*6bd0*/  MOV R153, R55 ;  /* 0x0000003700997202 */ /* 0x000fc40000000f00 */
[----:B------:R-:W-:Y:S01]  /*6be0*/  MOV R152, R3 ;  /* 0x0000000300987202 */ /* 0x000fe20000000f00 */
[----:B------:R-:W-:Y:S01]  /*6bf0*/  FFMA.FTZ R3, R236, c[0x0][0x2d0], -R0 ;  /* 0x0000b400ec037a23 */ /* 0x000fe20000010800 */
[----:B------:R-:W-:Y:S01]  /*6c00*/  MOV R112, R214 ;  /* 0x000000d600707202 */ /* 0x000fe20000000f00 */
[----:B------:R-:W-:Y:S01]  /*6c10*/  IMAD.MOV.U32 R114, RZ, RZ, R134 ;  /* 0x000000ffff727224 */ /* 0x000fe200078e0086 */
[----:B------:R-:W-:Y:S01]  /*6c20*/  MOV R115, R216 ;  /* 0x000000d800737202 */ /* 0x000fe20000000f00 */
[----:B------:R2:W-:Y:S01]  /*6c30*/  MUFU.EX2 R214, R3 ;  /* 0x0000000300d67308 */ /* 0x0005e20000000800 */
[----:B------:R-:W-:Y:S01]  /*6c40*/  IMAD.MOV.U32 R113, RZ, RZ, R213 ;  /* 0x000000ffff717224 */ /* 0x000fe200078e00d5 */
[----:B------:R-:W-:Y:S01]  /*6c50*/  MOV R236, R103 ;  /* 0x0000006700ec7202 */ /* 0x000fe20000000f00 */
[----:B--2---:R-:W-:Y:S01]  /*6c60*/  FFMA.FTZ R3, R235, c[0x0][0x2d0], -R0 ;  /* 0x0000b400eb037a23 */ /* 0x004fe20000010800 */
[----:B------:R-:W-:-:S04]  /*6c70*/  MOV R235, R102 ;  /* 0x0000006600eb7202 */ /* 0x000fc80000000f00 */
[----:B------:R2:W-:Y:S01]  /*6c80*/  MUFU.EX2 R216, R3 ;  /* 0x0000000300d87308 */ /* 0x0005e20000000800 */
[----:B-1----:R-:W-:Y:S01]  /*6c90*/  HMMA.16816.F32 R68, R4, R8, R148 ;  /* 0x000000080444723c */ /* 0x002fe20000001894 */
[----:B--2---:R-:W-:Y:S01]  /*6ca0*/  FFMA.FTZ R3, R227, c[0x0][0x2d0], -R0 ;  /* 0x0000b400e3037a23 */ /* 0x004fe20000010800 */
[----:B------:R-:W-:-:S06]  /*6cb0*/  MOV R227, R101 ;  /* 0x0000006500e37202 */ /* 0x000fcc0000000f00 */
[----:B------:R-:W-:Y:S01]  /*6cc0*/  HMMA.16816.F32 R56, R4, R10, R116 ;  /* 0x0000000a0438723c */ /* 0x000fe20000001874 */
[----:B------:R-:W1:Y:S01]  /*6cd0*/  LDSM.16.MT88.4 R8, [R231+0xa800] ;  /* 0x00a80000e708783b */ /* 0x000e620000004200 */
[----:B------:R2:W-:Y:S01]  /*6ce0*/  MUFU.EX2 R217, R3 ;  /* 0x0000000300d97308 */ /* 0x0005e20000000800 */
[----:B------:R-:W-:Y:S01]  /*6cf0*/  MOV R149, R133 ;  /* 0x0000008500957202 */ /* 0x000fe20000000f00 */
[----:B--2---:R-:W-:Y:S02]  /*6d00*/  FFMA.FTZ R3, R226, c[0x0][0x2d0], -R0 ;  /* 0x0000b400e2037a23 */ /* 0x004fe40000010800 */
[----:B------:R-:W-:-:S04]  /*6d10*/  IMAD.MOV.U32 R226, RZ, RZ, R100 ;  /* 0x000000ffffe27224 */ /* 0x000fc800078e0064 */
[----:B------:R2:W3:Y:S02]  /*6d20*/  MUFU.EX2 R218, R3 ;  /* 0x0000000300da7308 */ /* 0x0004e40000000800 */
[--C-:B--2---:R-:W-:Y:S01]  /*6d30*/  FFMA.FTZ R3, R225, c[0x0][0x2d0], -R2.reuse ;  /* 0x0000b400e1037a23 */ /* 0x104fe20000010802 */
[----:B------:R-:W-:Y:S01]  /*6d40*/  MOV R225, R107 ;  /* 0x0000006b00e17202 */ /* 0x000fe20000000f00 */
[C---:B-1----:R-:W-:Y:S04]  /*6d50*/  HMMA.16816.F32 R44, R4.reuse, R8, R144 ;  /* 0x00000008042c723c */ /* 0x042fe80000001890 */
[----:B------:R1:W-:Y:S04]  /*6d60*/  MUFU.EX2 R134, R3 ;  /* 0x0000000300867308 */ /* 0x0003e80000000800 */
[----:B------:R-:W-:Y:S01]  /*6d70*/  HMMA.16816.F32 R32, R4, R10, R136 ;  /* 0x0000000a0420723c */ /* 0x000fe20000001888 */
[----:B------:R-:W2:Y:S01]  /*6d80*/  LDSM.16.MT88.4 R8, [R232+0xa800] ;  /* 0x00a80000e808783b */ /* 0x000ea20000004200 */
[----:B-1----:R-:W-:Y:S01]  /*6d90*/  FFMA.FTZ R3, R222, c[0x0][0x2d0], -R2 ;  /* 0x0000b400de037a23 */ /* 0x002fe20000010802 */
[----:B------:R-:W-:-:S03]  /*6da0*/  MOV R222, R105 ;  /* 0x0000006900de7202 */ /* 0x000fc60000000f00 */
[----:B------:R1:W-:Y:S02]  /*6db0*/  MUFU.EX2 R213, R3 ;  /* 0x0000000300d57308 */ /* 0x0003e40000000800 */
[----:B-1----:R-:W-:Y:S02]  /*6dc0*/  FFMA.FTZ R3, R224, c[0x0][0x2d0], -R2 ;  /* 0x0000b400e0037a23 */ /* 0x002fe40000010802 */
[----:B------:R-:W-:Y:S01]  /*6dd0*/  IMAD.MOV.U32 R224, RZ, RZ, R104 ;  /* 0x000000ffffe07224 */ /* 0x000fe200078e0068 */
[C---:B--2---:R-:W-:Y:S01]  /*6de0*/  HMMA.16816.F32 R80, R4.reuse, R8, R140 ;  /* 0x000000080450723c */ /* 0x044fe2000000188c */
[----:B------:R-:W-:Y:S07]  /*6df0*/  LDSM.16.MT88.4 R140, [R231+0x2800] ;  /* 0x00280000e78c783b */ /* 0x000fee0000004200 */
[----:B------:R-:W-:Y:S01]  /*6e00*/  HMMA.16816.F32 R72, R4, R10, R128 ;  /* 0x0000000a0448723c */ /* 0x000fe20000001880 */
[----:B------:R-:W1:Y:S06]  /*6e10*/  LDSM.16.MT88.4 R8, [R234+0xa800] ;  /* 0x00a80000ea08783b */ /* 0x000e6c0000004200 */
[----:B------:R-:W-:Y:S01]  /*6e20*/  IMAD.MOV.U32 R129, RZ, RZ, R152 ;  /* 0x000000ffff817224 */ /* 0x000fe200078e0098 */
[----:B------:R-:W-:-:S02]  /*6e30*/  MOV R128, R153 ;  /* 0x0000009900807202 */ /* 0x000fc40000000f00 */
[----:B------:R-:W-:Y:S02]  /*6e40*/  MOV R131, R114 ;  /* 0x0000007200837202 */ /* 0x000fe40000000f00 */
[----:B------:R-:W-:Y:S01]  /*6e50*/  MOV R130, R115 ;  /* 0x0000007300827202 */ /* 0x000fe20000000f00 */
[C---:B-1----:R-:W-:Y:S08]  /*6e60*/  HMMA.16816.F32 R64, R4.reuse, R8, R108 ;  /* 0x000000080440723c */ /* 0x042ff0000000186c */
[C---:B------:R-:W-:Y:S01]  /*6e70*/  HMMA.16816.F32 R52, R4.reuse, R10, R96 ;  /* 0x0000000a0434723c */ /* 0x040fe20000001860 */
[----:B------:R-:W1:Y:S07]  /*6e80*/  LDSM.16.MT88.4 R8, [R233+0xa800] ;  /* 0x00a80000e908783b */ /* 0x000e6e0000004200 */
[C---:B-1----:R-:W-:Y:S08]  /*6e90*/  HMMA.16816.F32 R40, R4.reuse, R8, R92 ;  /* 0x000000080428723c */ /* 0x042ff0000000185c */
[----:B------:R-:W-:Y:S01]  /*6ea0*/  HMMA.16816.F32 R28, R4, R10, R16 ;  /* 0x0000000a041c723c */ /* 0x000fe20000001810 */
[----:B------:R-:W1:Y:S04]  /*6eb0*/  LDSM.16.MT88.4 R8, [R231+0x2000] ;  /* 0x00200000e708783b */ /* 0x000e680000004200 */
[----:B------:R-:W2:Y:S02]  /*6ec0*/  LDSM.16.MT88.4 R16, [R234+0x2000] ;  /* 0x00200000ea10783b */ /* 0x000ea40000004200 */
[----:B------:R-:W-:Y:S01]  /*6ed0*/  FFMA.FTZ R4, R223, c[0x0][0x2d0], -R2 ;  /* 0x0000b400df047a23 */ /* 0x000fe20000010802 */
[----:B---3--:R-:W-:Y:S01]  /*6ee0*/  F2FP.PACK_AB R6, R218, R217 ;  /* 0x000000d9da06723e */ /* 0x008fe200000000ff */
[----:B------:R-:W-:Y:S01]  /*6ef0*/  FADD.FTZ R5, R23, R22 ;  /* 0x0000001617057221 */ /* 0x000fe20000010000 */
[----:B------:R-:W-:Y:S01]  /*6f00*/  MOV R22, R27 ;  /* 0x0000001b00167202 */ /* 0x000fe20000000f00 */
[----:B------:R3:W4:Y:S01]  /*6f10*/  MUFU.EX2 R212, R4 ;  /* 0x0000000400d47308 */ /* 0x0007220000000800 */
[----:B------:R-:W-:Y:S01]  /*6f20*/  MOV R23, R15 ;  /* 0x0000000f00177202 */ /* 0x000fe20000000f00 */
[----:B------:R-:W-:Y:S01]  /*6f30*/  FADD.FTZ R25, R25, R5 ;  /* 0x0000000519197221 */ /* 0x000fe20000010000 */
[----:B------:R-:W-:Y:S01]  /*6f40*/  MOV R27, R14 ;  /* 0x0000000e001b7202 */ /* 0x000fe20000000f00 */
[--C-:B------:R-:W-:Y:S01]  /*6f50*/  FFMA.FTZ R15, R247, c[0x0][0x2d0], -R0.reuse ;  /* 0x0000b400f70f7a23 */ /* 0x100fe20000010800 */
[----:B------:R-:W-:Y:S01]  /*6f60*/  MOV R247, R155 ;  /* 0x0000009b00f77202 */ /* 0x000fe20000000f00 */
[----:B------:R-:W-:Y:S01]  /*6f70*/  FFMA.FTZ R14, R244, c[0x0][0x2d0], -R0 ;  /* 0x0000b400f40e7a23 */ /* 0x000fe20000010800 */
[----:B------:R-:W-:-:S02]  /*6f80*/  MOV R244, R154 ;  /* 0x0000009a00f47202 */ /* 0x000fc40000000f00 */
[----:B------:R-:W-:Y:S01]  /*6f90*/  MOV R223, R106 ;  /* 0x0000006a00df7202 */ /* 0x000fe20000000f00 */
[----:B------:R-:W-:Y:S01]  /*6fa0*/  MUFU.EX2 R15, R15 ;  /* 0x0000000f000f7308 */ /* 0x000fe20000000800 */
[----:B------:R-:W-:Y:S01]  /*6fb0*/  MOV R150, R27 ;  /* 0x0000001b00967202 */ /* 0x000fe20000000f00 */
[----:B---3--:R-:W-:Y:S01]  /*6fc0*/  FADD.FTZ R4, R113, R112 ;  /* 0x0000007071047221 */ /* 0x008fe20000010000 */
[----:B----4-:R-:W-:-:S03]  /*6fd0*/  F2FP.PACK_AB R5, R212, R134 ;  /* 0x00000086d405723e */ /* 0x010fc600000000ff */
[----:B------:R-:W-:Y:S02]  /*6fe0*/  FADD.FTZ R4, R215, R4 ;  /* 0x00000004d7047221 */ /* 0x000fe40000010000 */
[----:B------:R3:W4:Y:S02]  /*6ff0*/  MUFU.EX2 R215, R3 ;  /* 0x0000000300d77308 */ /* 0x0007240000000800 */
[----:B---3--:R-:W-:Y:S01]  /*7000*/  FADD.FTZ R3, R26, R4 ;  /* 0x000000041a037221 */ /* 0x008fe20000010000 */
[----:B------:R-:W-:Y:S01]  /*7010*/  F2FP.PACK_AB R4, R216, R214 ;  /* 0x000000d6d804723e */ /* 0x000fe200000000ff */
[----:B------:R-:W-:Y:S01]  /*7020*/  IMAD.MOV.U32 R26, RZ, RZ, R13 ;  /* 0x000000ffff1a7224 */ /* 0x000fe200078e000d */
[----:B----4-:R-:W-:Y:S01]  /*7030*/  F2FP.PACK_AB R7, R215, R213 ;  /* 0x000000d5d707723e */ /* 0x010fe200000000ff */
[--C-:B------:R-:W-:Y:S02]  /*7040*/  FFMA.FTZ R13, R238, c[0x0][0x2d0], -R0.reuse ;  /* 0x0000b400ee0d7a23 */ /* 0x100fe40000010800 */
[----:B------:R-:W-:Y:S01]  /*7050*/  FFMA.FTZ R0, R237, c[0x0][0x2d0], -R0 ;  /* 0x0000b400ed007a23 */ /* 0x000fe20000010800 */
[----:B------:R-:W-:Y:S01]  /*7060*/  MOV R237, R21 ;  /* 0x0000001500ed7202 */ /* 0x000fe20000000f00 */
[----:B------:R-:W-:Y:S01]  /*7070*/  IMAD.MOV.U32 R238, RZ, RZ, R20 ;  /* 0x000000ffffee7224 */ /* 0x000fe200078e0014 */
[----:B------:R-:W-:Y:S01]  /*7080*/  MUFU.EX2 R27, R13 ;  /* 0x0000000d001b7308 */ /* 0x000fe20000000800 */
[----:B-1----:R-:W-:Y:S01]  /*7090*/  HMMA.16816.F32 R136, R4, R8, R180 ;  /* 0x000000080488723c */ /* 0x002fe200000018b4 */
[----:B------:R-:W-:-:S02]  /*70a0*/  FADD.FTZ R24, R24, R3 ;  /* 0x0000000318187221 */ /* 0x000fc40000010000 */
[----:B------:R-:W-:Y:S02]  /*70b0*/  FFMA.FTZ R3, R249, c[0x0][0x2d0], -R2 ;  /* 0x0000b400f9037a23 */ /* 0x000fe40000010802 */
[----:B------:R-:W-:Y:S02]  /*70c0*/  IMAD.MOV.U32 R151, RZ, RZ, R26 ;  /* 0x000000ffff977224 */ /* 0x000fe400078e001a */
[----:B------:R-:W-:Y:S01]  /*70d0*/  MOV R183, R22 ;  /* 0x0000001600b77202 */ /* 0x000fe20000000f00 */
[C---:B------:R-:W-:Y:S01]  /*70e0*/  HMMA.16816.F32 R92, R4.reuse, R10, R160 ;  /* 0x0000000a045c723c */ /* 0x040fe200000018a0 */
[----:B------:R-:W-:Y:S01]  /*70f0*/  MOV R182, R23 ;  /* 0x0000001700b67202 */ /* 0x000fe20000000f00 */
[----:B------:R-:W1:Y:S01]  /*7100*/  LDSM.16.MT88.4 R8, [R233+0x2000] ;  /* 0x00200000e908783b */ /* 0x000e620000004200 */
[----:B------:R3:W4:Y:S03]  /*7110*/  MUFU.EX2 R133, R0 ;  /* 0x0000000000857308 */ /* 0x0007260000000800 */
[----:B------:R-:W5:Y:S02]  /*7120*/  LDSM.16.MT88.4 R20, [R232+0x2000] ;  /* 0x00200000e814783b */ /* 0x000f640000004200 */
[C---:B--2---:R-:W-:Y:S03]  /*7130*/  HMMA.16816.F32 R152, R4.reuse, R16, R192 ;  /* 0x000000100498723c */ /* 0x044fe600000018c0 */
[----:B------:R-:W2:Y:S05]  /*7140*/  MUFU.EX2 R26, R14 ;  /* 0x0000000e001a7308 */ /* 0x000eaa0000000800 */
[----:B------:R-:W-:Y:S01]  /*7150*/  HMMA.16816.F32 R100, R4, R18, R184 ;  /* 0x000000120464723c */ /* 0x000fe200000018b8 */
[----:B------:R-:W2:Y:S01]  /*7160*/  LDSM.16.MT88.4 R16, [R232+0x5000] ;  /* 0x00500000e810783b */ /* 0x000ea20000004200 */
[----:B---3--:R-:W-:-:S06]  /*7170*/  FFMA.FTZ R0, R251, c[0x0][0x2d0], -R2 ;  /* 0x0000b400fb007a23 */ /* 0x008fcc0000010802 */
[C---:B-1----:R-:W-:Y:S08]  /*7180*/  HMMA.16816.F32 R160, R4.reuse, R8, R176 ;  /* 0x0000000804a0723c */ /* 0x042ff000000018b0 */
[C---:B-----5:R-:W-:Y:S08]  /*7190*/  HMMA.16816.F32 R144, R4.reuse, R20, R208 ;  /* 0x000000140490723c */ /* 0x060ff000000018d0 */
[C---:B------:R-:W-:Y:S01]  /*71a0*/  HMMA.16816.F32 R96, R4.reuse, R22, R200 ;  /* 0x000000160460723c */ /* 0x040fe200000018c8 */
[----:B------:R-:W1:Y:S07]  /*71b0*/  LDSM.16.MT88.4 R20, [R231+0x5000] ;  /* 0x00500000e714783b */ /* 0x000e6e0000004200 */
[C---:B------:R-:W-:Y:S01]  /*71c0*/  HMMA.16816.F32 R104, R4.reuse, R10, R168 ;  /* 0x0000000a0468723c */ /* 0x040fe200000018a8 */
[----:B------:R-:W3:Y:S07]  /*71d0*/  LDSM.16.MT88.4 R8, [R234+0x5000] ;  /* 0x00500000ea08783b */ /* 0x000eee0000004200 */
[C---:B--2---:R-:W-:Y:S08]  /*71e0*/  HMMA.16816.F32 R176, R4.reuse, R16, R188 ;  /* 0x0000001004b0723c */ /* 0x044ff000000018bc */
[C---:B-1----:R-:W-:Y:S08]  /*71f0*/  HMMA.16816.F32 R168, R4.reuse, R20, R204 ;  /* 0x0000001404a8723c */ /* 0x042ff000000018cc */
[C---:B------:R-:W-:Y:S01]  /*7200*/  HMMA.16816.F32 R108, R4.reuse, R22, R196 ;  /* 0x00000016046c723c */ /* 0x040fe200000018c4 */
[----:B------:R-:W1:Y:S07]  /*7210*/  LDSM.16.MT88.4 R20, [R233+0x5000] ;  /* 0x00500000e914783b */ /* 0x000e6e0000004200 */
[C---:B------:R-:W-:Y:S01]  /*7220*/  HMMA.16816.F32 R204, R4.reuse, R18, R172 ;  /* 0x0000001204cc723c */ /* 0x040fe200000018ac */
[----:B------:R-:W2:Y:S04]  /*7230*/  LDSM.16.MT88.4 R16, [R231+0x8000] ;  /* 0x00800000e710783b */ /* 0x000ea80000004200 */
[----:B------:R-:W-:Y:S03]  /*7240*/  LDSM.16.MT88.4 R172, [R231+0x5800] ;  /* 0x00580000e7ac783b */ /* 0x000fe60000004200 */
[C---:B---3--:R-:W-:Y:S01]  /*7250*/  HMMA.16816.F32 R200, R4.reuse, R8, R164 ;  /* 0x0000000804c8723c */ /* 0x048fe200000018a4 */
[----:B------:R-:W-:Y:S07]  /*7260*/  LDSM.16.MT88.4 R164, [R233+0x2800] ;  /* 0x00280000e9a4783b */ /* 0x000fee0000004200 */
[C---:B------:R-:W-:Y:S01]  /*7270*/  HMMA.16816.F32 R196, R4.reuse, R10, R124 ;  /* 0x0000000a04c4723c */ /* 0x040fe2000000187c */
[----:B------:R-:W3:Y:S07]  /*7280*/  LDSM.16.MT88.4 R8, [R232+0x8000] ;  /* 0x00800000e808783b */ /* 0x000eee0000004200 */
[C---:B-1----:R-:W-:Y:S01]  /*7290*/  HMMA.16816.F32 R184, R4.reuse, R20, R156 ;  /* 0x0000001404b8723c */ /* 0x042fe2000000189c */
[----:B------:R-:W-:Y:S07]  /*72a0*/  LDSM.16.MT88.4 R156, [R234+0x2800] ;  /* 0x00280000ea9c783b */ /* 0x000fee0000004200 */
        /* <DEDUP_REMOVED lines=13> */
[----:B------:R-:W2:Y:S04]  /*7380*/  LDSM.16.MT88.4 R16, [R234+0xb000] ;  /* 0x00b00000ea10783b */ /* 0x000ea80000004200 */
[----:B------:R-:W-:Y:S03]  /*7390*/  LDSM.16.MT88.4 R56, [R234+0x5800] ;  /* 0x00580000ea38783b */ /* 0x000fe60000004200 */
[C---:B---3--:R-:W-:Y:S08]  /*73a0*/  HMMA.16816.F32 R44, R4.reuse, R8, R44 ;  /* 0x00000008042c723c */ /* 0x048ff0000000182c */
[C---:B------:R-:W-:Y:S01]  /*73b0*/  HMMA.16816.F32 R32, R4.reuse, R10, R32 ;  /* 0x0000000a0420723c */ /* 0x040fe20000001820 */
[----:B------:R-:W3:Y:S07]  /*73c0*/  LDSM.16.MT88.4 R8, [R233+0xb000] ;  /* 0x00b00000e908783b */ /* 0x000eee0000004200 */
[C---:B-1----:R-:W-:Y:S01]  /*73d0*/  HMMA.16816.F32 R36, R4.reuse, R20, R80 ;  /* 0x000000140424723c */ /* 0x042fe20000001850 */
[----:B------:R-:W-:Y:S07]  /*73e0*/  LDSM.16.MT88.4 R80, [R232+0x8800] ;  /* 0x00880000e850783b */ /* 0x000fee0000004200 */
[C---:B------:R-:W-:Y:S01]  /*73f0*/  HMMA.16816.F32 R20, R4.reuse, R22, R72 ;  /* 0x000000160414723c */ /* 0x040fe20000001848 */
[----:B------:R-:W1:Y:S07]  /*7400*/  LDSM.16.MT88.4 R72, [R231+0x8800] ;  /* 0x00880000e748783b */ /* 0x000e6e0000004200 */
[C---:B--2---:R-:W-:Y:S01]  /*7410*/  HMMA.16816.F32 R208, R4.reuse, R16, R64 ;  /* 0x0000001004d0723c */ /* 0x044fe20000001840 */
[----:B------:R-:W-:Y:S07]  /*7420*/  LDSM.16.MT88.4 R64, [R233+0x5800] ;  /* 0x00580000e940783b */ /* 0x000fee0000004200 */
[C---:B------:R-:W-:Y:S08]  /*7430*/  HMMA.16816.F32 R16, R4.reuse, R18, R52 ;  /* 0x000000120410723c */ /* 0x040ff00000001834 */
[C---:B---3--:R-:W-:Y:S07]  /*7440*/  HMMA.16816.F32 R40, R4.reuse, R8, R40 ;  /* 0x000000080428723c */ /* 0x048fee0000001828 */
[----:B------:R-:W-:Y:S01]  /*7450*/  IMAD.MOV.U32 R9, RZ, RZ, R130 ;  /* 0x000000ffff097224 */ /* 0x000fe200078e0082 */
[----:B------:R-:W-:Y:S01]  /*7460*/  HMMA.16816.F32 R28, R4, R10, R28 ;  /* 0x0000000a041c723c */ /* 0x000fe2000000181c */
[----:B------:R2:W-:Y:S01]  /*7470*/  MUFU.EX2 R7, R0 ;  /* 0x0000000000077308 */ /* 0x0005e20000000800 */
[----:B------:R-:W-:Y:S01]  /*7480*/  MOV R8, R131 ;  /* 0x0000008300087202 */ /* 0x000fe20000000f00 */
[----:B------:R-:W3:Y:S04]  /*7490*/  LDL R5, [R1+0x40] ;  /* 0x0000400001057983 */ /* 0x000ee80000100800 */
[----:B------:R-:W-:-:S02]  /*74a0*/  FADD.FTZ R4, R149, R25 ;  /* 0x0000001995047221 */ /* 0x000fc40000010000 */
[----:B------:R-:W-:Y:S02]  /*74b0*/  MUFU.EX2 R6, R3 ;  /* 0x0000000300067308 */ /* 0x000fe40000000800 */
[----:B------:R-:W-:Y:S02]  /*74c0*/  FADD.FTZ R4, R151, R4 ;  /* 0x0000000497047221 */ /* 0x000fe40000010000 */
[--C-:B--2---:R-:W-:Y:S02]  /*74d0*/  FFMA.FTZ R0, R250, c[0x0][0x2d0], -R2.reuse ;  /* 0x0000b400fa007a23 */ /* 0x104fe40000010802 */
[----:B------:R-:W-:Y:S02]  /*74e0*/  FFMA.FTZ R2, R248, c[0x0][0x2d0], -R2 ;  /* 0x0000b400f8027a23 */ /* 0x000fe40000010802 */
[----:B------:R2:W5:Y:S08]  /*74f0*/  MUFU.EX2 R14, R0 ;  /* 0x00000000000e7308 */ /* 0x0005700000000800 */
[----:B------:R1:W1:Y:S01]  /*7500*/  MUFU.EX2 R13, R2 ;  /* 0x00000002000d7308 */ /* 0x0002620000000800 */
[----:B--2---:R-:W-:Y:S01]  /*7510*/  FADD.FTZ R0, R150, R24 ;  /* 0x0000001896007221 */ /* 0x004fe20000010000 */
[----:B----4-:R-:W-:Y:S01]  /*7520*/  F2FP.PACK_AB R130, R133, R27 ;  /* 0x0000001b8582723e */ /* 0x010fe200000000ff */
[----:B------:R-:W-:Y:S02]  /*7530*/  LDSM.16.MT88.4 R148, [R232+0x2800] ;  /* 0x00280000e894783b */ /* 0x000fe40000004200 */
[----:B------:R-:W-:-:S02]  /*7540*/  FADD.FTZ R0, R182, R0 ;  /* 0x00000000b6007221 */ /* 0x000fc40000010000 */
[----:B-1----:R-:W-:Y:S02]  /*7550*/  FADD.FTZ R2, R183, R4 ;  /* 0x00000004b7027221 */ /* 0x002fe40000010000 */
[----:B------:R-:W-:Y:S01]  /*7560*/  FADD.FTZ R3, R237, R0 ;  /* 0x00000000ed037221 */ /* 0x000fe20000010000 */
[----:B------:R-:W-:Y:S01]  /*7570*/  MOV R237, R129 ;  /* 0x0000008100ed7202 */ /* 0x000fe20000000f00 */
[----:B------:R-:W-:Y:S01]  /*7580*/  FADD.FTZ R0, R238, R2 ;  /* 0x00000002ee007221 */ /* 0x000fe20000010000 */
[----:B------:R-:W-:Y:S01]  /*7590*/  MOV R238, R128 ;  /* 0x0000008000ee7202 */ /* 0x000fe20000000f00 */
[----:B------:R-:W-:Y:S01]  /*75a0*/  LDSM.16.MT88.4 R180, [R232+0x5800] ;  /* 0x00580000e8b4783b */ /* 0x000fe20000004200 */
[----:B------:R-:W-:Y:S02]  /*75b0*/  F2FP.PACK_AB R128, R26, R15 ;  /* 0x0000000f1a80723e */ /* 0x000fe400000000ff */
[----:B-----5:R-:W-:Y:S02]  /*75c0*/  F2FP.PACK_AB R129, R14, R7 ;  /* 0x000000070e81723e */ /* 0x020fe400000000ff */
[----:B------:R-:W-:-:S07]  /*75d0*/  F2FP.PACK_AB R131, R13, R6 ;  /* 0x000000060d83723e */ /* 0x000fce00000000ff */
[C---:B------:R-:W-:Y:S01]  /*75e0*/  HMMA.16816.F32 R68, R128.reuse, R72, R112 ;  /* 0x000000488044723c */ /* 0x040fe20000001870 */
[----:B------:R-:W1:Y:S07]  /*75f0*/  LDSM.16.MT88.4 R112, [R232+0xb800] ;  /* 0x00b80000e870783b */ /* 0x000e6e0000004200 */
[C---:B------:R-:W-:Y:S08]  /*7600*/  HMMA.16816.F32 R168, R128.reuse, R172, R168 ;  /* 0x000000ac80a8723c */ /* 0x040ff000000018a8 */
[C---:B------:R-:W-:Y:S08]  /*7610*/  HMMA.16816.F32 R172, R128.reuse, R174, R108 ;  /* 0x000000ae80ac723c */ /* 0x040ff0000000186c */
[C---:B-1----:R-:W-:Y:S08]  /*7620*/  HMMA.16816.F32 R108, R128.reuse, R112, R36 ;  /* 0x00000070806c723c */ /* 0x042ff00000001824 */
[----:B------:R-:W-:Y:S01]  /*7630*/  HMMA.16816.F32 R112, R128, R114, R20 ;  /* 0x000000728070723c */ /* 0x000fe20000001814 */
[----:B------:R-:W2:Y:S01]  /*7640*/  LDL.LU R20, [R1+0x4] ;  /* 0x0000040001147983 */ /* 0x000ea20000300800 */
[----:B------:R-:W-:-:S02]  /*7650*/  FADD.FTZ R0, R8, R0 ;  /* 0x0000000008007221 */ /* 0x000fc40000010000 */
[----:B------:R-:W-:Y:S02]  /*7660*/  FADD.FTZ R2, R9, R3 ;  /* 0x0000000309027221 */ /* 0x000fe40000010000 */
[----:B------:R-:W-:Y:S01]  /*7670*/  FADD.FTZ R0, R237, R0 ;  /* 0x00000000ed007221 */ /* 0x000fe20000010000 */
[----:B------:R-:W-:Y:S01]  /*7680*/  MOV R4, c[0x0][0x2c4] ;  /* 0x0000b10000047a02 */ /* 0x000fe20000000f00 */
[----:B------:R-:W-:Y:S01]  /*7690*/  FADD.FTZ R2, R238, R2 ;  /* 0x00000002ee027221 */ /* 0x000fe20000010000 */
[----:B------:R-:W-:Y:S01]  /*76a0*/  MOV R24, c[0x0][0x2ac] ;  /* 0x0000ab0000187a02 */ /* 0x000fe20000000f00 */
[----:B------:R-:W-:Y:S01]  /*76b0*/  FADD.FTZ R0, R244, R0 ;  /* 0x00000000f4007221 */ /* 0x000fe20000010000 */
[----:B------:R-:W-:Y:S01]  /*76c0*/  HMMA.16816.F32 R144, R128, R148, R144 ;  /* 0x000000948090723c */ /* 0x000fe20000001890 */
[----:B------:R-:W-:Y:S01]  /*76d0*/  FADD.FTZ R2, R247, R2 ;  /* 0x00000002f7027221 */ /* 0x000fe20000010000 */
[----:B------:R-:W-:Y:S01]  /*76e0*/  ISETP.NE.AND P1, PT, R4, 0x1, PT ;  /* 0x000000010400780c */ /* 0x000fe20003f25270 */
[----:B------:R-:W-:Y:S01]  /*76f0*/  FADD.FTZ R0, R224, R0 ;  /* 0x00000000e0007221 */ /* 0x000fe20000010000 */
[----:B------:R-:W-:Y:S01]  /*7700*/  LDSM.16.MT88.4 R8, [R233+0xb800] ;  /* 0x00b80000e908783b */ /* 0x000fe20000004200 */
[----:B------:R-:W-:-:S02]  /*7710*/  FADD.FTZ R2, R222, R2 ;  /* 0x00000002de027221 */ /* 0x000fc40000010000 */
[----:B------:R-:W-:Y:S02]  /*7720*/  FADD.FTZ R0, R223, R0 ;  /* 0x00000000df007221 */ /* 0x000fe40000010000 */
[----:B------:R-:W-:Y:S02]  /*7730*/  FADD.FTZ R2, R225, R2 ;  /* 0x00000002e1027221 */ /* 0x000fe40000010000 */
[----:B------:R-:W-:Y:S02]  /*7740*/  FADD.FTZ R0, R219, R0 ;  /* 0x00000000db007221 */ /* 0x000fe40000010000 */
[----:B------:R-:W-:Y:S02]  /*7750*/  FADD.FTZ R4, R226, R2 ;  /* 0x00000002e2047221 */ /* 0x000fe40000010000 */
[----:B------:R-:W-:Y:S02]  /*7760*/  FADD.FTZ R3, R220, R0 ;  /* 0x00000000dc037221 */ /* 0x000fe40000010000 */
[----:B------:R-:W-:Y:S01]  /*7770*/  IMAD R24, R24, c[0x0][0x1d0], RZ ;  /* 0x0000740018187a24 */ /* 0x000fe200078e02ff */
[C---:B------:R-:W-:Y:S01]  /*7780*/  HMMA.16816.F32 R148, R128.reuse, R150, R96 ;  /* 0x000000968094723c */ /* 0x040fe20000001860 */
[----:B------:R-:W1:Y:S07]  /*7790*/  LDSM.16.MT88.4 R96, [R233+0x8800] ;  /* 0x00880000e960783b */ /* 0x000e6e0000004200 */
[C---:B------:R-:W-:Y:S08]  /*77a0*/  HMMA.16816.F32 R160, R128.reuse, R164, R160 ;  /* 0x000000a480a0723c */ /* 0x040ff000000018a0 */
[C---:B------:R-:W-:Y:S08]  /*77b0*/  HMMA.16816.F32 R60, R128.reuse, R64, R184 ;  /* 0x00000040803c723c */ /* 0x040ff000000018b8 */
[C---:B------:R-:W-:Y:S01]  /*77c0*/  HMMA.16816.F32 R164, R128.reuse, R166, R104 ;  /* 0x000000a680a4723c */ /* 0x040fe20000001868 */
[----:B------:R-:W-:Y:S07]  /*77d0*/  LDSM.16.MT88.4 R104, [R231+0xb800] ;  /* 0x00b80000e768783b */ /* 0x000fee0000004200 */
[C---:B------:R-:W-:Y:S01]  /*77e0*/  HMMA.16816.F32 R64, R128.reuse, R66, R120 ;  /* 0x000000428040723c */ /* 0x040fe20000001878 */
[----:B------:R-:W-:Y:S07]  /*77f0*/  LDSM.16.MT88.4 R120, [R234+0xb800] ;  /* 0x00b80000ea78783b */ /* 0x000fee0000004200 */
[C---:B------:R-:W-:Y:S01]  /*7800*/  HMMA.16816.F32 R72, R128.reuse, R74, R88 ;  /* 0x0000004a8048723c */ /* 0x040fe20000001858 */
[----:B------:R-:W4:Y:S07]  /*7810*/  LDSM.16.MT88.4 R88, [R234+0x8800] ;  /* 0x00880000ea58783b */ /* 0x000f2e0000004200 */
[C---:B------:R-:W-:Y:S08]  /*7820*/  HMMA.16816.F32 R136, R128.reuse, R140, R136 ;  /* 0x0000008c8088723c */ /* 0x040ff00000001888 */
[C---:B------:R-:W-:Y:S08]  /*7830*/  HMMA.16816.F32 R140, R128.reuse, R142, R92 ;  /* 0x0000008e808c723c */ /* 0x040ff0000000185c */
[C---:B------:R-:W-:Y:S08]  /*7840*/  HMMA.16816.F32 R152, R128.reuse, R156, R152 ;  /* 0x0000009c8098723c */ /* 0x040ff00000001898 */
[C---:B-1----:R-:W-:Y:S08]  /*7850*/  HMMA.16816.F32 R92, R128.reuse, R96, R124 ;  /* 0x00000060805c723c */ /* 0x042ff0000000187c */
[C---:B------:R-:W-:Y:S08]  /*7860*/  HMMA.16816.F32 R156, R128.reuse, R158, R100 ;  /* 0x0000009e809c723c */ /* 0x040ff00000001864 */
[C---:B------:R-:W-:Y:S08]  /*7870*/  HMMA.16816.F32 R96, R128.reuse, R98, R116 ;  /* 0x000000628060723c */ /* 0x040ff00000001874 */
[----:B------:R-:W-:Y:S01]  /*7880*/  HMMA.16816.F32 R176, R128, R180, R176 ;  /* 0x000000b480b0723c */ /* 0x000fe200000018b0 */
[----:B---3--:R-:W-:Y:S01]  /*7890*/  @P1 IMAD.HI.U32 R2, R5, c[0x0][0x2c8], RZ ;  /* 0x0000b20005021a27 */ /* 0x008fe200078e00ff */
[----:B------:R-:W-:-:S03]  /*78a0*/  MOV R0, R5 ;  /* 0x0000000500007202 */ /* 0x000fc60000000f00 */
[----:B------:R-:W-:Y:S02]  /*78b0*/  FADD.FTZ R5, R227, R4 ;  /* 0x00000004e3057221 */ /* 0x000fe40000010000 */
[----:B------:R-:W-:Y:S01]  /*78c0*/  FADD.FTZ R4, R221, R3 ;  /* 0x00000003dd047221 */ /* 0x000fe20000010000 */
[----:B------:R-:W-:Y:S01]  /*78d0*/  @P1 SHF.R.U32.HI R0, RZ, c[0x0][0x2cc], R2 ;  /* 0x0000b300ff001a19 */ /* 0x000fe20000011602 */
[----:B------:R-:W-:Y:S02]  /*78e0*/  FADD.FTZ R3, R235, R5 ;  /* 0x00000005eb037221 */ /* 0x000fe40000010000 */
[----:B------:R-:W-:Y:S01]  /*78f0*/  FADD.FTZ R2, R236, R4 ;  /* 0x00000004ec027221 */ /* 0x000fe20000010000 */
[----:B------:R-:W-:Y:S01]  /*7900*/  IADD3 R4, R0, -c[0x0][0x168], R24 ;  /* 0x80005a0000047a10 */ /* 0x000fe20007ffe018 */
[----:B------:R-:W-:Y:S02]  /*7910*/  FADD.FTZ R3, R214, R3 ;  /* 0x00000003d6037221 */ /* 0x000fe40000010000 */
[----:B------:R-:W-:-:S02]  /*7920*/  FADD.FTZ R0, R134, R2 ;  /* 0x0000000286007221 */ /* 0x000fc40000010000 */
[----:B------:R-:W-:Y:S02]  /*7930*/  FADD.FTZ R2, R216, R3 ;  /* 0x00000003d8027221 */ /* 0x000fe40000010000 */
[----:B------:R-:W-:Y:S02]  /*7940*/  FADD.FTZ R0, R212, R0 ;  /* 0x00000000d4007221 */ /* 0x000fe40000010000 */
[----:B------:R-:W-:Y:S02]  /*7950*/  FADD.FTZ R2, R217, R2 ;  /* 0x00000002d9027221 */ /* 0x000fe40000010000 */
[----:B------:R-:W-:Y:S02]  /*7960*/  FADD.FTZ R0, R213, R0 ;  /* 0x00000000d5007221 */ /* 0x000fe40000010000 */
[----:B------:R-:W-:Y:S02]  /*7970*/  FADD.FTZ R2, R218, R2 ;  /* 0x00000002da027221 */ /* 0x000fe40000010000 */
[----:B------:R-:W-:-:S02]  /*7980*/  FADD.FTZ R0, R215, R0 ;  /* 0x00000000d7007221 */ /* 0x000fc40000010000 */
[----:B------:R-:W-:-:S04]  /*7990*/  IMAD.HI R3, R4, 0x2aaaaaab, RZ ;  /* 0x2aaaaaab04037827 */ /* 0x000fc800078e02ff */
[----:B------:R-:W-:Y:S02]  /*79a0*/  FADD.FTZ R0, R7, R0 ;  /* 0x0000000007007221 */ /* 0x000fe40000010000 */
[----:B------:R-:W-:Y:S01]  /*79b0*/  FADD.FTZ R2, R15, R2 ;  /* 0x000000020f027221 */ /* 0x000fe20000010000 */
[----:B------:R-:W-:Y:S01]  /*79c0*/  SHF.R.U32.HI R4, RZ, 0x1f, R3 ;  /* 0x0000001fff047819 */ /* 0x000fe20000011603 */
[----:B------:R-:W-:Y:S02]  /*79d0*/  FADD.FTZ R0, R14, R0 ;  /* 0x000000000e007221 */ /* 0x000fe40000010000 */
[----:B------:R-:W-:Y:S01]  /*79e0*/  FADD.FTZ R2, R26, R2 ;  /* 0x000000021a027221 */ /* 0x000fe20000010000 */
[----:B------:R-:W-:Y:S01]  /*79f0*/  LEA.HI.SX32 R3, R3, R4, 0x1c ;  /* 0x0000000403037211 */ /* 0x000fe200078fe2ff */
[----:B------:R-:W-:Y:S02]  /*7a00*/  FADD.FTZ R0, R6, R0 ;  /* 0x0000000006007221 */ /* 0x000fe40000010000 */
[----:B------:R-:W-:Y:S01]  /*7a10*/  FADD.FTZ R2, R27, R2 ;  /* 0x000000021b027221 */ /* 0x000fe20000010000 */
[----:B------:R-:W-:Y:S01]  /*7a20*/  IMNMX R3, RZ, R3, !PT ;  /* 0x00000003ff037217 */ /* 0x000fe20007800200 */
[----:B------:R-:W-:-:S02]  /*7a30*/  FADD.FTZ R0, R13, R0 ;  /* 0x000000000d007221 */ /* 0x000fc40000010000 */
[----:B------:R-:W-:Y:S02]  /*7a40*/  FADD.FTZ R2, R133, R2 ;  /* 0x0000000285027221 */ /* 0x000fe40000010000 */
[----:B------:R1:W-:Y:S04]  /*7a50*/  STL [R1+0x14], R3 ;  /* 0x0000140301007387 */ /* 0x0003e80000100800 */
[----:B------:R1:W-:Y:S04]  /*7a60*/  STL [R1+0xc], R0 ;  /* 0x00000c0001007387 */ /* 0x0003e80000100800 */
[----:B------:R1:W-:Y:S01]  /*7a70*/  STL [R1+0x8], R2 ;  /* 0x0000080201007387 */ /* 0x0003e20000100800 */
[C---:B------:R-:W-:Y:S08]  /*7a80*/  HMMA.16816.F32 R52, R128.reuse, R56, R200 ;  /* 0x000000388034723c */ /* 0x040ff000000018c8 */
[C---:B------:R-:W-:Y:S08]  /*7a90*/  HMMA.16816.F32 R76, R128.reuse, R80, R48 ;  /* 0x00000050804c723c */ /* 0x040ff00000001830 */
[C---:B----4-:R-:W-:Y:S08]  /*7aa0*/  HMMA.16816.F32 R84, R128.reuse, R88, R84 ;  /* 0x000000588054723c */ /* 0x050ff00000001854 */
[C---:B------:R-:W-:Y:S08]  /*7ab0*/  HMMA.16816.F32 R100, R128.reuse, R104, R44 ;  /* 0x000000688064723c */ /* 0x040ff0000000182c */
[----:B------:R-:W-:Y:S01]  /*7ac0*/  HMMA.16816.F32 R116, R128, R120, R208 ;  /* 0x000000788074723c */ /* 0x000fe200000018d0 */
[----:B--2---:R-:W-:-:S04]  /*7ad0*/  IADD3 R247, R20, -0x2, RZ ;  /* 0xfffffffe14f77810 */ /* 0x004fc80007ffe0ff */
[----:B------:R-:W-:-:S03]  /*7ae0*/  ISETP.GE.AND P0, PT, R247, R3, PT ;  /* 0x00000003f700720c */ /* 0x000fc60003f06270 */
        /* <DEDUP_REMOVED lines=8> */
[----:B------:R-:W-:Y:S03]  /*7b70*/  @!UPT UIADD3 URZ, URZ, URZ, URZ ;  /* 0x0000003f3f3ff290 */ /* 0x000fe6000fffe03f */
[----:B------:R-:W-:Y:S11]  /*7b80*/  @!P0 BRA `(.L_x_1476) ;  /* 0x0000595000008947 */ /* 0x000ff60003800000 */
[----:B-1----:R-:W-:Y:S02]  /*7b90*/  MOV R134, R12 ;  /* 0x0000000c00867202 */ /* 0x002fe40000000f00 */
[----:B------:R-:W-:-:S07]  /*7ba0*/  MOV R133, R132 ;  /* 0x0000008400857202 */ /* 0x000fce0000000f00 */
.L_x_1487:
[----:B------:R-:W-:Y:S04]  /*7bb0*/  DEPBAR.LE SB0, 0x0 ;  /* 0x000080000000791a */ /* 0x000fe80000000000 */
[----:B------:R-:W-:Y:S01]  /*7bc0*/  WARPSYNC 0xffffffff ;  /* 0xffffffff00007948 */ /* 0x000fe20003800000 */
[----:B------:R-:W-:Y:S01]  /*7bd0*/  BAR.SYNC.DEFER_BLOCKING 0x0 ;  /* 0x0000000000007b1d */ /* 0x000fe20000010000 */
[----:B------:R-:W-:Y:S05]  /*7be0*/  ISETP.GE.AND P0, PT, R247, RZ, PT ;  /* 0x000000fff700720c */ /* 0x000fea0003f06270 */
[----:B------:R1:W2:Y:S01]  /*7bf0*/  LDSM.16.M88.4 R48, [R239] ;  /* 0x00000000ef30783b */ /* 0x0002a20000000200 */
[----:B------:R-:W-:Y:S03]  /*7c00*/  BSSY B0, `(.L_x_1477) ;  /* 0x0000077000007945 */ /* 0x000fe60003800000 */
[----:B------:R1:W3:Y:S04]  /*7c10*/  LDSM.16.M88.4 R8, [R228] ;  /* 0x00000000e408783b */ /* 0x0002e80000000200 */
[----:B------:R1:W4:Y:S04]  /*7c20*/  LDSM.16.M88.4 R16, [R228+0x800] ;  /* 0x00080000e410783b */ /* 0x0003280000000200 */
[----:B------:R1:W1:Y:S04]  /*7c30*/  LDSM.16.M88.4 R24, [R228+0x1000] ;  /* 0x00100000e418783b */ /* 0x0002680000000200 */
[----:B------:R1:W1:Y:S04]  /*7c40*/  LDSM.16.M88.4 R32, [R228+0x1800] ;  /* 0x00180000e420783b */ /* 0x0002680000000200 */
[----:B------:R1:W1:Y:S04]  /*7c50*/  LDSM.16.M88.4 R40, [R228+0x2000] ;  /* 0x00200000e428783b */ /* 0x0002680000000200 */
[----:B------:R1:W1:Y:S04]  /*7c60*/  LDSM.16.M88.4 R184, [R228+0x2800] ;  /* 0x00280000e4b8783b */ /* 0x0002680000000200 */
[----:B------:R1:W1:Y:S04]  /*7c70*/  LDSM.16.M88.4 R188, [R240] ;  /* 0x00000000f0bc783b */ /* 0x0002680000000200 */
[----:B------:R1:W1:Y:S04]  /*7c80*/  LDSM.16.M88.4 R192, [R135] ;  /* 0x0000000087c0783b */ /* 0x0002680000000200 */
[----:B------:R1:W1:Y:S04]  /*7c90*/  LDSM.16.M88.4 R196, [R135+0x800] ;  /* 0x0008000087c4783b */ /* 0x0002680000000200 */
[----:B------:R1:W1:Y:S04]  /*7ca0*/  LDSM.16.M88.4 R200, [R135+0x1000] ;  /* 0x0010000087c8783b */ /* 0x0002680000000200 */
[----:B------:R1:W1:Y:S04]  /*7cb0*/  LDSM.16.M88.4 R204, [R135+0x1800] ;  /* 0x0018000087cc783b */ /* 0x0002680000000200 */
[----:B------:R1:W1:Y:S04]  /*7cc0*/  LDSM.16.M88.4 R208, [R135+0x2000] ;  /* 0x0020000087d0783b */ /* 0x0002680000000200 */
[----:B------:R1:W1:Y:S01]  /*7cd0*/  LDSM.16.M88.4 R212, [R135+0x2800] ;  /* 0x0028000087d4783b */ /* 0x0002620000000200 */
[----:B------:R-:W-:-:S05]  /*7ce0*/  @!P0 BRA `(.L_x_1478) ;  /* 0x0000068000008947 */ /* 0x000fca0003800000 */
[----:B--234-:R-:W-:Y:S01]  /*7cf0*/  SHF.R.S32.HI R0, RZ, 0x1f, R252 ;  /* 0x0000001fff007819 */ /* 0x01cfe200000114fc */
[----:B------:R-:W2:Y:S01]  /*7d00*/  LDL.64 R14, [R1+0x30] ;  /* 0x00003000010e7983 */ /* 0x000ea20000100a00 */
[C---:B------:R-:W-:Y:S01]  /*7d10*/  IADD3 R12, R245.reuse, 0xc0, RZ ;  /* 0x000000c0f50c7810 */ /* 0x040fe20007ffe0ff */
[----:B------:R-:W-:Y:S01]  /*7d20*/  IMAD.WIDE.U32 R2, R252, c[0x0][0x208], RZ ;  /* 0x00008200fc027a25 */ /* 0x000fe200078e00ff */
[----:B------:R-:W-:Y:S02]  /*7d30*/  SHF.R.S32.HI R4, RZ, 0x1f, R246 ;  /* 0x0000001fff047819 */ /* 0x000fe400000114f6 */
[C---:B------:R-:W-:Y:S01]  /*7d40*/  IADD3 R7, R245.reuse, 0xc0, RZ ;  /* 0x000000c0f5077810 */ /* 0x040fe20007ffe0ff */
[----:B------:R-:W3:Y:S01]  /*7d50*/  LDL R6, [R1+0x3c] ;  /* 0x00003c0001067983 */ /* 0x000ee20000100800 */
[----:B------:R-:W-:Y:S01]  /*7d60*/  SHF.R.S32.HI R12, RZ, 0x1f, R12 ;  /* 0x0000001fff0c7819 */ /* 0x000fe2000001140c */
[----:B------:R-:W-:Y:S01]  /*7d70*/  IMAD R0, R0, c[0x0][0x208], RZ ;  /* 0x0000820000007a24 */ /* 0x000fe200078e02ff */
[----:B------:R-:W-:Y:S01]  /*7d80*/  IADD3 R20, R245, 0x80, RZ ;  /* 0x00000080f5147810 */ /* 0x000fe20007ffe0ff */
[----:B------:R-:W-:Y:S02]  /*7d90*/  IMAD.SHL.U32 R31, R7, 0x2, RZ ;  /* 0x00000002071f7824 */ /* 0x000fe400078e00ff */
[----:B------:R-:W-:Y:S02]  /*7da0*/  IMAD R0, R252, c[0x0][0x20c], R0 ;  /* 0x00008300fc007a24 */ /* 0x000fe400078e0200 */
[----:B------:R-:W-:Y:S02]  /*7db0*/  IMAD.SHL.U32 R30, R20, 0x2, RZ ;  /* 0x00000002141e7824 */ /* 0x000fe400078e00ff */
[----:B------:R-:W-:Y:S02]  /*7dc0*/  IMAD.IADD R3, R3, 0x1, R0 ;  /* 0x0000000103037824 */ /* 0x000fe400078e0200 */
[----:B------:R-:W-:Y:S02]  /*7dd0*/  IMAD R0, R4, c[0x0][0x218], RZ ;  /* 0x0000860004007a24 */ /* 0x000fe400078e02ff */
[C---:B------:R-:W-:Y:S04]  /*7de0*/  IMAD.WIDE.U32 R2, R246.reuse, c[0x0][0x218], R2 ;  /* 0x00008600f6027a25 */ /* 0x040fe800078e0002 */
[----:B------:R-:W-:Y:S02]  /*7df0*/  IMAD R0, R246, c[0x0][0x21c], R0 ;  /* 0x00008700f6007a24 */ /* 0x000fe400078e0200 */
[----:B------:R-:W-:Y:S01]  /*7e00*/  IMAD.SHL.U32 R28, R245, 0x2, RZ ;  /* 0x00000002f51c7824 */ /* 0x000fe200078e00ff */
[----:B--2---:R-:W-:Y:S02]  /*7e10*/  IADD3 R5, P0, R14, R2, RZ ;  /* 0x000000020e057210 */ /* 0x004fe40007f1e0ff */
[----:B------:R-:W-:Y:S02]  /*7e20*/  SHF.L.U64.HI R14, R7, 0x1, R12 ;  /* 0x00000001070e7819 */ /* 0x000fe4000001020c */
[C---:B------:R-:W-:Y:S02]  /*7e30*/  IADD3 R7, R245.reuse, 0x80, RZ ;  /* 0x00000080f5077810 */ /* 0x040fe40007ffe0ff */
[C---:B------:R-:W-:Y:S02]  /*7e40*/  IADD3 R12, R245.reuse, 0x40, RZ ;  /* 0x00000040f50c7810 */ /* 0x040fe40007ffe0ff */
[----:B------:R-:W-:Y:S02]  /*7e50*/  SHF.R.S32.HI R7, RZ, 0x1f, R7 ;  /* 0x0000001fff077819 */ /* 0x000fe40000011407 */
[----:B------:R-:W-:Y:S02]  /*7e60*/  IADD3 R15, R245, 0x40, RZ ;  /* 0x00000040f50f7810 */ /* 0x000fe40007ffe0ff */
[----:B---3--:R-:W-:Y:S02]  /*7e70*/  IADD3.X R0, R6, R3, R0, P0, !PT ;  /* 0x0000000306007210 */ /* 0x008fe400007fe400 */
[----:B------:R-:W-:Y:S01]  /*7e80*/  LEA R6, P0, R5, c[0x0][0x1f8], 0x1 ;  /* 0x00007e0005067a11 */ /* 0x000fe200078008ff */
[----:B------:R-:W-:Y:S01]  /*7e90*/  IMAD.SHL.U32 R29, R15, 0x2, RZ ;  /* 0x000000020f1d7824 */ /* 0x000fe200078e00ff */
[----:B------:R-:W-:Y:S02]  /*7ea0*/  SHF.R.S32.HI R12, RZ, 0x1f, R12 ;  /* 0x0000001fff0c7819 */ /* 0x000fe4000001140c */
[----:B------:R-:W-:Y:S02]  /*7eb0*/  SHF.L.U64.HI R13, R20, 0x1, R7 ;  /* 0x00000001140d7819 */ /* 0x000fe40000010207 */
[----:B------:R-:W-:Y:S02]  /*7ec0*/  SHF.R.S32.HI R7, RZ, 0x1f, R245 ;  /* 0x0000001fff077819 */ /* 0x000fe400000114f5 */
[----:B------:R-:W-:Y:S02]  /*7ed0*/  LEA.HI.X R5, R5, c[0x0][0x1fc], R0, 0x1, P0 ;  /* 0x00007f0005057a11 */ /* 0x000fe400000f0c00 */
[----:B------:R-:W-:Y:S02]  /*7ee0*/  SHF.L.U64.HI R12, R15, 0x1, R12 ;  /* 0x000000010f0c7819 */ /* 0x000fe4000001020c */
[----:B------:R-:W-:Y:S01]  /*7ef0*/  SHF.L.U64.HI R7, R245, 0x1, R7 ;  /* 0x00000001f5077819 */ /* 0x000fe20000010207 */
[----:B------:R-:W-:-:S05]  /*7f00*/  BRA.DIV ~URZ, `(.L_x_1479) ;  /* 0x0000e9327f007947 */ /* 0x000fca000b800000 */
[----:B------:R2:W3:Y:S02]  /*7f10*/  SHFL.IDX PT, R4, R5, RZ, 0x181f ;  /* 0x00181fff05047589 */ /* 0x0004e400000e0000 */
.L_x_1538:
[----:B------:R-:W-:-:S05]  /*7f20*/  BRA.DIV ~URZ, `(.L_x_1480) ;  /* 0x0000e9827f007947 */ /* 0x000fca000b800000 */
[----:B------:R-:W4:Y:S01]  /*7f30*/  SHFL.IDX PT, R3, R6, RZ, 0x181f ;  /* 0x00181fff06037589 */ /* 0x000f2200000e0000 */
[C---:B------:R-:W-:Y:S02]  /*7f40*/  ISETP.GE.AND P4, PT, R245.reuse, c[0x0][0x1d4], PT ;  /* 0x00007500f5007a0c */ /* 0x040fe40003f86270 */
[C---:B------:R-:W-:Y:S01]  /*7f50*/  IADD3 R2, R245.reuse, 0x40, RZ ;  /* 0x00000040f5027810 */ /* 0x040fe20007ffe0ff */
[----:B------:R-:W5:Y:S01]  /*7f60*/  SHFL.IDX PT, R0, R6, 0x1, 0x181f ;  /* 0x00381f0006007f89 */ /* 0x000f6200000e0000 */
[C---:B------:R-:W-:Y:S02]  /*7f70*/  IADD3 R36, R245.reuse, 0xc0, RZ ;  /* 0x000000c0f5247810 */ /* 0x040fe40007ffe0ff */
[----:B------:R-:W-:Y:S02]  /*7f80*/  ISETP.GE.AND P3, PT, R2, c[0x0][0x1d4], PT ;  /* 0x0000750002007a0c */ /* 0x000fe40003f66270 */
[----:B------:R-:W-:Y:S02]  /*7f90*/  IADD3 R2, R245, 0x80, RZ ;  /* 0x00000080f5027810 */ /* 0x000fe40007ffe0ff */
[----:B------:R-:W-:Y:S02]  /*7fa0*/  ISETP.GE.AND P1, PT, R36, c[0x0][0x1d4], PT ;  /* 0x0000750024007a0c */ /* 0x000fe40003f26270 */
[----:B------:R-:W-:Y:S02]  /*7fb0*/  ISETP.GE.AND P2, PT, R2, c[0x0][0x1d4], PT ;  /* 0x0000750002007a0c */ /* 0x000fe40003f46270 */
[----:B------:R-:W2:Y:S01]  /*7fc0*/  SHFL.IDX PT, R2, R5, 0x1, 0x181f ;  /* 0x00381f0005027f89 */ /* 0x000ea200000e0000 */
[----:B------:R-:W-:Y:S02]  /*7fd0*/  SEL R15, RZ, 0x10, P4 ;  /* 0x00000010ff0f7807 */ /* 0x000fe40002000000 */
[C---:B----4-:R-:W-:Y:S05]  /*7fe0*/  IADD3 R20, P0, R3.reuse, R28, RZ ;  /* 0x0000001c03147210 */ /* 0x050fea0007f1e0ff */
[C---:B---3--:R-:W-:Y:S05]  /*7ff0*/  IMAD.X R21, R4.reuse, 0x1, R7, P0 ;  /* 0x0000000104157824 */ /* 0x048fea00000e0607 */
[----:B------:R3:W-:Y:S02]  /*8000*/  LDGSTS.E.BYPASS.LTC128B.128 [R243+0x100], [R20.64], !P4 ;  /* 0x0010000014f37fae */ /* 0x0007e4000e101d46 */
[C---:B---3--:R-:W-:Y:S05]  /*8010*/  IADD3 R20, P0, R3.reuse, R29, RZ ;  /* 0x0000001d03147210 */ /* 0x048fea0007f1e0ff */
[C---:B------:R-:W-:Y:S05]  /*8020*/  IMAD.X R21, R4.reuse, 0x1, R12, P0 ;  /* 0x0000000104157824 */ /* 0x040fea00000e060c */
[----:B------:R3:W-:Y:S02]  /*8030*/  LDGSTS.E.BYPASS.LTC128B.128 [R243+0x3100], [R20.64], !P3 ;  /* 0x0310000014f37fae */ /* 0x0007e4000d901d46 */
[C---:B---3--:R-:W-:Y:S05]  /*8040*/  IADD3 R20, P0, R3.reuse, R30, RZ ;  /* 0x0000001e03147210 */ /* 0x048fea0007f1e0ff */
[C---:B------:R-:W-:Y:S01]  /*8050*/  IMAD.X R21, R4.reuse, 0x1, R13, P0 ;  /* 0x0000000104157824 */ /* 0x040fe200000e060d */
[----:B------:R-:W-:Y:S04]  /*8060*/  IADD3 R22, P0, R3, R31, RZ ;  /* 0x0000001f03167210 */ /* 0x000fe80007f1e0ff */
[----:B------:R5:W-:Y:S01]  /*8070*/  LDGSTS.E.BYPASS.LTC128B.128 [R243+0x6100], [R20.64], !P2 ;  /* 0x0610000014f37fae */ /* 0x000be2000d101d46 */
[----:B------:R-:W-:Y:S03]  /*8080*/  IMAD.X R23, R4, 0x1, R14, P0 ;  /* 0x0000000104177824 */ /* 0x000fe600000e060e */
[----:B------:R3:W4:Y:S04]  /*8090*/  SHFL.IDX PT, R4, R5, 0x2, 0x181f ;  /* 0x00581f0005047f89 */ /* 0x00072800000e0000 */
[----:B------:R1:W-:Y:S01]  /*80a0*/  LDGSTS.E.BYPASS.LTC128B.128 [R243+0x9100], [R22.64], !P1 ;  /* 0x0910000016f37fae */ /* 0x0003e2000c901d46 */
[----:B-----5:R-:W-:Y:S05]  /*80b0*/  IADD3 R20, P0, R0, R28, RZ ;  /* 0x0000001c00147210 */ /* 0x020fea0007f1e0ff */
[----:B--2---:R-:W-:Y:S05]  /*80c0*/  IMAD.X R21, R2, 0x1, R7, P0 ;  /* 0x0000000102157824 */ /* 0x004fea00000e0607 */
[----:B------:R2:W-:Y:S02]  /*80d0*/  LDGSTS.E.BYPASS.LTC128B.128 [R243+0x1100], [R20.64], !P4 ;  /* 0x0110000014f37fae */ /* 0x0005e4000e101d46 */
[----:B--2---:R-:W-:Y:S05]  /*80e0*/  IADD3 R20, P0, R0, R29, RZ ;  /* 0x0000001d00147210 */ /* 0x004fea0007f1e0ff */
[----:B------:R-:W-:Y:S01]  /*80f0*/  IMAD.X R21, R2, 0x1, R12, P0 ;  /* 0x0000000102157824 */ /* 0x000fe200000e060c */
[----:B-1----:R-:W-:Y:S04]  /*8100*/  IADD3 R22, P0, R0, R30, RZ ;  /* 0x0000001e00167210 */ /* 0x002fe80007f1e0ff */
[----:B------:R1:W-:Y:S01]  /*8110*/  LDGSTS.E.BYPASS.LTC128B.128 [R243+0x4100], [R20.64], !P3 ;  /* 0x0410000014f37fae */ /* 0x0003e2000d901d46 */
[----:B------:R-:W-:Y:S05]  /*8120*/  IMAD.X R23, R2, 0x1, R13, P0 ;  /* 0x0000000102177824 */ /* 0x000fea00000e060d */
[----:B------:R2:W-:Y:S01]  /*8130*/  LDGSTS.E.BYPASS.LTC128B.128 [R243+0x7100], [R22.64], !P2 ;  /* 0x0710000016f37fae */ /* 0x0005e2000d101d46 */
[----:B-1----:R-:W-:Y:S03]  /*8140*/  IADD3 R20, P0, R0, R31, RZ ;  /* 0x0000001f00147210 */ /* 0x002fe60007f1e0ff */
[----:B------:R3:W1:Y:S02]  /*8150*/  SHFL.IDX PT, R0, R6, 0x2, 0x181f ;  /* 0x00581f0006007f89 */ /* 0x00066400000e0000 */
[----:B------:R-:W-:Y:S01]  /*8160*/  IMAD.X R21, R2, 0x1, R14, P0 ;  /* 0x0000000102157824 */ /* 0x000fe200000e060e */
[----:B--2---:R-:W-:Y:S02]  /*8170*/  SEL R23, RZ, 0x10, P2 ;  /* 0x00000010ff177807 */ /* 0x004fe40001000000 */
[----:B------:R-:W-:Y:S02]  /*8180*/  SEL R22, RZ, 0x10, P1 ;  /* 0x00000010ff167807 */ /* 0x000fe40000800000 */
[----:B------:R2:W-:Y:S02]  /*8190*/  LDGSTS.E.BYPASS.LTC128B.128 [R243+0xa100], [R20.64], !P1 ;  /* 0x0a10000014f37fae */ /* 0x0005e4000c901d46 */
[----:B--2---:R-:W-:Y:S02]  /*81a0*/  SEL R20, RZ, 0x10, P3 ;  /* 0x00000010ff147807 */ /* 0x004fe40001800000 */
.L_x_1539:
[C---:B-1-34-:R-:W-:Y:S02]  /*81b0*/  ISETP.NE.U32.AND P2, PT, R15.reuse, RZ, PT ;  /* 0x000000ff0f00720c */ /* 0x05afe40003f45070 */
[----:B------:R-:W-:Y:S02]  /*81c0*/  IADD3 R15, -R15, 0x10, RZ ;  /* 0x000000100f0f7810 */ /* 0x000fe40007ffe1ff */
[C---:B------:R-:W-:Y:S02]  /*81d0*/  ISETP.NE.U32.AND P3, PT, R20.reuse, RZ, PT ;  /* 0x000000ff1400720c */ /* 0x040fe40003f65070 */
[----:B------:R-:W-:Y:S02]  /*81e0*/  LOP3.LUT R15, R15, 0xf, RZ, 0xc0, !PT ;  /* 0x0000000f0f0f7812 */ /* 0x000fe400078ec0ff */
[----:B------:R-:W-:Y:S02]  /*81f0*/  IADD3 R20, -R20, 0x10, RZ ;  /* 0x0000001014147810 */ /* 0x000fe40007ffe1ff */
[----:B------:R-:W-:Y:S02]  /*8200*/  IADD3 R2, P1, P0, R15, R0, R28 ;  /* 0x000000000f027210 */ /* 0x000fe4000783e01c */
[----:B------:R-:W-:Y:S02]  /*8210*/  LOP3.LUT R20, R20, 0xf, RZ, 0xc0, !PT ;  /* 0x0000000f14147812 */ /* 0x000fe400078ec0ff */
[----:B------:R-:W-:Y:S02]  /*8220*/  IADD3.X R3, RZ, R4, R7, P1, P0 ;  /* 0x00000004ff037210 */ /* 0x000fe40000fe0407 */
[C---:B------:R-:W-:Y:S02]  /*8230*/  IADD3 R6, -R23.reuse, 0x10, RZ ;  /* 0x0000001017067810 */ /* 0x040fe40007ffe1ff */
[----:B------:R-:W-:Y:S01]  /*8240*/  IADD3 R20, P1, P0, R20, R0, R29 ;  /* 0x0000000014147210 */ /* 0x000fe2000783e01d */
[----:B------:R-:W-:Y:S01]  /*8250*/  @!PT LDS RZ, [RZ] ;  /* 0x00000000fffff984 */ /* 0x000fe20000000800 */
[----:B------:R-:W-:Y:S01]  /*8260*/  @!PT LDS RZ, [RZ] ;  /* 0x00000000fffff984 */ /* 0x000fe20000000800 */
[----:B------:R-:W-:Y:S01]  /*8270*/  @!PT LDS RZ, [RZ] ;  /* 0x00000000fffff984 */ /* 0x000fe20000000800 */
[----:B------:R1:W-:Y:S01]  /*8280*/  LDGSTS.E.BYPASS.LTC128B.128.ZFILL [R243+0x2100], [R2.64], P2 ;  /* 0x0210000002f37fae */ /* 0x0003e20009141d46 */
[----:B------:R-:W-:Y:S02]  /*8290*/  LOP3.LUT R6, R6, 0xf, RZ, 0xc0, !PT ;  /* 0x0000000f06067812 */ /* 0x000fe400078ec0ff */
[----:B------:R-:W-:Y:S02]  /*82a0*/  IADD3.X R21, RZ, R4, R12, P1, P0 ;  /* 0x00000004ff157210 */ /* 0x000fe40000fe040c */
[----:B------:R-:W-:Y:S02]  /*82b0*/  IADD3 R6, P1, P0, R6, R0, R30 ;  /* 0x0000000006067210 */ /* 0x000fe4000783e01e */
[----:B------:R-:W-:Y:S01]  /*82c0*/  ISETP.NE.U32.AND P2, PT, R23, RZ, PT ;  /* 0x000000ff1700720c */ /* 0x000fe20003f45070 */
[----:B------:R2:W-:Y:S01]  /*82d0*/  LDGSTS.E.BYPASS.LTC128B.128.ZFILL [R243+0x5100], [R20.64], P3 ;  /* 0x0510000014f37fae */ /* 0x0005e20009941d46 */
[----:B------:R-:W-:Y:S11]  /*82e0*/  IADD3.X R7, RZ, R4, R13, P1, P0 ;  /* 0x00000004ff077210 */ /* 0x000ff60000fe040d */
        /* <DEDUP_REMOVED lines=8> */
.L_x_1478:
[----:B--234-:R-:W-:Y:S05]  /*8370*/  BSYNC B0 ;  /* 0x0000000000007941 */ /* 0x01cfea0003800000 */
.L_x_1477:
[----:B------:R-:W0:Y:S01]  /*8380*/  LDGDEPBAR ;  /* 0x00000000000079af */ /* 0x000e220000000000 */
[----:B------:R-:W-:Y:S01]  /*8390*/  WARPSYNC 0xffffffff ;  /* 0xffffffff00007948 */ /* 0x000fe20003800000 */
[C---:B------:R-:W-:Y:S01]  /*83a0*/  HMMA.16816.F32 R4, R48.reuse, R8, RZ ;  /* 0x000000083004723c */ /* 0x040fe200000018ff */
[----:B------:R-:W-:Y:S02]  /*83b0*/  BSSY B0, `(.L_x_1481) ;  /* 0x0000201000007945 */ /* 0x000fe40003800000 */
[----:B------:R-:W-:Y:S05]  /*83c0*/  ISETP.GE.AND P0, PT, R247, 0x1, PT ;  /* 0x00000001f700780c */ /* 0x000fea0003f06270 */
[C---:B------:R-:W-:Y:S08]  /*83d0*/  HMMA.16816.F32 R8, R48.reuse, R10, RZ ;  /* 0x0000000a3008723c */ /* 0x040ff000000018ff */
[C---:B------:R-:W-:Y:S08]  /*83e0*/  HMMA.16816.F32 R12, R48.reuse, R16, RZ ;  /* 0x00000010300c723c */ /* 0x040ff000000018ff */
[C---:B------:R-:W-:Y:S08]  /*83f0*/  HMMA.16816.F32 R16, R48.reuse, R18, RZ ;  /* 0x000000123010723c */ /* 0x040ff000000018ff */
[C---:B-1----:R-:W-:Y:S08]  /*8400*/  HMMA.16816.F32 R20, R48.reuse, R24, RZ ;  /* 0x000000183014723c */ /* 0x042ff000000018ff */
[C---:B------:R-:W-:Y:S08]  /*8410*/  HMMA.16816.F32 R24, R48.reuse, R26, RZ ;  /* 0x0000001a3018723c */ /* 0x040ff000000018ff */
[C---:B------:R-:W-:Y:S08]  /*8420*/  HMMA.16816.F32 R28, R48.reuse, R32, RZ ;  /* 0x00000020301c723c */ /* 0x040ff000000018ff */
[C---:B------:R-:W-:Y:S08]  /*8430*/  HMMA.16816.F32 R32, R48.reuse, R34, RZ ;  /* 0x000000223020723c */ /* 0x040ff000000018ff */
[C---:B------:R-:W-:Y:S08]  /*8440*/  HMMA.16816.F32 R36, R48.reuse, R40, RZ ;  /* 0x000000283024723c */ /* 0x040ff000000018ff */
[C---:B------:R-:W-:Y:S08]  /*8450*/  HMMA.16816.F32 R40, R48.reuse, R42, RZ ;  /* 0x0000002a3028723c */ /* 0x040ff000000018ff */
[C---:B------:R-:W-:Y:S08]  /*8460*/  HMMA.16816.F32 R44, R48.reuse, R184, RZ ;  /* 0x000000b8302c723c */ /* 0x040ff000000018ff */
[----:B------:R-:W-:Y:S01]  /*8470*/  HMMA.16816.F32 R48, R48, R186, RZ ;  /* 0x000000ba3030723c */ /* 0x000fe200000018ff */
[----:B------:R-:W-:Y:S07]  /*8480*/  LDSM.16.M88.4 R184, [R242] ;  /* 0x00000000f2b8783b */ /* 0x000fee0000000200 */
[C---:B------:R-:W-:Y:S08]  /*8490*/  HMMA.16816.F32 R4, R188.reuse, R192, R4 ;  /* 0x000000c0bc04723c */ /* 0x040ff00000001804 */
        /* <DEDUP_REMOVED lines=19> */
[----:B------:R-:W-:Y:S07]  /*85d0*/  LDSM.16.M88.4 R192, [R229+-0x9000] ;  /* 0xff700000e5c0783b */ /* 0x000fee0000000200 */
[C---:B--2---:R-:W-:Y:S08]  /*85e0*/  HMMA.16816.F32 R12, R184.reuse, R196, R12 ;  /* 0x000000c4b80c723c */ /* 0x044ff0000000180c */
[C---:B------:R-:W-:Y:S01]  /*85f0*/  HMMA.16816.F32 R16, R184.reuse, R198, R16 ;  /* 0x000000c6b810723c */ /* 0x040fe20000001810 */
[----:B------:R-:W-:Y:S07]  /*8600*/  LDSM.16.M88.4 R196, [R229+-0x8800] ;  /* 0xff780000e5c4783b */ /* 0x000fee0000000200 */
[C---:B---3--:R-:W-:Y:S08]  /*8610*/  HMMA.16816.F32 R20, R184.reuse, R200, R20 ;  /* 0x000000c8b814723c */ /* 0x048ff00000001814 */
[C---:B------:R-:W-:Y:S01]  /*8620*/  HMMA.16816.F32 R24, R184.reuse, R202, R24 ;  /* 0x000000cab818723c */ /* 0x040fe20000001818 */
[----:B------:R-:W-:Y:S07]  /*8630*/  LDSM.16.M88.4 R200, [R229+-0x8000] ;  /* 0xff800000e5c8783b */ /* 0x000fee0000000200 */
[C---:B----4-:R-:W-:Y:S08]  /*8640*/  HMMA.16816.F32 R28, R184.reuse, R204, R28 ;  /* 0x000000ccb81c723c */ /* 0x050ff0000000181c */
[C---:B------:R-:W-:Y:S01]  /*8650*/  HMMA.16816.F32 R32, R184.reuse, R206, R32 ;  /* 0x000000ceb820723c */ /* 0x040fe20000001820 */
[----:B------:R-:W-:Y:S07]  /*8660*/  LDSM.16.M88.4 R204, [R229+-0x7800] ;  /* 0xff880000e5cc783b */ /* 0x000fee0000000200 */
[C---:B-----5:R-:W-:Y:S08]  /*8670*/  HMMA.16816.F32 R36, R184.reuse, R188, R36 ;  /* 0x000000bcb824723c */ /* 0x060ff00000001824 */
[C---:B------:R-:W-:Y:S01]  /*8680*/  HMMA.16816.F32 R40, R184.reuse, R190, R40 ;  /* 0x000000beb828723c */ /* 0x040fe20000001828 */
[----:B------:R-:W1:Y:S07]  /*8690*/  LDSM.16.M88.4 R188, [R241] ;  /* 0x00000000f1bc783b */ /* 0x000e6e0000000200 */
[C---:B------:R-:W-:Y:S08]  /*86a0*/  HMMA.16816.F32 R44, R184.reuse, R208, R44 ;  /* 0x000000d0b82c723c */ /* 0x040ff0000000182c */
[----:B------:R-:W-:Y:S01]  /*86b0*/  HMMA.16816.F32 R48, R184, R210, R48 ;  /* 0x000000d2b830723c */ /* 0x000fe20000001830 */
[----:B------:R-:W2:Y:S08]  /*86c0*/  LDSM.16.M88.4 R184, [R229+-0x7000] ;  /* 0xff900000e5b8783b */ /* 0x000eb00000000200 */
[----:B------:R-:W3:Y:S01]  /*86d0*/  LDSM.16.M88.4 R208, [R229+-0x6800] ;  /* 0xff980000e5d0783b */ /* 0x000ee20000000200 */
        /* <DEDUP_REMOVED lines=17> */
[----:B------:R-:W2:Y:S08]  /*87f0*/  LDSM.16.M88.4 R188, [R228+0x5000] ;  /* 0x00500000e4bc783b */ /* 0x000eb00000000200 */
[----:B------:R-:W3:Y:S01]  /*8800*/  LDSM.16.M88.4 R208, [R228+0x5800] ;  /* 0x00580000e4d0783b */ /* 0x000ee20000000200 */
        /* <DEDUP_REMOVED lines=40> */
[----:B------:R-:W-:Y:S07]  /*8a90*/  LDSM.16.M88.4 R192, [R229+-0x6000] ;  /* 0xffa00000e5c0783b */ /* 0x000fee0000000200 */
[C---:B------:R-:W-:Y:S08]  /*8aa0*/  HMMA.16816.F32 R12, R184.reuse, R196, R12 ;  /* 0x000000c4b80c723c */ /* 0x040ff0000000180c */
        /* <DEDUP_REMOVED lines=8> */
[C---:B--2---:R-:W-:Y:S08]  /*8b30*/  HMMA.16816.F32 R36, R184.reuse, R188, R36 ;  /* 0x000000bcb824723c */ /* 0x044ff00000001824 */
[C---:B------:R-:W-:Y:S01]  /*8b40*/  HMMA.16816.F32 R40, R184.reuse, R190, R40 ;  /* 0x000000beb828723c */ /* 0x040fe20000001828 */
[----:B------:R-:W1:Y:S07]  /*8b50*/  LDSM.16.M88.4 R188, [R241+0x4000] ;  /* 0x00400000f1bc783b */ /* 0x000e6e0000000200 */
[C---:B---3--:R-:W-:Y:S08]  /*8b60*/  HMMA.16816.F32 R44, R184.reuse, R208, R44 ;  /* 0x000000d0b82c723c */ /* 0x048ff0000000182c */
        /* <DEDUP_REMOVED lines=116> */
[----:B------:R-:W-:Y:S01]  /*92b0*/  LDSM.16.M88.4 R208, [R230+0xa000] ;  /* 0x00a00000e6d0783b */ /* 0x000fe20000000200 */
        /* <DEDUP_REMOVED lines=17> */
[----:B------:R-:W1:Y:S07]  /*93d0*/  LDSM.16.M88.4 R188, [R230+0xb000] ;  /* 0x00b00000e6bc783b */ /* 0x000e6e0000000200 */
[C---:B---3--:R-:W-:Y:S01]  /*93e0*/  HMMA.16816.F32 R4, R196.reuse, R200, R4 ;  /* 0x000000c8c404723c */ /* 0x048fe20000001804 */
[----:B------:R-:W3:Y:S07]  /*93f0*/  LDSM.16.M88.4 R192, [R230+0xb800] ;  /* 0x00b80000e6c0783b */ /* 0x000eee0000000200 */
[C---:B------:R-:W-:Y:S01]  /*9400*/  HMMA.16816.F32 R8, R196.reuse, R202, R8 ;  /* 0x000000cac408723c */ /* 0x040fe20000001808 */
[----:B------:R-:W-:Y:S07]  /*9410*/  LDSM.16.M88.4 R200, [R241+0xc000] ;  /* 0x00c00000f1c8783b */ /* 0x000fee0000000200 */
[C---:B----4-:R-:W-:Y:S08]  /*9420*/  HMMA.16816.F32 R12, R196.reuse, R204, R12 ;  /* 0x000000ccc40c723c */ /* 0x050ff0000000180c */
[C---:B------:R-:W-:Y:S01]  /*9430*/  HMMA.16816.F32 R16, R196.reuse, R206, R16 ;  /* 0x000000cec410723c */ /* 0x040fe20000001810 */
[----:B------:R-:W4:Y:S07]  /*9440*/  LDSM.16.M88.4 R204, [R229] ;  /* 0x00000000e5cc783b */ /* 0x000f2e0000000200 */
[C---:B------:R-:W-:Y:S08]  /*9450*/  HMMA.16816.F32 R20, R196.reuse, R208, R20 ;  /* 0x000000d0c414723c */ /* 0x040ff00000001814 */
[C---:B------:R-:W-:Y:S08]  /*9460*/  HMMA.16816.F32 R24, R196.reuse, R210, R24 ;  /* 0x000000d2c418723c */ /* 0x040ff00000001818 */
[C---:B--2---:R-:W-:Y:S08]  /*9470*/  HMMA.16816.F32 R28, R196.reuse, R184, R28 ;  /* 0x000000b8c41c723c */ /* 0x044ff0000000181c */
[C---:B------:R-:W-:Y:S01]  /*9480*/  HMMA.16816.F32 R32, R196.reuse, R186, R32 ;  /* 0x000000bac420723c */ /* 0x040fe20000001820 */
[----:B------:R-:W2:Y:S07]  /*9490*/  LDSM.16.M88.4 R184, [R229+0x800] ;  /* 0x00080000e5b8783b */ /* 0x000eae0000000200 */
[C---:B-1----:R-:W-:Y:S08]  /*94a0*/  HMMA.16816.F32 R36, R196.reuse, R188, R36 ;  /* 0x000000bcc424723c */ /* 0x042ff00000001824 */
[C---:B------:R-:W-:Y:S08]  /*94b0*/  HMMA.16816.F32 R40, R196.reuse, R190, R40 ;  /* 0x000000bec428723c */ /* 0x040ff00000001828 */
[C---:B---3--:R-:W-:Y:S08]  /*94c0*/  HMMA.16816.F32 R44, R196.reuse, R192, R44 ;  /* 0x000000c0c42c723c */ /* 0x048ff0000000182c */
[----:B------:R-:W-:Y:S08]  /*94d0*/  HMMA.16816.F32 R48, R196, R194, R48 ;  /* 0x000000c2c430723c */ /* 0x000ff00000001830 */
[C---:B----4-:R-:W-:Y:S08]  /*94e0*/  HMMA.16816.F32 R4, R200.reuse, R204, R4 ;  /* 0x000000ccc804723c */ /* 0x050ff00000001804 */
[C---:B------:R-:W-:Y:S08]  /*94f0*/  HMMA.16816.F32 R8, R200.reuse, R206, R8 ;  /* 0x000000cec808723c */ /* 0x040ff00000001808 */
[C---:B--2---:R-:W-:Y:S08]  /*9500*/  HMMA.16816.F32 R12, R200.reuse, R184, R12 ;  /* 0x000000b8c80c723c */ /* 0x044ff0000000180c */
        /* <DEDUP_REMOVED lines=26> */
[----:B------:R-:W1:Y:S10]  /*96b0*/  MUFU.TANH R186, R16 ;  /* 0x0000001000ba7308 */ /* 0x000e740000002400 */
[----:B------:R-:W1:Y:S01]  /*96c0*/  MUFU.TANH R185, R17 ;  /* 0x0000001100b97308 */ /* 0x000e620000002400 */
[----:B-----5:R-:W5:Y:S01]  /*96d0*/  LDSM.16.M88.4 R8, [R229+0x1800] ;  /* 0x00180000e508783b */ /* 0x020f620000000200 */
[C---:B----4-:R-:W-:Y:S08]  /*96e0*/  HMMA.16816.F32 R20, R200.reuse, R4, R20 ;  /* 0x00000004c814723c */ /* 0x050ff00000001814 */
[----:B------:R-:W4:Y:S01]  /*96f0*/  MUFU.TANH R192, R18 ;  /* 0x0000001200c07308 */ /* 0x000f220000002400 */
[C---:B------:R-:W-:Y:S01]  /*9700*/  HMMA.16816.F32 R24, R200.reuse, R6, R24 ;  /* 0x00000006c818723c */ /* 0x040fe20000001818 */
[----:B------:R-:W1:Y:S08]  /*9710*/  LDSM.16.M88.4 R4, [R229+0x2000] ;  /* 0x00200000e504783b */ /* 0x000e700000000200 */
[----:B------:R-:W1:Y:S06]  /*9720*/  MUFU.TANH R193, R19 ;  /* 0x0000001300c17308 */ /* 0x000e6c0000002400 */
[----:B------:R-:W-:Y:S04]  /*9730*/  FMUL.FTZ R20, R20, c[0x0][0x320] ;  /* 0x0000c80014147a20 */ /* 0x000fe80000410000 */
[----:B------:R-:W1:Y:S01]  /*9740*/  MUFU.TANH R190, R12 ;  /* 0x0000000c00be7308 */ /* 0x000e620000002400 */
[----:B------:R-:W-:Y:S02]  /*9750*/  FMUL.FTZ R21, R21, c[0x0][0x320] ;  /* 0x0000c80015157a20 */ /* 0x000fe40000410000 */
[----:B------:R-:W-:Y:S02]  /*9760*/  FMUL.FTZ R22, R22, c[0x0][0x320] ;  /* 0x0000c80016167a20 */ /* 0x000fe40000410000 */
[----:B------:R-:W-:Y:S02]  /*9770*/  FMUL.FTZ R23, R23, c[0x0][0x320] ;  /* 0x0000c80017177a20 */ /* 0x000fe40000410000 */
[----:B------:R-:W-:Y:S02]  /*9780*/  FMUL.FTZ R24, R24, c[0x0][0x320] ;  /* 0x0000c80018187a20 */ /* 0x000fe40000410000 */
[----:B------:R-:W-:Y:S01]  /*9790*/  FMUL.FTZ R25, R25, c[0x0][0x320] ;  /* 0x0000c80019197a20 */ /* 0x000fe20000410000 */
[----:B------:R-:W2:Y:S01]  /*97a0*/  MUFU.TANH R184, R20 ;  /* 0x0000001400b87308 */ /* 0x000ea20000002400 */
[----:B------:R-:W-:Y:S02]  /*97b0*/  FMUL.FTZ R26, R26, c[0x0][0x320] ;  /* 0x0000c8001a1a7a20 */ /* 0x000fe40000410000 */
[----:B------:R-:W-:Y:S01]  /*97c0*/  FMUL.FTZ R27, R27, c[0x0][0x320] ;  /* 0x0000c8001b1b7a20 */ /* 0x000fe20000410000 */
[C---:B-----5:R-:W-:Y:S06]  /*97d0*/  HMMA.16816.F32 R28, R200.reuse, R8, R28 ;  /* 0x00000008c81c723c */ /* 0x060fec000000181c */
[----:B------:R-:W2:Y:S02]  /*97e0*/  MUFU.TANH R132, R21 ;  /* 0x0000001500847308 */ /* 0x000ea40000002400 */
[C---:B------:R-:W-:Y:S01]  /*97f0*/  HMMA.16816.F32 R32, R200.reuse, R10, R32 ;  /* 0x0000000ac820723c */ /* 0x040fe20000001820 */
[----:B------:R-:W5:Y:S01]  /*9800*/  LDSM.16.M88.4 R8, [R229+0x2800] ;  /* 0x00280000e508783b */ /* 0x000f620000000200 */
[----:B------:R-:W-:Y:S06]  /*9810*/  DEPBAR.LE SB0, 0x0 ;  /* 0x000080000000791a */ /* 0x000fec0000000000 */
[----:B------:R2:W2:Y:S01]  /*9820*/  MUFU.TANH R188, R22 ;  /* 0x0000001600bc7308 */ /* 0x0004a20000002400 */
[----:B------:R-:W-:Y:S01]  /*9830*/  BAR.SYNC.DEFER_BLOCKING 0x0 ;  /* 0x0000000000007b1d */ /* 0x000fe20000010000 */
[C---:B-1----:R-:W-:Y:S06]  /*9840*/  HMMA.16816.F32 R36, R200.reuse, R4, R36 ;  /* 0x00000004c824723c */ /* 0x042fec0000001824 */
[----:B------:R-:W-:Y:S02]  /*9850*/  FMUL.FTZ R28, R28, c[0x0][0x320] ;  /* 0x0000c8001c1c7a20 */ /* 0x000fe40000410000 */
[----:B------:R1:W1:Y:S01]  /*9860*/  MUFU.TANH R187, R23 ;  /* 0x0000001700bb7308 */ /* 0x0002620000002400 */
[C---:B------:R-:W-:Y:S03]  /*9870*/  HMMA.16816.F32 R40, R200.reuse, R6, R40 ;  /* 0x00000006c828723c */ /* 0x040fe60000001828 */
[----:B------:R-:W-:Y:S02]  /*9880*/  FMUL.FTZ R29, R29, c[0x0][0x320] ;  /* 0x0000c8001d1d7a20 */ /* 0x000fe40000410000 */
[----:B------:R-:W-:Y:S02]  /*9890*/  FMUL.FTZ R30, R30, c[0x0][0x320] ;  /* 0x0000c8001e1e7a20 */ /* 0x000fe40000410000 */
[----:B------:R-:W-:Y:S02]  /*98a0*/  FMUL.FTZ R31, R31, c[0x0][0x320] ;  /* 0x0000c8001f1f7a20 */ /* 0x000fe40000410000 */
[----:B------:R3:W3:Y:S03]  /*98b0*/  MUFU.TANH R189, R13 ;  /* 0x0000000d00bd7308 */ /* 0x0006e60000002400 */
[----:B------:R-:W-:Y:S02]  /*98c0*/  FMUL.FTZ R32, R32, c[0x0][0x320] ;  /* 0x0000c80020207a20 */ /* 0x000fe40000410000 */
[----:B------:R-:W-:Y:S02]  /*98d0*/  FMUL.FTZ R33, R33, c[0x0][0x320] ;  /* 0x0000c80021217a20 */ /* 0x000fe40000410000 */
[----:B------:R-:W-:Y:S02]  /*98e0*/  FMUL.FTZ R34, R34, c[0x0][0x320] ;  /* 0x0000c80022227a20 */ /* 0x000fe40000410000 */
[----:B------:R-:W-:Y:S01]  /*98f0*/  FMUL.FTZ R35, R35, c[0x0][0x320] ;  /* 0x0000c80023237a20 */ /* 0x000fe20000410000 */
[----:B------:R3:W3:Y:S01]  /*9900*/  MUFU.TANH R198, R14 ;  /* 0x0000000e00c67308 */ /* 0x0006e20000002400 */
[----:B--2---:R-:W-:Y:S01]  /*9910*/  FMUL.FTZ R22, R37, c[0x0][0x320] ;  /* 0x0000c80025167a20 */ /* 0x004fe20000410000 */
[C---:B-----5:R-:W-:Y:S03]  /*9920*/  HMMA.16816.F32 R44, R200.reuse, R8, R44 ;  /* 0x00000008c82c723c */ /* 0x060fe6000000182c */
[----:B-1----:R-:W-:Y:S02]  /*9930*/  FMUL.FTZ R23, R36, c[0x0][0x320] ;  /* 0x0000c80024177a20 */ /* 0x002fe40000410000 */
[----:B------:R-:W-:Y:S03]  /*9940*/  FMUL.FTZ R38, R38, c[0x0][0x320] ;  /* 0x0000c80026267a20 */ /* 0x000fe60000410000 */
[----:B------:R1:W2:Y:S01]  /*9950*/  MUFU.TANH R199, R15 ;  /* 0x0000000f00c77308 */ /* 0x0002a20000002400 */
[----:B------:R-:W-:Y:S03]  /*9960*/  HMMA.16816.F32 R48, R200, R10, R48 ;  /* 0x0000000ac830723c */ /* 0x000fe60000001830 */
[----:B------:R-:W-:Y:S02]  /*9970*/  FMUL.FTZ R39, R39, c[0x0][0x320] ;  /* 0x0000c80027277a20 */ /* 0x000fe40000410000 */
[----:B------:R-:W-:Y:S02]  /*9980*/  FMUL.FTZ R21, R40, c[0x0][0x320] ;  /* 0x0000c80028157a20 */ /* 0x000fe40000410000 */
[----:B------:R-:W-:Y:S02]  /*9990*/  FMUL.FTZ R20, R41, c[0x0][0x320] ;  /* 0x0000c80029147a20 */ /* 0x000fe40000410000 */
[----:B------:R-:W1:Y:S03]  /*99a0*/  MUFU.TANH R24, R24 ;  /* 0x0000001800187308 */ /* 0x000e660000002400 */
[----:B------:R-:W-:Y:S02]  /*99b0*/  FMUL.FTZ R42, R42, c[0x0][0x320] ;  /* 0x0000c8002a2a7a20 */ /* 0x000fe40000410000 */
[----:B------:R-:W-:Y:S02]  /*99c0*/  FMUL.FTZ R43, R43, c[0x0][0x320] ;  /* 0x0000c8002b2b7a20 */ /* 0x000fe40000410000 */
[----:B------:R-:W-:Y:S02]  /*99d0*/  FMUL.FTZ R19, R44, c[0x0][0x320] ;  /* 0x0000c8002c137a20 */ /* 0x000fe40000410000 */
[----:B------:R-:W-:Y:S01]  /*99e0*/  FMUL.FTZ R18, R45, c[0x0][0x320] ;  /* 0x0000c8002d127a20 */ /* 0x000fe20000410000 */
        /* <DEDUP_REMOVED lines=34> */
[C---:B--234-:R-:W-:Y:S01]  /*9c10*/  IADD3 R217, R245.reuse, 0xc0, RZ ;  /* 0x000000c0f5d97810 */ /* 0x05cfe20007ffe0ff */
[----:B------:R-:W2:Y:S01]  /*9c20*/  LDL R2, [R1+0x18] ;  /* 0x0000180001027983 */ /* 0x000ea20000100800 */
[----:B------:R-:W-:Y:S01]  /*9c30*/  IADD3 R7, R245, 0x80, RZ ;  /* 0x00000080f5077810 */ /* 0x000fe20007ffe0ff */
[----:B------:R-:W-:Y:S01]  /*9c40*/  IMAD.MOV.U32 R3, RZ, RZ, c[0x0][0x2b8] ;  /* 0x0000ae00ff037624 */ /* 0x000fe200078e00ff */
[----:B------:R-:W-:Y:S01]  /*9c50*/  SHF.R.S32.HI R217, RZ, 0x1f, R217 ;  /* 0x0000001fffd97819 */ /* 0x000fe200000114d9 */
[----:B------:R-:W3:Y:S01]  /*9c60*/  LDL R0, [R1+0x10] ;  /* 0x0000100001007983 */ /* 0x000ee20000100800 */
[----:B------:R-:W-:Y:S01]  /*9c70*/  SHF.R.S32.HI R7, RZ, 0x1f, R7 ;  /* 0x0000001fff077819 */ /* 0x000fe20000011407 */
[----:B------:R-:W-:Y:S01]  /*9c80*/  IMAD.MOV.U32 R246, RZ, RZ, RZ ;  /* 0x000000fffff67224 */ /* 0x000fe200078e00ff */
[----:B------:R-:W-:Y:S01]  /*9c90*/  ISETP.NE.AND P1, PT, R3, 0x1, PT ;  /* 0x000000010300780c */ /* 0x000fe20003f25270 */
[----:B------:R-:W4:Y:S01]  /*9ca0*/  LDL.64 R222, [R1+0x28] ;  /* 0x0000280001de7983 */ /* 0x000f220000100a00 */
[C---:B------:R-:W-:Y:S01]  /*9cb0*/  IADD3 R8, R245.reuse, 0x40, RZ ;  /* 0x00000040f5087810 */ /* 0x040fe20007ffe0ff */
[----:B------:R-:W-:Y:S03]  /*9cc0*/  IMAD.SHL.U32 R36, R245, 0x2, RZ ;  /* 0x00000002f5247824 */ /* 0x000fe600078e00ff */
[----:B------:R-:W-:Y:S01]  /*9cd0*/  SHF.R.S32.HI R8, RZ, 0x1f, R8 ;  /* 0x0000001fff087819 */ /* 0x000fe20000011408 */
[----:B------:R-:W5:Y:S04]  /*9ce0*/  LDL R216, [R1+0x38] ;  /* 0x0000380001d87983 */ /* 0x000f680000100800 */
[----:B------:R-:W4:Y:S06]  /*9cf0*/  LDL.64 R220, [R1+0x20] ;  /* 0x0000200001dc7983 */ /* 0x000f2c0000100a00 */
        /* <DEDUP_REMOVED lines=9> */
[----:B------:R-:W-:Y:S02]  /*9d90*/  @!P6 LEA R4, P0, R3, c[0x0][0x2a0], 0x2 ;  /* 0x0000a8000304ea11 */ /* 0x000fe400078010ff */
[----:B------:R-:W-:Y:S01]  /*9da0*/  IADD3 R216, R245, 0xc0, RZ ;  /* 0x000000c0f5d87810 */ /* 0x000fe20007ffe0ff */
[----:B------:R-:W-:Y:S01]  /*9db0*/  IMAD R252, R0, c[0x0][0x2b8], R2 ;  /* 0x0000ae0000fc7a24 */ /* 0x000fe200078e0202 */
[----:B------:R-:W-:Y:S02]  /*9dc0*/  @!P6 LEA.HI.X R5, R3, c[0x0][0x2a4], R5, 0x2, P0 ;  /* 0x0000a9000305ea11 */ /* 0x000fe400000f1405 */
[----:B------:R-:W-:Y:S01]  /*9dd0*/  SHF.L.U64.HI R10, R216, 0x1, R217 ;  /* 0x00000001d80a7819 */ /* 0x000fe200000102d9 */
[----:B------:R-:W-:Y:S01]  /*9de0*/  IMAD.WIDE.U32 R2, R252, c[0x0][0x1e0], RZ ;  /* 0x00007800fc027a25 */ /* 0x000fe200078e00ff */
[----:B------:R-:W-:Y:S01]  /*9df0*/  SHF.R.S32.HI R0, RZ, 0x1f, R252 ;  /* 0x0000001fff007819 */ /* 0x000fe200000114fc */
[----:B------:R-:W2:Y:S01]  /*9e00*/  @!P6 LDG.E R246, [R4.64] ;  /* 0x0000000604f6e981 */ /* 0x000ea2000c1e1900 */
[C---:B------:R-:W-:Y:S01]  /*9e10*/  IADD3 R217, R245.reuse, 0x80, RZ ;  /* 0x00000080f5d97810 */ /* 0x040fe20007ffe0ff */
[----:B------:R-:W-:Y:S01]  /*9e20*/  IMAD.SHL.U32 R41, R216, 0x2, RZ ;  /* 0x00000002d8297824 */ /* 0x000fe200078e00ff */
[----:B------:R-:W-:Y:S01]  /*9e30*/  IADD3 R216, R245, 0x40, RZ ;  /* 0x00000040f5d87810 */ /* 0x000fe20007ffe0ff */
[----:B------:R-:W-:Y:S01]  /*9e40*/  IMAD R0, R0, c[0x0][0x1e0], RZ ;  /* 0x0000780000007a24 */ /* 0x000fe200078e02ff */
[C---:B------:R-:W-:Y:S01]  /*9e50*/  SHF.L.U64.HI R9, R217.reuse, 0x1, R7 ;  /* 0x00000001d9097819 */ /* 0x040fe20000010207 */
[----:B------:R-:W-:Y:S01]  /*9e60*/  IMAD.SHL.U32 R40, R217, 0x2, RZ ;  /* 0x00000002d9287824 */ /* 0x000fe200078e00ff */
[----:B------:R-:W-:Y:S01]  /*9e70*/  SHF.R.S32.HI R7, RZ, 0x1f, R245 ;  /* 0x0000001fff077819 */ /* 0x000fe200000114f5 */
[----:B------:R-:W-:Y:S01]  /*9e80*/  IMAD R0, R252, c[0x0][0x1e4], R0 ;  /* 0x00007900fc007a24 */ /* 0x000fe200078e0200 */
[C---:B------:R-:W-:Y:S01]  /*9e90*/  SHF.L.U64.HI R8, R216.reuse, 0x1, R8 ;  /* 0x00000001d8087819 */ /* 0x040fe20000010208 */
[----:B------:R-:W-:Y:S01]  /*9ea0*/  IMAD.SHL.U32 R37, R216, 0x2, RZ ;  /* 0x00000002d8257824 */ /* 0x000fe200078e00ff */
[----:B------:R-:W-:Y:S01]  /*9eb0*/  SHF.L.U64.HI R7, R245, 0x1, R7 ;  /* 0x00000001f5077819 */ /* 0x000fe20000010207 */
        /* <DEDUP_REMOVED lines=11> */
.L_x_1540:
        /* <DEDUP_REMOVED lines=22> */
[----:B-1----:R-:W-:Y:S03]  /*a0d0*/  IMAD.X R15, R4, 0x1, R10, P0 ;  /* 0x00000001040f7824 */ /* 0x002fe600000e060a */
[----:B------:R1:W3:Y:S04]  /*a0e0*/  SHFL.IDX PT, R4, R5, 0x2, 0x181f ;  /* 0x00581f0005047f89 */ /* 0x0002e800000e0000 */
[----:B------:R4:W-:Y:S01]  /*a0f0*/  LDGSTS.E.BYPASS.LTC128B.128 [R243+0x15100], [R14.64], !P1 ;  /* 0x151000000ef37fae */ /* 0x0009e2000c901d46 */
[----:B-----5:R-:W-:Y:S05]  /*a100*/  IADD3 R12, P0, R0, R36, RZ ;  /* 0x00000024000c7210 */ /* 0x020fea0007f1e0ff */
[----:B--2---:R-:W-:Y:S05]  /*a110*/  IMAD.X R13, R2, 0x1, R7, P0 ;  /* 0x00000001020d7824 */ /* 0x004fea00000e0607 */
[----:B------:R2:W-:Y:S02]  /*a120*/  LDGSTS.E.BYPASS.LTC128B.128 [R243+0xd100], [R12.64], !P4 ;  /* 0x0d1000000cf37fae */ /* 0x0005e4000e101d46 */
[----:B--2---:R-:W-:Y:S05]  /*a130*/  IADD3 R12, P0, R0, R37, RZ ;  /* 0x00000025000c7210 */ /* 0x004fea0007f1e0ff */
[----:B------:R-:W-:Y:S01]  /*a140*/  IMAD.X R13, R2, 0x1, R8, P0 ;  /* 0x00000001020d7824 */ /* 0x000fe200000e0608 */
[----:B----4-:R-:W-:Y:S04]  /*a150*/  IADD3 R14, P0, R0, R40, RZ ;  /* 0x00000028000e7210 */ /* 0x010fe80007f1e0ff */
[----:B------:R2:W-:Y:S01]  /*a160*/  LDGSTS.E.BYPASS.LTC128B.128 [R243+0x10100], [R12.64], !P3 ;  /* 0x101000000cf37fae */ /* 0x0005e2000d901d46 */
[----:B------:R-:W-:Y:S05]  /*a170*/  IMAD.X R15, R2, 0x1, R9, P0 ;  /* 0x00000001020f7824 */ /* 0x000fea00000e0609 */
[----:B------:R4:W-:Y:S01]  /*a180*/  LDGSTS.E.BYPASS.LTC128B.128 [R243+0x13100], [R14.64], !P2 ;  /* 0x131000000ef37fae */ /* 0x0009e2000d101d46 */
[----:B--2---:R-:W-:Y:S03]  /*a190*/  IADD3 R12, P0, R0, R41, RZ ;  /* 0x00000029000c7210 */ /* 0x004fe60007f1e0ff */
[----:B------:R1:W2:Y:S02]  /*a1a0*/  SHFL.IDX PT, R0, R6, 0x2, 0x181f ;  /* 0x00581f0006007f89 */ /* 0x0002a400000e0000 */
[----:B------:R-:W-:Y:S01]  /*a1b0*/  IMAD.X R13, R2, 0x1, R10, P0 ;  /* 0x00000001020d7824 */ /* 0x000fe200000e060a */
[----:B----4-:R-:W-:Y:S02]  /*a1c0*/  SEL R15, RZ, 0x10, P2 ;  /* 0x00000010ff0f7807 */ /* 0x010fe40001000000 */
[----:B------:R-:W-:Y:S02]  /*a1d0*/  SEL R14, RZ, 0x10, P1 ;  /* 0x00000010ff0e7807 */ /* 0x000fe40000800000 */
[----:B------:R4:W-:Y:S02]  /*a1e0*/  LDGSTS.E.BYPASS.LTC128B.128 [R243+0x16100], [R12.64], !P1 ;  /* 0x161000000cf37fae */ /* 0x0009e4000c901d46 */
[----:B----4-:R-:W-:Y:S02]  /*a1f0*/  SEL R12, RZ, 0x10, P3 ;  /* 0x00000010ff0c7807 */ /* 0x010fe40001800000 */
.L_x_1541:
[C---:B-123--:R-:W-:Y:S02]  /*a200*/  ISETP.NE.U32.AND P2, PT, R11.reuse, RZ, PT ;  /* 0x000000ff0b00720c */ /* 0x04efe40003f45070 */
        /* <DEDUP_REMOVED lines=27> */
.L_x_1482:
[----:B--234-:R-:W-:Y:S05]  /*a3c0*/  BSYNC B0 ;  /* 0x0000000000007941 */ /* 0x01cfea0003800000 */
.L_x_1481:
[----:B------:R-:W2:Y:S01]  /*a3d0*/  LDL R4, [R1+0x40] ;  /* 0x0000400001047983 */ /* 0x000ea20000100800 */
[----:B------:R-:W-:Y:S02]  /*a3e0*/  IMAD.MOV.U32 R5, RZ, RZ, c[0x0][0x2c4] ;  /* 0x0000b100ff057624 */ /* 0x000fe400078e00ff */
[----:B------:R-:W-:Y:S01]  /*a3f0*/  IMAD R0, R247, -0x60, RZ ;  /* 0xffffffa0f7007824 */ /* 0x000fe200078e02ff */
[----:B------:R-:W2:Y:S02]  /*a400*/  LDL R3, [R1+0x4c] ;  /* 0x00004c0001037983 */ /* 0x000ea40000100800 */
[----:B------:R-:W-:Y:S02]  /*a410*/  ISETP.NE.AND P0, PT, R5, 0x1, PT ;  /* 0x000000010500780c */ /* 0x000fe40003f05270 */
[----:B------:R-:W3:Y:S04]  /*a420*/  LDL R2, [R1+0x50] ;  /* 0x0000500001027983 */ /* 0x000ee80000100800 */
[----:B------:R-:W0:Y:S01]  /*a430*/  LDGDEPBAR ;  /* 0x00000000000079af */ /* 0x000e220000000000 */
[----:B--2---:R-:W-:Y:S01]  /*a440*/  IADD3 R4, R3, R4, RZ ;  /* 0x0000000403047210 */ /* 0x004fe20007ffe0ff */
[----:B------:R-:W-:Y:S01]  /*a450*/  IMAD.MOV.U32 R3, RZ, RZ, c[0x0][0x2ac] ;  /* 0x0000ab00ff037624 */ /* 0x000fe200078e00ff */
[----:B---3--:R-:W-:Y:S04]  /*a460*/  IADD3 R0, -R2, 0x1, R0 ;  /* 0x0000000102007810 */ /* 0x008fe80007ffe100 */
[----:B------:R-:W-:Y:S04]  /*a470*/  @P0 IMAD.HI.U32 R2, R4, c[0x0][0x2c8], RZ ;  /* 0x0000b20004020a27 */ /* 0x000fe800078e00ff */
[----:B------:R-:W-:Y:S01]  /*a480*/  IMAD R0, R3, c[0x0][0x1d0], R0 ;  /* 0x0000740003007a24 */ /* 0x000fe200078e0200 */
[----:B------:R-:W-:Y:S04]  /*a490*/  @P0 SHF.R.U32.HI R4, RZ, c[0x0][0x2cc], R2 ;  /* 0x0000b300ff040a19 */ /* 0x000fe80000011602 */
[----:B------:R-:W-:Y:S01]  /*a4a0*/  IADD3 R5, R0, -c[0x0][0x168], RZ ;  /* 0x80005a0000057a10 */ /* 0x000fe20007ffe0ff */
[----:B------:R-:W-:-:S05]  /*a4b0*/  BRA.DIV ~URZ, `(.L_x_1485) ;  /* 0x0000cf227f007947 */ /* 0x000fca000b800000 */
[----:B------:R2:W3:Y:S02]  /*a4c0*/  SHFL.IDX PT, R0, R4, RZ, 0x1c1f ;  /* 0x001c1fff04007589 */ /* 0x0004e400000e0000 */
.L_x_1542:
[----:B---3--:R-:W-:Y:S05]  /*a4d0*/  IMAD.IADD R0, R5, 0x1, R0 ;  /* 0x0000000105007824 */ /* 0x008fea00078e0200 */
[C---:B------:R-:W-:Y:S02]  /*a4e0*/  ISETP.GT.AND P0, PT, R0.reuse, RZ, PT ;  /* 0x000000ff0000720c */ /* 0x040fe40003f04270 */
[C---:B------:R-:W-:Y:S02]  /*a4f0*/  ISETP.GT.AND P1, PT, R0.reuse, 0x1, PT ;  /* 0x000000010000780c */ /* 0x040fe40003f24270 */
[----:B------:R-:W-:Y:S02]  /*a500*/  ISETP.GT.AND P4, PT, R0, 0x9, PT ;  /* 0x000000090000780c */ /* 0x000fe40003f84270 */
[----:B------:R-:W-:Y:S02]  /*a510*/  FSEL R6, R196, -INF , P0 ;  /* 0xff800000c4067808 */ /* 0x000fe40000000000 */
[C---:B------:R-:W-:Y:S02]  /*a520*/  ISETP.GT.AND P0, PT, R0.reuse, 0x10, PT ;  /* 0x000000100000780c */ /* 0x040fe40003f04270 */
[C---:B------:R-:W-:Y:S02]  /*a530*/  ISETP.GT.AND P2, PT, R0.reuse, 0x8, PT ;  /* 0x000000080000780c */ /* 0x040fe40003f44270 */
[----:B------:R-:W-:Y:S02]  /*a540*/  FSEL R10, R195, -INF , P1 ;  /* 0xff800000c30a7808 */ /* 0x000fe40000800000 */
[C---:B------:R-:W-:Y:S02]  /*a550*/  ISETP.GT.AND P1, PT, R0.reuse, 0x11, PT ;  /* 0x000000110000780c */ /* 0x040fe40003f24270 */
[C---:B------:R-:W-:Y:S02]  /*a560*/  ISETP.GT.AND P3, PT, R0.reuse, 0x18, PT ;  /* 0x000000180000780c */ /* 0x040fe40003f64270 */
[----:B------:R-:W-:Y:S02]  /*a570*/  FSEL R12, R191, -INF , P4 ;  /* 0xff800000bf0c7808 */ /* 0x000fe40002000000 */
[----:B------:R-:W-:Y:S02]  /*a580*/  ISETP.GT.AND P4, PT, R0, 0x19, PT ;  /* 0x000000190000780c */ /* 0x000fe40003f84270 */
[----:B------:R-:W-:Y:S02]  /*a590*/  FSEL R197, R190, -INF , P0 ;  /* 0xff800000bec57808 */ /* 0x000fe40000000000 */
        /* <DEDUP_REMOVED lines=12> */
[----:B-1----:R-:W-:Y:S02]  /*a660*/  FSEL R203, R24, -INF , P3 ;  /* 0xff80000018cb7808 */ /* 0x002fe40001800000 */
[C---:B------:R-:W-:Y:S02]  /*a670*/  ISETP.GT.AND P3, PT, R0.reuse, 0x38, PT ;  /* 0x000000380000780c */ /* 0x040fe40003f64270 */
[----:B------:R-:W-:Y:S02]  /*a680*/  FSEL R202, R25, -INF , P4 ;  /* 0xff80000019ca7808 */ /* 0x000fe40002000000 */
[----:B------:R-:W-:Y:S02]  /*a690*/  ISETP.GT.AND P4, PT, R0, 0x39, PT ;  /* 0x000000390000780c */ /* 0x000fe40003f84270 */
[----:B------:R-:W-:Y:S02]  /*a6a0*/  FSEL R221, R28, -INF , P1 ;  /* 0xff8000001cdd7808 */ /* 0x000fe40000800000 */
[C---:B------:R-:W-:Y:S02]  /*a6b0*/  ISETP.GT.AND P2, PT, R0.reuse, 0x40, PT ;  /* 0x000000400000780c */ /* 0x040fe40003f44270 */
[----:B------:R-:W-:Y:S02]  /*a6c0*/  FSEL R220, R29, -INF , P0 ;  /* 0xff8000001ddc7808 */ /* 0x000fe40000000000 */
[C---:B------:R-:W-:Y:S02]  /*a6d0*/  ISETP.GT.AND P1, PT, R0.reuse, 0x41, PT ;  /* 0x000000410000780c */ /* 0x040fe40003f24270 */
[----:B------:R-:W-:Y:S02]  /*a6e0*/  ISETP.GT.AND P0, PT, R0, 0x48, PT ;  /* 0x000000480000780c */ /* 0x000fe40003f04270 */
[----:B------:R-:W-:Y:S02]  /*a6f0*/  FSEL R219, R32, -INF , P3 ;  /* 0xff80000020db7808 */ /* 0x000fe40001800000 */
[----:B------:R-:W-:Y:S02]  /*a700*/  FSEL R218, R33, -INF , P4 ;  /* 0xff80000021da7808 */ /* 0x000fe40002000000 */
        /* <DEDUP_REMOVED lines=14> */
[----:B------:R-:W-:Y:S01]  /*a7f0*/  FMNMX.FTZ R2, R6, R133, !PT ;  /* 0x0000008506027209 */ /* 0x000fe20007810000 */
[----:B------:R-:W1:Y:S03]  /*a800*/  SHFL.IDX PT, R0, R4, 0x1, 0x1c1f ;  /* 0x003c1f0004007f89 */ /* 0x000e6600000e0000 */
[----:B------:R-:W-:Y:S04]  /*a810*/  FMNMX.FTZ R2, R10, R2, !PT ;  /* 0x000000020a027209 */ /* 0x000fe80007810000 */
[----:B------:R-:W-:Y:S04]  /*a820*/  FMNMX.FTZ R2, R9, R2, !PT ;  /* 0x0000000209027209 */ /* 0x000fe80007810000 */
[----:B------:R-:W-:Y:S04]  /*a830*/  FMNMX.FTZ R2, R12, R2, !PT ;  /* 0x000000020c027209 */ /* 0x000fe80007810000 */
[----:B------:R-:W-:Y:S04]  /*a840*/  FMNMX.FTZ R2, R197, R2, !PT ;  /* 0x00000002c5027209 */ /* 0x000fe80007810000 */
[----:B------:R-:W-:Y:S04]  /*a850*/  FMNMX.FTZ R2, R196, R2, !PT ;  /* 0x00000002c4027209 */ /* 0x000fe80007810000 */
[----:B------:R-:W-:Y:S01]  /*a860*/  FMNMX.FTZ R2, R195, R2, !PT ;  /* 0x00000002c3027209 */ /* 0x000fe20007810000 */
[----:B-1----:R-:W-:Y:S03]  /*a870*/  IMAD.IADD R0, R5, 0x1, R0 ;  /* 0x0000000105007824 */ /* 0x002fe600078e0200 */
[----:B------:R-:W-:Y:S02]  /*a880*/  FMNMX.FTZ R2, R194, R2, !PT ;  /* 0x00000002c2027209 */ /* 0x000fe40007810000 */
[C---:B------:R-:W-:Y:S02]  /*a890*/  ISETP.GT.AND P0, PT, R0.reuse, RZ, PT ;  /* 0x000000ff0000720c */ /* 0x040fe40003f04270 */
[C---:B------:R-:W-:Y:S02]  /*a8a0*/  ISETP.GT.AND P1, PT, R0.reuse, 0x1, PT ;  /* 0x000000010000780c */ /* 0x040fe40003f24270 */
[----:B------:R-:W-:Y:S02]  /*a8b0*/  FSEL R5, R207, -INF , P0 ;  /* 0xff800000cf057808 */ /* 0x000fe40000000000 */
[----:B------:R-:W-:Y:S02]  /*a8c0*/  ISETP.GT.AND P0, PT, R0, 0x8, PT ;  /* 0x000000080000780c */ /* 0x000fe40003f04270 */
[----:B------:R-:W-:Y:S02]  /*a8d0*/  FSEL R8, R206, -INF , P1 ;  /* 0xff800000ce087808 */ /* 0x000fe40000800000 */
[----:B------:R-:W-:Y:S02]  /*a8e0*/  FMNMX.FTZ R3, R5, R134, !PT ;  /* 0x0000008605037209 */ /* 0x000fe40007810000 */
[----:B------:R-:W-:Y:S02]  /*a8f0*/  ISETP.GT.AND P1, PT, R0, 0x9, PT ;  /* 0x000000090000780c */ /* 0x000fe40003f24270 */
[----:B------:R-:W-:Y:S02]  /*a900*/  FSEL R7, R204, -INF , P0 ;  /* 0xff800000cc077808 */ /* 0x000fe40000000000 */
[----:B------:R-:W-:Y:S02]  /*a910*/  FMNMX.FTZ R3, R8, R3, !PT ;  /* 0x0000000308037209 */ /* 0x000fe40007810000 */
[C---:B------:R-:W-:Y:S02]  /*a920*/  ISETP.GT.AND P0, PT, R0.reuse, 0x10, PT ;  /* 0x000000100000780c */ /* 0x040fe40003f04270 */
[----:B------:R-:W-:Y:S02]  /*a930*/  FSEL R11, R205, -INF , P1 ;  /* 0xff800000cd0b7808 */ /* 0x000fe40000800000 */
[----:B--2---:R-:W-:Y:S02]  /*a940*/  FMNMX.FTZ R4, R7, R3, !PT ;  /* 0x0000000307047209 */ /* 0x004fe40007810000 */
[----:B------:R-:W-:Y:S02]  /*a950*/  ISETP.GT.AND P1, PT, R0, 0x11, PT ;  /* 0x000000110000780c */ /* 0x000fe40003f24270 */
[----:B------:R-:W-:Y:S02]  /*a960*/  FSEL R190, R198, -INF , P0 ;  /* 0xff800000c6be7808 */ /* 0x000fe40000000000 */
[----:B------:R-:W-:Y:S02]  /*a970*/  FMNMX.FTZ R4, R11, R4, !PT ;  /* 0x000000040b047209 */ /* 0x000fe40007810000 */
        /* <DEDUP_REMOVED lines=70> */
[----:B------:R-:W-:Y:S02]  /*ade0*/  FSEL R226, R51, -INF , P0 ;  /* 0xff80000033e27808 */ /* 0x000fe40000000000 */
[----:B------:R-:W-:Y:S01]  /*adf0*/  FMNMX.FTZ R4, R227, R4, !PT ;  /* 0x00000004e3047209 */ /* 0x000fe20007810000 */
[----:B------:R-:W1:Y:S03]  /*ae00*/  SHFL.BFLY PT, R132, R0, 0x2, 0x1f ;  /* 0x0c401f0000847f89 */ /* 0x000e6600000e0000 */
[----:B------:R-:W-:Y:S05]  /*ae10*/  FMNMX.FTZ R4, R226, R4, !PT ;  /* 0x00000004e2047209 */ /* 0x000fea0007810000 */
[----:B------:R-:W2:Y:S01]  /*ae20*/  SHFL.BFLY PT, R2, R4, 0x2, 0x1f ;  /* 0x0c401f0004027f89 */ /* 0x000ea200000e0000 */
[----:B-1----:R-:W-:Y:S07]  /*ae30*/  FMNMX.FTZ R132, R132, R0, !PT ;  /* 0x0000000084847209 */ /* 0x002fee0007810000 */
[----:B------:R-:W1:Y:S01]  /*ae40*/  SHFL.BFLY PT, R3, R132, 0x1, 0x1f ;  /* 0x0c201f0084037f89 */ /* 0x000e6200000e0000 */
[----:B--2---:R-:W-:Y:S07]  /*ae50*/  FMNMX.FTZ R4, R4, R2, !PT ;  /* 0x0000000204047209 */ /* 0x004fee0007810000 */
[----:B------:R2:W3:Y:S01]  /*ae60*/  SHFL.BFLY PT, R0, R4, 0x1, 0x1f ;  /* 0x0c201f0004007f89 */ /* 0x0004e200000e0000 */
[----:B-1----:R-:W-:Y:S07]  /*ae70*/  FMNMX.FTZ R132, R132, R3, !PT ;  /* 0x0000000384847209 */ /* 0x002fee0007810000 */
.L_x_1543:
[----:B------:R-:W4:Y:S01]  /*ae80*/  LDL.LU R16, [R1+0x8] ;  /* 0x0000080001107983 */ /* 0x000f220000300800 */
[C---:B------:R-:W-:Y:S01]  /*ae90*/  FSETP.NEU.FTZ.AND P0, PT, R132.reuse, -INF , PT ;  /* 0xff8000008400780b */ /* 0x040fe20003f1d000 */
[----:B------:R-:W-:Y:S01]  /*aea0*/  FMUL.FTZ R188, R132, c[0x0][0x2d0] ;  /* 0x0000b40084bc7a20 */ /* 0x000fe20000410000 */
[----:B---3--:R-:W-:Y:S01]  /*aeb0*/  FMNMX.FTZ R3, R0, R4, !PT ;  /* 0x0000000400037209 */ /* 0x008fe20007810000 */
[----:B------:R-:W-:Y:S01]  /*aec0*/  WARPSYNC 0xffffffff ;  /* 0xffffffff00007948 */ /* 0x000fe20003800000 */
[----:B------:R-:W-:Y:S01]  /*aed0*/  FSEL R2, R132, RZ, P0 ;  /* 0x000000ff84027208 */ /* 0x000fe20000000000 */
[----:B------:R-:W-:Y:S01]  /*aee0*/  LDSM.16.MT88.4 R20, [R232] ;  /* 0x00000000e814783b */ /* 0x000fe20000004200 */
[----:B------:R-:W-:Y:S01]  /*aef0*/  FSEL R188, R188, RZ, P0 ;  /* 0x000000ffbcbc7208 */ /* 0x000fe20000000000 */
[C---:B------:R-:W-:Y:S01]  /*af00*/  FMUL.FTZ R189, R3.reuse, c[0x0][0x2d0] ;  /* 0x0000b40003bd7a20 */ /* 0x040fe20000410000 */
[----:B------:R-:W-:Y:S01]  /*af10*/  FSETP.NEU.FTZ.AND P0, PT, R3, -INF , PT ;  /* 0xff8000000300780b */ /* 0x000fe20003f1d000 */
[----:B------:R-:W-:Y:S02]  /*af20*/  FADD.FTZ R0, -R2, R133 ;  /* 0x0000008502007221 */ /* 0x000fe40000010100 */
[--C-:B------:R-:W-:Y:S01]  /*af30*/  FFMA.FTZ R12, R12, c[0x0][0x2d0], -R188.reuse ;  /* 0x0000b4000c0c7a23 */ /* 0x100fe200000108bc */
[----:B------:R-:W-:Y:S01]  /*af40*/  FSEL R189, R189, RZ, P0 ;  /* 0x000000ffbdbd7208 */ /* 0x000fe20000000000 */
[----:B------:R-:W-:Y:S01]  /*af50*/  FMUL.FTZ R0, R0, c[0x0][0x2d0] ;  /* 0x0000b40000007a20 */ /* 0x000fe20000410000 */
[----:B------:R-:W-:Y:S01]  /*af60*/  LDSM.16.MT88.4 R28, [R234] ;  /* 0x00000000ea1c783b */ /* 0x000fe20000004200 */
[----:B------:R1:W-:Y:S01]  /*af70*/  MUFU.EX2 R251, R12 ;  /* 0x0000000c00fb7308 */ /* 0x0003e20000000800 */
[--C-:B------:R-:W-:Y:S02]  /*af80*/  FFMA.FTZ R6, R6, c[0x0][0x2d0], -R188.reuse ;  /* 0x0000b40006067a23 */ /* 0x100fe400000108bc */
[--C-:B------:R-:W-:Y:S02]  /*af90*/  FFMA.FTZ R10, R10, c[0x0][0x2d0], -R188.reuse ;  /* 0x0000b4000a0a7a23 */ /* 0x100fe400000108bc */
[----:B------:R-:W-:Y:S02]  /*afa0*/  FFMA.FTZ R9, R9, c[0x0][0x2d0], -R188 ;  /* 0x0000b40009097a23 */ /* 0x000fe400000108bc */
[--C-:B------:R-:W-:Y:S01]  /*afb0*/  FFMA.FTZ R5, R5, c[0x0][0x2d0], -R189.reuse ;  /* 0x0000b40005057a23 */ /* 0x100fe200000108bd */
[----:B------:R-:W-:Y:S01]  /*afc0*/  LDSM.16.MT88.4 R36, [R233] ;  /* 0x00000000e924783b */ /* 0x000fe20000004200 */
[--C-:B------:R-:W-:Y:S01]  /*afd0*/  FFMA.FTZ R8, R8, c[0x0][0x2d0], -R189.reuse ;  /* 0x0000b40008087a23 */ /* 0x100fe200000108bd */
[----:B------:R3:W5:Y:S01]  /*afe0*/  MUFU.EX2 R2, R0 ;  /* 0x0000000000027308 */ /* 0x0007620000000800 */
[--C-:B------:R-:W-:Y:S02]  /*aff0*/  FFMA.FTZ R7, R7, c[0x0][0x2d0], -R189.reuse ;  /* 0x0000b40007077a23 */ /* 0x100fe400000108bd */
[----:B------:R-:W-:Y:S03]  /*b000*/  FFMA.FTZ R11, R11, c[0x0][0x2d0], -R189 ;  /* 0x0000b4000b0b7a23 */ /* 0x000fe600000108bd */
[----:B------:R-:W-:Y:S04]  /*b010*/  LDSM.16.MT88.4 R44, [R231+0x3000] ;  /* 0x00300000e72c783b */ /* 0x000fe80000004200 */
[----:B------:R-:W-:Y:S04]  /*b020*/  MUFU.EX2 R6, R6 ;  /* 0x0000000600067308 */ /* 0x000fe80000000800 */
[----:B-1----:R-:W1:Y:S06]  /*b030*/  LDSM.16.MT88.4 R12, [R231] ;  /* 0x00000000e70c783b */ /* 0x002e6c0000004200 */
[----:B------:R-:W2:Y:S01]  /*b040*/  MUFU.EX2 R238, R10 ;  /* 0x0000000a00ee7308 */ /* 0x000ea20000000800 */
[----:B---3--:R-:W-:Y:S05]  /*b050*/  FSEL R0, R3, RZ, P0 ;  /* 0x000000ff03007208 */ /* 0x008fea0000000000 */
[----:B------:R-:W-:Y:S04]  /*b060*/  FADD.FTZ R0, -R0, R134 ;  /* 0x0000008600007221 */ /* 0x000fe80000010100 */
[----:B------:R-:W3:Y:S01]  /*b070*/  MUFU.EX2 R249, R9 ;  /* 0x0000000900f97308 */ /* 0x000ee20000000800 */
[----:B------:R-:W4:Y:S01]  /*b080*/  LDL.LU R134, [R1+0xc] ;  /* 0x00000c0001867983 */ /* 0x000f220000300800 */
[----:B------:R-:W-:Y:S08]  /*b090*/  FMUL.FTZ R0, R0, c[0x0][0x2d0] ;  /* 0x0000b40000007a20 */ /* 0x000ff00000410000 */
[----:B------:R1:W-:Y:S10]  /*b0a0*/  MUFU.EX2 R237, R5 ;  /* 0x0000000500ed7308 */ /* 0x0003f40000000800 */
[----:B------:R1:W1:Y:S10]  /*b0b0*/  MUFU.EX2 R244, R8 ;  /* 0x0000000800f47308 */ /* 0x0002740000000800 */
[----:B------:R-:W-:Y:S10]  /*b0c0*/  MUFU.EX2 R248, R7 ;  /* 0x0000000700f87308 */ /* 0x000ff40000000800 */
[----:B------:R-:W3:Y:S10]  /*b0d0*/  MUFU.EX2 R250, R11 ;  /* 0x0000000b00fa7308 */ /* 0x000ef40000000800 */
[----:B------:R-:W3:Y:S01]  /*b0e0*/  MUFU.EX2 R0, R0 ;  /* 0x0000000000007308 */ /* 0x000ee20000000800 */
[----:B--2--5:R-:W-:Y:S01]  /*b0f0*/  FMUL.FTZ R4, R2, R136 ;  /* 0x0000008802047220 */ /* 0x024fe20000410000 */
[----:B------:R-:W-:Y:S01]  /*b100*/  F2FP.PACK_AB R184, R238, R6 ;  /* 0x00000006eeb8723e */ /* 0x000fe200000000ff */
[C---:B-1----:R-:W-:Y:S01]  /*b110*/  FMUL.FTZ R5, R2.reuse, R137 ;  /* 0x0000008902057220 */ /* 0x042fe20000410000 */
[----:B---3--:R-:W-:Y:S01]  /*b120*/  F2FP.PACK_AB R186, R251, R249 ;  /* 0x000000f9fbba723e */ /* 0x008fe200000000ff */
[----:B------:R-:W-:Y:S01]  /*b130*/  FMUL.FTZ R8, R2, R140 ;  /* 0x0000008c02087220 */ /* 0x000fe20000410000 */
[----:B------:R-:W-:Y:S01]  /*b140*/  F2FP.PACK_AB R185, R244, R237 ;  /* 0x000000edf4b9723e */ /* 0x000fe200000000ff */
[C---:B------:R-:W-:Y:S02]  /*b150*/  FMUL.FTZ R9, R2.reuse, R141 ;  /* 0x0000008d02097220 */ /* 0x040fe40000410000 */
[C---:B------:R-:W-:Y:S02]  /*b160*/  FMUL.FTZ R17, R2.reuse, R149 ;  /* 0x0000009502117220 */ /* 0x040fe40000410000 */
[C---:B------:R-:W-:Y:S02]  /*b170*/  FMUL.FTZ R24, R2.reuse, R156 ;  /* 0x0000009c02187220 */ /* 0x040fe40000410000 */
[----:B------:R-:W-:Y:S01]  /*b180*/  FMUL.FTZ R25, R2, R157 ;  /* 0x0000009d02197220 */ /* 0x000fe20000410000 */
[----:B------:R-:W-:Y:S01]  /*b190*/  F2FP.PACK_AB R187, R250, R248 ;  /* 0x000000f8fabb723e */ /* 0x000fe200000000ff */
[C---:B------:R-:W-:Y:S02]  /*b1a0*/  FMUL.FTZ R32, R2.reuse, R164 ;  /* 0x000000a402207220 */ /* 0x040fe40000410000 */
[C---:B------:R-:W-:Y:S02]  /*b1b0*/  FMUL.FTZ R33, R2.reuse, R165 ;  /* 0x000000a502217220 */ /* 0x040fe40000410000 */
[C---:B------:R-:W-:Y:S02]  /*b1c0*/  FMUL.FTZ R40, R2.reuse, R172 ;  /* 0x000000ac02287220 */ /* 0x040fe40000410000 */
[C---:B------:R-:W-:Y:S02]  /*b1d0*/  FMUL.FTZ R41, R2.reuse, R173 ;  /* 0x000000ad02297220 */ /* 0x040fe40000410000 */
[----:B------:R-:W-:Y:S02]  /*b1e0*/  FMUL.FTZ R48, R2, R180 ;  /* 0x000000b402307220 */ /* 0x000fe40000410000 */
[C---:B------:R-:W-:Y:S02]  /*b1f0*/  FMUL.FTZ R7, R0.reuse, R139 ;  /* 0x0000008b00077220 */ /* 0x040fe40000410000 */
[C---:B------:R-:W-:Y:S02]  /*b200*/  FMUL.FTZ R10, R0.reuse, R142 ;  /* 0x0000008e000a7220 */ /* 0x040fe40000410000 */
[C---:B------:R-:W-:Y:S02]  /*b210*/  FMUL.FTZ R11, R0.reuse, R143 ;  /* 0x0000008f000b7220 */ /* 0x040fe40000410000 */
[C---:B------:R-:W-:Y:S01]  /*b220*/  FMUL.FTZ R18, R0.reuse, R150 ;  /* 0x0000009600127220 */ /* 0x040fe20000410000 */
[----:B------:R-:W-:Y:S01]  /*b230*/  LDSM.16.MT88.4 R140, [R231+0x800] ;  /* 0x00080000e78c783b */ /* 0x000fe20000004200 */
[C---:B------:R-:W-:Y:S02]  /*b240*/  FMUL.FTZ R19, R0.reuse, R151 ;  /* 0x0000009700137220 */ /* 0x040fe40000410000 */
[C---:B------:R-:W-:Y:S02]  /*b250*/  FMUL.FTZ R26, R0.reuse, R158 ;  /* 0x0000009e001a7220 */ /* 0x040fe40000410000 */
[C---:B------:R-:W-:Y:S02]  /*b260*/  FMUL.FTZ R27, R0.reuse, R159 ;  /* 0x0000009f001b7220 */ /* 0x040fe40000410000 */
[C---:B------:R-:W-:Y:S02]  /*b270*/  FMUL.FTZ R34, R0.reuse, R166 ;  /* 0x000000a600227220 */ /* 0x040fe40000410000 */
[C---:B------:R-:W-:Y:S02]  /*b280*/  FMUL.FTZ R35, R0.reuse, R167 ;  /* 0x000000a700237220 */ /* 0x040fe40000410000 */
[C---:B------:R-:W-:Y:S02]  /*b290*/  FMUL.FTZ R42, R0.reuse, R174 ;  /* 0x000000ae002a7220 */ /* 0x040fe40000410000 */
[----:B------:R-:W-:Y:S02]  /*b2a0*/  FMUL.FTZ R43, R0, R175 ;  /* 0x000000af002b7220 */ /* 0x000fe40000410000 */
[----:B------:R-:W-:Y:S01]  /*b2b0*/  FMUL.FTZ R49, R2, R181 ;  /* 0x000000b502317220 */ /* 0x000fe20000410000 */
[----:B------:R-:W-:Y:S01]  /*b2c0*/  LDSM.16.MT88.4 R172, [R231+0x5800] ;  /* 0x00580000e7ac783b */ /* 0x000fe20000004200 */
[C---:B------:R-:W-:Y:S02]  /*b2d0*/  FMUL.FTZ R50, R0.reuse, R182 ;  /* 0x000000b600327220 */ /* 0x040fe40000410000 */
[----:B------:R-:W-:Y:S02]  /*b2e0*/  FMUL.FTZ R51, R0, R183 ;  /* 0x000000b700337220 */ /* 0x000fe40000410000 */
[C---:B------:R-:W-:Y:S02]  /*b2f0*/  FMUL.FTZ R52, R2.reuse, R52 ;  /* 0x0000003402347220 */ /* 0x040fe40000410000 */
[----:B------:R-:W-:Y:S01]  /*b300*/  FMUL.FTZ R53, R2, R53 ;  /* 0x0000003502357220 */ /* 0x000fe20000410000 */
[----:B------:R-:W-:Y:S01]  /*b310*/  LDSM.16.MT88.4 R180, [R232+0x5800] ;  /* 0x00580000e8b4783b */ /* 0x000fe20000004200 */
        /* <DEDUP_REMOVED lines=69> */
[----:B----4-:R-:W-:Y:S02]  /*b770*/  FFMA.FTZ R133, R2, R16, R6 ;  /* 0x0000001002857223 */ /* 0x010fe40000010006 */
[----:B------:R-:W-:Y:S02]  /*b780*/  FMUL.FTZ R6, R0, R138 ;  /* 0x0000008a00067220 */ /* 0x000fe40000410000 */
[----:B------:R-:W1:Y:S01]  /*b790*/  LDSM.16.MT88.4 R136, [R232+0x3000] ;  /* 0x00300000e888783b */ /* 0x000e620000004200 */
[--C-:B------:R-:W-:Y:S02]  /*b7a0*/  FFMA.FTZ R157, R217, c[0x0][0x2d0], -R188.reuse ;  /* 0x0000b400d99d7a23 */ /* 0x100fe400000108bc */
[--C-:B------:R-:W-:Y:S02]  /*b7b0*/  FFMA.FTZ R156, R216, c[0x0][0x2d0], -R188.reuse ;  /* 0x0000b400d89c7a23 */ /* 0x100fe400000108bc */
[C---:B------:R-:W-:Y:S05]  /*b7c0*/  HMMA.16816.F32 R4, R184.reuse, R12, R4 ;  /* 0x0000000cb804723c */ /* 0x040fea0000001804 */
[--C-:B------:R-:W-:Y:S02]  /*b7d0*/  FFMA.FTZ R158, R215, c[0x0][0x2d0], -R188.reuse ;  /* 0x0000b400d79e7a23 */ /* 0x100fe400000108bc */
[C---:B------:R-:W-:Y:S01]  /*b7e0*/  FMUL.FTZ R12, R2.reuse, R144 ;  /* 0x00000090020c7220 */ /* 0x040fe20000410000 */
[C---:B------:R-:W-:Y:S04]  /*b7f0*/  HMMA.16816.F32 R8, R184.reuse, R14, R8 ;  /* 0x0000000eb808723c */ /* 0x040fe80000001808 */
[C---:B------:R-:W-:Y:S02]  /*b800*/  FMUL.FTZ R13, R2.reuse, R145 ;  /* 0x00000091020d7220 */ /* 0x040fe40000410000 */
[----:B------:R-:W-:Y:S02]  /*b810*/  FMUL.FTZ R16, R2, R148 ;  /* 0x0000009402107220 */ /* 0x000fe40000410000 */
[C---:B------:R-:W-:Y:S04]  /*b820*/  FMUL.FTZ R14, R0.reuse, R146 ;  /* 0x00000092000e7220 */ /* 0x040fe80000410000 */
[----:B------:R-:W-:Y:S02]  /*b830*/  FMUL.FTZ R15, R0, R147 ;  /* 0x00000093000f7220 */ /* 0x000fe40000410000 */
[----:B------:R-:W-:Y:S01]  /*b840*/  LDSM.16.MT88.4 R144, [R232+0x800] ;  /* 0x00080000e890783b */ /* 0x000fe20000004200 */
[--C-:B------:R-:W-:Y:S02]  /*b850*/  FFMA.FTZ R159, R214, c[0x0][0x2d0], -R188.reuse ;  /* 0x0000b400d69f7a23 */ /* 0x100fe400000108bc */
        /* <DEDUP_REMOVED lines=9> */
[----:B------:R-:W-:Y:S02]  /*b8f0*/  FMUL.FTZ R23, R0, R155 ;  /* 0x0000009b00177220 */ /* 0x000fe40000410000 */
[--C-:B------:R-:W-:Y:S02]  /*b900*/  FFMA.FTZ R152, R220, c[0x0][0x2d0], -R188.reuse ;  /* 0x0000b400dc987a23 */ /* 0x100fe400000108bc */
[----:B------:R-:W-:Y:S02]  /*b910*/  FMUL.FTZ R123, R0, R123 ;  /* 0x0000007b007b7220 */ /* 0x000fe40000410000 */
[----:B------:R-:W-:Y:S01]  /*b920*/  FADD.FTZ R153, R238, R133 ;  /* 0x00000085ee997221 */ /* 0x000fe20000010000 */
[C---:B------:R-:W-:Y:S03]  /*b930*/  HMMA.16816.F32 R20, R184.reuse, R28, R20 ;  /* 0x0000001cb814723c */ /* 0x040fe60000001814 */
[----:B------:R-:W-:Y:S02]  /*b940*/  FADD.FTZ R153, R249, R153 ;  /* 0x00000099f9997221 */ /* 0x000fe40000010000 */
[--C-:B------:R-:W-:Y:S02]  /*b950*/  FFMA.FTZ R133, R218, c[0x0][0x2d0], -R188.reuse ;  /* 0x0000b400da857a23 */ /* 0x100fe400000108bc */
[C---:B------:R-:W-:Y:S01]  /*b960*/  FMUL.FTZ R28, R2.reuse, R160 ;  /* 0x000000a0021c7220 */ /* 0x040fe20000410000 */
[C---:B------:R-:W-:Y:S04]  /*b970*/  HMMA.16816.F32 R24, R184.reuse, R30, R24 ;  /* 0x0000001eb818723c */ /* 0x040fe80000001818 */
[----:B------:R-:W-:Y:S02]  /*b980*/  FMUL.FTZ R29, R2, R161 ;  /* 0x000000a1021d7220 */ /* 0x000fe40000410000 */
[C---:B------:R-:W-:Y:S02]  /*b990*/  FMUL.FTZ R126, R0.reuse, R126 ;  /* 0x0000007e007e7220 */ /* 0x040fe40000410000 */
[C---:B------:R-:W-:Y:S04]  /*b9a0*/  FMUL.FTZ R30, R0.reuse, R162 ;  /* 0x000000a2001e7220 */ /* 0x040fe80000410000 */
[C---:B------:R-:W-:Y:S02]  /*b9b0*/  FMUL.FTZ R31, R0.reuse, R163 ;  /* 0x000000a3001f7220 */ /* 0x040fe40000410000 */
[C---:B------:R-:W-:Y:S02]  /*b9c0*/  FMUL.FTZ R127, R0.reuse, R127 ;  /* 0x0000007f007f7220 */ /* 0x040fe40000410000 */
[C---:B------:R-:W-:Y:S02]  /*b9d0*/  FMUL.FTZ R130, R0.reuse, R130 ;  /* 0x0000008200827220 */ /* 0x040fe40000410000 */
[----:B------:R-:W-:Y:S01]  /*b9e0*/  FMUL.FTZ R131, R0, R131 ;  /* 0x0000008300837220 */ /* 0x000fe20000410000 */
[C---:B------:R-:W-:Y:S07]  /*b9f0*/  HMMA.16816.F32 R28, R184.reuse, R36, R28 ;  /* 0x00000024b81c723c */ /* 0x040fee000000181c */
[C---:B------:R-:W-:Y:S01]  /*ba00*/  FMUL.FTZ R36, R2.reuse, R168 ;  /* 0x000000a802247220 */ /* 0x040fe20000410000 */
[C---:B------:R-:W-:Y:S04]  /*ba10*/  HMMA.16816.F32 R32, R184.reuse, R38, R32 ;  /* 0x00000026b820723c */ /* 0x040fe80000001820 */
[----:B------:R-:W-:Y:S03]  /*ba20*/  FMUL.FTZ R37, R2, R169 ;  /* 0x000000a902257220 */ /* 0x000fe60000410000 */
[C---:B------:R-:W-:Y:S02]  /*ba30*/  FMUL.FTZ R38, R0.reuse, R170 ;  /* 0x000000aa00267220 */ /* 0x040fe40000410000 */
[----:B------:R-:W-:Y:S07]  /*ba40*/  FMUL.FTZ R39, R0, R171 ;  /* 0x000000ab00277220 */ /* 0x000fee0000410000 */
[C---:B------:R-:W-:Y:S07]  /*ba50*/  HMMA.16816.F32 R36, R184.reuse, R44, R36 ;  /* 0x0000002cb824723c */ /* 0x040fee0000001824 */
[C---:B------:R-:W-:Y:S01]  /*ba60*/  FMUL.FTZ R44, R2.reuse, R176 ;  /* 0x000000b0022c7220 */ /* 0x040fe20000410000 */
[C---:B------:R-:W-:Y:S04]  /*ba70*/  HMMA.16816.F32 R40, R184.reuse, R46, R40 ;  /* 0x0000002eb828723c */ /* 0x040fe80000001828 */
[----:B------:R-:W-:Y:S02]  /*ba80*/  FMUL.FTZ R45, R2, R177 ;  /* 0x000000b1022d7220 */ /* 0x000fe40000410000 */
[--C-:B------:R-:W-:Y:S02]  /*ba90*/  FFMA.FTZ R2, R197, c[0x0][0x2d0], -R188.reuse ;  /* 0x0000b400c5027a23 */ /* 0x100fe400000108bc */
[C---:B------:R-:W-:Y:S02]  /*baa0*/  FMUL.FTZ R46, R0.reuse, R178 ;  /* 0x000000b2002e7220 */ /* 0x040fe40000410000 */
[----:B------:R2:W3:Y:S02]  /*bab0*/  MUFU.EX2 R155, R2 ;  /* 0x00000002009b7308 */ /* 0x0004e40000000800 */
[----:B------:R-:W-:Y:S07]  /*bac0*/  FMUL.FTZ R47, R0, R179 ;  /* 0x000000b3002f7220 */ /* 0x000fee0000410000 */
[C---:B-1----:R-:W-:Y:S08]  /*bad0*/  HMMA.16816.F32 R44, R184.reuse, R136, R44 ;  /* 0x00000088b82c723c */ /* 0x042ff0000000182c */
[C---:B------:R-:W-:Y:S01]  /*bae0*/  HMMA.16816.F32 R48, R184.reuse, R138, R48 ;  /* 0x0000008ab830723c */ /* 0x040fe20000001830 */
[----:B------:R-:W1:Y:S03]  /*baf0*/  LDSM.16.MT88.4 R136, [R234+0x3000] ;  /* 0x00300000ea88783b */ /* 0x000e660000004200 */
[--C-:B--2---:R-:W-:Y:S04]  /*bb00*/  FFMA.FTZ R2, R196, c[0x0][0x2d0], -R188.reuse ;  /* 0x0000b400c4027a23 */ /* 0x104fe800000108bc */
[----:B------:R2:W-:Y:S04]  /*bb10*/  MUFU.EX2 R165, R2 ;  /* 0x0000000200a57308 */ /* 0x0005e80000000800 */
[--C-:B--2---:R-:W-:Y:S06]  /*bb20*/  FFMA.FTZ R2, R195, c[0x0][0x2d0], -R188.reuse ;  /* 0x0000b400c3027a23 */ /* 0x104fec00000108bc */
[----:B------:R2:W-:Y:S01]  /*bb30*/  MUFU.EX2 R166, R2 ;  /* 0x0000000200a67308 */ /* 0x0005e20000000800 */
[C---:B-1----:R-:W-:Y:S08]  /*bb40*/  HMMA.16816.F32 R52, R184.reuse, R136, R52 ;  /* 0x00000088b834723c */ /* 0x042ff00000001834 */
[C---:B------:R-:W-:Y:S01]  /*bb50*/  HMMA.16816.F32 R56, R184.reuse, R138, R56 ;  /* 0x0000008ab838723c */ /* 0x040fe20000001838 */
[----:B------:R-:W1:Y:S03]  /*bb60*/  LDSM.16.MT88.4 R136, [R233+0x3000] ;  /* 0x00300000e988783b */ /* 0x000e660000004200 */
[--C-:B--2---:R-:W-:Y:S04]  /*bb70*/  FFMA.FTZ R2, R194, c[0x0][0x2d0], -R188.reuse ;  /* 0x0000b400c2027a23 */ /* 0x104fe800000108bc */
[----:B------:R2:W-:Y:S01]  /*bb80*/  MUFU.EX2 R169, R2 ;  /* 0x0000000200a97308 */ /* 0x0005e20000000800 */
[C---:B-1----:R-:W-:Y:S03]  /*bb90*/  HMMA.16816.F32 R60, R184.reuse, R136, R60 ;  /* 0x00000088b83c723c */ /* 0x042fe6000000183c */
[--C-:B--2---:R-:W-:Y:S02]  /*bba0*/  FFMA.FTZ R2, R190, c[0x0][0x2d0], -R189.reuse ;  /* 0x0000b400be027a23 */ /* 0x104fe400000108bd */
[--C-:B------:R-:W-:Y:S04]  /*bbb0*/  FFMA.FTZ R190, R213, c[0x0][0x2d0], -R188.reuse ;  /* 0x0000b400d5be7a23 */ /* 0x100fe800000108bc */
[----:B------:R1:W-:Y:S01]  /*bbc0*/  MUFU.EX2 R160, R2 ;  /* 0x0000000200a07308 */ /* 0x0003e20000000800 */
[C---:B------:R-:W-:Y:S01]  /*bbd0*/  HMMA.16816.F32 R64, R184.reuse, R138, R64 ;  /* 0x0000008ab840723c */ /* 0x040fe20000001840 */
[----:B------:R-:W2:Y:S08]  /*bbe0*/  LDSM.16.MT88.4 R136, [R231+0x6000] ;  /* 0x00600000e788783b */ /* 0x000eb00000004200 */
[----:B------:R-:W-:Y:S03]  /*bbf0*/  MUFU.EX2 R190, R190 ;  /* 0x000000be00be7308 */ /* 0x000fe60000000800 */
[----:B-1----:R-:W-:Y:S02]  /*bc00*/  FFMA.FTZ R2, R191, c[0x0][0x2d0], -R189 ;  /* 0x0000b400bf027a23 */ /* 0x002fe400000108bd */
[--C-:B------:R-:W-:Y:S05]  /*bc10*/  FFMA.FTZ R191, R212, c[0x0][0x2d0], -R188.reuse ;  /* 0x0000b400d4bf7a23 */ /* 0x100fea00000108bc */
[----:B------:R1:W-:Y:S10]  /*bc20*/  MUFU.EX2 R212, R133 ;  /* 0x0000008500d47308 */ /* 0x0003f40000000800 */
[----:B------:R4:W-:Y:S01]  /*bc30*/  MUFU.EX2 R161, R2 ;  /* 0x0000000200a17308 */ /* 0x0009e20000000800 */
[C---:B--2---:R-:W-:Y:S09]  /*bc40*/  HMMA.16816.F32 R68, R184.reuse, R136, R68 ;  /* 0x00000088b844723c */ /* 0x044ff20000001844 */
[----:B------:R-:W-:Y:S01]  /*bc50*/  MUFU.EX2 R191, R191 ;  /* 0x000000bf00bf7308 */ /* 0x000fe20000000800 */
[C---:B------:R-:W-:Y:S01]  /*bc60*/  HMMA.16816.F32 R72, R184.reuse, R138, R72 ;  /* 0x0000008ab848723c */ /* 0x040fe20000001848 */
[----:B------:R-:W2:Y:S02]  /*bc70*/  LDSM.16.MT88.4 R136, [R232+0x6000] ;  /* 0x00600000e888783b */ /* 0x000ea40000004200 */
[----:B-1----:R-:W-:Y:S04]  /*bc80*/  FADD.FTZ R133, R251, R153 ;  /* 0x00000099fb857221 */ /* 0x002fe80000010000 */
[----:B---3--:R-:W-:Y:S02]  /*bc90*/  FADD.FTZ R133, R155, R133 ;  /* 0x000000859b857221 */ /* 0x008fe40000010000 */
[----:B----4-:R-:W-:Y:S03]  /*bca0*/  FFMA.FTZ R2, R192, c[0x0][0x2d0], -R189 ;  /* 0x0000b400c0027a23 */ /* 0x010fe600000108bd */
[--C-:B------:R-:W-:Y:S01]  /*bcb0*/  FFMA.FTZ R192, R211, c[0x0][0x2d0], -R188.reuse ;  /* 0x0000b400d3c07a23 */ /* 0x100fe200000108bc */
[----:B------:R1:W-:Y:S10]  /*bcc0*/  MUFU.EX2 R167, R2 ;  /* 0x0000000200a77308 */ /* 0x0003f40000000800 */
[----:B------:R-:W-:Y:S01]  /*bcd0*/  MUFU.EX2 R192, R192 ;  /* 0x000000c000c07308 */ /* 0x000fe20000000800 */
[----:B-1----:R-:W-:Y:S01]  /*bce0*/  FFMA.FTZ R2, R0, R134, R237 ;  /* 0x0000008600027223 */ /* 0x002fe200000100ed */
[C---:B--2---:R-:W-:Y:S03]  /*bcf0*/  HMMA.16816.F32 R76, R184.reuse, R136, R76 ;  /* 0x00000088b84c723c */ /* 0x044fe6000000184c */
[--C-:B------:R-:W-:Y:S05]  /*bd00*/  FFMA.FTZ R0, R193, c[0x0][0x2d0], -R189.reuse ;  /* 0x0000b400c1007a23 */ /* 0x100fea00000108bd */
[----:B------:R1:W-:Y:S01]  /*bd10*/  MUFU.EX2 R168, R0 ;  /* 0x0000000000a87308 */ /* 0x0003e20000000800 */
[C---:B------:R-:W-:Y:S01]  /*bd20*/  HMMA.16816.F32 R80, R184.reuse, R138, R80 ;  /* 0x0000008ab850723c */ /* 0x040fe20000001850 */
[----:B------:R-:W2:Y:S02]  /*bd30*/  LDSM.16.MT88.4 R136, [R234+0x6000] ;  /* 0x00600000ea88783b */ /* 0x000ea40000004200 */
[--C-:B-1----:R-:W-:Y:S06]  /*bd40*/  FFMA.FTZ R0, R209, c[0x0][0x2d0], -R188.reuse ;  /* 0x0000b400d1007a23 */ /* 0x102fec00000108bc */
[----:B------:R1:W-:Y:S01]  /*bd50*/  MUFU.EX2 R164, R0 ;  /* 0x0000000000a47308 */ /* 0x0003e20000000800 */
[C---:B--2---:R-:W-:Y:S08]  /*bd60*/  HMMA.16816.F32 R84, R184.reuse, R136, R84 ;  /* 0x00000088b854723c */ /* 0x044ff00000001854 */
[C---:B------:R-:W-:Y:S01]  /*bd70*/  HMMA.16816.F32 R88, R184.reuse, R138, R88 ;  /* 0x0000008ab858723c */ /* 0x040fe20000001858 */
[----:B------:R-:W2:Y:S03]  /*bd80*/  LDSM.16.MT88.4 R136, [R233+0x6000] ;  /* 0x00600000e988783b */ /* 0x000ea60000004200 */
[--C-:B-1----:R-:W-:Y:S04]  /*bd90*/  FFMA.FTZ R0, R208, c[0x0][0x2d0], -R188.reuse ;  /* 0x0000b400d0007a23 */ /* 0x102fe800000108bc */
[----:B------:R1:W-:Y:S04]  /*bda0*/  MUFU.EX2 R163, R0 ;  /* 0x0000000000a37308 */ /* 0x0003e80000000800 */
[--C-:B-1----:R-:W-:Y:S06]  /*bdb0*/  FFMA.FTZ R0, R203, c[0x0][0x2d0], -R188.reuse ;  /* 0x0000b400cb007a23 */ /* 0x102fec00000108bc */
[----:B------:R1:W-:Y:S01]  /*bdc0*/  MUFU.EX2 R148, R0 ;  /* 0x0000000000947308 */ /* 0x0003e20000000800 */
[C---:B--2---:R-:W-:Y:S08]  /*bdd0*/  HMMA.16816.F32 R92, R184.reuse, R136, R92 ;  /* 0x00000088b85c723c */ /* 0x044ff0000000185c */
[C---:B------:R-:W-:Y:S01]  /*bde0*/  HMMA.16816.F32 R96, R184.reuse, R138, R96 ;  /* 0x0000008ab860723c */ /* 0x040fe20000001860 */
[----:B------:R-:W2:Y:S03]  /*bdf0*/  LDSM.16.MT88.4 R136, [R231+0x9000] ;  /* 0x00900000e788783b */ /* 0x000ea60000004200 */
[--C-:B-1----:R-:W-:Y:S04]  /*be00*/  FFMA.FTZ R0, R202, c[0x0][0x2d0], -R188.reuse ;  /* 0x0000b400ca007a23 */ /* 0x102fe800000108bc */
[----:B------:R1:W-:Y:S04]  /*be10*/  MUFU.EX2 R149, R0 ;  /* 0x0000000000957308 */ /* 0x0003e80000000800 */
[--C-:B-1----:R-:W-:Y:S01]  /*be20*/  FFMA.FTZ R0, R198, c[0x0][0x2d0], -R189.reuse ;  /* 0x0000b400c6007a23 */ /* 0x102fe200000108bd */
[C---:B--2---:R-:W-:Y:S05]  /*be30*/  HMMA.16816.F32 R100, R184.reuse, R136, R100 ;  /* 0x00000088b864723c */ /* 0x044fea0000001864 */
[----:B------:R-:W-:Y:S03]  /*be40*/  MUFU.EX2 R198, R159 ;  /* 0x0000009f00c67308 */ /* 0x000fe60000000800 */
[C---:B------:R-:W-:Y:S01]  /*be50*/  HMMA.16816.F32 R104, R184.reuse, R138, R104 ;  /* 0x0000008ab868723c */ /* 0x040fe20000001868 */
[----:B------:R-:W1:Y:S06]  /*be60*/  LDSM.16.MT88.4 R136, [R232+0x9000] ;  /* 0x00900000e888783b */ /* 0x000e6c0000004200 */
[----:B------:R2:W-:Y:S02]  /*be70*/  MUFU.EX2 R162, R0 ;  /* 0x0000000000a27308 */ /* 0x0005e40000000800 */
[--C-:B--2---:R-:W-:Y:S08]  /*be80*/  FFMA.FTZ R0, R199, c[0x0][0x2d0], -R189.reuse ;  /* 0x0000b400c7007a23 */ /* 0x104ff000000108bd */
[----:B------:R-:W-:Y:S10]  /*be90*/  MUFU.EX2 R199, R158 ;  /* 0x0000009e00c77308 */ /* 0x000ff40000000800 */
[----:B------:R2:W3:Y:S01]  /*bea0*/  MUFU.EX2 R134, R0 ;  /* 0x0000000000867308 */ /* 0x0004e20000000800 */
[C---:B-1----:R-:W-:Y:S08]  /*beb0*/  HMMA.16816.F32 R108, R184.reuse, R136, R108 ;  /* 0x00000088b86c723c */ /* 0x042ff0000000186c */
[C---:B------:R-:W-:Y:S01]  /*bec0*/  HMMA.16816.F32 R112, R184.reuse, R138, R112 ;  /* 0x0000008ab870723c */ /* 0x040fe20000001870 */
[----:B------:R-:W1:Y:S03]  /*bed0*/  LDSM.16.MT88.4 R136, [R234+0x9000] ;  /* 0x00900000ea88783b */ /* 0x000e660000004200 */
[--C-:B--2---:R-:W-:Y:S01]  /*bee0*/  FFMA.FTZ R0, R200, c[0x0][0x2d0], -R189.reuse ;  /* 0x0000b400c8007a23 */ /* 0x104fe200000108bd */
[----:B---3--:R-:W-:Y:S01]  /*bef0*/  MOV R220, R134 ;  /* 0x0000008600dc7202 */ /* 0x008fe20000000f00 */
[----:B------:R-:W-:Y:S01]  /*bf00*/  MUFU.EX2 R200, R157 ;  /* 0x0000009d00c87308 */ /* 0x000fe20000000800 */
[----:B------:R-:W-:Y:S09]  /*bf10*/  FFMA.FTZ R134, R219, c[0x0][0x2d0], -R188 ;  /* 0x0000b400db867a23 */ /* 0x000ff200000108bc */
[----:B------:R2:W-:Y:S10]  /*bf20*/  MUFU.EX2 R238, R0 ;  /* 0x0000000000ee7308 */ /* 0x0005f40000000800 */
[----:B------:R3:W-:Y:S01]  /*bf30*/  MUFU.EX2 R211, R134 ;  /* 0x0000008600d37308 */ /* 0x0007e20000000800 */
[C---:B-1----:R-:W-:Y:S08]  /*bf40*/  HMMA.16816.F32 R116, R184.reuse, R136, R116 ;  /* 0x00000088b874723c */ /* 0x042ff00000001874 */
[C---:B------:R-:W-:Y:S01]  /*bf50*/  HMMA.16816.F32 R120, R184.reuse, R138, R120 ;  /* 0x0000008ab878723c */ /* 0x040fe20000001878 */
[----:B------:R-:W1:Y:S03]  /*bf60*/  LDSM.16.MT88.4 R136, [R233+0x9000] ;  /* 0x00900000e988783b */ /* 0x000e660000004200 */
[--C-:B--2---:R-:W-:Y:S02]  /*bf70*/  FFMA.FTZ R0, R201, c[0x0][0x2d0], -R189.reuse ;  /* 0x0000b400c9007a23 */ /* 0x104fe400000108bd */
[----:B------:R2:W-:Y:S01]  /*bf80*/  MUFU.EX2 R201, R156 ;  /* 0x0000009c00c97308 */ /* 0x0005e20000000800 */
[--C-:B---3--:R-:W-:Y:S09]  /*bf90*/  FFMA.FTZ R134, R227, c[0x0][0x2d0], -R189.reuse ;  /* 0x0000b400e3867a23 */ /* 0x108ff200000108bd */
[----:B------:R3:W-:Y:S10]  /*bfa0*/  MUFU.EX2 R237, R0 ;  /* 0x0000000000ed7308 */ /* 0x0007f40000000800 */
[----:B------:R-:W-:Y:S01]  /*bfb0*/  MUFU.EX2 R134, R134 ;  /* 0x0000008600867308 */ /* 0x000fe20000000800 */
[----:B--2---:R-:W-:Y:S01]  /*bfc0*/  LDSM.16.MT88.4 R156, [R233+0x2000] ;  /* 0x00200000e99c783b */ /* 0x004fe20000004200 */
[----:B---3--:R-:W-:Y:S01]  /*bfd0*/  FADD.FTZ R0, R244, R2 ;  /* 0x00000002f4007221 */ /* 0x008fe20000010000 */
[C---:B-1----:R-:W-:Y:S03]  /*bfe0*/  HMMA.16816.F32 R124, R184.reuse, R136, R124 ;  /* 0x00000088b87c723c */ /* 0x042fe6000000187c */
[----:B------:R-:W-:Y:S01]  /*bff0*/  MOV R244, R149 ;  /* 0x0000009500f47202 */ /* 0x000fe20000000f00 */
[----:B------:R-:W-:Y:S02]  /*c000*/  FADD.FTZ R154, R248, R0 ;  /* 0x00000000f89a7221 */ /* 0x000fe40000010000 */
[--C-:B------:R-:W-:Y:S01]  /*c010*/  FFMA.FTZ R2, R221, c[0x0][0x2d0], -R188.reuse ;  /* 0x0000b400dd027a23 */ /* 0x100fe200000108bc */
[----:B------:R-:W-:Y:S01]  /*c020*/  F2FP.PACK_AB R136, R165, R155 ;  /* 0x0000009ba588723e */ /* 0x000fe200000000ff */
[----:B------:R-:W-:Y:S02]  /*c030*/  HMMA.16816.F32 R128, R184, R138, R128 ;  /* 0x0000008ab880723c */ /* 0x000fe40000001880 */
[----:B------:R1:W-:Y:S02]  /*c040*/  MUFU.EX2 R209, R2 ;  /* 0x0000000200d17308 */ /* 0x0003e40000000800 */
[----:B------:R-:W-:Y:S01]  /*c050*/  F2FP.PACK_AB R137, R161, R160 ;  /* 0x000000a0a189723e */ /* 0x000fe200000000ff */
[----:B------:R-:W-:Y:S01]  /*c060*/  FFMA.FTZ R188, R210, c[0x0][0x2d0], -R188 ;  /* 0x0000b400d2bc7a23 */ /* 0x000fe200000108bc */
[----:B------:R-:W-:Y:S01]  /*c070*/  MOV R221, R148 ;  /* 0x0000009400dd7202 */ /* 0x000fe20000000f00 */
[--C-:B------:R-:W-:Y:S01]  /*c080*/  FFMA.FTZ R0, R204, c[0x0][0x2d0], -R189.reuse ;  /* 0x0000b400cc007a23 */ /* 0x100fe200000108bd */
[----:B------:R-:W-:Y:S01]  /*c090*/  F2FP.PACK_AB R138, R169, R166 ;  /* 0x000000a6a98a723e */ /* 0x000fe200000000ff */
[----:B------:R-:W-:Y:S03]  /*c0a0*/  LDSM.16.MT88.4 R148, [R234+0x1000] ;  /* 0x00100000ea94783b */ /* 0x000fe60000004200 */
[----:B------:R-:W-:Y:S01]  /*c0b0*/  F2FP.PACK_AB R139, R168, R167 ;  /* 0x000000a7a88b723e */ /* 0x000fe200000000ff */
[----:B------:R2:W-:Y:S01]  /*c0c0*/  MUFU.EX2 R210, R152 ;  /* 0x0000009800d27308 */ /* 0x0005e20000000800 */
[----:B------:R-:W-:Y:S05]  /*c0d0*/  F2FP.PACK_AB R184, R191, R190 ;  /* 0x000000bebfb8723e */ /* 0x000fea00000000ff */
[C---:B------:R-:W-:Y:S04]  /*c0e0*/  HMMA.16816.F32 R4, R136.reuse, R140, R4 ;  /* 0x0000008c8804723c */ /* 0x040fe80000001804 */
[----:B------:R-:W3:Y:S01]  /*c0f0*/  MUFU.EX2 R193, R188 ;  /* 0x000000bc00c17308 */ /* 0x000ee20000000800 */
[----:B-1----:R-:W-:Y:S03]  /*c100*/  FADD.FTZ R2, R250, R154 ;  /* 0x0000009afa027221 */ /* 0x002fe60000010000 */
[C---:B------:R-:W-:Y:S01]  /*c110*/  HMMA.16816.F32 R8, R136.reuse, R142, R8 ;  /* 0x0000008e8808723c */ /* 0x040fe20000001808 */
[----:B------:R-:W1:Y:S03]  /*c120*/  LDSM.16.MT88.4 R140, [R234+0x800] ;  /* 0x00080000ea8c783b */ /* 0x000e660000004200 */
[----:B------:R-:W-:Y:S02]  /*c130*/  FADD.FTZ R160, R160, R2 ;  /* 0x00000002a0a07221 */ /* 0x000fe40000010000 */
[--C-:B------:R-:W-:Y:S01]  /*c140*/  FFMA.FTZ R2, R236, c[0x0][0x2d0], -R189.reuse ;  /* 0x0000b400ec027a23 */ /* 0x100fe200000108bd */
[----:B------:R4:W5:Y:S01]  /*c150*/  MUFU.EX2 R208, R0 ;  /* 0x0000000000d07308 */ /* 0x0009620000000800 */
[C---:B------:R-:W-:Y:S01]  /*c160*/  HMMA.16816.F32 R12, R136.reuse, R144, R12 ;  /* 0x00000090880c723c */ /* 0x040fe2000000180c */
[----:B--2---:R-:W-:Y:S03]  /*c170*/  LDSM.16.MT88.4 R152, [R234+0x1800] ;  /* 0x00180000ea98783b */ /* 0x004fe60000004200 */
[----:B------:R-:W-:Y:S04]  /*c180*/  FADD.FTZ R160, R161, R160 ;  /* 0x000000a0a1a07221 */ /* 0x000fe80000010000 */
[C---:B------:R-:W-:Y:S01]  /*c190*/  HMMA.16816.F32 R16, R136.reuse, R146, R16 ;  /* 0x000000928810723c */ /* 0x040fe20000001810 */
[----:B------:R2:W-:Y:S01]  /*c1a0*/  MUFU.EX2 R188, R2 ;  /* 0x0000000200bc7308 */ /* 0x0005e20000000800 */
[----:B------:R-:W5:Y:S02]  /*c1b0*/  LDSM.16.MT88.4 R144, [R233+0x800] ;  /* 0x00080000e990783b */ /* 0x000f640000004200 */
[----:B---3--:R-:W-:Y:S01]  /*c1c0*/  F2FP.PACK_AB R186, R193, R192 ;  /* 0x000000c0c1ba723e */ /* 0x008fe200000000ff */
[--C-:B----4-:R-:W-:Y:S06]  /*c1d0*/  FFMA.FTZ R0, R205, c[0x0][0x2d0], -R189.reuse ;  /* 0x0000b400cd007a23 */ /* 0x110fec00000108bd */
[----:B------:R3:W4:Y:S01]  /*c1e0*/  MUFU.EX2 R204, R0 ;  /* 0x0000000000cc7308 */ /* 0x0007220000000800 */
[C---:B-1----:R-:W-:Y:S03]  /*c1f0*/  HMMA.16816.F32 R20, R136.reuse, R140, R20 ;  /* 0x0000008c8814723c */ /* 0x042fe60000001814 */
[----:B--2---:R-:W-:Y:S04]  /*c200*/  FADD.FTZ R2, R167, R160 ;  /* 0x000000a0a7027221 */ /* 0x004fe80000010000 */
[----:B------:R-:W-:Y:S01]  /*c210*/  FADD.FTZ R2, R168, R2 ;  /* 0x00000002a8027221 */ /* 0x000fe20000010000 */
[C---:B------:R-:W-:Y:S01]  /*c220*/  HMMA.16816.F32 R24, R136.reuse, R142, R24 ;  /* 0x0000008e8818723c */ /* 0x040fe20000001818 */
[----:B------:R-:W1:Y:S03]  /*c230*/  LDSM.16.MT88.4 R140, [R231+0x3800] ;  /* 0x00380000e78c783b */ /* 0x000e660000004200 */
[----:B------:R-:W-:Y:S04]  /*c240*/  FADD.FTZ R2, R162, R2 ;  /* 0x00000002a2027221 */ /* 0x000fe80000010000 */
[----:B------:R-:W-:Y:S01]  /*c250*/  FADD.FTZ R2, R220, R2 ;  /* 0x00000002dc027221 */ /* 0x000fe20000010000 */
[C---:B-----5:R-:W-:Y:S03]  /*c260*/  HMMA.16816.F32 R28, R136.reuse, R144, R28 ;  /* 0x00000090881c723c */ /* 0x060fe6000000181c */
[--C-:B---3--:R-:W-:Y:S02]  /*c270*/  FFMA.FTZ R0, R206, c[0x0][0x2d0], -R189.reuse ;  /* 0x0000b400ce007a23 */ /* 0x108fe400000108bd */
[----:B------:R-:W-:Y:S02]  /*c280*/  FADD.FTZ R2, R238, R2 ;  /* 0x00000002ee027221 */ /* 0x000fe40000010000 */
[----:B------:R2:W3:Y:S01]  /*c290*/  MUFU.EX2 R203, R0 ;  /* 0x0000000000cb7308 */ /* 0x0004e20000000800 */
[C---:B------:R-:W-:Y:S01]  /*c2a0*/  HMMA.16816.F32 R32, R136.reuse, R146, R32 ;  /* 0x000000928820723c */ /* 0x040fe20000001820 */
[----:B------:R-:W5:Y:S03]  /*c2b0*/  LDSM.16.MT88.4 R144, [R232+0x3800] ;  /* 0x00380000e890783b */ /* 0x000f660000004200 */
[----:B------:R-:W-:Y:S04]  /*c2c0*/  FADD.FTZ R2, R237, R2 ;  /* 0x00000002ed027221 */ /* 0x000fe80000010000 */
[----:B------:R-:W-:Y:S04]  /*c2d0*/  FADD.FTZ R2, R208, R2 ;  /* 0x00000002d0027221 */ /* 0x000fe80000010000 */
[----:B----4-:R-:W-:Y:S02]  /*c2e0*/  FADD.FTZ R2, R204, R2 ;  /* 0x00000002cc027221 */ /* 0x010fe40000010000 */
[--C-:B--2---:R-:W-:Y:S01]  /*c2f0*/  FFMA.FTZ R0, R207, c[0x0][0x2d0], -R189.reuse ;  /* 0x0000b400cf007a23 */ /* 0x104fe200000108bd */
[C---:B-1----:R-:W-:Y:S03]  /*c300*/  HMMA.16816.F32 R36, R136.reuse, R140, R36 ;  /* 0x0000008c8824723c */ /* 0x042fe60000001824 */
[----:B------:R1:W2:Y:S01]  /*c310*/  MUFU.EX2 R202, R0 ;  /* 0x0000000000ca7308 */ /* 0x0002a20000000800 */
[----:B---3--:R-:W-:Y:S04]  /*c320*/  FADD.FTZ R2, R203, R2 ;  /* 0x00000002cb027221 */ /* 0x008fe80000010000 */
[C---:B------:R-:W-:Y:S01]  /*c330*/  HMMA.16816.F32 R40, R136.reuse, R142, R40 ;  /* 0x0000008e8828723c */ /* 0x040fe20000001828 */
[----:B------:R-:W3:Y:S07]  /*c340*/  LDSM.16.MT88.4 R140, [R234+0x3800] ;  /* 0x00380000ea8c783b */ /* 0x000eee0000004200 */
[C---:B-----5:R-:W-:Y:S08]  /*c350*/  HMMA.16816.F32 R44, R136.reuse, R144, R44 ;  /* 0x00000090882c723c */ /* 0x060ff0000000182c */
[C---:B------:R-:W-:Y:S01]  /*c360*/  HMMA.16816.F32 R48, R136.reuse, R146, R48 ;  /* 0x000000928830723c */ /* 0x040fe20000001830 */
[----:B------:R-:W4:Y:S03]  /*c370*/  LDSM.16.MT88.4 R144, [R233+0x3800] ;  /* 0x00380000e990783b */ /* 0x000f260000004200 */
[--C-:B-1----:R-:W-:Y:S02]  /*c380*/  FFMA.FTZ R0, R222, c[0x0][0x2d0], -R189.reuse ;  /* 0x0000b400de007a23 */ /* 0x102fe400000108bd */
[----:B--2---:R-:W-:Y:S02]  /*c390*/  FADD.FTZ R2, R202, R2 ;  /* 0x00000002ca027221 */ /* 0x004fe40000010000 */
[----:B------:R1:W2:Y:S01]  /*c3a0*/  MUFU.EX2 R197, R0 ;  /* 0x0000000000c57308 */ /* 0x0002a20000000800 */
[C---:B---3--:R-:W-:Y:S08]  /*c3b0*/  HMMA.16816.F32 R52, R136.reuse, R140, R52 ;  /* 0x0000008c8834723c */ /* 0x048ff00000001834 */
[C---:B------:R-:W-:Y:S01]  /*c3c0*/  HMMA.16816.F32 R56, R136.reuse, R142, R56 ;  /* 0x0000008e8838723c */ /* 0x040fe20000001838 */
[----:B------:R-:W3:Y:S03]  /*c3d0*/  LDSM.16.MT88.4 R140, [R231+0x6800] ;  /* 0x00680000e78c783b */ /* 0x000ee60000004200 */
[--C-:B-1----:R-:W-:Y:S02]  /*c3e0*/  FFMA.FTZ R0, R223, c[0x0][0x2d0], -R189.reuse ;  /* 0x0000b400df007a23 */ /* 0x102fe400000108bd */
[----:B--2---:R-:W-:Y:S02]  /*c3f0*/  FADD.FTZ R2, R197, R2 ;  /* 0x00000002c5027221 */ /* 0x004fe40000010000 */
[----:B------:R1:W2:Y:S01]  /*c400*/  MUFU.EX2 R196, R0 ;  /* 0x0000000000c47308 */ /* 0x0002a20000000800 */
[C---:B----4-:R-:W-:Y:S08]  /*c410*/  HMMA.16816.F32 R60, R136.reuse, R144, R60 ;  /* 0x00000090883c723c */ /* 0x050ff0000000183c */
[C---:B------:R-:W-:Y:S01]  /*c420*/  HMMA.16816.F32 R64, R136.reuse, R146, R64 ;  /* 0x000000928840723c */ /* 0x040fe20000001840 */
[----:B------:R-:W4:Y:S03]  /*c430*/  LDSM.16.MT88.4 R144, [R232+0x6800] ;  /* 0x00680000e890783b */ /* 0x000f260000004200 */
[--C-:B-1----:R-:W-:Y:S02]  /*c440*/  FFMA.FTZ R0, R224, c[0x0][0x2d0], -R189.reuse ;  /* 0x0000b400e0007a23 */ /* 0x102fe400000108bd */
[----:B--2---:R-:W-:Y:S02]  /*c450*/  FADD.FTZ R2, R196, R2 ;  /* 0x00000002c4027221 */ /* 0x004fe40000010000 */
[----:B------:R1:W2:Y:S01]  /*c460*/  MUFU.EX2 R195, R0 ;  /* 0x0000000000c37308 */ /* 0x0002a20000000800 */
[C---:B---3--:R-:W-:Y:S08]  /*c470*/  HMMA.16816.F32 R68, R136.reuse, R140, R68 ;  /* 0x0000008c8844723c */ /* 0x048ff00000001844 */
[C---:B------:R-:W-:Y:S01]  /*c480*/  HMMA.16816.F32 R72, R136.reuse, R142, R72 ;  /* 0x0000008e8848723c */ /* 0x040fe20000001848 */
[----:B------:R-:W3:Y:S07]  /*c490*/  LDSM.16.MT88.4 R140, [R234+0x6800] ;  /* 0x00680000ea8c783b */ /* 0x000eee0000004200 */
[C---:B----4-:R-:W-:Y:S04]  /*c4a0*/  HMMA.16816.F32 R76, R136.reuse, R144, R76 ;  /* 0x00000090884c723c */ /* 0x050fe8000000184c */
[----:B-1----:R-:W-:Y:S02]  /*c4b0*/  FFMA.FTZ R0, R225, c[0x0][0x2d0], -R189 ;  /* 0x0000b400e1007a23 */ /* 0x002fe400000108bd */
[----:B--2---:R-:W-:Y:S02]  /*c4c0*/  FADD.FTZ R2, R195, R2 ;  /* 0x00000002c3027221 */ /* 0x004fe40000010000 */
[----:B------:R1:W-:Y:S01]  /*c4d0*/  MUFU.EX2 R194, R0 ;  /* 0x0000000000c27308 */ /* 0x0003e20000000800 */
[C---:B------:R-:W-:Y:S01]  /*c4e0*/  HMMA.16816.F32 R80, R136.reuse, R146, R80 ;  /* 0x000000928850723c */ /* 0x040fe20000001850 */
[----:B------:R-:W2:Y:S02]  /*c4f0*/  LDSM.16.MT88.4 R144, [R233+0x6800] ;  /* 0x00680000e990783b */ /* 0x000ea40000004200 */
[----:B-1----:R-:W-:Y:S05]  /*c500*/  FADD.FTZ R0, R165, R133 ;  /* 0x00000085a5007221 */ /* 0x002fea0000010000 */
[C---:B---3--:R-:W-:Y:S04]  /*c510*/  HMMA.16816.F32 R84, R136.reuse, R140, R84 ;  /* 0x0000008c8854723c */ /* 0x048fe80000001854 */
[----:B------:R-:W-:Y:S02]  /*c520*/  FADD.FTZ R0, R166, R0 ;  /* 0x00000000a6007221 */ /* 0x000fe40000010000 */
[--C-:B------:R-:W-:Y:S02]  /*c530*/  FFMA.FTZ R133, R235, c[0x0][0x2d0], -R189.reuse ;  /* 0x0000b400eb857a23 */ /* 0x100fe400000108bd */
[----:B------:R-:W-:Y:S01]  /*c540*/  FADD.FTZ R0, R169, R0 ;  /* 0x00000000a9007221 */ /* 0x000fe20000010000 */
[C---:B------:R-:W-:Y:S01]  /*c550*/  HMMA.16816.F32 R88, R136.reuse, R142, R88 ;  /* 0x0000008e8858723c */ /* 0x040fe20000001858 */
[----:B------:R-:W1:Y:S02]  /*c560*/  LDSM.16.MT88.4 R140, [R231+0x9800] ;  /* 0x00980000e78c783b */ /* 0x000e640000004200 */
[----:B------:R-:W3:Y:S01]  /*c570*/  MUFU.EX2 R133, R133 ;  /* 0x0000008500857308 */ /* 0x000ee20000000800 */
[----:B------:R-:W-:Y:S02]  /*c580*/  FADD.FTZ R0, R164, R0 ;  /* 0x00000000a4007221 */ /* 0x000fe40000010000 */
[----:B------:R-:W-:Y:S02]  /*c590*/  FFMA.FTZ R189, R226, c[0x0][0x2d0], -R189 ;  /* 0x0000b400e2bd7a23 */ /* 0x000fe400000108bd */
[----:B------:R-:W-:Y:S01]  /*c5a0*/  FADD.FTZ R0, R163, R0 ;  /* 0x00000000a3007221 */ /* 0x000fe20000010000 */
[C---:B--2---:R-:W-:Y:S03]  /*c5b0*/  HMMA.16816.F32 R92, R136.reuse, R144, R92 ;  /* 0x00000090885c723c */ /* 0x044fe6000000185c */
[----:B------:R-:W-:Y:S01]  /*c5c0*/  FADD.FTZ R0, R221, R0 ;  /* 0x00000000dd007221 */ /* 0x000fe20000010000 */
[----:B------:R-:W2:Y:S03]  /*c5d0*/  MUFU.EX2 R189, R189 ;  /* 0x000000bd00bd7308 */ /* 0x000ea60000000800 */
[----:B------:R-:W-:Y:S01]  /*c5e0*/  FADD.FTZ R0, R244, R0 ;  /* 0x00000000f4007221 */ /* 0x000fe20000010000 */
[C---:B------:R-:W-:Y:S01]  /*c5f0*/  HMMA.16816.F32 R96, R136.reuse, R146, R96 ;  /* 0x000000928860723c */ /* 0x040fe20000001860 */
[----:B------:R-:W4:Y:S03]  /*c600*/  LDSM.16.MT88.4 R144, [R232+0x9800] ;  /* 0x00980000e890783b */ /* 0x000f260000004200 */
[----:B------:R-:W-:Y:S04]  /*c610*/  FADD.FTZ R0, R209, R0 ;  /* 0x00000000d1007221 */ /* 0x000fe80000010000 */
[----:B------:R-:W-:Y:S01]  /*c620*/  FADD.FTZ R0, R210, R0 ;  /* 0x00000000d2007221 */ /* 0x000fe20000010000 */
[----:B---3--:R-:W-:Y:S03]  /*c630*/  F2FP.PACK_AB R185, R133, R188 ;  /* 0x000000bc85b9723e */ /* 0x008fe600000000ff */
[----:B------:R-:W-:Y:S04]  /*c640*/  FADD.FTZ R0, R211, R0 ;  /* 0x00000000d3007221 */ /* 0x000fe80000010000 */
[----:B------:R-:W-:Y:S01]  /*c650*/  FADD.FTZ R0, R212, R0 ;  /* 0x00000000d4007221 */ /* 0x000fe20000010000 */
[----:B--2---:R-:W-:Y:S03]  /*c660*/  F2FP.PACK_AB R187, R189, R134 ;  /* 0x00000086bdbb723e */ /* 0x004fe600000000ff */
[----:B------:R-:W-:Y:S01]  /*c670*/  FADD.FTZ R0, R200, R0 ;  /* 0x00000000c8007221 */ /* 0x000fe20000010000 */
[C---:B-1----:R-:W-:Y:S03]  /*c680*/  HMMA.16816.F32 R100, R136.reuse, R140, R100 ;  /* 0x0000008c8864723c */ /* 0x042fe60000001864 */
[----:B------:R-:W-:Y:S04]  /*c690*/  FADD.FTZ R0, R201, R0 ;  /* 0x00000000c9007221 */ /* 0x000fe80000010000 */
[----:B------:R-:W-:Y:S01]  /*c6a0*/  FADD.FTZ R0, R199, R0 ;  /* 0x00000000c7007221 */ /* 0x000fe20000010000 */
[C---:B------:R-:W-:Y:S01]  /*c6b0*/  HMMA.16816.F32 R104, R136.reuse, R142, R104 ;  /* 0x0000008e8868723c */ /* 0x040fe20000001868 */
[----:B------:R-:W1:Y:S03]  /*c6c0*/  LDSM.16.MT88.4 R140, [R234+0x9800] ;  /* 0x00980000ea8c783b */ /* 0x000e660000004200 */
[----:B------:R-:W-:Y:S04]  /*c6d0*/  FADD.FTZ R0, R198, R0 ;  /* 0x00000000c6007221 */ /* 0x000fe80000010000 */
[C---:B----4-:R-:W-:Y:S08]  /*c6e0*/  HMMA.16816.F32 R108, R136.reuse, R144, R108 ;  /* 0x00000090886c723c */ /* 0x050ff0000000186c */
        /* <DEDUP_REMOVED lines=9> */
[----:B------:R-:W-:Y:S01]  /*c780*/  F2FP.PACK_AB R138, R244, R221 ;  /* 0x000000ddf48a723e */ /* 0x000fe200000000ff */
[----:B------:R-:W-:Y:S02]  /*c790*/  LDSM.16.MT88.4 R164, [R233+0x2800] ;  /* 0x00280000e9a4783b */ /* 0x000fe40000004200 */
[----:B------:R-:W-:Y:S02]  /*c7a0*/  F2FP.PACK_AB R137, R220, R162 ;  /* 0x000000a2dc89723e */ /* 0x000fe400000000ff */
[----:B------:R-:W-:Y:S07]  /*c7b0*/  F2FP.PACK_AB R139, R237, R238 ;  /* 0x000000eeed8b723e */ /* 0x000fee00000000ff */
[C---:B-1----:R-:W-:Y:S08]  /*c7c0*/  HMMA.16816.F32 R4, R136.reuse, R140, R4 ;  /* 0x0000008c8804723c */ /* 0x042ff00000001804 */
[C---:B------:R-:W-:Y:S01]  /*c7d0*/  HMMA.16816.F32 R8, R136.reuse, R142, R8 ;  /* 0x0000008e8808723c */ /* 0x040fe20000001808 */
[----:B------:R-:W1:Y:S07]  /*c7e0*/  LDSM.16.MT88.4 R140, [R233+0x1000] ;  /* 0x00100000e98c783b */ /* 0x000e6e0000004200 */
[C---:B--2---:R-:W-:Y:S08]  /*c7f0*/  HMMA.16816.F32 R12, R136.reuse, R144, R12 ;  /* 0x00000090880c723c */ /* 0x044ff0000000180c */
[C---:B------:R-:W-:Y:S01]  /*c800*/  HMMA.16816.F32 R16, R136.reuse, R146, R16 ;  /* 0x000000928810723c */ /* 0x040fe20000001810 */
[----:B------:R-:W2:Y:S07]  /*c810*/  LDSM.16.MT88.4 R144, [R231+0x4000] ;  /* 0x00400000e790783b */ /* 0x000eae0000004200 */
[C---:B------:R-:W-:Y:S08]  /*c820*/  HMMA.16816.F32 R20, R136.reuse, R148, R20 ;  /* 0x000000948814723c */ /* 0x040ff00000001814 */
        /* <DEDUP_REMOVED lines=39> */
[----:B------:R-:W-:Y:S01]  /*caa0*/  HMMA.16816.F32 R128, R136, R142, R128 ;  /* 0x0000008e8880723c */ /* 0x000fe20000001880 */
[----:B------:R-:W1:Y:S06]  /*cab0*/  LDSM.16.MT88.4 R140, [R233+0x1800] ;  /* 0x00180000e98c783b */ /* 0x000e6c0000004200 */
[----:B------:R-:W-:Y:S02]  /*cac0*/  F2FP.PACK_AB R136, R210, R209 ;  /* 0x000000d1d288723e */ /* 0x000fe400000000ff */
[----:B------:R-:W-:Y:S03]  /*cad0*/  F2FP.PACK_AB R138, R212, R211 ;  /* 0x000000d3d48a723e */ /* 0x000fe600000000ff */
[----:B------:R-:W-:Y:S02]  /*cae0*/  F2FP.PACK_AB R137, R204, R208 ;  /* 0x000000d0cc89723e */ /* 0x000fe400000000ff */
[----:B------:R-:W-:Y:S07]  /*caf0*/  F2FP.PACK_AB R139, R202, R203 ;  /* 0x000000cbca8b723e */ /* 0x000fee00000000ff */
        /* <DEDUP_REMOVED lines=46> */
[----:B------:R-:W-:Y:S01]  /*cde0*/  HMMA.16816.F32 R128, R136, R142, R128 ;  /* 0x0000008e8880723c */ /* 0x000fe20000001880 */
[----:B------:R-:W1:Y:S06]  /*cdf0*/  LDSM.16.MT88.4 R140, [R231+0x5000] ;  /* 0x00500000e78c783b */ /* 0x000e6c0000004200 */
[----:B------:R-:W-:Y:S02]  /*ce00*/  F2FP.PACK_AB R136, R201, R200 ;  /* 0x000000c8c988723e */ /* 0x000fe400000000ff */
[----:B------:R-:W-:Y:S03]  /*ce10*/  F2FP.PACK_AB R138, R198, R199 ;  /* 0x000000c7c68a723e */ /* 0x000fe600000000ff */
[----:B------:R-:W-:Y:S02]  /*ce20*/  F2FP.PACK_AB R137, R196, R197 ;  /* 0x000000c5c489723e */ /* 0x000fe400000000ff */
[C---:B------:R-:W-:Y:S07]  /*ce30*/  F2FP.PACK_AB R139, R194.reuse, R195 ;  /* 0x000000c3c28b723e */ /* 0x040fee00000000ff */
        /* <DEDUP_REMOVED lines=40> */
[C---:B------:R-:W-:Y:S08]  /*d0c0*/  HMMA.16816.F32 R112, R136.reuse, R154, R112 ;  /* 0x0000009a8870723c */ /* 0x040ff00000001870 */
[C---:B----4-:R-:W-:Y:S08]  /*d0d0*/  HMMA.16816.F32 R116, R136.reuse, R156, R116 ;  /* 0x0000009c8874723c */ /* 0x050ff00000001874 */
[C---:B------:R-:W-:Y:S01]  /*d0e0*/  HMMA.16816.F32 R120, R136.reuse, R158, R120 ;  /* 0x0000009e8878723c */ /* 0x040fe20000001878 */
[----:B------:R-:W3:Y:S07]  /*d0f0*/  LDSM.16.MT88.4 R156, [R234+0x2800] ;  /* 0x00280000ea9c783b */ /* 0x000eee0000004200 */
[C---:B--2---:R-:W-:Y:S08]  /*d100*/  HMMA.16816.F32 R124, R136.reuse, R144, R124 ;  /* 0x00000090887c723c */ /* 0x044ff0000000187c */
[----:B------:R-:W-:Y:S08]  /*d110*/  HMMA.16816.F32 R128, R136, R146, R128 ;  /* 0x000000928880723c */ /* 0x000ff00000001880 */
[C---:B-1----:R-:W-:Y:S01]  /*d120*/  HMMA.16816.F32 R136, R184.reuse, R140, R4 ;  /* 0x0000008cb888723c */ /* 0x042fe20000001804 */
[----:B------:R-:W1:Y:S07]  /*d130*/  LDSM.16.MT88.4 R4, [R234+0x5800] ;  /* 0x00580000ea04783b */ /* 0x000e6e0000004200 */
[C---:B------:R-:W-:Y:S01]  /*d140*/  HMMA.16816.F32 R140, R184.reuse, R142, R8 ;  /* 0x0000008eb88c723c */ /* 0x040fe20000001808 */
[----:B------:R-:W2:Y:S07]  /*d150*/  LDSM.16.MT88.4 R8, [R233+0x5800] ;  /* 0x00580000e908783b */ /* 0x000eae0000004200 */
[C---:B------:R-:W-:Y:S01]  /*d160*/  HMMA.16816.F32 R144, R184.reuse, R148, R12 ;  /* 0x00000094b890723c */ /* 0x040fe2000000180c */
[----:B------:R-:W4:Y:S07]  /*d170*/  LDSM.16.MT88.4 R12, [R231+0x8800] ;  /* 0x00880000e70c783b */ /* 0x000f2e0000004200 */
[C---:B------:R-:W-:Y:S01]  /*d180*/  HMMA.16816.F32 R148, R184.reuse, R150, R16 ;  /* 0x00000096b894723c */ /* 0x040fe20000001810 */
[----:B------:R-:W5:Y:S07]  /*d190*/  LDSM.16.MT88.4 R16, [R232+0x8800] ;  /* 0x00880000e810783b */ /* 0x000f6e0000004200 */
[C---:B---3--:R-:W-:Y:S01]  /*d1a0*/  HMMA.16816.F32 R152, R184.reuse, R156, R20 ;  /* 0x0000009cb898723c */ /* 0x048fe20000001814 */
[----:B------:R-:W3:Y:S07]  /*d1b0*/  LDSM.16.MT88.4 R20, [R234+0x8800] ;  /* 0x00880000ea14783b */ /* 0x000eee0000004200 */
        /* <DEDUP_REMOVED lines=17> */
[C---:B-----5:R-:W-:Y:S01]  /*d2d0*/  HMMA.16816.F32 R76, R184.reuse, R16, R76 ;  /* 0x00000010b84c723c */ /* 0x060fe2000000184c */
[----:B------:R-:W5:Y:S07]  /*d2e0*/  LDL R16, [R1+0x14] ;  /* 0x0000140001107983 */ /* 0x000f6e0000100800 */
[C---:B------:R-:W-:Y:S08]  /*d2f0*/  HMMA.16816.F32 R80, R184.reuse, R18, R80 ;  /* 0x00000012b850723c */ /* 0x040ff00000001850 */
[C---:B---3--:R-:W-:Y:S08]  /*d300*/  HMMA.16816.F32 R84, R184.reuse, R20, R84 ;  /* 0x00000014b854723c */ /* 0x048ff00000001854 */
[C---:B------:R-:W-:Y:S08]  /*d310*/  HMMA.16816.F32 R88, R184.reuse, R22, R88 ;  /* 0x00000016b858723c */ /* 0x040ff00000001858 */
[C---:B------:R-:W-:Y:S08]  /*d320*/  HMMA.16816.F32 R92, R184.reuse, R24, R92 ;  /* 0x00000018b85c723c */ /* 0x040ff0000000185c */
[C---:B------:R-:W-:Y:S08]  /*d330*/  HMMA.16816.F32 R96, R184.reuse, R26, R96 ;  /* 0x0000001ab860723c */ /* 0x040ff00000001860 */
[C---:B-1----:R-:W-:Y:S08]  /*d340*/  HMMA.16816.F32 R100, R184.reuse, R4, R100 ;  /* 0x00000004b864723c */ /* 0x042ff00000001864 */
[C---:B------:R-:W-:Y:S01]  /*d350*/  HMMA.16816.F32 R104, R184.reuse, R6, R104 ;  /* 0x00000006b868723c */ /* 0x040fe20000001868 */
[----:B------:R-:W1:Y:S07]  /*d360*/  LDSM.16.MT88.4 R4, [R233+0xb800] ;  /* 0x00b80000e904783b */ /* 0x000e6e0000004200 */
[C---:B--2---:R-:W-:Y:S08]  /*d370*/  HMMA.16816.F32 R108, R184.reuse, R8, R108 ;  /* 0x00000008b86c723c */ /* 0x044ff0000000186c */
[C---:B------:R-:W-:Y:S08]  /*d380*/  HMMA.16816.F32 R112, R184.reuse, R10, R112 ;  /* 0x0000000ab870723c */ /* 0x040ff00000001870 */
[C---:B----4-:R-:W-:Y:S07]  /*d390*/  HMMA.16816.F32 R116, R184.reuse, R12, R116 ;  /* 0x0000000cb874723c */ /* 0x050fee0000001874 */
[-C--:B------:R-:W-:Y:S01]  /*d3a0*/  MOV R12, R3.reuse ;  /* 0x00000003000c7202 */ /* 0x080fe20000000f00 */
[C---:B------:R-:W-:Y:S08]  /*d3b0*/  HMMA.16816.F32 R120, R184.reuse, R14, R120 ;  /* 0x0000000eb878723c */ /* 0x040ff00000001878 */
[C---:B-1----:R-:W-:Y:S07]  /*d3c0*/  HMMA.16816.F32 R124, R184.reuse, R4, R124 ;  /* 0x00000004b87c723c */ /* 0x042fee000000187c */
[----:B------:R-:W-:Y:S01]  /*d3d0*/  FADD.FTZ R4, R194, R2 ;  /* 0x00000002c2047221 */ /* 0x000fe20000010000 */
[----:B------:R-:W-:Y:S04]  /*d3e0*/  HMMA.16816.F32 R128, R184, R6, R128 ;  /* 0x00000006b880723c */ /* 0x000fe80000001880 */
[----:B------:R-:W-:Y:S02]  /*d3f0*/  FADD.FTZ R2, R190, R0 ;  /* 0x00000000be027221 */ /* 0x000fe40000010000 */
[----:B------:R-:W-:Y:S02]  /*d400*/  FADD.FTZ R0, R188, R4 ;  /* 0x00000004bc007221 */ /* 0x000fe40000010000 */
[----:B------:R-:W-:Y:S04]  /*d410*/  FADD.FTZ R2, R191, R2 ;  /* 0x00000002bf027221 */ /* 0x000fe80000010000 */
[----:B------:R-:W-:Y:S01]  /*d420*/  FADD.FTZ R0, R133, R0 ;  /* 0x0000000085007221 */ /* 0x000fe20000010000 */
[----:B------:R-:W-:Y:S01]  /*d430*/  MOV R133, R132 ;  /* 0x0000008400857202 */ /* 0x000fe20000000f00 */
[----:B------:R-:W-:Y:S02]  /*d440*/  FADD.FTZ R2, R192, R2 ;  /* 0x00000002c0027221 */ /* 0x000fe40000010000 */
[----:B------:R-:W-:Y:S01]  /*d450*/  FADD.FTZ R0, R134, R0 ;  /* 0x0000000086007221 */ /* 0x000fe20000010000 */
[----:B------:R-:W-:Y:S01]  /*d460*/  MOV R134, R3 ;  /* 0x0000000300867202 */ /* 0x000fe20000000f00 */
[----:B------:R-:W-:Y:S02]  /*d470*/  FADD.FTZ R2, R193, R2 ;  /* 0x00000002c1027221 */ /* 0x000fe40000010000 */
[----:B------:R-:W-:Y:S03]  /*d480*/  FADD.FTZ R0, R189, R0 ;  /* 0x00000000bd007221 */ /* 0x000fe60000010000 */
[----:B------:R1:W-:Y:S04]  /*d490*/  STL [R1+0x8], R2 ;  /* 0x0000080201007387 */ /* 0x0003e80000100800 */
[----:B------:R1:W-:Y:S01]  /*d4a0*/  STL [R1+0xc], R0 ;  /* 0x00000c0001007387 */ /* 0x0003e20000100800 */
[C---:B-----5:R-:W-:Y:S02]  /*d4b0*/  ISETP.GT.AND P0, PT, R247.reuse, R16, PT ;  /* 0x00000010f700720c */ /* 0x060fe40003f04270 */
[----:B------:R-:W-:Y:S11]  /*d4c0*/  IADD3 R247, R247, -0x1, RZ ;  /* 0xfffffffff7f77810 */ /* 0x000ff60007ffe0ff */
[----:B-1----:R-:W-:-:S05]  /*d4d0*/  @P0 BRA `(.L_x_1487) ;  /* 0xffffa6d000000947 */ /* 0x002fca000383ffff */
.L_x_1476:
[----:B-1----:R-:W-:-:S13]  /*d4e0*/  ISETP.GE.AND P0, PT, R247, RZ, PT ;  /* 0x000000fff700720c */ /* 0x002fda0003f06270 */
[----:B------:R-:W-:Y:S05]  /*d4f0*/  @!P0 BRA `(.L_x_1488) ;  /* 0x0000516000008947 */ /* 0x000fea0003800000 */
[----:B------:R-:W-:Y:S02]  /*d500*/  MOV R134, R12 ;  /* 0x0000000c00867202 */ /* 0x000fe40000000f00 */
[----:B------:R-:W-:Y:S02]  /*d510*/  MOV R133, R132 ;  /* 0x0000008400857202 */ /* 0x000fe40000000f00 */
.L_x_1495:
[----:B------:R-:W-:Y:S01]  /*d520*/  SHF.R.S32.HI R0, RZ, 0x1f, R252 ;  /* 0x0000001fff007819 */ /* 0x000fe200000114fc */
[----:B------:R-:W2:Y:S01]  /*d530*/  LDL.64 R6, [R1+0x30] ;  /* 0x0000300001067983 */ /* 0x000ea20000100a00 */
[----:B------:R-:W-:Y:S01]  /*d540*/  SHF.R.S32.HI R4, RZ, 0x1f, R246 ;  /* 0x0000001fff047819 */ /* 0x000fe200000114f6 */
[----:B------:R-:W-:Y:S04]  /*d550*/  DEPBAR.LE SB0, 0x0 ;  /* 0x000080000000791a */ /* 0x000fe80000000000 */
[C---:B------:R-:W-:Y:S01]  /*d560*/  IADD3 R14, R245.reuse, 0x80, RZ ;  /* 0x00000080f50e7810 */ /* 0x040fe20007ffe0ff */
[----:B------:R-:W3:Y:S01]  /*d570*/  LDL R5, [R1+0x3c] ;  /* 0x00003c0001057983 */ /* 0x000ee20000100800 */
[----:B------:R-:W-:Y:S01]  /*d580*/  IADD3 R13, R245, 0x40, RZ ;  /* 0x00000040f50d7810 */ /* 0x000fe20007ffe0ff */
[----:B------:R-:W-:Y:S01]  /*d590*/  WARPSYNC 0xffffffff ;  /* 0xffffffff00007948 */ /* 0x000fe20003800000 */
[C---:B------:R-:W-:Y:S01]  /*d5a0*/  IADD3 R238, R135.reuse, 0xb800, RZ ;  /* 0x0000b80087ee7810 */ /* 0x040fe20007ffe0ff */
[----:B------:R-:W-:Y:S01]  /*d5b0*/  BAR.SYNC.DEFER_BLOCKING 0x0 ;  /* 0x0000000000007b1d */ /* 0x000fe20000010000 */
[----:B------:R-:W-:Y:S01]  /*d5c0*/  SHF.R.S32.HI R13, RZ, 0x1f, R13 ;  /* 0x0000001fff0d7819 */ /* 0x000fe2000001140d */
[----:B------:R-:W-:Y:S01]  /*d5d0*/  IMAD R0, R0, c[0x0][0x208], RZ ;  /* 0x0000820000007a24 */ /* 0x000fe200078e02ff */
[C---:B------:R-:W-:Y:S01]  /*d5e0*/  IADD3 R237, R135.reuse, 0xb000, RZ ;  /* 0x0000b00087ed7810 */ /* 0x040fe20007ffe0ff */
[C---:B------:R-:W-:Y:S01]  /*d5f0*/  IMAD.WIDE.U32 R2, R252.reuse, c[0x0][0x208], RZ ;  /* 0x00008200fc027a25 */ /* 0x040fe200078e00ff */
[C---:B------:R-:W-:Y:S02]  /*d600*/  IADD3 R236, R135.reuse, 0xa800, RZ ;  /* 0x0000a80087ec7810 */ /* 0x040fe40007ffe0ff */
[C---:B------:R-:W-:Y:S01]  /*d610*/  IADD3 R235, R135.reuse, 0xa000, RZ ;  /* 0x0000a00087eb7810 */ /* 0x040fe20007ffe0ff */
[----:B------:R-:W-:Y:S01]  /*d620*/  IMAD R0, R252, c[0x0][0x20c], R0 ;  /* 0x00008300fc007a24 */ /* 0x000fe200078e0200 */
[C---:B------:R-:W-:Y:S01]  /*d630*/  IADD3 R227, R135.reuse, 0x9800, RZ ;  /* 0x0000980087e37810 */ /* 0x040fe20007ffe0ff */
[----:B------:R-:W-:Y:S01]  /*d640*/  IMAD R4, R4, c[0x0][0x218], RZ ;  /* 0x0000860004047a24 */ /* 0x000fe200078e02ff */
[----:B------:R-:W-:Y:S01]  /*d650*/  IADD3 R226, R135, 0x9000, RZ ;  /* 0x0000900087e27810 */ /* 0x000fe20007ffe0ff */
[----:B------:R-:W-:Y:S01]  /*d660*/  IMAD.IADD R3, R3, 0x1, R0 ;  /* 0x0000000103037824 */ /* 0x000fe200078e0200 */
[C---:B------:R-:W-:Y:S01]  /*d670*/  IADD3 R225, R135.reuse, 0x8800, RZ ;  /* 0x0000880087e17810 */ /* 0x040fe20007ffe0ff */
[C---:B------:R-:W-:Y:S01]  /*d680*/  IMAD R4, R246.reuse, c[0x0][0x21c], R4 ;  /* 0x00008700f6047a24 */ /* 0x040fe200078e0204 */
[C---:B------:R-:W-:Y:S01]  /*d690*/  IADD3 R224, R135.reuse, 0x8000, RZ ;  /* 0x0000800087e07810 */ /* 0x040fe20007ffe0ff */
[----:B------:R-:W-:Y:S01]  /*d6a0*/  IMAD.WIDE.U32 R2, R246, c[0x0][0x218], R2 ;  /* 0x00008600f6027a25 */ /* 0x000fe200078e0002 */
[C---:B------:R-:W-:Y:S02]  /*d6b0*/  IADD3 R223, R135.reuse, 0x7800, RZ ;  /* 0x0000780087df7810 */ /* 0x040fe40007ffe0ff */
[C---:B------:R-:W-:Y:S01]  /*d6c0*/  IADD3 R222, R135.reuse, 0x7000, RZ ;  /* 0x0000700087de7810 */ /* 0x040fe20007ffe0ff */
[----:B------:R-:W-:Y:S01]  /*d6d0*/  IMAD.SHL.U32 R45, R14, 0x2, RZ ;  /* 0x000000020e2d7824 */ /* 0x000fe200078e00ff */
[----:B------:R-:W-:Y:S01]  /*d6e0*/  IADD3 R221, R135, 0x6800, RZ ;  /* 0x0000680087dd7810 */ /* 0x000fe20007ffe0ff */
[----:B------:R-:W-:Y:S01]  /*d6f0*/  IMAD.SHL.U32 R37, R245, 0x2, RZ ;  /* 0x00000002f5257824 */ /* 0x000fe200078e00ff */
[C---:B------:R-:W-:Y:S01]  /*d700*/  IADD3 R220, R135.reuse, 0x6000, RZ ;  /* 0x0000600087dc7810 */ /* 0x040fe20007ffe0ff */
[----:B------:R1:W4:Y:S01]  /*d710*/  LDSM.16.M88.4 R48, [R239] ;  /* 0x00000000ef30783b */ /* 0x0003220000000200 */
[C---:B------:R-:W-:Y:S02]  /*d720*/  IADD3 R219, R135.reuse, 0x5800, RZ ;  /* 0x0000580087db7810 */ /* 0x040fe40007ffe0ff */
[C---:B------:R-:W-:Y:S01]  /*d730*/  IADD3 R218, R135.reuse, 0x5000, RZ ;  /* 0x0000500087da7810 */ /* 0x040fe20007ffe0ff */
[----:B------:R1:W1:Y:S01]  /*d740*/  LDSM.16.M88.4 R8, [R228] ;  /* 0x00000000e408783b */ /* 0x0002620000000200 */
[C---:B------:R-:W-:Y:S02]  /*d750*/  IADD3 R217, R135.reuse, 0x4800, RZ ;  /* 0x0000480087d97810 */ /* 0x040fe40007ffe0ff */
[C---:B------:R-:W-:Y:S01]  /*d760*/  IADD3 R216, R135.reuse, 0x4000, RZ ;  /* 0x0000400087d87810 */ /* 0x040fe20007ffe0ff */
[----:B------:R1:W1:Y:S01]  /*d770*/  LDSM.16.M88.4 R16, [R228+0x800] ;  /* 0x00080000e410783b */ /* 0x0002620000000200 */
[C---:B------:R-:W-:Y:S02]  /*d780*/  IADD3 R132, R135.reuse, 0x3800, RZ ;  /* 0x0000380087847810 */ /* 0x040fe40007ffe0ff */
[----:B------:R-:W-:Y:S01]  /*d790*/  IADD3 R0, R135, 0x3000, RZ ;  /* 0x0000300087007810 */ /* 0x000fe20007ffe0ff */
        /* <DEDUP_REMOVED lines=11> */
[----:B--2---:R-:W-:Y:S02]  /*d850*/  IADD3 R12, P0, R6, R2, RZ ;  /* 0x00000002060c7210 */ /* 0x004fe40007f1e0ff */
[----:B------:R-:W-:Y:S04]  /*d860*/  IADD3 R6, R245, 0xc0, RZ ;  /* 0x000000c0f5067810 */ /* 0x000fe80007ffe0ff */
[----:B------:R-:W-:Y:S02]  /*d870*/  SHF.R.S32.HI R6, RZ, 0x1f, R6 ;  /* 0x0000001fff067819 */ /* 0x000fe40000011406 */
[----:B---3--:R-:W-:Y:S02]  /*d880*/  IADD3.X R4, R5, R3, R4, P0, !PT ;  /* 0x0000000305047210 */ /* 0x008fe400007fe404 */
[----:B------:R-:W-:Y:S02]  /*d890*/  IADD3 R5, R245, 0xc0, RZ ;  /* 0x000000c0f5057810 */ /* 0x000fe40007ffe0ff */
[C---:B------:R-:W-:Y:S02]  /*d8a0*/  LEA R7, P0, R12.reuse, c[0x0][0x1f8], 0x1 ;  /* 0x00007e000c077a11 */ /* 0x040fe400078008ff */
[C---:B------:R-:W-:Y:S01]  /*d8b0*/  SHF.L.U64.HI R20, R5.reuse, 0x1, R6 ;  /* 0x0000000105147819 */ /* 0x040fe20000010206 */
[----:B------:R-:W-:Y:S01]  /*d8c0*/  IMAD.SHL.U32 R47, R5, 0x2, RZ ;  /* 0x00000002052f7824 */ /* 0x000fe200078e00ff */
[C---:B------:R-:W-:Y:S02]  /*d8d0*/  IADD3 R5, R245.reuse, 0x80, RZ ;  /* 0x00000080f5057810 */ /* 0x040fe40007ffe0ff */
[C---:B------:R-:W-:Y:S02]  /*d8e0*/  IADD3 R6, R245.reuse, 0x40, RZ ;  /* 0x00000040f5067810 */ /* 0x040fe40007ffe0ff */
[----:B------:R-:W-:Y:S02]  /*d8f0*/  SHF.R.S32.HI R5, RZ, 0x1f, R5 ;  /* 0x0000001fff057819 */ /* 0x000fe40000011405 */
[----:B------:R-:W-:Y:S01]  /*d900*/  LEA.HI.X R12, R12, c[0x0][0x1fc], R4, 0x1, P0 ;  /* 0x00007f000c0c7a11 */ /* 0x000fe200000f0c04 */
[----:B------:R-:W-:Y:S01]  /*d910*/  IMAD.SHL.U32 R39, R6, 0x2, RZ ;  /* 0x0000000206277824 */ /* 0x000fe200078e00ff */
[----:B------:R-:W-:Y:S02]  /*d920*/  SHF.L.U64.HI R15, R14, 0x1, R5 ;  /* 0x000000010e0f7819 */ /* 0x000fe40000010205 */
[----:B------:R-:W-:Y:S02]  /*d930*/  SHF.R.S32.HI R5, RZ, 0x1f, R245 ;  /* 0x0000001fff057819 */ /* 0x000fe400000114f5 */
[----:B------:R-:W-:Y:S02]  /*d940*/  SHF.L.U64.HI R14, R6, 0x1, R13 ;  /* 0x00000001060e7819 */ /* 0x000fe4000001020d */
[----:B------:R-:W-:Y:S01]  /*d950*/  SHF.L.U64.HI R13, R245, 0x1, R5 ;  /* 0x00000001f50d7819 */ /* 0x000fe20000010205 */
[----:B------:R-:W-:-:S05]  /*d960*/  BRA.DIV ~URZ, `(.L_x_1489) ;  /* 0x0000a2627f007947 */ /* 0x000fca000b800000 */
[----:B-1--4-:R1:W2:Y:S02]  /*d970*/  SHFL.IDX PT, R2, R12, RZ, 0x181f ;  /* 0x00181fff0c027589 */ /* 0x0122a400000e0000 */
.L_x_1544:
[----:B------:R-:W3:Y:S01]  /*d980*/  SHFL.IDX PT, R6, R7, RZ, 0x181f ;  /* 0x00181fff07067589 */ /* 0x000ee200000e0000 */
[C---:B------:R-:W-:Y:S01]  /*d990*/  ISETP.GE.AND P1, PT, R245.reuse, c[0x0][0x1d4], PT ;  /* 0x00007500f5007a0c */ /* 0x040fe20003f26270 */
[----:B------:R-:W-:Y:S01]  /*d9a0*/  BSSY B0, `(.L_x_1490) ;  /* 0x0000231000007945 */ /* 0x000fe20003800000 */
[C---:B------:R-:W-:Y:S02]  /*d9b0*/  IADD3 R3, R245.reuse, 0x80, RZ ;  /* 0x00000080f5037810 */ /* 0x040fe40007ffe0ff */
[----:B------:R-:W-:Y:S02]  /*d9c0*/  IADD3 R21, R245, 0x40, RZ ;  /* 0x00000040f5157810 */ /* 0x000fe40007ffe0ff */
[----:B------:R-:W-:Y:S01]  /*d9d0*/  ISETP.GE.AND P4, PT, R3, c[0x0][0x1d4], PT ;  /* 0x0000750003007a0c */ /* 0x000fe20003f86270 */
[----:B------:R-:W4:Y:S01]  /*d9e0*/  SHFL.IDX PT, R4, R7, 0x1, 0x181f ;  /* 0x00381f0007047f89 */ /* 0x000f2200000e0000 */
[----:B------:R-:W-:Y:S02]  /*d9f0*/  IADD3 R3, R245, 0xc0, RZ ;  /* 0x000000c0f5037810 */ /* 0x000fe40007ffe0ff */
[----:B------:R-:W-:Y:S02]  /*da00*/  ISETP.GE.AND P5, PT, R21, c[0x0][0x1d4], PT ;  /* 0x0000750015007a0c */ /* 0x000fe40003fa6270 */
[----:B------:R-:W-:Y:S02]  /*da10*/  ISETP.GE.AND P3, PT, R3, c[0x0][0x1d4], PT ;  /* 0x0000750003007a0c */ /* 0x000fe40003f66270 */
[----:B------:R-:W-:Y:S01]  /*da20*/  SEL R244, RZ, 0x10, P1 ;  /* 0x00000010fff47807 */ /* 0x000fe20000800000 */
[----:B------:R5:W-:Y:S01]  /*da30*/  SHFL.IDX PT, R3, R7, 0x2, 0x181f ;  /* 0x00581f0007037f89 */ /* 0x000be200000e0000 */
[----:B------:R-:W-:Y:S02]  /*da40*/  SEL R21, RZ, 0x10, P4 ;  /* 0x00000010ff157807 */ /* 0x000fe40002000000 */
[----:B------:R-:W-:Y:S02]  /*da50*/  IADD3 R36, -R244, 0x10, RZ ;  /* 0x00000010f4247810 */ /* 0x000fe40007ffe1ff */
[----:B------:R-:W-:Y:S02]  /*da60*/  SEL R46, RZ, 0x10, P3 ;  /* 0x00000010ff2e7807 */ /* 0x000fe40001800000 */
[----:B------:R-:W-:Y:S01]  /*da70*/  LOP3.LUT R36, R36, 0xf, RZ, 0xc0, !PT ;  /* 0x0000000f24247812 */ /* 0x000fe200078ec0ff */
[----:B------:R-:W1:Y:S01]  /*da80*/  SHFL.IDX PT, R5, R12, 0x1, 0x181f ;  /* 0x00381f000c057f89 */ /* 0x000e6200000e0000 */
[----:B------:R-:W-:Y:S02]  /*da90*/  IADD3 R38, -R21, 0x10, RZ ;  /* 0x0000001015267810 */ /* 0x000fe40007ffe1ff */
[----:B------:R-:W-:Y:S02]  /*daa0*/  IADD3 R44, -R46, 0x10, RZ ;  /* 0x000000102e2c7810 */ /* 0x000fe40007ffe1ff */
[----:B------:R-:W-:Y:S02]  /*dab0*/  LOP3.LUT R38, R38, 0xf, RZ, 0xc0, !PT ;  /* 0x0000000f26267812 */ /* 0x000fe400078ec0ff */
[----:B------:R-:W-:Y:S02]  /*dac0*/  LOP3.LUT R44, R44, 0xf, RZ, 0xc0, !PT ;  /* 0x0000000f2c2c7812 */ /* 0x000fe400078ec0ff */
[C---:B---3--:R-:W-:Y:S02]  /*dad0*/  IADD3 R28, P0, R6.reuse, R37, RZ ;  /* 0x00000025061c7210 */ /* 0x048fe40007f1e0ff */
[----:B------:R-:W-:Y:S02]  /*dae0*/  IADD3 R22, P2, R6, R39, RZ ;  /* 0x0000002706167210 */ /* 0x000fe40007f5e0ff */
[C---:B--2---:R-:W-:Y:S02]  /*daf0*/  IADD3.X R29, R2.reuse, R13, RZ, P0, !PT ;  /* 0x0000000d021d7210 */ /* 0x044fe400007fe4ff */
[----:B------:R-:W-:Y:S02]  /*db00*/  IADD3.X R23, R2, R14, RZ, P2, !PT ;  /* 0x0000000e02177210 */ /* 0x000fe400017fe4ff */
[----:B------:R-:W-:Y:S01]  /*db10*/  IADD3 R30, P0, R6, R45, RZ ;  /* 0x0000002d061e7210 */ /* 0x000fe20007f1e0ff */
[----:B------:R2:W-:Y:S03]  /*db20*/  LDGSTS.E.BYPASS.LTC128B.128 [R243+0x100], [R28.64], !P1 ;  /* 0x001000001cf37fae */ /* 0x0005e6000c901d46 */
[----:B------:R-:W-:Y:S02]  /*db30*/  IADD3.X R31, R2, R15, RZ, P0, !PT ;  /* 0x0000000f021f7210 */ /* 0x000fe400007fe4ff */
[----:B------:R-:W-:Y:S03]  /*db40*/  IADD3 R6, P0, R6, R47, RZ ;  /* 0x0000002f06067210 */ /* 0x000fe60007f1e0ff */
[----:B------:R4:W-:Y:S01]  /*db50*/  LDGSTS.E.BYPASS.LTC128B.128 [R243+0x3100], [R22.64], !P5 ;  /* 0x0310000016f37fae */ /* 0x0009e2000e901d46 */
[----:B-----5:R-:W-:Y:S07]  /*db60*/  IADD3.X R7, R2, R20, RZ, P0, !PT ;  /* 0x0000001402077210 */ /* 0x020fee00007fe4ff */
[----:B------:R3:W-:Y:S08]  /*db70*/  LDGSTS.E.BYPASS.LTC128B.128 [R243+0x6100], [R30.64], !P4 ;  /* 0x061000001ef37fae */ /* 0x0007f0000e101d46 */
[----:B------:R5:W-:Y:S08]  /*db80*/  LDGSTS.E.BYPASS.LTC128B.128 [R243+0x9100], [R6.64], !P3 ;  /* 0x0910000006f37fae */ /* 0x000bf0000d901d46 */
[----:B------:R2:W2:Y:S01]  /*db90*/  SHFL.IDX PT, R2, R12, 0x2, 0x181f ;  /* 0x00581f000c027f89 */ /* 0x0004a200000e0000 */
[C---:B----4-:R-:W-:Y:S04]  /*dba0*/  IADD3 R22, P0, R4.reuse, R37, RZ ;  /* 0x0000002504167210 */ /* 0x050fe80007f1e0ff */
[C---:B-1----:R-:W-:Y:S05]  /*dbb0*/  IADD3.X R23, R5.reuse, R13, RZ, P0, !PT ;  /* 0x0000000d05177210 */ /* 0x042fea00007fe4ff */
[----:B------:R1:W-:Y:S01]  /*dbc0*/  LDGSTS.E.BYPASS.LTC128B.128 [R243+0x1100], [R22.64], !P1 ;  /* 0x0110000016f37fae */ /* 0x0003e2000c901d46 */
[C---:B-----5:R-:W-:Y:S04]  /*dbd0*/  IADD3 R6, P0, R4.reuse, R39, RZ ;  /* 0x0000002704067210 */ /* 0x060fe80007f1e0ff */
[C---:B------:R-:W-:Y:S02]  /*dbe0*/  IADD3.X R7, R5.reuse, R14, RZ, P0, !PT ;  /* 0x0000000e05077210 */ /* 0x040fe400007fe4ff */
[----:B--2---:R-:W-:Y:S02]  /*dbf0*/  SEL R12, RZ, 0x10, P5 ;  /* 0x00000010ff0c7807 */ /* 0x004fe40002800000 */
[----:B------:R-:W-:Y:S01]  /*dc00*/  IADD3 R28, P0, R4, R47, RZ ;  /* 0x0000002f041c7210 */ /* 0x000fe20007f1e0ff */
[----:B------:R2:W-:Y:S01]  /*dc10*/  LDGSTS.E.BYPASS.LTC128B.128 [R243+0x4100], [R6.64], !P5 ;  /* 0x0410000006f37fae */ /* 0x0005e2000e901d46 */
[----:B---3--:R-:W-:Y:S02]  /*dc20*/  IADD3 R30, -R12, 0x10, RZ ;  /* 0x000000100c1e7810 */ /* 0x008fe40007ffe1ff */
[C---:B------:R-:W-:Y:S02]  /*dc30*/  IADD3.X R29, R5.reuse, R20, RZ, P0, !PT ;  /* 0x00000014051d7210 */ /* 0x040fe400007fe4ff */
[----:B------:R-:W-:Y:S02]  /*dc40*/  LOP3.LUT R30, R30, 0xf, RZ, 0xc0, !PT ;  /* 0x0000000f1e1e7812 */ /* 0x000fe400078ec0ff */
[----:B------:R-:W-:Y:S02]  /*dc50*/  ISETP.NE.U32.AND P2, PT, R12, RZ, PT ;  /* 0x000000ff0c00720c */ /* 0x000fe40003f45070 */
[----:B-1----:R-:W-:Y:S04]  /*dc60*/  IADD3 R22, P1, R4, R45, RZ ;  /* 0x0000002d04167210 */ /* 0x002fe80007f3e0ff */
[----:B------:R-:W-:Y:S02]  /*dc70*/  IADD3.X R23, R5, R15, RZ, P1, !PT ;  /* 0x0000000f05177210 */ /* 0x000fe40000ffe4ff */
[-C--:B------:R-:W-:Y:S03]  /*dc80*/  IADD3 R36, P1, P0, R36, R3.reuse, R37 ;  /* 0x0000000324247210 */ /* 0x080fe6000783e025 */
[----:B------:R1:W-:Y:S01]  /*dc90*/  LDGSTS.E.BYPASS.LTC128B.128 [R243+0x7100], [R22.64], !P4 ;  /* 0x0710000016f37fae */ /* 0x0003e2000e101d46 */
[-C--:B------:R-:W-:Y:S02]  /*dca0*/  IADD3.X R37, RZ, R2.reuse, R13, P1, P0 ;  /* 0x00000002ff257210 */ /* 0x080fe40000fe040d */
[-C--:B------:R-:W-:Y:S01]  /*dcb0*/  IADD3 R30, P1, P0, R30, R3.reuse, R39 ;  /* 0x000000031e1e7210 */ /* 0x080fe2000783e027 */
[C---:B--2---:R-:W-:Y:S04]  /*dcc0*/  HMMA.16816.F32 R4, R48.reuse, R8, RZ ;  /* 0x000000083004723c */ /* 0x044fe800000018ff */
[----:B------:R2:W-:Y:S01]  /*dcd0*/  LDGSTS.E.BYPASS.LTC128B.128 [R243+0xa100], [R28.64], !P3 ;  /* 0x0a1000001cf37fae */ /* 0x0005e2000d901d46 */
[-C--:B------:R-:W-:Y:S02]  /*dce0*/  IADD3.X R31, RZ, R2.reuse, R14, P1, P0 ;  /* 0x00000002ff1f7210 */ /* 0x080fe40000fe040e */
[-C--:B------:R-:W-:Y:S01]  /*dcf0*/  IADD3 R38, P1, P0, R38, R3.reuse, R45 ;  /* 0x0000000326267210 */ /* 0x080fe2000783e02d */
[C---:B------:R-:W-:Y:S04]  /*dd00*/  HMMA.16816.F32 R8, R48.reuse, R10, RZ ;  /* 0x0000000a3008723c */ /* 0x040fe800000018ff */
[-C--:B------:R-:W-:Y:S02]  /*dd10*/  IADD3.X R39, RZ, R2.reuse, R15, P1, P0 ;  /* 0x00000002ff277210 */ /* 0x080fe40000fe040f */
[----:B------:R-:W-:Y:S02]  /*dd20*/  IADD3 R44, P1, P0, R44, R3, R47 ;  /* 0x000000032c2c7210 */ /* 0x000fe4000783e02f */
[C---:B------:R-:W-:Y:S04]  /*dd30*/  HMMA.16816.F32 R12, R48.reuse, R16, RZ ;  /* 0x00000010300c723c */ /* 0x040fe800000018ff */
[----:B------:R-:W-:Y:S02]  /*dd40*/  IADD3.X R45, RZ, R2, R20, P1, P0 ;  /* 0x00000002ff2d7210 */ /* 0x000fe40000fe0414 */
[----:B------:R-:W-:Y:S02]  /*dd50*/  ISETP.NE.U32.AND P0, PT, R244, RZ, PT ;  /* 0x000000fff400720c */ /* 0x000fe40003f05070 */
[----:B------:R-:W-:Y:S01]  /*dd60*/  ISETP.NE.U32.AND P1, PT, R21, RZ, PT ;  /* 0x000000ff1500720c */ /* 0x000fe20003f25070 */
[C---:B------:R-:W-:Y:S08]  /*dd70*/  HMMA.16816.F32 R16, R48.reuse, R18, RZ ;  /* 0x000000123010723c */ /* 0x040ff000000018ff */
[C---:B-1----:R-:W-:Y:S02]  /*dd80*/  HMMA.16816.F32 R20, R48.reuse, R24, RZ ;  /* 0x000000183014723c */ /* 0x042fe400000018ff */
[----:B------:R1:W-:Y:S01]  /*dd90*/  LDGSTS.E.BYPASS.LTC128B.128.ZFILL [R243+0x2100], [R36.64], P0 ;  /* 0x0210000024f37fae */ /* 0x0003e20008141d46 */
[----:B------:R-:W-:Y:S05]  /*dda0*/  ISETP.NE.U32.AND P0, PT, R46, RZ, PT ;  /* 0x000000ff2e00720c */ /* 0x000fea0003f05070 */
[C---:B------:R-:W-:Y:S02]  /*ddb0*/  HMMA.16816.F32 R24, R48.reuse, R26, RZ ;  /* 0x0000001a3018723c */ /* 0x040fe400000018ff */
[----:B------:R2:W-:Y:S08]  /*ddc0*/  LDGSTS.E.BYPASS.LTC128B.128.ZFILL [R243+0x5100], [R30.64], P2 ;  /* 0x051000001ef37fae */ /* 0x0005f00009141d46 */
[----:B------:R1:W-:Y:S08]  /*ddd0*/  LDGSTS.E.BYPASS.LTC128B.128.ZFILL [R243+0x8100], [R38.64], P1 ;  /* 0x0810000026f37fae */ /* 0x0003f00008941d46 */
[----:B------:R3:W-:Y:S01]  /*dde0*/  LDGSTS.E.BYPASS.LTC128B.128.ZFILL [R243+0xb100], [R44.64], P0 ;  /* 0x0b1000002cf37fae */ /* 0x0007e20008141d46 */
[----:B------:R-:W-:Y:S07]  /*ddf0*/  ISETP.GE.AND P0, PT, R247, 0x1, PT ;  /* 0x00000001f700780c */ /* 0x000fee0003f06270 */
[----:B------:R-:W0:Y:S01]  /*de00*/  LDGDEPBAR ;  /* 0x00000000000079af */ /* 0x000e220000000000 */
[C---:B--2---:R-:W-:Y:S08]  /*de10*/  HMMA.16816.F32 R28, R48.reuse, R32, RZ ;  /* 0x00000020301c723c */ /* 0x044ff000000018ff */
[C---:B------:R-:W-:Y:S08]  /*de20*/  HMMA.16816.F32 R32, R48.reuse, R34, RZ ;  /* 0x000000223020723c */ /* 0x040ff000000018ff */
[C---:B-1----:R-:W-:Y:S08]  /*de30*/  HMMA.16816.F32 R36, R48.reuse, R40, RZ ;  /* 0x000000283024723c */ /* 0x042ff000000018ff */
[C---:B------:R-:W-:Y:S08]  /*de40*/  HMMA.16816.F32 R40, R48.reuse, R42, RZ ;  /* 0x0000002a3028723c */ /* 0x040ff000000018ff */
[C---:B---3--:R-:W-:Y:S08]  /*de50*/  HMMA.16816.F32 R44, R48.reuse, R184, RZ ;  /* 0x000000b8302c723c */ /* 0x048ff000000018ff */
        /* <DEDUP_REMOVED lines=20> */
[C---:B-1----:R-:W-:Y:S01]  /*dfa0*/  HMMA.16816.F32 R4, R184.reuse, R192, R4 ;  /* 0x000000c0b804723c */ /* 0x042fe20000001804 */
[----:B------:R-:W-:Y:S07]  /*dfb0*/  LDSM.16.M88.4 R212, [R228+0x7000] ;  /* 0x00700000e4d4783b */ /* 0x000fee0000000200 */
[C---:B------:R-:W-:Y:S01]  /*dfc0*/  HMMA.16816.F32 R8, R184.reuse, R194, R8 ;  /* 0x000000c2b808723c */ /* 0x040fe20000001808 */
[----:B------:R-:W-:Y:S07]  /*dfd0*/  LDSM.16.M88.4 R192, [R241] ;  /* 0x00000000f1c0783b */ /* 0x000fee0000000200 */
[C---:B--2---:R-:W-:Y:S08]  /*dfe0*/  HMMA.16816.F32 R12, R184.reuse, R196, R12 ;  /* 0x000000c4b80c723c */ /* 0x044ff0000000180c */
[C---:B------:R-:W-:Y:S01]  /*dff0*/  HMMA.16816.F32 R16, R184.reuse, R198, R16 ;  /* 0x000000c6b810723c */ /* 0x040fe20000001810 */
[----:B------:R-:W1:Y:S07]  /*e000*/  LDSM.16.M88.4 R196, [R229+-0x9000] ;  /* 0xff700000e5c4783b */ /* 0x000e6e0000000200 */
[C---:B---3--:R-:W-:Y:S08]  /*e010*/  HMMA.16816.F32 R20, R184.reuse, R200, R20 ;  /* 0x000000c8b814723c */ /* 0x048ff00000001814 */
[C---:B------:R-:W-:Y:S01]  /*e020*/  HMMA.16816.F32 R24, R184.reuse, R202, R24 ;  /* 0x000000cab818723c */ /* 0x040fe20000001818 */
[----:B------:R-:W2:Y:S07]  /*e030*/  LDSM.16.M88.4 R200, [R229+-0x8800] ;  /* 0xff780000e5c8783b */ /* 0x000eae0000000200 */
[C---:B----4-:R-:W-:Y:S08]  /*e040*/  HMMA.16816.F32 R28, R184.reuse, R204, R28 ;  /* 0x000000ccb81c723c */ /* 0x050ff0000000181c */
[C---:B------:R-:W-:Y:S01]  /*e050*/  HMMA.16816.F32 R32, R184.reuse, R206, R32 ;  /* 0x000000ceb820723c */ /* 0x040fe20000001820 */
[----:B------:R-:W3:Y:S07]  /*e060*/  LDSM.16.M88.4 R204, [R229+-0x8000] ;  /* 0xff800000e5cc783b */ /* 0x000eee0000000200 */
[C---:B-----5:R-:W-:Y:S08]  /*e070*/  HMMA.16816.F32 R36, R184.reuse, R188, R36 ;  /* 0x000000bcb824723c */ /* 0x060ff00000001824 */
[C---:B------:R-:W-:Y:S01]  /*e080*/  HMMA.16816.F32 R40, R184.reuse, R190, R40 ;  /* 0x000000beb828723c */ /* 0x040fe20000001828 */
[----:B------:R-:W4:Y:S07]  /*e090*/  LDSM.16.M88.4 R188, [R229+-0x7800] ;  /* 0xff880000e5bc783b */ /* 0x000f2e0000000200 */
[C---:B------:R-:W-:Y:S08]  /*e0a0*/  HMMA.16816.F32 R44, R184.reuse, R208, R44 ;  /* 0x000000d0b82c723c */ /* 0x040ff0000000182c */
[----:B------:R-:W-:Y:S01]  /*e0b0*/  HMMA.16816.F32 R48, R184, R210, R48 ;  /* 0x000000d2b830723c */ /* 0x000fe20000001830 */
[----:B------:R-:W5:Y:S07]  /*e0c0*/  LDSM.16.M88.4 R184, [R229+-0x7000] ;  /* 0xff900000e5b8783b */ /* 0x000f6e0000000200 */
[C---:B-1----:R-:W-:Y:S01]  /*e0d0*/  HMMA.16816.F32 R4, R192.reuse, R196, R4 ;  /* 0x000000c4c004723c */ /* 0x042fe20000001804 */
[----:B------:R-:W-:Y:S07]  /*e0e0*/  LDSM.16.M88.4 R208, [R228+0x3000] ;  /* 0x00300000e4d0783b */ /* 0x000fee0000000200 */
[C---:B------:R-:W-:Y:S01]  /*e0f0*/  HMMA.16816.F32 R8, R192.reuse, R198, R8 ;  /* 0x000000c6c008723c */ /* 0x040fe20000001808 */
[----:B------:R-:W1:Y:S07]  /*e100*/  LDSM.16.M88.4 R196, [R229+-0x6800] ;  /* 0xff980000e5c4783b */ /* 0x000e6e0000000200 */
[C---:B--2---:R-:W-:Y:S08]  /*e110*/  HMMA.16816.F32 R12, R192.reuse, R200, R12 ;  /* 0x000000c8c00c723c */ /* 0x044ff0000000180c */
[C---:B------:R-:W-:Y:S01]  /*e120*/  HMMA.16816.F32 R16, R192.reuse, R202, R16 ;  /* 0x000000cac010723c */ /* 0x040fe20000001810 */
[----:B------:R-:W2:Y:S07]  /*e130*/  LDSM.16.M88.4 R200, [R239+0x4000] ;  /* 0x00400000efc8783b */ /* 0x000eae0000000200 */
[C---:B---3--:R-:W-:Y:S08]  /*e140*/  HMMA.16816.F32 R20, R192.reuse, R204, R20 ;  /* 0x000000ccc014723c */ /* 0x048ff00000001814 */
[C---:B------:R-:W-:Y:S01]  /*e150*/  HMMA.16816.F32 R24, R192.reuse, R206, R24 ;  /* 0x000000cec018723c */ /* 0x040fe20000001818 */
[----:B------:R-:W3:Y:S07]  /*e160*/  LDSM.16.M88.4 R204, [R228+0x3800] ;  /* 0x00380000e4cc783b */ /* 0x000eee0000000200 */
[C---:B----4-:R-:W-:Y:S08]  /*e170*/  HMMA.16816.F32 R28, R192.reuse, R188, R28 ;  /* 0x000000bcc01c723c */ /* 0x050ff0000000181c */
[C---:B------:R-:W-:Y:S01]  /*e180*/  HMMA.16816.F32 R32, R192.reuse, R190, R32 ;  /* 0x000000bec020723c */ /* 0x040fe20000001820 */
[----:B------:R-:W4:Y:S07]  /*e190*/  LDSM.16.M88.4 R188, [R228+0x4000] ;  /* 0x00400000e4bc783b */ /* 0x000f2e0000000200 */
[C---:B-----5:R-:W-:Y:S08]  /*e1a0*/  HMMA.16816.F32 R36, R192.reuse, R184, R36 ;  /* 0x000000b8c024723c */ /* 0x060ff00000001824 */
[C---:B------:R-:W-:Y:S01]  /*e1b0*/  HMMA.16816.F32 R40, R192.reuse, R186, R40 ;  /* 0x000000bac028723c */ /* 0x040fe20000001828 */
[----:B------:R-:W5:Y:S07]  /*e1c0*/  LDSM.16.M88.4 R184, [R228+0x4800] ;  /* 0x00480000e4b8783b */ /* 0x000f6e0000000200 */
[C---:B-1----:R-:W-:Y:S08]  /*e1d0*/  HMMA.16816.F32 R44, R192.reuse, R196, R44 ;  /* 0x000000c4c02c723c */ /* 0x042ff0000000182c */
[----:B------:R-:W-:Y:S01]  /*e1e0*/  HMMA.16816.F32 R48, R192, R198, R48 ;  /* 0x000000c6c030723c */ /* 0x000fe20000001830 */
[----:B------:R-:W1:Y:S07]  /*e1f0*/  LDSM.16.M88.4 R192, [R228+0x5000] ;  /* 0x00500000e4c0783b */ /* 0x000e6e0000000200 */
[C---:B--2---:R-:W-:Y:S01]  /*e200*/  HMMA.16816.F32 R4, R200.reuse, R208, R4 ;  /* 0x000000d0c804723c */ /* 0x044fe20000001804 */
[----:B------:R-:W2:Y:S07]  /*e210*/  LDSM.16.M88.4 R196, [R228+0x5800] ;  /* 0x00580000e4c4783b */ /* 0x000eae0000000200 */
[C---:B------:R-:W-:Y:S01]  /*e220*/  HMMA.16816.F32 R8, R200.reuse, R210, R8 ;  /* 0x000000d2c808723c */ /* 0x040fe20000001808 */
[----:B------:R-:W-:Y:S07]  /*e230*/  LDSM.16.M88.4 R208, [R0] ;  /* 0x0000000000d0783b */ /* 0x000fee0000000200 */
[C---:B---3--:R-:W-:Y:S08]  /*e240*/  HMMA.16816.F32 R12, R200.reuse, R204, R12 ;  /* 0x000000ccc80c723c */ /* 0x048ff0000000180c */
[C---:B------:R-:W-:Y:S01]  /*e250*/  HMMA.16816.F32 R16, R200.reuse, R206, R16 ;  /* 0x000000cec810723c */ /* 0x040fe20000001810 */
[----:B------:R-:W3:Y:S07]  /*e260*/  LDSM.16.M88.4 R204, [R240+0x4000] ;  /* 0x00400000f0cc783b */ /* 0x000eee0000000200 */
[C---:B----4-:R-:W-:Y:S08]  /*e270*/  HMMA.16816.F32 R20, R200.reuse, R188, R20 ;  /* 0x000000bcc814723c */ /* 0x050ff00000001814 */
[C---:B------:R-:W-:Y:S01]  /*e280*/  HMMA.16816.F32 R24, R200.reuse, R190, R24 ;  /* 0x000000bec818723c */ /* 0x040fe20000001818 */
[----:B------:R-:W4:Y:S07]  /*e290*/  LDSM.16.M88.4 R188, [R132] ;  /* 0x0000000084bc783b */ /* 0x000f2e0000000200 */
[C---:B-----5:R-:W-:Y:S08]  /*e2a0*/  HMMA.16816.F32 R28, R200.reuse, R184, R28 ;  /* 0x000000b8c81c723c */ /* 0x060ff0000000181c */
[C---:B------:R-:W-:Y:S01]  /*e2b0*/  HMMA.16816.F32 R32, R200.reuse, R186, R32 ;  /* 0x000000bac820723c */ /* 0x040fe20000001820 */
[----:B------:R-:W5:Y:S07]  /*e2c0*/  LDSM.16.M88.4 R184, [R216] ;  /* 0x00000000d8b8783b */ /* 0x000f6e0000000200 */
[C---:B-1----:R-:W-:Y:S08]  /*e2d0*/  HMMA.16816.F32 R36, R200.reuse, R192, R36 ;  /* 0x000000c0c824723c */ /* 0x042ff00000001824 */
[C---:B------:R-:W-:Y:S01]  /*e2e0*/  HMMA.16816.F32 R40, R200.reuse, R194, R40 ;  /* 0x000000c2c828723c */ /* 0x040fe20000001828 */
[----:B------:R-:W1:Y:S07]  /*e2f0*/  LDSM.16.M88.4 R192, [R217] ;  /* 0x00000000d9c0783b */ /* 0x000e6e0000000200 */
[C---:B--2---:R-:W-:Y:S08]  /*e300*/  HMMA.16816.F32 R44, R200.reuse, R196, R44 ;  /* 0x000000c4c82c723c */ /* 0x044ff0000000182c */
[----:B------:R-:W-:Y:S01]  /*e310*/  HMMA.16816.F32 R48, R200, R198, R48 ;  /* 0x000000c6c830723c */ /* 0x000fe20000001830 */
[----:B------:R-:W2:Y:S07]  /*e320*/  LDSM.16.M88.4 R196, [R218] ;  /* 0x00000000dac4783b */ /* 0x000eae0000000200 */
[C---:B---3--:R-:W-:Y:S01]  /*e330*/  HMMA.16816.F32 R4, R204.reuse, R208, R4 ;  /* 0x000000d0cc04723c */ /* 0x048fe20000001804 */
[----:B------:R-:W3:Y:S07]  /*e340*/  LDSM.16.M88.4 R200, [R219] ;  /* 0x00000000dbc8783b */ /* 0x000eee0000000200 */
[C---:B------:R-:W-:Y:S01]  /*e350*/  HMMA.16816.F32 R8, R204.reuse, R210, R8 ;  /* 0x000000d2cc08723c */ /* 0x040fe20000001808 */
[----:B------:R-:W-:Y:S07]  /*e360*/  LDSM.16.M88.4 R208, [R230+0x3000] ;  /* 0x00300000e6d0783b */ /* 0x000fee0000000200 */
[C---:B----4-:R-:W-:Y:S01]  /*e370*/  HMMA.16816.F32 R12, R204.reuse, R188, R12 ;  /* 0x000000bccc0c723c */ /* 0x050fe2000000180c */
[----:B------:R-:W-:Y:S07]  /*e380*/  LDSM.16.M88.4 R216, [R222] ;  /* 0x00000000ded8783b */ /* 0x000fee0000000200 */
[C---:B------:R-:W-:Y:S01]  /*e390*/  HMMA.16816.F32 R16, R204.reuse, R190, R16 ;  /* 0x000000becc10723c */ /* 0x040fe20000001810 */
[----:B------:R-:W4:Y:S07]  /*e3a0*/  LDSM.16.M88.4 R188, [R242+0x4000] ;  /* 0x00400000f2bc783b */ /* 0x000f2e0000000200 */
[C---:B-----5:R-:W-:Y:S08]  /*e3b0*/  HMMA.16816.F32 R20, R204.reuse, R184, R20 ;  /* 0x000000b8cc14723c */ /* 0x060ff00000001814 */
[C---:B------:R-:W-:Y:S01]  /*e3c0*/  HMMA.16816.F32 R24, R204.reuse, R186, R24 ;  /* 0x000000bacc18723c */ /* 0x040fe20000001818 */
[----:B------:R-:W5:Y:S07]  /*e3d0*/  LDSM.16.M88.4 R184, [R230+0x3800] ;  /* 0x00380000e6b8783b */ /* 0x000f6e0000000200 */
        /* <DEDUP_REMOVED lines=8> */
[----:B------:R-:W3:Y:S07]  /*e460*/  LDSM.16.M88.4 R200, [R230+0x5000] ;  /* 0x00500000e6c8783b */ /* 0x000eee0000000200 */
[C---:B----4-:R-:W-:Y:S01]  /*e470*/  HMMA.16816.F32 R4, R188.reuse, R208, R4 ;  /* 0x000000d0bc04723c */ /* 0x050fe20000001804 */
[----:B------:R-:W-:Y:S07]  /*e480*/  LDSM.16.M88.4 R204, [R241+0x4000] ;  /* 0x00400000f1cc783b */ /* 0x000fee0000000200 */
[C---:B------:R-:W-:Y:S01]  /*e490*/  HMMA.16816.F32 R8, R188.reuse, R210, R8 ;  /* 0x000000d2bc08723c */ /* 0x040fe20000001808 */
[----:B------:R-:W-:Y:S07]  /*e4a0*/  LDSM.16.M88.4 R208, [R229+-0x6000] ;  /* 0xffa00000e5d0783b */ /* 0x000fee0000000200 */
[C---:B-----5:R-:W-:Y:S08]  /*e4b0*/  HMMA.16816.F32 R12, R188.reuse, R184, R12 ;  /* 0x000000b8bc0c723c */ /* 0x060ff0000000180c */
[C---:B------:R-:W-:Y:S01]  /*e4c0*/  HMMA.16816.F32 R16, R188.reuse, R186, R16 ;  /* 0x000000babc10723c */ /* 0x040fe20000001810 */
[----:B------:R-:W4:Y:S07]  /*e4d0*/  LDSM.16.M88.4 R184, [R230+0x5800] ;  /* 0x00580000e6b8783b */ /* 0x000f2e0000000200 */
[C---:B-1----:R-:W-:Y:S08]  /*e4e0*/  HMMA.16816.F32 R20, R188.reuse, R192, R20 ;  /* 0x000000c0bc14723c */ /* 0x042ff00000001814 */
[C---:B------:R-:W-:Y:S01]  /*e4f0*/  HMMA.16816.F32 R24, R188.reuse, R194, R24 ;  /* 0x000000c2bc18723c */ /* 0x040fe20000001818 */
[----:B------:R-:W1:Y:S07]  /*e500*/  LDSM.16.M88.4 R192, [R229+-0x5800] ;  /* 0xffa80000e5c0783b */ /* 0x000e6e0000000200 */
[C---:B--2---:R-:W-:Y:S08]  /*e510*/  HMMA.16816.F32 R28, R188.reuse, R196, R28 ;  /* 0x000000c4bc1c723c */ /* 0x044ff0000000181c */
[C---:B------:R-:W-:Y:S01]  /*e520*/  HMMA.16816.F32 R32, R188.reuse, R198, R32 ;  /* 0x000000c6bc20723c */ /* 0x040fe20000001820 */
[----:B------:R-:W2:Y:S07]  /*e530*/  LDSM.16.M88.4 R196, [R229+-0x5000] ;  /* 0xffb00000e5c4783b */ /* 0x000eae0000000200 */
[C---:B---3--:R-:W-:Y:S08]  /*e540*/  HMMA.16816.F32 R36, R188.reuse, R200, R36 ;  /* 0x000000c8bc24723c */ /* 0x048ff00000001824 */
[C---:B------:R-:W-:Y:S01]  /*e550*/  HMMA.16816.F32 R40, R188.reuse, R202, R40 ;  /* 0x000000cabc28723c */ /* 0x040fe20000001828 */
[----:B------:R-:W3:Y:S07]  /*e560*/  LDSM.16.M88.4 R200, [R229+-0x4800] ;  /* 0xffb80000e5c8783b */ /* 0x000eee0000000200 */
[C---:B----4-:R-:W-:Y:S08]  /*e570*/  HMMA.16816.F32 R44, R188.reuse, R184, R44 ;  /* 0x000000b8bc2c723c */ /* 0x050ff0000000182c */
[----:B------:R-:W-:Y:S01]  /*e580*/  HMMA.16816.F32 R48, R188, R186, R48 ;  /* 0x000000babc30723c */ /* 0x000fe20000001830 */
[----:B------:R-:W4:Y:S07]  /*e590*/  LDSM.16.M88.4 R184, [R229+-0x4000] ;  /* 0xffc00000e5b8783b */ /* 0x000f2e0000000200 */
[C---:B------:R-:W-:Y:S01]  /*e5a0*/  HMMA.16816.F32 R4, R204.reuse, R208, R4 ;  /* 0x000000d0cc04723c */ /* 0x040fe20000001804 */
[----:B------:R-:W5:Y:S07]  /*e5b0*/  LDSM.16.M88.4 R188, [R229+-0x3800] ;  /* 0xffc80000e5bc783b */ /* 0x000f6e0000000200 */
[C---:B------:R-:W-:Y:S01]  /*e5c0*/  HMMA.16816.F32 R8, R204.reuse, R210, R8 ;  /* 0x000000d2cc08723c */ /* 0x040fe20000001808 */
[----:B------:R-:W-:Y:S07]  /*e5d0*/  LDSM.16.M88.4 R208, [R228+0x6800] ;  /* 0x00680000e4d0783b */ /* 0x000fee0000000200 */
[C---:B-1----:R-:W-:Y:S08]  /*e5e0*/  HMMA.16816.F32 R12, R204.reuse, R192, R12 ;  /* 0x000000c0cc0c723c */ /* 0x042ff0000000180c */
[C---:B------:R-:W-:Y:S01]  /*e5f0*/  HMMA.16816.F32 R16, R204.reuse, R194, R16 ;  /* 0x000000c2cc10723c */ /* 0x040fe20000001810 */
[----:B------:R-:W-:Y:S07]  /*e600*/  LDSM.16.M88.4 R192, [R239+0x8000] ;  /* 0x00800000efc0783b */ /* 0x000fee0000000200 */
[C---:B--2---:R-:W-:Y:S08]  /*e610*/  HMMA.16816.F32 R20, R204.reuse, R196, R20 ;  /* 0x000000c4cc14723c */ /* 0x044ff00000001814 */
[C---:B------:R-:W-:Y:S01]  /*e620*/  HMMA.16816.F32 R24, R204.reuse, R198, R24 ;  /* 0x000000c6cc18723c */ /* 0x040fe20000001818 */
[----:B------:R-:W1:Y:S07]  /*e630*/  LDSM.16.M88.4 R196, [R228+0x6000] ;  /* 0x00600000e4c4783b */ /* 0x000e6e0000000200 */
        /* <DEDUP_REMOVED lines=8> */
[----:B------:R-:W4:Y:S07]  /*e6c0*/  LDSM.16.M88.4 R188, [R228+0x8800] ;  /* 0x00880000e4bc783b */ /* 0x000f2e0000000200 */
[C---:B-1----:R-:W-:Y:S01]  /*e6d0*/  HMMA.16816.F32 R4, R192.reuse, R196, R4 ;  /* 0x000000c4c004723c */ /* 0x042fe20000001804 */
[----:B------:R-:W-:Y:S07]  /*e6e0*/  LDSM.16.M88.4 R204, [R220] ;  /* 0x00000000dccc783b */ /* 0x000fee0000000200 */
[C---:B------:R-:W-:Y:S01]  /*e6f0*/  HMMA.16816.F32 R8, R192.reuse, R198, R8 ;  /* 0x000000c6c008723c */ /* 0x040fe20000001808 */
[----:B------:R-:W1:Y:S07]  /*e700*/  LDSM.16.M88.4 R196, [R240+0x8000] ;  /* 0x00800000f0c4783b */ /* 0x000e6e0000000200 */
[C---:B------:R-:W-:Y:S08]  /*e710*/  HMMA.16816.F32 R12, R192.reuse, R208, R12 ;  /* 0x000000d0c00c723c */ /* 0x040ff0000000180c */
[C---:B------:R-:W-:Y:S01]  /*e720*/  HMMA.16816.F32 R16, R192.reuse, R210, R16 ;  /* 0x000000d2c010723c */ /* 0x040fe20000001810 */
[----:B------:R-:W5:Y:S07]  /*e730*/  LDSM.16.M88.4 R208, [R221] ;  /* 0x00000000ddd0783b */ /* 0x000f6e0000000200 */
[C---:B------:R-:W-:Y:S08]  /*e740*/  HMMA.16816.F32 R20, R192.reuse, R212, R20 ;  /* 0x000000d4c014723c */ /* 0x040ff00000001814 */
[C---:B------:R-:W-:Y:S01]  /*e750*/  HMMA.16816.F32 R24, R192.reuse, R214, R24 ;  /* 0x000000d6c018723c */ /* 0x040fe20000001818 */
[----:B------:R-:W-:Y:S07]  /*e760*/  LDSM.16.M88.4 R212, [R230+0x6000] ;  /* 0x00600000e6d4783b */ /* 0x000fee0000000200 */
[C---:B--2---:R-:W-:Y:S08]  /*e770*/  HMMA.16816.F32 R28, R192.reuse, R200, R28 ;  /* 0x000000c8c01c723c */ /* 0x044ff0000000181c */
[C---:B------:R-:W-:Y:S01]  /*e780*/  HMMA.16816.F32 R32, R192.reuse, R202, R32 ;  /* 0x000000cac020723c */ /* 0x040fe20000001820 */
[----:B------:R-:W2:Y:S07]  /*e790*/  LDSM.16.M88.4 R200, [R223] ;  /* 0x00000000dfc8783b */ /* 0x000eae0000000200 */
[C---:B---3--:R-:W-:Y:S01]  /*e7a0*/  HMMA.16816.F32 R36, R192.reuse, R184, R36 ;  /* 0x000000b8c024723c */ /* 0x048fe20000001824 */
[----:B------:R-:W-:Y:S07]  /*e7b0*/  LDSM.16.M88.4 R220, [R230+0x6800] ;  /* 0x00680000e6dc783b */ /* 0x000fee0000000200 */
[C---:B------:R-:W-:Y:S01]  /*e7c0*/  HMMA.16816.F32 R40, R192.reuse, R186, R40 ;  /* 0x000000bac028723c */ /* 0x040fe20000001828 */
[----:B------:R-:W3:Y:S07]  /*e7d0*/  LDSM.16.M88.4 R184, [R224] ;  /* 0x00000000e0b8783b */ /* 0x000eee0000000200 */
[C---:B----4-:R-:W-:Y:S08]  /*e7e0*/  HMMA.16816.F32 R44, R192.reuse, R188, R44 ;  /* 0x000000bcc02c723c */ /* 0x050ff0000000182c */
[----:B------:R-:W-:Y:S01]  /*e7f0*/  HMMA.16816.F32 R48, R192, R190, R48 ;  /* 0x000000bec030723c */ /* 0x000fe20000001830 */
[----:B------:R-:W4:Y:S07]  /*e800*/  LDSM.16.M88.4 R188, [R225] ;  /* 0x00000000e1bc783b */ /* 0x000f2e0000000200 */
[C---:B-1----:R-:W-:Y:S01]  /*e810*/  HMMA.16816.F32 R4, R196.reuse, R204, R4 ;  /* 0x000000ccc404723c */ /* 0x042fe20000001804 */
[----:B------:R-:W1:Y:S07]  /*e820*/  LDSM.16.M88.4 R192, [R242+0x8000] ;  /* 0x00800000f2c0783b */ /* 0x000e6e0000000200 */
[C---:B------:R-:W-:Y:S01]  /*e830*/  HMMA.16816.F32 R8, R196.reuse, R206, R8 ;  /* 0x000000cec408723c */ /* 0x040fe20000001808 */
[----:B------:R-:W1:Y:S07]  /*e840*/  LDSM.16.M88.4 R204, [R230+0x7000] ;  /* 0x00700000e6cc783b */ /* 0x000e6e0000000200 */
[C---:B-----5:R-:W-:Y:S08]  /*e850*/  HMMA.16816.F32 R12, R196.reuse, R208, R12 ;  /* 0x000000d0c40c723c */ /* 0x060ff0000000180c */
[C---:B------:R-:W-:Y:S01]  /*e860*/  HMMA.16816.F32 R16, R196.reuse, R210, R16 ;  /* 0x000000d2c410723c */ /* 0x040fe20000001810 */
[----:B------:R-:W5:Y:S07]  /*e870*/  LDSM.16.M88.4 R208, [R230+0x7800] ;  /* 0x00780000e6d0783b */ /* 0x000f6e0000000200 */
[C---:B------:R-:W-:Y:S08]  /*e880*/  HMMA.16816.F32 R20, R196.reuse, R216, R20 ;  /* 0x000000d8c414723c */ /* 0x040ff00000001814 */
[C---:B------:R-:W-:Y:S01]  /*e890*/  HMMA.16816.F32 R24, R196.reuse, R218, R24 ;  /* 0x000000dac418723c */ /* 0x040fe20000001818 */
[----:B------:R-:W1:Y:S07]  /*e8a0*/  LDSM.16.M88.4 R216, [R230+0x8000] ;  /* 0x00800000e6d8783b */ /* 0x000e6e0000000200 */
[C---:B--2---:R-:W-:Y:S08]  /*e8b0*/  HMMA.16816.F32 R28, R196.reuse, R200, R28 ;  /* 0x000000c8c41c723c */ /* 0x044ff0000000181c */
[C---:B------:R-:W-:Y:S01]  /*e8c0*/  HMMA.16816.F32 R32, R196.reuse, R202, R32 ;  /* 0x000000cac420723c */ /* 0x040fe20000001820 */
[----:B------:R-:W-:Y:S07]  /*e8d0*/  LDSM.16.M88.4 R200, [R229+-0x2800] ;  /* 0xffd80000e5c8783b */ /* 0x000fee0000000200 */
[C---:B---3--:R-:W-:Y:S08]  /*e8e0*/  HMMA.16816.F32 R36, R196.reuse, R184, R36 ;  /* 0x000000b8c424723c */ /* 0x048ff00000001824 */
[C---:B------:R-:W-:Y:S01]  /*e8f0*/  HMMA.16816.F32 R40, R196.reuse, R186, R40 ;  /* 0x000000bac428723c */ /* 0x040fe20000001828 */
[----:B------:R-:W2:Y:S07]  /*e900*/  LDSM.16.M88.4 R184, [R230+0x8800] ;  /* 0x00880000e6b8783b */ /* 0x000eae0000000200 */
[C---:B----4-:R-:W-:Y:S08]  /*e910*/  HMMA.16816.F32 R44, R196.reuse, R188, R44 ;  /* 0x000000bcc42c723c */ /* 0x050ff0000000182c */
[----:B------:R-:W-:Y:S01]  /*e920*/  HMMA.16816.F32 R48, R196, R190, R48 ;  /* 0x000000bec430723c */ /* 0x000fe20000001830 */
[----:B------:R-:W-:Y:S07]  /*e930*/  LDSM.16.M88.4 R188, [R241+0x8000] ;  /* 0x00800000f1bc783b */ /* 0x000fee0000000200 */
[C---:B-1----:R-:W-:Y:S01]  /*e940*/  HMMA.16816.F32 R4, R192.reuse, R212, R4 ;  /* 0x000000d4c004723c */ /* 0x042fe20000001804 */
[----:B------:R-:W1:Y:S07]  /*e950*/  LDSM.16.M88.4 R196, [R229+-0x3000] ;  /* 0xffd00000e5c4783b */ /* 0x000e6e0000000200 */
[C---:B------:R-:W-:Y:S01]  /*e960*/  HMMA.16816.F32 R8, R192.reuse, R214, R8 ;  /* 0x000000d6c008723c */ /* 0x040fe20000001808 */
[----:B------:R-:W-:Y:S07]  /*e970*/  LDSM.16.M88.4 R212, [R229+-0x1000] ;  /* 0xfff00000e5d4783b */ /* 0x000fee0000000200 */
[C---:B------:R-:W-:Y:S08]  /*e980*/  HMMA.16816.F32 R12, R192.reuse, R220, R12 ;  /* 0x000000dcc00c723c */ /* 0x040ff0000000180c */
[C---:B------:R-:W-:Y:S01]  /*e990*/  HMMA.16816.F32 R16, R192.reuse, R222, R16 ;  /* 0x000000dec010723c */ /* 0x040fe20000001810 */
[----:B------:R-:W-:Y:S07]  /*e9a0*/  LDSM.16.M88.4 R220, [R229+-0x800] ;  /* 0xfff80000e5dc783b */ /* 0x000fee0000000200 */
[C---:B------:R-:W-:Y:S08]  /*e9b0*/  HMMA.16816.F32 R20, R192.reuse, R204, R20 ;  /* 0x000000ccc014723c */ /* 0x040ff00000001814 */
[C---:B------:R-:W-:Y:S01]  /*e9c0*/  HMMA.16816.F32 R24, R192.reuse, R206, R24 ;  /* 0x000000cec018723c */ /* 0x040fe20000001818 */
[----:B------:R-:W3:Y:S07]  /*e9d0*/  LDSM.16.M88.4 R204, [R229+-0x2000] ;  /* 0xffe00000e5cc783b */ /* 0x000eee0000000200 */
[C---:B-----5:R-:W-:Y:S08]  /*e9e0*/  HMMA.16816.F32 R28, R192.reuse, R208, R28 ;  /* 0x000000d0c01c723c */ /* 0x060ff0000000181c */
[C---:B------:R-:W-:Y:S01]  /*e9f0*/  HMMA.16816.F32 R32, R192.reuse, R210, R32 ;  /* 0x000000d2c020723c */ /* 0x040fe20000001820 */
[----:B------:R-:W4:Y:S07]  /*ea00*/  LDSM.16.M88.4 R208, [R229+-0x1800] ;  /* 0xffe80000e5d0783b */ /* 0x000f2e0000000200 */
[C---:B------:R-:W-:Y:S08]  /*ea10*/  HMMA.16816.F32 R36, R192.reuse, R216, R36 ;  /* 0x000000d8c024723c */ /* 0x040ff00000001824 */
[C---:B------:R-:W-:Y:S01]  /*ea20*/  HMMA.16816.F32 R40, R192.reuse, R218, R40 ;  /* 0x000000dac028723c */ /* 0x040fe20000001828 */
[----:B------:R-:W-:Y:S07]  /*ea30*/  LDSM.16.M88.4 R216, [R226] ;  /* 0x00000000e2d8783b */ /* 0x000fee0000000200 */
[C---:B--2---:R-:W-:Y:S08]  /*ea40*/  HMMA.16816.F32 R44, R192.reuse, R184, R44 ;  /* 0x000000b8c02c723c */ /* 0x044ff0000000182c */
[----:B------:R-:W-:Y:S01]  /*ea50*/  HMMA.16816.F32 R48, R192, R186, R48 ;  /* 0x000000bac030723c */ /* 0x000fe20000001830 */
[----:B------:R-:W-:Y:S07]  /*ea60*/  LDSM.16.M88.4 R184, [R239+0xc000] ;  /* 0x00c00000efb8783b */ /* 0x000fee0000000200 */
[C---:B-1----:R-:W-:Y:S01]  /*ea70*/  HMMA.16816.F32 R4, R188.reuse, R196, R4 ;  /* 0x000000c4bc04723c */ /* 0x042fe20000001804 */
[----:B------:R-:W1:Y:S07]  /*ea80*/  LDSM.16.M88.4 R192, [R228+0x9000] ;  /* 0x00900000e4c0783b */ /* 0x000e6e0000000200 */
[C---:B------:R-:W-:Y:S01]  /*ea90*/  HMMA.16816.F32 R8, R188.reuse, R198, R8 ;  /* 0x000000c6bc08723c */ /* 0x040fe20000001808 */
[----:B------:R-:W2:Y:S07]  /*eaa0*/  LDSM.16.M88.4 R196, [R228+0x9800] ;  /* 0x00980000e4c4783b */ /* 0x000eae0000000200 */
[C---:B------:R-:W-:Y:S08]  /*eab0*/  HMMA.16816.F32 R12, R188.reuse, R200, R12 ;  /* 0x000000c8bc0c723c */ /* 0x040ff0000000180c */
[C---:B------:R-:W-:Y:S01]  /*eac0*/  HMMA.16816.F32 R16, R188.reuse, R202, R16 ;  /* 0x000000cabc10723c */ /* 0x040fe20000001810 */
[----:B------:R-:W5:Y:S07]  /*ead0*/  LDSM.16.M88.4 R200, [R228+0xa000] ;  /* 0x00a00000e4c8783b */ /* 0x000f6e0000000200 */
[C---:B---3--:R-:W-:Y:S08]  /*eae0*/  HMMA.16816.F32 R20, R188.reuse, R204, R20 ;  /* 0x000000ccbc14723c */ /* 0x048ff00000001814 */
[C---:B------:R-:W-:Y:S01]  /*eaf0*/  HMMA.16816.F32 R24, R188.reuse, R206, R24 ;  /* 0x000000cebc18723c */ /* 0x040fe20000001818 */
[----:B------:R-:W3:Y:S07]  /*eb00*/  LDSM.16.M88.4 R204, [R228+0xa800] ;  /* 0x00a80000e4cc783b */ /* 0x000eee0000000200 */
[C---:B----4-:R-:W-:Y:S08]  /*eb10*/  HMMA.16816.F32 R28, R188.reuse, R208, R28 ;  /* 0x000000d0bc1c723c */ /* 0x050ff0000000181c */
[C---:B------:R-:W-:Y:S01]  /*eb20*/  HMMA.16816.F32 R32, R188.reuse, R210, R32 ;  /* 0x000000d2bc20723c */ /* 0x040fe20000001820 */
[----:B------:R-:W4:Y:S07]  /*eb30*/  LDSM.16.M88.4 R208, [R228+0xb000] ;  /* 0x00b00000e4d0783b */ /* 0x000f2e0000000200 */
[C---:B------:R-:W-:Y:S08]  /*eb40*/  HMMA.16816.F32 R36, R188.reuse, R212, R36 ;  /* 0x000000d4bc24723c */ /* 0x040ff00000001824 */
[C---:B------:R-:W-:Y:S01]  /*eb50*/  HMMA.16816.F32 R40, R188.reuse, R214, R40 ;  /* 0x000000d6bc28723c */ /* 0x040fe20000001828 */
[----:B------:R-:W-:Y:S07]  /*eb60*/  LDSM.16.M88.4 R212, [R240+0xc000] ;  /* 0x00c00000f0d4783b */ /* 0x000fee0000000200 */
[C---:B------:R-:W-:Y:S08]  /*eb70*/  HMMA.16816.F32 R44, R188.reuse, R220, R44 ;  /* 0x000000dcbc2c723c */ /* 0x040ff0000000182c */
[----:B------:R-:W-:Y:S01]  /*eb80*/  HMMA.16816.F32 R48, R188, R222, R48 ;  /* 0x000000debc30723c */ /* 0x000fe20000001830 */
[----:B------:R-:W3:Y:S07]  /*eb90*/  LDSM.16.M88.4 R188, [R228+0xb800] ;  /* 0x00b80000e4bc783b */ /* 0x000eee0000000200 */
[C---:B-1----:R-:W-:Y:S01]  /*eba0*/  HMMA.16816.F32 R4, R184.reuse, R192, R4 ;  /* 0x000000c0b804723c */ /* 0x042fe20000001804 */
[----:B------:R-:W1:Y:S07]  /*ebb0*/  LDSM.16.M88.4 R220, [R227] ;  /* 0x00000000e3dc783b */ /* 0x000e6e0000000200 */
[C---:B------:R-:W-:Y:S01]  /*ebc0*/  HMMA.16816.F32 R8, R184.reuse, R194, R8 ;  /* 0x000000c2b808723c */ /* 0x040fe20000001808 */
[----:B------:R-:W1:Y:S07]  /*ebd0*/  LDSM.16.M88.4 R192, [R235] ;  /* 0x00000000ebc0783b */ /* 0x000e6e0000000200 */
[C---:B--2---:R-:W-:Y:S01]  /*ebe0*/  HMMA.16816.F32 R12, R184.reuse, R196, R12 ;  /* 0x000000c4b80c723c */ /* 0x044fe2000000180c */
[----:B------:R-:W2:Y:S07]  /*ebf0*/  LDSM.16.M88.4 R224, [R236] ;  /* 0x00000000ece0783b */ /* 0x000eae0000000200 */
[C---:B------:R-:W-:Y:S01]  /*ec00*/  HMMA.16816.F32 R16, R184.reuse, R198, R16 ;  /* 0x000000c6b810723c */ /* 0x040fe20000001810 */
[----:B------:R-:W1:Y:S07]  /*ec10*/  LDSM.16.M88.4 R196, [R237] ;  /* 0x00000000edc4783b */ /* 0x000e6e0000000200 */
[C---:B-----5:R-:W-:Y:S08]  /*ec20*/  HMMA.16816.F32 R20, R184.reuse, R200, R20 ;  /* 0x000000c8b814723c */ /* 0x060ff00000001814 */
        /* <DEDUP_REMOVED lines=8> */
[C---:B------:R-:W-:Y:S08]  /*ecb0*/  HMMA.16816.F32 R44, R184.reuse, R188, R44 ;  /* 0x000000bcb82c723c */ /* 0x040ff0000000182c */
[----:B------:R-:W-:Y:S01]  /*ecc0*/  HMMA.16816.F32 R48, R184, R190, R48 ;  /* 0x000000beb830723c */ /* 0x000fe20000001830 */
[----:B------:R-:W3:Y:S07]  /*ecd0*/  LDSM.16.M88.4 R184, [R238] ;  /* 0x00000000eeb8783b */ /* 0x000eee0000000200 */
[C---:B------:R-:W-:Y:S01]  /*ece0*/  HMMA.16816.F32 R4, R212.reuse, R216, R4 ;  /* 0x000000d8d404723c */ /* 0x040fe20000001804 */
[----:B------:R-:W4:Y:S07]  /*ecf0*/  LDSM.16.M88.4 R188, [R242+0xc000] ;  /* 0x00c00000f2bc783b */ /* 0x000f2e0000000200 */
[C---:B------:R-:W-:Y:S01]  /*ed00*/  HMMA.16816.F32 R8, R212.reuse, R218, R8 ;  /* 0x000000dad408723c */ /* 0x040fe20000001808 */
[----:B------:R-:W-:Y:S07]  /*ed10*/  LDSM.16.M88.4 R216, [R230+0xb000] ;  /* 0x00b00000e6d8783b */ /* 0x000fee0000000200 */
[C---:B-1----:R-:W-:Y:S08]  /*ed20*/  HMMA.16816.F32 R12, R212.reuse, R220, R12 ;  /* 0x000000dcd40c723c */ /* 0x042ff0000000180c */
[C---:B------:R-:W-:Y:S01]  /*ed30*/  HMMA.16816.F32 R16, R212.reuse, R222, R16 ;  /* 0x000000ded410723c */ /* 0x040fe20000001810 */
[----:B------:R-:W-:Y:S07]  /*ed40*/  LDSM.16.M88.4 R220, [R241+0xc000] ;  /* 0x00c00000f1dc783b */ /* 0x000fee0000000200 */
[C---:B------:R-:W-:Y:S08]  /*ed50*/  HMMA.16816.F32 R20, R212.reuse, R192, R20 ;  /* 0x000000c0d414723c */ /* 0x040ff00000001814 */
[C---:B------:R-:W-:Y:S01]  /*ed60*/  HMMA.16816.F32 R24, R212.reuse, R194, R24 ;  /* 0x000000c2d418723c */ /* 0x040fe20000001818 */
[----:B------:R-:W1:Y:S07]  /*ed70*/  LDSM.16.M88.4 R192, [R230+0x9800] ;  /* 0x00980000e6c0783b */ /* 0x000e6e0000000200 */
[C---:B--2---:R-:W-:Y:S08]  /*ed80*/  HMMA.16816.F32 R28, R212.reuse, R224, R28 ;  /* 0x000000e0d41c723c */ /* 0x044ff0000000181c */
[C---:B------:R-:W-:Y:S01]  /*ed90*/  HMMA.16816.F32 R32, R212.reuse, R226, R32 ;  /* 0x000000e2d420723c */ /* 0x040fe20000001820 */
[----:B------:R-:W-:Y:S07]  /*eda0*/  LDSM.16.M88.4 R224, [R229] ;  /* 0x00000000e5e0783b */ /* 0x000fee0000000200 */
[C---:B------:R-:W-:Y:S08]  /*edb0*/  HMMA.16816.F32 R36, R212.reuse, R196, R36 ;  /* 0x000000c4d424723c */ /* 0x040ff00000001824 */
[C---:B------:R-:W-:Y:S01]  /*edc0*/  HMMA.16816.F32 R40, R212.reuse, R198, R40 ;  /* 0x000000c6d428723c */ /* 0x040fe20000001828 */
[----:B------:R-:W2:Y:S07]  /*edd0*/  LDSM.16.M88.4 R196, [R230+0xb800] ;  /* 0x00b80000e6c4783b */ /* 0x000eae0000000200 */
[C---:B---3--:R-:W-:Y:S08]  /*ede0*/  HMMA.16816.F32 R44, R212.reuse, R184, R44 ;  /* 0x000000b8d42c723c */ /* 0x048ff0000000182c */
[----:B------:R-:W-:Y:S01]  /*edf0*/  HMMA.16816.F32 R48, R212, R186, R48 ;  /* 0x000000bad430723c */ /* 0x000fe20000001830 */
[----:B------:R-:W3:Y:S07]  /*ee00*/  LDSM.16.M88.4 R184, [R229+0x800] ;  /* 0x00080000e5b8783b */ /* 0x000eee0000000200 */
[C---:B----4-:R-:W-:Y:S08]  /*ee10*/  HMMA.16816.F32 R4, R188.reuse, R200, R4 ;  /* 0x000000c8bc04723c */ /* 0x050ff00000001804 */
[C---:B------:R-:W-:Y:S08]  /*ee20*/  HMMA.16816.F32 R8, R188.reuse, R202, R8 ;  /* 0x000000cabc08723c */ /* 0x040ff00000001808 */
[C---:B-1----:R-:W-:Y:S08]  /*ee30*/  HMMA.16816.F32 R12, R188.reuse, R192, R12 ;  /* 0x000000c0bc0c723c */ /* 0x042ff0000000180c */
        /* <DEDUP_REMOVED lines=8> */
[----:B------:R-:W-:Y:S08]  /*eec0*/  HMMA.16816.F32 R48, R188, R198, R48 ;  /* 0x000000c6bc30723c */ /* 0x000ff00000001830 */
[C---:B------:R-:W-:Y:S08]  /*eed0*/  HMMA.16816.F32 R4, R220.reuse, R224, R4 ;  /* 0x000000e0dc04723c */ /* 0x040ff00000001804 */
[C---:B------:R-:W-:Y:S08]  /*eee0*/  HMMA.16816.F32 R8, R220.reuse, R226, R8 ;  /* 0x000000e2dc08723c */ /* 0x040ff00000001808 */
[C---:B---3--:R-:W-:Y:S08]  /*eef0*/  HMMA.16816.F32 R12, R220.reuse, R184, R12 ;  /* 0x000000b8dc0c723c */ /* 0x048ff0000000180c */
        /* <DEDUP_REMOVED lines=26> */
[----:B------:R1:W1:Y:S10]  /*f0a0*/  MUFU.TANH R200, R12 ;  /* 0x0000000c00c87308 */ /* 0x0002740000002400 */
[----:B------:R1:W1:Y:S01]  /*f0b0*/  MUFU.TANH R197, R13 ;  /* 0x0000000d00c57308 */ /* 0x0002620000002400 */
[----:B-----5:R-:W5:Y:S01]  /*f0c0*/  LDSM.16.M88.4 R8, [R229+0x1800] ;  /* 0x00180000e508783b */ /* 0x020f620000000200 */
[C---:B----4-:R-:W-:Y:S08]  /*f0d0*/  HMMA.16816.F32 R20, R220.reuse, R4, R20 ;  /* 0x00000004dc14723c */ /* 0x050ff00000001814 */
[----:B------:R4:W1:Y:S01]  /*f0e0*/  MUFU.TANH R199, R14 ;  /* 0x0000000e00c77308 */ /* 0x0008620000002400 */
[C---:B------:R-:W-:Y:S01]  /*f0f0*/  HMMA.16816.F32 R24, R220.reuse, R6, R24 ;  /* 0x00000006dc18723c */ /* 0x040fe20000001818 */
[----:B------:R-:W1:Y:S08]  /*f100*/  LDSM.16.M88.4 R4, [R229+0x2000] ;  /* 0x00200000e504783b */ /* 0x000e700000000200 */
[----:B------:R4:W1:Y:S06]  /*f110*/  MUFU.TANH R201, R15 ;  /* 0x0000000f00c97308 */ /* 0x00086c0000002400 */
[----:B------:R-:W-:Y:S04]  /*f120*/  FMUL.FTZ R20, R20, c[0x0][0x320] ;  /* 0x0000c80014147a20 */ /* 0x000fe80000410000 */
[----:B------:R4:W1:Y:S01]  /*f130*/  MUFU.TANH R196, R16 ;  /* 0x0000001000c47308 */ /* 0x0008620000002400 */
[----:B------:R-:W-:Y:S02]  /*f140*/  FMUL.FTZ R21, R21, c[0x0][0x320] ;  /* 0x0000c80015157a20 */ /* 0x000fe40000410000 */
[----:B------:R-:W-:Y:S02]  /*f150*/  FMUL.FTZ R22, R22, c[0x0][0x320] ;  /* 0x0000c80016167a20 */ /* 0x000fe40000410000 */
[----:B------:R-:W-:Y:S02]  /*f160*/  FMUL.FTZ R23, R23, c[0x0][0x320] ;  /* 0x0000c80017177a20 */ /* 0x000fe40000410000 */
[----:B------:R-:W-:Y:S02]  /*f170*/  FMUL.FTZ R24, R24, c[0x0][0x320] ;  /* 0x0000c80018187a20 */ /* 0x000fe40000410000 */
[----:B------:R-:W-:Y:S01]  /*f180*/  FMUL.FTZ R25, R25, c[0x0][0x320] ;  /* 0x0000c80019197a20 */ /* 0x000fe20000410000 */
[----:B------:R4:W2:Y:S01]  /*f190*/  MUFU.TANH R195, R17 ;  /* 0x0000001100c37308 */ /* 0x0008a20000002400 */
[----:B------:R-:W-:Y:S02]  /*f1a0*/  FMUL.FTZ R26, R26, c[0x0][0x320] ;  /* 0x0000c8001a1a7a20 */ /* 0x000fe40000410000 */
[----:B------:R-:W-:Y:S01]  /*f1b0*/  FMUL.FTZ R27, R27, c[0x0][0x320] ;  /* 0x0000c8001b1b7a20 */ /* 0x000fe20000410000 */
[C---:B-----5:R-:W-:Y:S06]  /*f1c0*/  HMMA.16816.F32 R28, R220.reuse, R8, R28 ;  /* 0x00000008dc1c723c */ /* 0x060fec000000181c */
[----:B------:R4:W2:Y:S02]  /*f1d0*/  MUFU.TANH R198, R18 ;  /* 0x0000001200c67308 */ /* 0x0008a40000002400 */
        /* <DEDUP_REMOVED lines=12> */
[----:B------:R4:W1:Y:S03]  /*f2a0*/  MUFU.TANH R216, R21 ;  /* 0x0000001500d87308 */ /* 0x0008660000002400 */
[----:B------:R-:W-:Y:S02]  /*f2b0*/  FMUL.FTZ R32, R32, c[0x0][0x320] ;  /* 0x0000c80020207a20 */ /* 0x000fe40000410000 */
[----:B------:R-:W-:Y:S02]  /*f2c0*/  FMUL.FTZ R33, R33, c[0x0][0x320] ;  /* 0x0000c80021217a20 */ /* 0x000fe40000410000 */
[----:B------:R-:W-:Y:S02]  /*f2d0*/  FMUL.FTZ R34, R34, c[0x0][0x320] ;  /* 0x0000c80022227a20 */ /* 0x000fe40000410000 */
[----:B------:R-:W-:Y:S01]  /*f2e0*/  FMUL.FTZ R35, R35, c[0x0][0x320] ;  /* 0x0000c80023237a20 */ /* 0x000fe20000410000 */
[----:B------:R4:W1:Y:S01]  /*f2f0*/  MUFU.TANH R218, R22 ;  /* 0x0000001600da7308 */ /* 0x0008620000002400 */
[----:B------:R-:W-:Y:S01]  /*f300*/  FMUL.FTZ R36, R36, c[0x0][0x320] ;  /* 0x0000c80024247a20 */ /* 0x000fe20000410000 */
[C---:B-----5:R-:W-:Y:S03]  /*f310*/  HMMA.16816.F32 R44, R220.reuse, R8, R44 ;  /* 0x00000008dc2c723c */ /* 0x060fe6000000182c */
[----:B------:R-:W-:Y:S02]  /*f320*/  FMUL.FTZ R37, R37, c[0x0][0x320] ;  /* 0x0000c80025257a20 */ /* 0x000fe40000410000 */
[----:B------:R-:W-:Y:S03]  /*f330*/  FMUL.FTZ R38, R38, c[0x0][0x320] ;  /* 0x0000c80026267a20 */ /* 0x000fe60000410000 */
[----:B------:R4:W1:Y:S01]  /*f340*/  MUFU.TANH R225, R23 ;  /* 0x0000001700e17308 */ /* 0x0008620000002400 */
[----:B------:R-:W-:Y:S03]  /*f350*/  HMMA.16816.F32 R48, R220, R10, R48 ;  /* 0x0000000adc30723c */ /* 0x000fe60000001830 */
        /* <DEDUP_REMOVED lines=42> */
[C---:B--23--:R-:W-:Y:S01]  /*f600*/  IADD3 R194, R245.reuse, 0xc0, RZ ;  /* 0x000000c0f5c27810 */ /* 0x04cfe20007ffe0ff */
[----:B------:R-:W2:Y:S01]  /*f610*/  LDL R2, [R1+0x18] ;  /* 0x0000180001027983 */ /* 0x000ea20000100800 */
[C---:B------:R-:W-:Y:S01]  /*f620*/  IADD3 R7, R245.reuse, 0x80, RZ ;  /* 0x00000080f5077810 */ /* 0x040fe20007ffe0ff */
[----:B------:R-:W-:Y:S01]  /*f630*/  IMAD.MOV.U32 R0, RZ, RZ, c[0x0][0x2b8] ;  /* 0x0000ae00ff007624 */ /* 0x000fe200078e00ff */
[----:B------:R-:W-:Y:S01]  /*f640*/  SHF.R.S32.HI R194, RZ, 0x1f, R194 ;  /* 0x0000001fffc27819 */ /* 0x000fe200000114c2 */
[----:B------:R-:W3:Y:S01]  /*f650*/  LDL R3, [R1+0x10] ;  /* 0x0000100001037983 */ /* 0x000ee20000100800 */
[----:B------:R-:W-:Y:S01]  /*f660*/  SHF.R.S32.HI R7, RZ, 0x1f, R7 ;  /* 0x0000001fff077819 */ /* 0x000fe20000011407 */
[----:B------:R-:W-:Y:S01]  /*f670*/  IMAD.MOV.U32 R246, RZ, RZ, RZ ;  /* 0x000000fffff67224 */ /* 0x000fe200078e00ff */
[----:B------:R-:W-:Y:S01]  /*f680*/  ISETP.NE.AND P2, PT, R0, 0x1, PT ;  /* 0x000000010000780c */ /* 0x000fe20003f45270 */
[----:B----4-:R-:W4:Y:S01]  /*f690*/  LDL.64 R14, [R1+0x28] ;  /* 0x00002800010e7983 */ /* 0x010f220000100a00 */
        /* <DEDUP_REMOVED lines=24> */
[C---:B------:R-:W-:Y:S01]  /*f820*/  IADD3 R132, R245.reuse, 0x40, RZ ;  /* 0x00000040f5847810 */ /* 0x040fe20007ffe0ff */
        /* <DEDUP_REMOVED lines=19> */
.L_x_1545:
[----:B------:R-:W-:-:S05]  /*f960*/  BRA.DIV ~URZ, `(.L_x_1493) ;  /* 0x000083427f007947 */ /* 0x000fca000b800000 */
[----:B------:R-:W4:Y:S01]  /*f970*/  SHFL.IDX PT, R0, R6, RZ, 0x181f ;  /* 0x00181fff06007589 */ /* 0x000f2200000e0000 */
[C---:B------:R-:W-:Y:S02]  /*f980*/  IADD3 R12, -R244.reuse, 0x10, RZ ;  /* 0x00000010f40c7810 */ /* 0x040fe40007ffe1ff */
[----:B------:R-:W-:Y:S02]  /*f990*/  ISETP.NE.U32.AND P2, PT, R244, RZ, PT ;  /* 0x000000fff400720c */ /* 0x000fe40003f45070 */
[----:B------:R-:W-:Y:S04]  /*f9a0*/  LOP3.LUT R12, R12, 0xf, RZ, 0xc0, !PT ;  /* 0x0000000f0c0c7812 */ /* 0x000fe800078ec0ff */
[----:B----4-:R-:W-:Y:S04]  /*f9b0*/  IADD3 R2, P1, P0, R12, R0, R11 ;  /* 0x000000000c027210 */ /* 0x010fe8000783e00b */
[----:B---3--:R-:W-:Y:S02]  /*f9c0*/  IADD3.X R3, RZ, R4, R7, P1, P0 ;  /* 0x00000004ff037210 */ /* 0x008fe40000fe0407 */
[----:B------:R-:W-:Y:S03]  /*f9d0*/  IADD3 R14, P0, R0, R16, RZ ;  /* 0x00000010000e7210 */ /* 0x000fe60007f1e0ff */
[----:B------:R-:W-:Y:S01]  /*f9e0*/  @!PT LDS RZ, [RZ] ;  /* 0x00000000fffff984 */ /* 0x000fe20000000800 */
[----:B------:R-:W-:Y:S01]  /*f9f0*/  @!PT LDS RZ, [RZ] ;  /* 0x00000000fffff984 */ /* 0x000fe20000000800 */
[----:B------:R3:W-:Y:S02]  /*fa00*/  LDGSTS.E.BYPASS.LTC128B.128.ZFILL [R243+0xc100], [R2.64], P2 ;  /* 0x0c10000002f37fae */ /* 0x0007e40009141d46 */
[----:B------:R-:W-:Y:S05]  /*fa10*/  IMAD.X R15, R4, 0x1, R8, P0 ;  /* 0x00000001040f7824 */ /* 0x000fea00000e0608 */
[----:B------:R4:W-:Y:S01]  /*fa20*/  LDGSTS.E.BYPASS.LTC128B.128 [R243+0xf100], [R14.64], !P5 ;  /* 0x0f1000000ef37fae */ /* 0x0009e2000e901d46 */
[-C--:B---3--:R-:W-:Y:S05]  /*fa30*/  IADD3 R2, P0, R0, R17.reuse, RZ ;  /* 0x0000001100027210 */ /* 0x088fea0007f1e0ff */
[----:B------:R-:W-:Y:S05]  /*fa40*/  IMAD.X R3, R4, 0x1, R9, P0 ;  /* 0x0000000104037824 */ /* 0x000fea00000e0609 */
[----:B------:R3:W-:Y:S02]  /*fa50*/  LDGSTS.E.BYPASS.LTC128B.128 [R243+0x12100], [R2.64], !P4 ;  /* 0x1210000002f37fae */ /* 0x0007e4000e101d46 */
[----:B---3--:R-:W-:Y:S02]  /*fa60*/  IADD3 R2, P0, R0, R18, RZ ;  /* 0x0000001200027210 */ /* 0x008fe40007f1e0ff */
[----:B------:R-:W3:Y:S03]  /*fa70*/  SHFL.IDX PT, R0, R6, 0x1, 0x181f ;  /* 0x00381f0006007f89 */ /* 0x000ee600000e0000 */
[----:B------:R-:W-:Y:S02]  /*fa80*/  IMAD.X R3, R4, 0x1, R10, P0 ;  /* 0x0000000104037824 */ /* 0x000fe400000e060a */
[----:B------:R-:W-:Y:S04]  /*fa90*/  SHFL.IDX PT, R4, R5, 0x2, 0x181f ;  /* 0x00581f0005047f89 */ /* 0x000fe800000e0000 */
[----:B------:R5:W-:Y:S01]  /*faa0*/  LDGSTS.E.BYPASS.LTC128B.128 [R243+0x15100], [R2.64], !P3 ;  /* 0x1510000002f37fae */ /* 0x000be2000d901d46 */
[----:B---3--:R-:W-:Y:S03]  /*fab0*/  IADD3 R12, P1, P0, R12, R0, R11 ;  /* 0x000000000c0c7210 */ /* 0x008fe6000783e00b */
[----:B-----5:R-:W3:Y:S02]  /*fac0*/  SHFL.IDX PT, R2, R5, 0x1, 0x181f ;  /* 0x00381f0005027f89 */ /* 0x020ee400000e0000 */
[----:B---3--:R-:W-:Y:S05]  /*fad0*/  IADD3.X R13, RZ, R2, R7, P1, P0 ;  /* 0x00000002ff0d7210 */ /* 0x008fea0000fe0407 */
[----:B------:R3:W-:Y:S02]  /*fae0*/  LDGSTS.E.BYPASS.LTC128B.128.ZFILL [R243+0xd100], [R12.64], P2 ;  /* 0x0d1000000cf37fae */ /* 0x0007e40009141d46 */
[----:B---3--:R-:W-:Y:S05]  /*faf0*/  IADD3 R12, P0, R0, R16, RZ ;  /* 0x00000010000c7210 */ /* 0x008fea0007f1e0ff */
[----:B------:R-:W-:Y:S05]  /*fb00*/  IMAD.X R13, R2, 0x1, R8, P0 ;  /* 0x00000001020d7824 */ /* 0x000fea00000e0608 */
[----:B------:R3:W-:Y:S02]  /*fb10*/  LDGSTS.E.BYPASS.LTC128B.128 [R243+0x10100], [R12.64], !P5 ;  /* 0x101000000cf37fae */ /* 0x0007e4000e901d46 */
[----:B---3--:R-:W-:Y:S05]  /*fb20*/  IADD3 R12, P0, R0, R17, RZ ;  /* 0x00000011000c7210 */ /* 0x008fea0007f1e0ff */
[----:B------:R-:W-:Y:S01]  /*fb30*/  IMAD.X R13, R2, 0x1, R9, P0 ;  /* 0x00000001020d7824 */ /* 0x000fe200000e0609 */
[----:B----4-:R-:W-:Y:S02]  /*fb40*/  IADD3 R14, P0, R0, R18, RZ ;  /* 0x00000012000e7210 */ /* 0x010fe40007f1e0ff */
[----:B------:R3:W4:Y:S03]  /*fb50*/  SHFL.IDX PT, R0, R6, 0x2, 0x181f ;  /* 0x00581f0006007f89 */ /* 0x00072600000e0000 */
[----:B------:R-:W-:Y:S01]  /*fb60*/  IMAD.X R15, R2, 0x1, R10, P0 ;  /* 0x00000001020f7824 */ /* 0x000fe200000e060a */
[----:B------:R3:W-:Y:S04]  /*fb70*/  LDGSTS.E.BYPASS.LTC128B.128 [R243+0x13100], [R12.64], !P4 ;  /* 0x131000000cf37fae */ /* 0x0007e8000e101d46 */
[----:B------:R3:W-:Y:S03]  /*fb80*/  LDGSTS.E.BYPASS.LTC128B.128 [R243+0x16100], [R14.64], !P3 ;  /* 0x161000000ef37fae */ /* 0x0007e6000d901d46 */
.L_x_1546:
[C---:B---3--:R-:W-:Y:S02]  /*fb90*/  IADD3 R14, -R244.reuse, 0x10, RZ ;  /* 0x00000010f40e7810 */ /* 0x048fe40007ffe1ff */
[----:B------:R-:W-:Y:S02]  /*fba0*/  ISETP.NE.U32.AND P2, PT, R244, RZ, PT ;  /* 0x000000fff400720c */ /* 0x000fe40003f45070 */
[----:B------:R-:W-:Y:S04]  /*fbb0*/  LOP3.LUT R14, R14, 0xf, RZ, 0xc0, !PT ;  /* 0x0000000f0e0e7812 */ /* 0x000fe800078ec0ff */
[----:B----4-:R-:W-:Y:S04]  /*fbc0*/  IADD3 R14, P1, P0, R14, R0, R11 ;  /* 0x000000000e0e7210 */ /* 0x010fe8000783e00b */
[----:B------:R-:W-:Y:S02]  /*fbd0*/  IADD3.X R15, RZ, R4, R7, P1, P0 ;  /* 0x00000004ff0f7210 */ /* 0x000fe40000fe0407 */
[----:B------:R-:W-:Y:S03]  /*fbe0*/  IADD3 R12, P0, R0, R16, RZ ;  /* 0x00000010000c7210 */ /* 0x000fe60007f1e0ff */
[----:B------:R-:W-:Y:S01]  /*fbf0*/  @!PT LDS RZ, [RZ] ;  /* 0x00000000fffff984 */ /* 0x000fe20000000800 */
[----:B------:R-:W-:Y:S01]  /*fc00*/  @!PT LDS RZ, [RZ] ;  /* 0x00000000fffff984 */ /* 0x000fe20000000800 */
[----:B------:R-:W-:Y:S01]  /*fc10*/  @!PT LDS RZ, [RZ] ;  /* 0x00000000fffff984 */ /* 0x000fe20000000800 */
[----:B------:R3:W-:Y:S02]  /*fc20*/  LDGSTS.E.BYPASS.LTC128B.128.ZFILL [R243+0xe100], [R14.64], P2 ;  /* 0x0e1000000ef37fae */ /* 0x0007e40009141d46 */
        /* <DEDUP_REMOVED lines=8> */
.L_x_1491:
[----:B--23--:R-:W-:Y:S05]  /*fcb0*/  BSYNC B0 ;  /* 0x0000000000007941 */ /* 0x00cfea0003800000 */
.L_x_1490:
        /* <DEDUP_REMOVED lines=17> */
[----:B-1----:R-:W-:Y:S02]  /*fdd0*/  FMNMX.FTZ R4, R219, R4, !PT ;  /* 0x00000004db047209 */ /* 0x002fe40007810000 */
        /* <DEDUP_REMOVED lines=32> */
[----:B------:R-:W1:Y:S04]  /*ffe0*/  SHFL.BFLY PT, R132, R4, 0x2, 0x1f ;  /* 0x0c401f0004847f89 */ /* 0x000e6800000e0000 */
[----:B------:R-:W2:Y:S01]  /*fff0*/  SHFL.BFLY PT, R0, R5, 0x2, 0x1f ;  /* 0x0c401f0005007f89 */ /* 0x000ea200000e0000 */
[----:B-1----:R-:W-:Y:S02]  /*10000*/  FMNMX.FTZ R132, R4, R132, !PT ;  /* 0x0000008404847209 */ /* 0x002fe40007810000 */
[----:B--2---:R-:W-:Y:S03]  /*10010*/  FMNMX.FTZ R4, R5, R0, !PT ;  /* 0x0000000005047209 */ /* 0x004fe60007810000 */
[----:B------:R-:W1:Y:S04]  /*10020*/  SHFL.BFLY PT, R2, R132, 0x1, 0x1f ;  /* 0x0c201f0084027f89 */ /* 0x000e6800000e0000 */
[----:B------:R2:W3:Y:S01]  /*10030*/  SHFL.BFLY PT, R0, R4, 0x1, 0x1f ;  /* 0x0c201f0004007f89 */ /* 0x0004e200000e0000 */
[----:B-1----:R-:W-:Y:S05]  /*10040*/  FMNMX.FTZ R132, R132, R2, !PT ;  /* 0x0000000284847209 */ /* 0x002fea0007810000 */
.L_x_1547:
[C---:B------:R-:W-:Y:S01]  /*10050*/  FMUL.FTZ R194, R132.reuse, c[0x0][0x2d0] ;  /* 0x0000b40084c27a20 */ /* 0x040fe20000410000 */
[----:B------:R-:W-:Y:S01]  /*10060*/  WARPSYNC 0xffffffff ;  /* 0xffffffff00007948 */ /* 0x000fe20003800000 */
[----:B------:R-:W-:Y:S01]  /*10070*/  FADD.FTZ R2, -R132, R133 ;  /* 0x0000008584027221 */ /* 0x000fe20000010100 */
[----:B----4-:R-:W1:Y:S01]  /*10080*/  LDSM.16.MT88.4 R12, [R231] ;  /* 0x00000000e70c783b */ /* 0x010e620000004200 */
[--C-:B------:R-:W-:Y:S01]  /*10090*/  FFMA.FTZ R3, R188, c[0x0][0x2d0], -R194.reuse ;  /* 0x0000b400bc037a23 */ /* 0x100fe200000108c2 */
[----:B------:R-:W-:Y:S01]  /*100a0*/  ISETP.GT.AND P0, PT, R247, RZ, PT ;  /* 0x000000fff700720c */ /* 0x000fe20003f04270 */
[----:B------:R-:W-:Y:S02]  /*100b0*/  FMUL.FTZ R2, R2, c[0x0][0x2d0] ;  /* 0x0000b40002027a20 */ /* 0x000fe40000410000 */
[----:B------:R4:W-:Y:S01]  /*100c0*/  MUFU.EX2 R220, R3 ;  /* 0x0000000300dc7308 */ /* 0x0009e20000000800 */
[--C-:B------:R-:W-:Y:S02]  /*100d0*/  FFMA.FTZ R133, R200, c[0x0][0x2d0], -R194.reuse ;  /* 0x0000b400c8857a23 */ /* 0x100fe400000108c2 */
[----:B------:R-:W5:Y:S07]  /*100e0*/  LDSM.16.MT88.4 R20, [R232] ;  /* 0x00000000e814783b */ /* 0x000f6e0000004200 */
[----:B------:R-:W-:Y:S01]  /*100f0*/  MUFU.EX2 R2, R2 ;  /* 0x0000000200027308 */ /* 0x000fe20000000800 */
[----:B------:R-:W2:Y:S08]  /*10100*/  LDSM.16.MT88.4 R28, [R234] ;  /* 0x00000000ea1c783b */ /* 0x000eb00000004200 */
[----:B------:R-:W3:Y:S01]  /*10110*/  LDSM.16.MT88.4 R36, [R233] ;  /* 0x00000000e924783b */ /* 0x000ee20000004200 */
[--C-:B----4-:R-:W-:Y:S07]  /*10120*/  FFMA.FTZ R3, R191, c[0x0][0x2d0], -R194.reuse ;  /* 0x0000b400bf037a23 */ /* 0x110fee00000108c2 */
[----:B------:R-:W4:Y:S01]  /*10130*/  LDSM.16.MT88.4 R44, [R231+0x3000] ;  /* 0x00300000e72c783b */ /* 0x000f220000004200 */
[----:B------:R1:W1:Y:S02]  /*10140*/  MUFU.EX2 R191, R3 ;  /* 0x0000000300bf7308 */ /* 0x0002640000000800 */
[--C-:B-1----:R-:W-:Y:S08]  /*10150*/  FFMA.FTZ R3, R190, c[0x0][0x2d0], -R194.reuse ;  /* 0x0000b400be037a23 */ /* 0x102ff000000108c2 */
[----:B------:R1:W-:Y:S02]  /*10160*/  MUFU.EX2 R190, R3 ;  /* 0x0000000300be7308 */ /* 0x0003e40000000800 */
[----:B-1-3--:R-:W-:Y:S01]  /*10170*/  FMNMX.FTZ R3, R0, R4, !PT ;  /* 0x0000000400037209 */ /* 0x00afe20007810000 */
[----:B------:R-:W-:Y:S01]  /*10180*/  FFMA.FTZ R0, R184, c[0x0][0x2d0], -R194 ;  /* 0x0000b400b8007a23 */ /* 0x000fe200000108c2 */
[----:B------:R-:W-:Y:S01]  /*10190*/  F2FP.PACK_AB R184, R191, R220 ;  /* 0x000000dcbfb8723e */ /* 0x000fe200000000ff */
[C---:B------:R-:W-:Y:S05]  /*101a0*/  FMUL.FTZ R8, R2.reuse, R140 ;  /* 0x0000008c02087220 */ /* 0x040fea0000410000 */
[----:B------:R1:W3:Y:S01]  /*101b0*/  MUFU.EX2 R5, R0 ;  /* 0x0000000000057308 */ /* 0x0002e20000000800 */
[----:B------:R-:W-:Y:S02]  /*101c0*/  FMUL.FTZ R188, R3, c[0x0][0x2d0] ;  /* 0x0000b40003bc7a20 */ /* 0x000fe40000410000 */
[C---:B------:R-:W-:Y:S02]  /*101d0*/  FMUL.FTZ R9, R2.reuse, R141 ;  /* 0x0000008d02097220 */ /* 0x040fe40000410000 */
[----:B--2---:R-:W-:Y:S02]  /*101e0*/  FFMA.FTZ R4, R189, c[0x0][0x2d0], -R188 ;  /* 0x0000b400bd047a23 */ /* 0x004fe400000108bc */
        /* <DEDUP_REMOVED lines=9> */
[----:B-1----:R-:W-:Y:S02]  /*10280*/  FADD.FTZ R0, -R3, R134 ;  /* 0x0000008603007221 */ /* 0x002fe40000010100 */
[----:B------:R1:W-:Y:S01]  /*10290*/  MUFU.EX2 R134, R4 ;  /* 0x0000000400867308 */ /* 0x0003e20000000800 */
[----:B------:R-:W-:Y:S02]  /*102a0*/  FMUL.FTZ R49, R2, R181 ;  /* 0x000000b502317220 */ /* 0x000fe40000410000 */
[----:B------:R-:W-:Y:S02]  /*102b0*/  FMUL.FTZ R0, R0, c[0x0][0x2d0] ;  /* 0x0000b40000007a20 */ /* 0x000fe40000410000 */
        /* <DEDUP_REMOVED lines=11> */
[--C-:B-1----:R-:W-:Y:S01]  /*10370*/  FFMA.FTZ R4, R193, c[0x0][0x2d0], -R188.reuse ;  /* 0x0000b400c1047a23 */ /* 0x102fe200000108bc */
[----:B---3--:R-:W-:Y:S01]  /*10380*/  MOV R193, R5 ;  /* 0x0000000500c17202 */ /* 0x008fe20000000f00 */
[C---:B------:R-:W-:Y:S02]  /*10390*/  FMUL.FTZ R5, R2.reuse, R137 ;  /* 0x0000008902057220 */ /* 0x040fe40000410000 */
[----:B------:R1:W3:Y:S01]  /*103a0*/  MUFU.EX2 R189, R4 ;  /* 0x0000000400bd7308 */ /* 0x0002e20000000800 */
[----:B------:R-:W-:Y:S01]  /*103b0*/  F2FP.PACK_AB R186, R193, R190 ;  /* 0x000000bec1ba723e */ /* 0x000fe200000000ff */
[C---:B------:R-:W-:Y:S02]  /*103c0*/  FMUL.FTZ R72, R2.reuse, R72 ;  /* 0x0000004802487220 */ /* 0x040fe40000410000 */
[----:B------:R-:W-:Y:S02]  /*103d0*/  FMUL.FTZ R73, R2, R73 ;  /* 0x0000004902497220 */ /* 0x000fe40000410000 */
[C---:B--2---:R-:W-:Y:S02]  /*103e0*/  FMUL.FTZ R6, R0.reuse, R138 ;  /* 0x0000008a00067220 */ /* 0x044fe40000410000 */
        /* <DEDUP_REMOVED lines=9> */
[--C-:B-1----:R-:W-:Y:S01]  /*10480*/  FFMA.FTZ R4, R185, c[0x0][0x2d0], -R188.reuse ;  /* 0x0000b400b9047a23 */ /* 0x102fe200000108bc */
[----:B---3--:R-:W-:Y:S01]  /*10490*/  F2FP.PACK_AB R185, R189, R134 ;  /* 0x00000086bdb9723e */ /* 0x008fe200000000ff */
[C---:B------:R-:W-:Y:S02]  /*104a0*/  FMUL.FTZ R35, R0.reuse, R167 ;  /* 0x000000a700237220 */ /* 0x040fe40000410000 */
[----:B------:R1:W-:Y:S01]  /*104b0*/  MUFU.EX2 R244, R4 ;  /* 0x0000000400f47308 */ /* 0x0003e20000000800 */
[C---:B------:R-:W-:Y:S02]  /*104c0*/  FMUL.FTZ R42, R0.reuse, R174 ;  /* 0x000000ae002a7220 */ /* 0x040fe40000410000 */
[C---:B------:R-:W-:Y:S02]  /*104d0*/  FMUL.FTZ R43, R0.reuse, R175 ;  /* 0x000000af002b7220 */ /* 0x040fe40000410000 */
[C---:B------:R-:W-:Y:S01]  /*104e0*/  FMUL.FTZ R50, R0.reuse, R182 ;  /* 0x000000b600327220 */ /* 0x040fe20000410000 */
[----:B------:R-:W-:Y:S01]  /*104f0*/  LDSM.16.MT88.4 R172, [R231+0x5800] ;  /* 0x00580000e7ac783b */ /* 0x000fe20000004200 */
        /* <DEDUP_REMOVED lines=9> */
[----:B------:R-:W-:Y:S02]  /*10590*/  FMUL.FTZ R67, R0, R67 ;  /* 0x0000004300437220 */ /* 0x000fe40000410000 */
[----:B-1----:R-:W-:Y:S02]  /*105a0*/  FFMA.FTZ R4, R192, c[0x0][0x2d0], -R188 ;  /* 0x0000b400c0047a23 */ /* 0x002fe400000108bc */
[C---:B------:R-:W-:Y:S02]  /*105b0*/  FMUL.FTZ R70, R0.reuse, R70 ;  /* 0x0000004600467220 */ /* 0x040fe40000410000 */
[----:B------:R-:W1:Y:S01]  /*105c0*/  MUFU.EX2 R192, R4 ;  /* 0x0000000400c07308 */ /* 0x000e620000000800 */
[C---:B------:R-:W-:Y:S02]  /*105d0*/  FMUL.FTZ R71, R0.reuse, R71 ;  /* 0x0000004700477220 */ /* 0x040fe40000410000 */
        /* <DEDUP_REMOVED lines=11> */
[----:B-1----:R-:W-:Y:S01]  /*10690*/  F2FP.PACK_AB R187, R192, R244 ;  /* 0x000000f4c0bb723e */ /* 0x002fe200000000ff */
[----:B------:R-:W-:Y:S02]  /*106a0*/  FMUL.FTZ R4, R2, R136 ;  /* 0x0000008802047220 */ /* 0x000fe40000410000 */
[----:B------:R-:W1:Y:S01]  /*106b0*/  LDSM.16.MT88.4 R136, [R232+0x3000] ;  /* 0x00300000e888783b */ /* 0x000e620000004200 */
[--C-:B------:R-:W-:Y:S02]  /*106c0*/  FFMA.FTZ R157, R210, c[0x0][0x2d0], -R194.reuse ;  /* 0x0000b400d29d7a23 */ /* 0x100fe400000108c2 */
[--C-:B------:R-:W-:Y:S02]  /*106d0*/  FFMA.FTZ R159, R207, c[0x0][0x2d0], -R194.reuse ;  /* 0x0000b400cf9f7a23 */ /* 0x100fe400000108c2 */
[C---:B------:R-:W-:Y:S05]  /*106e0*/  HMMA.16816.F32 R4, R184.reuse, R12, R4 ;  /* 0x0000000cb804723c */ /* 0x040fea0000001804 */
[--C-:B------:R-:W-:Y:S02]  /*106f0*/  FFMA.FTZ R158, R208, c[0x0][0x2d0], -R194.reuse ;  /* 0x0000b400d09e7a23 */ /* 0x100fe400000108c2 */
[C---:B------:R-:W-:Y:S01]  /*10700*/  FMUL.FTZ R12, R2.reuse, R144 ;  /* 0x00000090020c7220 */ /* 0x040fe20000410000 */
[C---:B------:R-:W-:Y:S01]  /*10710*/  HMMA.16816.F32 R8, R184.reuse, R14, R8 ;  /* 0x0000000eb808723c */ /* 0x040fe20000001808 */
[----:B------:R-:W2:Y:S01]  /*10720*/  LDL.LU R144, [R1+0x8] ;  /* 0x0000080001907983 */ /* 0x000ea20000300800 */
[----:B------:R-:W-:Y:S02]  /*10730*/  MUFU.EX2 R200, R158 ;  /* 0x0000009e00c87308 */ /* 0x000fe40000000800 */
[C---:B------:R-:W-:Y:S01]  /*10740*/  FMUL.FTZ R13, R2.reuse, R145 ;  /* 0x00000091020d7220 */ /* 0x040fe20000410000 */
[----:B------:R-:W3:Y:S01]  /*10750*/  LDL.LU R148, [R1+0xc] ;  /* 0x00000c0001947983 */ /* 0x000ee20000300800 */
[----:B------:R-:W-:Y:S02]  /*10760*/  FMUL.FTZ R85, R2, R85 ;  /* 0x0000005502557220 */ /* 0x000fe40000410000 */
[C---:B------:R-:W-:Y:S04]  /*10770*/  FMUL.FTZ R14, R0.reuse, R146 ;  /* 0x00000092000e7220 */ /* 0x040fe80000410000 */
[C---:B------:R-:W-:Y:S02]  /*10780*/  FMUL.FTZ R15, R0.reuse, R147 ;  /* 0x00000093000f7220 */ /* 0x040fe40000410000 */
[--C-:B------:R-:W-:Y:S02]  /*10790*/  FFMA.FTZ R156, R209, c[0x0][0x2d0], -R194.reuse ;  /* 0x0000b400d19c7a23 */ /* 0x100fe400000108c2 */
[C---:B------:R-:W-:Y:S02]  /*107a0*/  FMUL.FTZ R86, R0.reuse, R86 ;  /* 0x0000005600567220 */ /* 0x040fe40000410000 */
[----:B------:R-:W-:Y:S01]  /*107b0*/  FMUL.FTZ R87, R0, R87 ;  /* 0x0000005700577220 */ /* 0x000fe20000410000 */
[C---:B-----5:R-:W-:Y:S03]  /*107c0*/  HMMA.16816.F32 R12, R184.reuse, R20, R12 ;  /* 0x00000014b80c723c */ /* 0x060fe6000000180c */
[C---:B------:R-:W-:Y:S02]  /*107d0*/  FMUL.FTZ R88, R2.reuse, R88 ;  /* 0x0000005802587220 */ /* 0x040fe40000410000 */
[C---:B------:R-:W-:Y:S02]  /*107e0*/  FMUL.FTZ R89, R2.reuse, R89 ;  /* 0x0000005902597220 */ /* 0x040fe40000410000 */
[C---:B------:R-:W-:Y:S01]  /*107f0*/  FMUL.FTZ R20, R2.reuse, R152 ;  /* 0x0000009802147220 */ /* 0x040fe20000410000 */
[C---:B------:R-:W-:Y:S04]  /*10800*/  HMMA.16816.F32 R16, R184.reuse, R22, R16 ;  /* 0x00000016b810723c */ /* 0x040fe80000001810 */
[----:B------:R-:W-:Y:S02]  /*10810*/  FMUL.FTZ R21, R2, R153 ;  /* 0x0000009902157220 */ /* 0x000fe40000410000 */
[C---:B------:R-:W-:Y:S02]  /*10820*/  FMUL.FTZ R90, R0.reuse, R90 ;  /* 0x0000005a005a7220 */ /* 0x040fe40000410000 */
[C---:B------:R-:W-:Y:S04]  /*10830*/  FMUL.FTZ R22, R0.reuse, R154 ;  /* 0x0000009a00167220 */ /* 0x040fe80000410000 */
[C---:B------:R-:W-:Y:S01]  /*10840*/  FMUL.FTZ R23, R0.reuse, R155 ;  /* 0x0000009b00177220 */ /* 0x040fe20000410000 */
[----:B------:R-:W-:Y:S01]  /*10850*/  MOV R155, R192 ;  /* 0x000000c0009b7202 */ /* 0x000fe20000000f00 */
[--C-:B------:R-:W-:Y:S02]  /*10860*/  FFMA.FTZ R152, R217, c[0x0][0x2d0], -R194.reuse ;  /* 0x0000b400d9987a23 */ /* 0x100fe400000108c2 */
[----:B------:R-:W-:Y:S02]  /*10870*/  FMUL.FTZ R91, R0, R91 ;  /* 0x0000005b005b7220 */ /* 0x000fe40000410000 */
[----:B------:R-:W-:Y:S01]  /*10880*/  MUFU.EX2 R208, R152 ;  /* 0x0000009800d07308 */ /* 0x000fe20000000800 */
[C---:B------:R-:W-:Y:S03]  /*10890*/  HMMA.16816.F32 R20, R184.reuse, R28, R20 ;  /* 0x0000001cb814723c */ /* 0x040fe60000001814 */
[C---:B------:R-:W-:Y:S02]  /*108a0*/  FMUL.FTZ R92, R2.reuse, R92 ;  /* 0x0000005c025c7220 */ /* 0x040fe40000410000 */
[----:B------:R-:W-:Y:S02]  /*108b0*/  FMUL.FTZ R93, R2, R93 ;  /* 0x0000005d025d7220 */ /* 0x000fe40000410000 */
[----:B------:R-:W-:Y:S01]  /*108c0*/  FMUL.FTZ R94, R0, R94 ;  /* 0x0000005e005e7220 */ /* 0x000fe20000410000 */
[C---:B------:R-:W-:Y:S04]  /*108d0*/  HMMA.16816.F32 R24, R184.reuse, R30, R24 ;  /* 0x0000001eb818723c */ /* 0x040fe80000001818 */
[C---:B------:R-:W-:Y:S02]  /*108e0*/  FMUL.FTZ R28, R2.reuse, R160 ;  /* 0x000000a0021c7220 */ /* 0x040fe40000410000 */
[----:B------:R-:W-:Y:S02]  /*108f0*/  FMUL.FTZ R29, R2, R161 ;  /* 0x000000a1021d7220 */ /* 0x000fe40000410000 */
[C---:B------:R-:W-:Y:S01]  /*10900*/  FMUL.FTZ R30, R0.reuse, R162 ;  /* 0x000000a2001e7220 */ /* 0x040fe20000410000 */
[----:B------:R5:W-:Y:S03]  /*10910*/  MUFU.EX2 R161, R133 ;  /* 0x0000008500a17308 */ /* 0x000be60000000800 */
[C---:B------:R-:W-:Y:S02]  /*10920*/  FMUL.FTZ R31, R0.reuse, R163 ;  /* 0x000000a3001f7220 */ /* 0x040fe40000410000 */
[----:B------:R-:W-:Y:S02]  /*10930*/  FMUL.FTZ R95, R0, R95 ;  /* 0x0000005f005f7220 */ /* 0x000fe40000410000 */
[C---:B------:R-:W-:Y:S02]  /*10940*/  FMUL.FTZ R96, R2.reuse, R96 ;  /* 0x0000006002607220 */ /* 0x040fe40000410000 */
[----:B------:R-:W-:Y:S01]  /*10950*/  FMUL.FTZ R97, R2, R97 ;  /* 0x0000006102617220 */ /* 0x000fe20000410000 */
[C---:B------:R-:W-:Y:S03]  /*10960*/  HMMA.16816.F32 R28, R184.reuse, R36, R28 ;  /* 0x00000024b81c723c */ /* 0x040fe6000000181c */
[C---:B------:R-:W-:Y:S02]  /*10970*/  FMUL.FTZ R98, R0.reuse, R98 ;  /* 0x0000006200627220 */ /* 0x040fe40000410000 */
[----:B------:R-:W-:Y:S02]  /*10980*/  FMUL.FTZ R99, R0, R99 ;  /* 0x0000006300637220 */ /* 0x000fe40000410000 */
[C---:B------:R-:W-:Y:S01]  /*10990*/  FMUL.FTZ R100, R2.reuse, R100 ;  /* 0x0000006402647220 */ /* 0x040fe20000410000 */
[C---:B------:R-:W-:Y:S04]  /*109a0*/  HMMA.16816.F32 R32, R184.reuse, R38, R32 ;  /* 0x00000026b820723c */ /* 0x040fe80000001820 */
[C---:B------:R-:W-:Y:S02]  /*109b0*/  FMUL.FTZ R36, R2.reuse, R168 ;  /* 0x000000a802247220 */ /* 0x040fe40000410000 */
[----:B------:R-:W-:Y:S02]  /*109c0*/  FMUL.FTZ R37, R2, R169 ;  /* 0x000000a902257220 */ /* 0x000fe40000410000 */
[C---:B------:R-:W-:Y:S01]  /*109d0*/  FMUL.FTZ R38, R0.reuse, R170 ;  /* 0x000000aa00267220 */ /* 0x040fe20000410000 */
[----:B------:R-:W-:Y:S03]  /*109e0*/  MOV R170, R193 ;  /* 0x000000c100aa7202 */ /* 0x000fe60000000f00 */
[----:B------:R-:W-:Y:S02]  /*109f0*/  FMUL.FTZ R39, R0, R171 ;  /* 0x000000ab00277220 */ /* 0x000fe40000410000 */
[--C-:B-----5:R-:W-:Y:S02]  /*10a00*/  FFMA.FTZ R133, R197, c[0x0][0x2d0], -R194.reuse ;  /* 0x0000b400c5857a23 */ /* 0x120fe400000108c2 */
[----:B------:R-:W-:Y:S02]  /*10a10*/  FMUL.FTZ R101, R2, R101 ;  /* 0x0000006502657220 */ /* 0x000fe40000410000 */
[----:B------:R5:W-:Y:S01]  /*10a20*/  MUFU.EX2 R165, R133 ;  /* 0x0000008500a57308 */ /* 0x000be20000000800 */
[C---:B----4-:R-:W-:Y:S03]  /*10a30*/  HMMA.16816.F32 R36, R184.reuse, R44, R36 ;  /* 0x0000002cb824723c */ /* 0x050fe60000001824 */
        /* <DEDUP_REMOVED lines=19> */
[----:B------:R-:W-:Y:S04]  /*10b70*/  FMUL.FTZ R113, R2, R113 ;  /* 0x0000007102717220 */ /* 0x000fe80000410000 */
        /* <DEDUP_REMOVED lines=13> */
[----:B------:R-:W-:Y:S02]  /*10c50*/  FMUL.FTZ R129, R2, R129 ;  /* 0x0000008102817220 */ /* 0x000fe40000410000 */
[C---:B------:R-:W-:Y:S01]  /*10c60*/  FMUL.FTZ R126, R0.reuse, R126 ;  /* 0x0000007e007e7220 */ /* 0x040fe20000410000 */
[C---:B-1----:R-:W-:Y:S03]  /*10c70*/  HMMA.16816.F32 R52, R184.reuse, R136, R52 ;  /* 0x00000088b834723c */ /* 0x042fe60000001834 */
[C---:B------:R-:W-:Y:S02]  /*10c80*/  FMUL.FTZ R127, R0.reuse, R127 ;  /* 0x0000007f007f7220 */ /* 0x040fe40000410000 */
[C---:B------:R-:W-:Y:S02]  /*10c90*/  FMUL.FTZ R130, R0.reuse, R130 ;  /* 0x0000008200827220 */ /* 0x040fe40000410000 */
[----:B------:R-:W-:Y:S01]  /*10ca0*/  FMUL.FTZ R131, R0, R131 ;  /* 0x0000008300837220 */ /* 0x000fe20000410000 */
[C---:B------:R-:W-:Y:S01]  /*10cb0*/  HMMA.16816.F32 R56, R184.reuse, R138, R56 ;  /* 0x0000008ab838723c */ /* 0x040fe20000001838 */
[----:B------:R-:W1:Y:S03]  /*10cc0*/  LDSM.16.MT88.4 R136, [R233+0x3000] ;  /* 0x00300000e988783b */ /* 0x000e660000004200 */
[--C-:B-----5:R-:W-:Y:S02]  /*10cd0*/  FFMA.FTZ R133, R196, c[0x0][0x2d0], -R194.reuse ;  /* 0x0000b400c4857a23 */ /* 0x120fe400000108c2 */
[--C-:B------:R-:W-:Y:S02]  /*10ce0*/  FFMA.FTZ R192, R205, c[0x0][0x2d0], -R194.reuse ;  /* 0x0000b400cdc07a23 */ /* 0x100fe400000108c2 */
[----:B------:R4:W-:Y:S01]  /*10cf0*/  MUFU.EX2 R168, R133 ;  /* 0x0000008500a87308 */ /* 0x0009e20000000800 */
[--C-:B------:R-:W-:Y:S09]  /*10d00*/  FFMA.FTZ R193, R204, c[0x0][0x2d0], -R194.reuse ;  /* 0x0000b400ccc17a23 */ /* 0x100ff200000108c2 */
[----:B------:R-:W-:Y:S10]  /*10d10*/  MUFU.EX2 R192, R192 ;  /* 0x000000c000c07308 */ /* 0x000ff40000000800 */
[----:B------:R-:W-:Y:S01]  /*10d20*/  MUFU.EX2 R193, R193 ;  /* 0x000000c100c17308 */ /* 0x000fe20000000800 */
[----:B----4-:R-:W-:Y:S09]  /*10d30*/  FFMA.FTZ R133, R195, c[0x0][0x2d0], -R194 ;  /* 0x0000b400c3857a23 */ /* 0x010ff200000108c2 */
[----:B------:R4:W-:Y:S01]  /*10d40*/  MUFU.EX2 R169, R133 ;  /* 0x0000008500a97308 */ /* 0x0009e20000000800 */
[C---:B-1----:R-:W-:Y:S08]  /*10d50*/  HMMA.16816.F32 R60, R184.reuse, R136, R60 ;  /* 0x00000088b83c723c */ /* 0x042ff0000000183c */
[C---:B------:R-:W-:Y:S01]  /*10d60*/  HMMA.16816.F32 R64, R184.reuse, R138, R64 ;  /* 0x0000008ab840723c */ /* 0x040fe20000001840 */
[----:B------:R-:W1:Y:S03]  /*10d70*/  LDSM.16.MT88.4 R136, [R231+0x6000] ;  /* 0x00600000e788783b */ /* 0x000e660000004200 */
[--C-:B----4-:R-:W-:Y:S02]  /*10d80*/  FFMA.FTZ R133, R199, c[0x0][0x2d0], -R188.reuse ;  /* 0x0000b400c7857a23 */ /* 0x110fe400000108bc */
[----:B------:R-:W-:Y:S10]  /*10d90*/  MUFU.EX2 R199, R159 ;  /* 0x0000009f00c77308 */ /* 0x000ff40000000800 */
[----:B------:R4:W-:Y:S01]  /*10da0*/  MUFU.EX2 R160, R133 ;  /* 0x0000008500a07308 */ /* 0x0009e20000000800 */
[C---:B-1----:R-:W-:Y:S08]  /*10db0*/  HMMA.16816.F32 R68, R184.reuse, R136, R68 ;  /* 0x00000088b844723c */ /* 0x042ff00000001844 */
[C---:B------:R-:W-:Y:S01]  /*10dc0*/  HMMA.16816.F32 R72, R184.reuse, R138, R72 ;  /* 0x0000008ab848723c */ /* 0x040fe20000001848 */
[----:B------:R-:W1:Y:S03]  /*10dd0*/  LDSM.16.MT88.4 R136, [R232+0x6000] ;  /* 0x00600000e888783b */ /* 0x000e660000004200 */
[----:B----4-:R-:W-:Y:S02]  /*10de0*/  FFMA.FTZ R133, R201, c[0x0][0x2d0], -R188 ;  /* 0x0000b400c9857a23 */ /* 0x010fe400000108bc */
[----:B------:R-:W-:Y:S10]  /*10df0*/  MUFU.EX2 R201, R157 ;  /* 0x0000009d00c97308 */ /* 0x000ff40000000800 */
[----:B------:R4:W-:Y:S01]  /*10e00*/  MUFU.EX2 R162, R133 ;  /* 0x0000008500a27308 */ /* 0x0009e20000000800 */
[----:B---3--:R-:W-:Y:S02]  /*10e10*/  FFMA.FTZ R153, R0, R148, R134 ;  /* 0x0000009400997223 */ /* 0x008fe40000010086 */
[----:B------:R-:W-:Y:S01]  /*10e20*/  LDSM.16.MT88.4 R148, [R234+0x1000] ;  /* 0x00100000ea94783b */ /* 0x000fe20000004200 */
[--C-:B------:R-:W-:Y:S02]  /*10e30*/  FFMA.FTZ R0, R219, c[0x0][0x2d0], -R194.reuse ;  /* 0x0000b400db007a23 */ /* 0x100fe400000108c2 */
[----:B------:R-:W-:Y:S04]  /*10e40*/  FADD.FTZ R154, R189, R153 ;  /* 0x00000099bd9a7221 */ /* 0x000fe80000010000 */
[----:B------:R3:W-:Y:S01]  /*10e50*/  MUFU.EX2 R164, R0 ;  /* 0x0000000000a47308 */ /* 0x0007e20000000800 */
[----:B------:R-:W-:Y:S02]  /*10e60*/  FFMA.FTZ R134, R214, c[0x0][0x2d0], -R194 ;  /* 0x0000b400d6867a23 */ /* 0x000fe400000108c2 */
[----:B----4-:R-:W-:Y:S01]  /*10e70*/  FFMA.FTZ R133, R198, c[0x0][0x2d0], -R188 ;  /* 0x0000b400c6857a23 */ /* 0x010fe200000108bc */
[C---:B-1----:R-:W-:Y:S06]  /*10e80*/  HMMA.16816.F32 R76, R184.reuse, R136, R76 ;  /* 0x00000088b84c723c */ /* 0x042fec000000184c */
[----:B------:R1:W-:Y:S02]  /*10e90*/  MUFU.EX2 R209, R134 ;  /* 0x0000008600d17308 */ /* 0x0003e40000000800 */
[C---:B------:R-:W-:Y:S01]  /*10ea0*/  HMMA.16816.F32 R80, R184.reuse, R138, R80 ;  /* 0x0000008ab850723c */ /* 0x040fe20000001850 */
[----:B------:R-:W4:Y:S07]  /*10eb0*/  LDSM.16.MT88.4 R136, [R234+0x6000] ;  /* 0x00600000ea88783b */ /* 0x000f2e0000004200 */
[----:B------:R2:W-:Y:S01]  /*10ec0*/  MUFU.EX2 R166, R133 ;  /* 0x0000008500a67308 */ /* 0x0005e20000000800 */
[----:B---3--:R-:W-:Y:S03]  /*10ed0*/  FFMA.FTZ R0, R216, c[0x0][0x2d0], -R194 ;  /* 0x0000b400d8007a23 */ /* 0x008fe600000108c2 */
[----:B-1----:R-:W-:Y:S02]  /*10ee0*/  FFMA.FTZ R134, R222, c[0x0][0x2d0], -R188 ;  /* 0x0000b400de867a23 */ /* 0x002fe400000108bc */
[----:B--2---:R-:W-:Y:S02]  /*10ef0*/  FFMA.FTZ R133, R2, R144, R220 ;  /* 0x0000009002857223 */ /* 0x004fe400000100dc */
[----:B------:R-:W-:Y:S01]  /*10f00*/  LDSM.16.MT88.4 R144, [R232+0x800] ;  /* 0x00080000e890783b */ /* 0x000fe20000004200 */
[----:B------:R-:W-:Y:S01]  /*10f10*/  FFMA.FTZ R2, R202, c[0x0][0x2d0], -R188 ;  /* 0x0000b400ca027a23 */ /* 0x000fe200000108bc */
[----:B------:R1:W-:Y:S01]  /*10f20*/  MUFU.EX2 R220, R0 ;  /* 0x0000000000dc7308 */ /* 0x0003e20000000800 */
[C---:B----4-:R-:W-:Y:S09]  /*10f30*/  HMMA.16816.F32 R84, R184.reuse, R136, R84 ;  /* 0x00000088b854723c */ /* 0x050ff20000001854 */
[----:B------:R-:W-:Y:S01]  /*10f40*/  MUFU.EX2 R167, R2 ;  /* 0x0000000200a77308 */ /* 0x000fe20000000800 */
[C---:B------:R-:W-:Y:S01]  /*10f50*/  HMMA.16816.F32 R88, R184.reuse, R138, R88 ;  /* 0x0000008ab858723c */ /* 0x040fe20000001858 */
[----:B------:R-:W2:Y:S08]  /*10f60*/  LDSM.16.MT88.4 R136, [R233+0x6000] ;  /* 0x00600000e988783b */ /* 0x000eb00000004200 */
[----:B------:R3:W-:Y:S03]  /*10f70*/  MUFU.EX2 R202, R156 ;  /* 0x0000009c00ca7308 */ /* 0x0007e60000000800 */
[--C-:B-1----:R-:W-:Y:S07]  /*10f80*/  FFMA.FTZ R0, R213, c[0x0][0x2d0], -R194.reuse ;  /* 0x0000b400d5007a23 */ /* 0x102fee00000108c2 */
[----:B------:R1:W-:Y:S01]  /*10f90*/  MUFU.EX2 R219, R0 ;  /* 0x0000000000db7308 */ /* 0x0003e20000000800 */
[----:B---3--:R-:W-:Y:S01]  /*10fa0*/  LDSM.16.MT88.4 R156, [R233+0x2000] ;  /* 0x00200000e99c783b */ /* 0x008fe20000004200 */
[----:B-1----:R-:W-:Y:S01]  /*10fb0*/  FFMA.FTZ R0, R211, c[0x0][0x2d0], -R194 ;  /* 0x0000b400d3007a23 */ /* 0x002fe200000108c2 */
[C---:B--2---:R-:W-:Y:S07]  /*10fc0*/  HMMA.16816.F32 R92, R184.reuse, R136, R92 ;  /* 0x00000088b85c723c */ /* 0x044fee000000185c */
[----:B------:R1:W2:Y:S01]  /*10fd0*/  MUFU.EX2 R2, R0 ;  /* 0x0000000000027308 */ /* 0x0002a20000000800 */
[C---:B------:R-:W-:Y:S01]  /*10fe0*/  HMMA.16816.F32 R96, R184.reuse, R138, R96 ;  /* 0x0000008ab860723c */ /* 0x040fe20000001860 */
[----:B------:R-:W3:Y:S03]  /*10ff0*/  LDSM.16.MT88.4 R136, [R231+0x9000] ;  /* 0x00900000e788783b */ /* 0x000ee60000004200 */
[----:B-1----:R-:W-:Y:S01]  /*11000*/  FFMA.FTZ R0, R218, c[0x0][0x2d0], -R188 ;  /* 0x0000b400da007a23 */ /* 0x002fe200000108bc */
[----:B--2---:R-:W-:Y:S01]  /*11010*/  MOV R218, R2 ;  /* 0x0000000200da7202 */ /* 0x004fe20000000f00 */
[----:B------:R-:W-:Y:S03]  /*11020*/  FFMA.FTZ R2, R224, c[0x0][0x2d0], -R194 ;  /* 0x0000b400e0027a23 */ /* 0x000fe600000108c2 */
[----:B------:R1:W-:Y:S10]  /*11030*/  MUFU.EX2 R163, R0 ;  /* 0x0000000000a37308 */ /* 0x0003f40000000800 */
[----:B------:R-:W-:Y:S01]  /*11040*/  MUFU.EX2 R207, R2 ;  /* 0x0000000200cf7308 */ /* 0x000fe20000000800 */
[C---:B---3--:R-:W-:Y:S03]  /*11050*/  HMMA.16816.F32 R100, R184.reuse, R136, R100 ;  /* 0x00000088b864723c */ /* 0x048fe60000001864 */
[--C-:B-1----:R-:W-:Y:S05]  /*11060*/  FFMA.FTZ R0, R225, c[0x0][0x2d0], -R188.reuse ;  /* 0x0000b400e1007a23 */ /* 0x102fea00000108bc */
[C---:B------:R-:W-:Y:S01]  /*11070*/  HMMA.16816.F32 R104, R184.reuse, R138, R104 ;  /* 0x0000008ab868723c */ /* 0x040fe20000001868 */
[----:B------:R-:W1:Y:S01]  /*11080*/  LDSM.16.MT88.4 R136, [R232+0x9000] ;  /* 0x00900000e888783b */ /* 0x000e620000004200 */
[----:B------:R2:W-:Y:S02]  /*11090*/  MUFU.EX2 R216, R0 ;  /* 0x0000000000d87308 */ /* 0x0005e40000000800 */
[--C-:B--2---:R-:W-:Y:S08]  /*110a0*/  FFMA.FTZ R0, R215, c[0x0][0x2d0], -R188.reuse ;  /* 0x0000b400d7007a23 */ /* 0x104ff000000108bc */
[----:B------:R2:W-:Y:S01]  /*110b0*/  MUFU.EX2 R213, R0 ;  /* 0x0000000000d57308 */ /* 0x0005e20000000800 */
[C---:B-1----:R-:W-:Y:S08]  /*110c0*/  HMMA.16816.F32 R108, R184.reuse, R136, R108 ;  /* 0x00000088b86c723c */ /* 0x042ff0000000186c */
[C---:B------:R-:W-:Y:S01]  /*110d0*/  HMMA.16816.F32 R112, R184.reuse, R138, R112 ;  /* 0x0000008ab870723c */ /* 0x040fe20000001870 */
[----:B------:R-:W1:Y:S03]  /*110e0*/  LDSM.16.MT88.4 R136, [R234+0x9000] ;  /* 0x00900000ea88783b */ /* 0x000e660000004200 */
[----:B--2---:R-:W-:Y:S04]  /*110f0*/  FFMA.FTZ R0, R226, c[0x0][0x2d0], -R188 ;  /* 0x0000b400e2007a23 */ /* 0x004fe800000108bc */
[----:B------:R2:W-:Y:S04]  /*11100*/  MUFU.EX2 R211, R0 ;  /* 0x0000000000d37308 */ /* 0x0005e80000000800 */
[----:B--2---:R-:W-:Y:S02]  /*11110*/  FADD.FTZ R0, R191, R133 ;  /* 0x00000085bf007221 */ /* 0x004fe40000010000 */
[----:B------:R-:W-:Y:S02]  /*11120*/  FFMA.FTZ R133, R212, c[0x0][0x2d0], -R194 ;  /* 0x0000b400d4857a23 */ /* 0x000fe400000108c2 */
[----:B------:R-:W-:Y:S02]  /*11130*/  FADD.FTZ R153, R190, R0 ;  /* 0x00000000be997221 */ /* 0x000fe40000010000 */
[----:B------:R2:W-:Y:S01]  /*11140*/  MUFU.EX2 R210, R133 ;  /* 0x0000008500d27308 */ /* 0x0005e20000000800 */
[----:B------:R-:W-:Y:S01]  /*11150*/  FFMA.FTZ R0, R235, c[0x0][0x2d0], -R188 ;  /* 0x0000b400eb007a23 */ /* 0x000fe200000108bc */
[C---:B-1----:R-:W-:Y:S03]  /*11160*/  HMMA.16816.F32 R116, R184.reuse, R136, R116 ;  /* 0x00000088b874723c */ /* 0x042fe60000001874 */
[----:B------:R-:W-:Y:S02]  /*11170*/  FADD.FTZ R2, R170, R153 ;  /* 0x00000099aa027221 */ /* 0x000fe40000010000 */
[--C-:B------:R-:W-:Y:S02]  /*11180*/  FFMA.FTZ R191, R206, c[0x0][0x2d0], -R194.reuse ;  /* 0x0000b400cebf7a23 */ /* 0x100fe400000108c2 */
[----:B------:R-:W-:Y:S01]  /*11190*/  FFMA.FTZ R194, R203, c[0x0][0x2d0], -R194 ;  /* 0x0000b400cbc27a23 */ /* 0x000fe200000108c2 */
[C---:B------:R-:W-:Y:S01]  /*111a0*/  HMMA.16816.F32 R120, R184.reuse, R138, R120 ;  /* 0x0000008ab878723c */ /* 0x040fe20000001878 */
[----:B------:R-:W1:Y:S01]  /*111b0*/  LDSM.16.MT88.4 R136, [R233+0x9000] ;  /* 0x00900000e988783b */ /* 0x000e620000004200 */
[----:B------:R3:W-:Y:S10]  /*111c0*/  MUFU.EX2 R206, R0 ;  /* 0x0000000000ce7308 */ /* 0x0007f40000000800 */
[----:B------:R-:W-:Y:S01]  /*111d0*/  MUFU.EX2 R194, R194 ;  /* 0x000000c200c27308 */ /* 0x000fe20000000800 */
[----:B--2---:R-:W-:Y:S04]  /*111e0*/  FADD.FTZ R133, R244, R154 ;  /* 0x0000009af4857221 */ /* 0x004fe80000010000 */
[----:B------:R-:W-:Y:S02]  /*111f0*/  FADD.FTZ R133, R155, R133 ;  /* 0x000000859b857221 */ /* 0x000fe40000010000 */
[----:B------:R-:W-:Y:S03]  /*11200*/  LDSM.16.MT88.4 R152, [R234+0x1800] ;  /* 0x00180000ea98783b */ /* 0x000fe60000004200 */
[----:B------:R-:W2:Y:S01]  /*11210*/  MUFU.EX2 R191, R191 ;  /* 0x000000bf00bf7308 */ /* 0x000ea20000000800 */
[----:B---3--:R-:W-:Y:S09]  /*11220*/  FFMA.FTZ R0, R236, c[0x0][0x2d0], -R188 ;  /* 0x0000b400ec007a23 */ /* 0x008ff200000108bc */
[----:B------:R3:W-:Y:S01]  /*11230*/  MUFU.EX2 R205, R0 ;  /* 0x0000000000cd7308 */ /* 0x0007e20000000800 */
[C---:B-1----:R-:W-:Y:S07]  /*11240*/  HMMA.16816.F32 R124, R184.reuse, R136, R124 ;  /* 0x00000088b87c723c */ /* 0x042fee000000187c */
[----:B------:R-:W-:Y:S01]  /*11250*/  F2FP.PACK_AB R136, R165, R161 ;  /* 0x000000a1a588723e */ /* 0x000fe200000000ff */
[----:B------:R-:W-:Y:S04]  /*11260*/  HMMA.16816.F32 R128, R184, R138, R128 ;  /* 0x0000008ab880723c */ /* 0x000fe80000001880 */
[----:B------:R-:W-:Y:S01]  /*11270*/  F2FP.PACK_AB R137, R162, R160 ;  /* 0x000000a0a289723e */ /* 0x000fe200000000ff */
[----:B------:R-:W-:Y:S02]  /*11280*/  FADD.FTZ R161, R161, R2 ;  /* 0x00000002a1a17221 */ /* 0x000fe40000010000 */
[----:B------:R-:W-:Y:S01]  /*11290*/  F2FP.PACK_AB R139, R167, R166 ;  /* 0x000000a6a78b723e */ /* 0x000fe200000000ff */
[--C-:B---3--:R-:W-:Y:S01]  /*112a0*/  FFMA.FTZ R0, R227, c[0x0][0x2d0], -R188.reuse ;  /* 0x0000b400e3007a23 */ /* 0x108fe200000108bc */
[----:B------:R-:W-:Y:S03]  /*112b0*/  F2FP.PACK_AB R138, R169, R168 ;  /* 0x000000a8a98a723e */ /* 0x000fe600000000ff */
[----:B------:R-:W-:Y:S01]  /*112c0*/  FADD.FTZ R161, R165, R161 ;  /* 0x000000a1a5a17221 */ /* 0x000fe20000010000 */
[----:B--2---:R-:W-:Y:S01]  /*112d0*/  F2FP.PACK_AB R184, R192, R191 ;  /* 0x000000bfc0b8723e */ /* 0x004fe200000000ff */
[----:B------:R1:W-:Y:S01]  /*112e0*/  MUFU.EX2 R204, R0 ;  /* 0x0000000000cc7308 */ /* 0x0003e20000000800 */
[----:B------:R-:W-:Y:S01]  /*112f0*/  F2FP.PACK_AB R186, R194, R193 ;  /* 0x000000c1c2ba723e */ /* 0x000fe200000000ff */
[C---:B------:R-:W-:Y:S05]  /*11300*/  HMMA.16816.F32 R4, R136.reuse, R140, R4 ;  /* 0x0000008c8804723c */ /* 0x040fea0000001804 */
[--C-:B------:R-:W-:Y:S03]  /*11310*/  FFMA.FTZ R2, R251, c[0x0][0x2d0], -R188.reuse ;  /* 0x0000b400fb027a23 */ /* 0x100fe600000108bc */
[C---:B------:R-:W-:Y:S01]  /*11320*/  HMMA.16816.F32 R8, R136.reuse, R142, R8 ;  /* 0x0000008e8808723c */ /* 0x040fe20000001808 */
[----:B------:R-:W2:Y:S01]  /*11330*/  LDSM.16.MT88.4 R140, [R234+0x800] ;  /* 0x00080000ea8c783b */ /* 0x000ea20000004200 */
[----:B------:R3:W-:Y:S06]  /*11340*/  MUFU.EX2 R190, R2 ;  /* 0x0000000200be7308 */ /* 0x0007ec0000000800 */
[C---:B------:R-:W-:Y:S04]  /*11350*/  HMMA.16816.F32 R12, R136.reuse, R144, R12 ;  /* 0x00000090880c723c */ /* 0x040fe8000000180c */
[----:B-1----:R-:W-:Y:S04]  /*11360*/  FFMA.FTZ R0, R237, c[0x0][0x2d0], -R188 ;  /* 0x0000b400ed007a23 */ /* 0x002fe800000108bc */
[C---:B------:R-:W-:Y:S01]  /*11370*/  HMMA.16816.F32 R16, R136.reuse, R146, R16 ;  /* 0x000000928810723c */ /* 0x040fe20000001810 */
[----:B------:R-:W1:Y:S01]  /*11380*/  LDSM.16.MT88.4 R144, [R233+0x800] ;  /* 0x00080000e990783b */ /* 0x000e620000004200 */
[----:B------:R4:W-:Y:S02]  /*11390*/  MUFU.EX2 R203, R0 ;  /* 0x0000000000cb7308 */ /* 0x0009e40000000800 */
[----:B---3--:R-:W-:Y:S04]  /*113a0*/  FADD.FTZ R2, R168, R161 ;  /* 0x000000a1a8027221 */ /* 0x008fe80000010000 */
[----:B------:R-:W-:Y:S01]  /*113b0*/  FADD.FTZ R2, R169, R2 ;  /* 0x00000002a9027221 */ /* 0x000fe20000010000 */
[C---:B--2---:R-:W-:Y:S03]  /*113c0*/  HMMA.16816.F32 R20, R136.reuse, R140, R20 ;  /* 0x0000008c8814723c */ /* 0x044fe60000001814 */
[--C-:B----4-:R-:W-:Y:S04]  /*113d0*/  FFMA.FTZ R0, R248, c[0x0][0x2d0], -R188.reuse ;  /* 0x0000b400f8007a23 */ /* 0x110fe800000108bc */
[----:B------:R2:W-:Y:S01]  /*113e0*/  MUFU.EX2 R198, R0 ;  /* 0x0000000000c67308 */ /* 0x0005e20000000800 */
[C---:B------:R-:W-:Y:S01]  /*113f0*/  HMMA.16816.F32 R24, R136.reuse, R142, R24 ;  /* 0x0000008e8818723c */ /* 0x040fe20000001818 */
[----:B------:R-:W3:Y:S07]  /*11400*/  LDSM.16.MT88.4 R140, [R231+0x3800] ;  /* 0x00380000e78c783b */ /* 0x000eee0000004200 */
[C---:B-1----:R-:W-:Y:S08]  /*11410*/  HMMA.16816.F32 R28, R136.reuse, R144, R28 ;  /* 0x00000090881c723c */ /* 0x042ff0000000181c */
[C---:B------:R-:W-:Y:S01]  /*11420*/  HMMA.16816.F32 R32, R136.reuse, R146, R32 ;  /* 0x000000928820723c */ /* 0x040fe20000001820 */
[----:B------:R-:W1:Y:S03]  /*11430*/  LDSM.16.MT88.4 R144, [R232+0x3800] ;  /* 0x00380000e890783b */ /* 0x000e660000004200 */
[--C-:B--2---:R-:W-:Y:S04]  /*11440*/  FFMA.FTZ R0, R250, c[0x0][0x2d0], -R188.reuse ;  /* 0x0000b400fa007a23 */ /* 0x104fe800000108bc */
[----:B------:R2:W-:Y:S01]  /*11450*/  MUFU.EX2 R197, R0 ;  /* 0x0000000000c57308 */ /* 0x0005e20000000800 */
[C---:B---3--:R-:W-:Y:S08]  /*11460*/  HMMA.16816.F32 R36, R136.reuse, R140, R36 ;  /* 0x0000008c8824723c */ /* 0x048ff00000001824 */
[C---:B------:R-:W-:Y:S01]  /*11470*/  HMMA.16816.F32 R40, R136.reuse, R142, R40 ;  /* 0x0000008e8828723c */ /* 0x040fe20000001828 */
[----:B------:R-:W3:Y:S03]  /*11480*/  LDSM.16.MT88.4 R140, [R234+0x3800] ;  /* 0x00380000ea8c783b */ /* 0x000ee60000004200 */
[--C-:B--2---:R-:W-:Y:S04]  /*11490*/  FFMA.FTZ R0, R238, c[0x0][0x2d0], -R188.reuse ;  /* 0x0000b400ee007a23 */ /* 0x104fe800000108bc */
[C---:B-1----:R-:W-:Y:S01]  /*114a0*/  HMMA.16816.F32 R44, R136.reuse, R144, R44 ;  /* 0x00000090882c723c */ /* 0x042fe2000000182c */
[----:B------:R1:W-:Y:S07]  /*114b0*/  MUFU.EX2 R196, R0 ;  /* 0x0000000000c47308 */ /* 0x0003ee0000000800 */
[C---:B------:R-:W-:Y:S01]  /*114c0*/  HMMA.16816.F32 R48, R136.reuse, R146, R48 ;  /* 0x000000928830723c */ /* 0x040fe20000001830 */
[----:B------:R-:W2:Y:S03]  /*114d0*/  LDSM.16.MT88.4 R144, [R233+0x3800] ;  /* 0x00380000e990783b */ /* 0x000ea60000004200 */
[--C-:B-1----:R-:W-:Y:S04]  /*114e0*/  FFMA.FTZ R0, R249, c[0x0][0x2d0], -R188.reuse ;  /* 0x0000b400f9007a23 */ /* 0x102fe800000108bc */
[----:B------:R1:W-:Y:S01]  /*114f0*/  MUFU.EX2 R195, R0 ;  /* 0x0000000000c37308 */ /* 0x0003e20000000800 */
[C---:B---3--:R-:W-:Y:S08]  /*11500*/  HMMA.16816.F32 R52, R136.reuse, R140, R52 ;  /* 0x0000008c8834723c */ /* 0x048ff00000001834 */
[C---:B------:R-:W-:Y:S01]  /*11510*/  HMMA.16816.F32 R56, R136.reuse, R142, R56 ;  /* 0x0000008e8838723c */ /* 0x040fe20000001838 */
[----:B------:R-:W3:Y:S07]  /*11520*/  LDSM.16.MT88.4 R140, [R231+0x6800] ;  /* 0x00680000e78c783b */ /* 0x000eee0000004200 */
[C---:B--2---:R-:W-:Y:S04]  /*11530*/  HMMA.16816.F32 R60, R136.reuse, R144, R60 ;  /* 0x00000090883c723c */ /* 0x044fe8000000183c */
[----:B-1----:R-:W-:Y:S02]  /*11540*/  FADD.FTZ R0, R160, R133 ;  /* 0x00000085a0007221 */ /* 0x002fe40000010000 */
[----:B------:R-:W-:Y:S02]  /*11550*/  FFMA.FTZ R133, R223, c[0x0][0x2d0], -R188 ;  /* 0x0000b400df857a23 */ /* 0x000fe400000108bc */
[C---:B------:R-:W-:Y:S01]  /*11560*/  HMMA.16816.F32 R64, R136.reuse, R146, R64 ;  /* 0x000000928840723c */ /* 0x040fe20000001840 */
[----:B------:R-:W1:Y:S01]  /*11570*/  LDSM.16.MT88.4 R144, [R232+0x6800] ;  /* 0x00680000e890783b */ /* 0x000e620000004200 */
[----:B------:R2:W4:Y:S02]  /*11580*/  MUFU.EX2 R189, R133 ;  /* 0x0000008500bd7308 */ /* 0x0005240000000800 */
[----:B------:R-:W-:Y:S02]  /*11590*/  FADD.FTZ R0, R162, R0 ;  /* 0x00000000a2007221 */ /* 0x000fe40000010000 */
[----:B------:R-:W-:Y:S02]  /*115a0*/  FFMA.FTZ R160, R221, c[0x0][0x2d0], -R188 ;  /* 0x0000b400dda07a23 */ /* 0x000fe400000108bc */
[----:B------:R-:W-:Y:S04]  /*115b0*/  FADD.FTZ R0, R166, R0 ;  /* 0x00000000a6007221 */ /* 0x000fe80000010000 */
[----:B------:R-:W-:Y:S01]  /*115c0*/  FADD.FTZ R0, R167, R0 ;  /* 0x00000000a7007221 */ /* 0x000fe20000010000 */
[----:B------:R-:W-:Y:S10]  /*115d0*/  MUFU.EX2 R188, R134 ;  /* 0x0000008600bc7308 */ /* 0x000ff40000000800 */
[----:B------:R-:W5:Y:S01]  /*115e0*/  MUFU.EX2 R134, R160 ;  /* 0x000000a000867308 */ /* 0x000f620000000800 */
[C---:B---3--:R-:W-:Y:S03]  /*115f0*/  HMMA.16816.F32 R68, R136.reuse, R140, R68 ;  /* 0x0000008c8844723c */ /* 0x048fe60000001844 */
[----:B--2---:R-:W-:Y:S01]  /*11600*/  FADD.FTZ R133, R164, R2 ;  /* 0x00000002a4857221 */ /* 0x004fe20000010000 */
[----:B----4-:R-:W-:Y:S01]  /*11610*/  F2FP.PACK_AB R185, R189, R190 ;  /* 0x000000bebdb9723e */ /* 0x010fe200000000ff */
[----:B------:R-:W-:Y:S02]  /*11620*/  FADD.FTZ R2, R163, R0 ;  /* 0x00000000a3027221 */ /* 0x000fe40000010000 */
[----:B------:R-:W-:Y:S01]  /*11630*/  FADD.FTZ R0, R220, R133 ;  /* 0x00000085dc007221 */ /* 0x000fe20000010000 */
[C---:B------:R-:W-:Y:S01]  /*11640*/  HMMA.16816.F32 R72, R136.reuse, R142, R72 ;  /* 0x0000008e8848723c */ /* 0x040fe20000001848 */
[----:B------:R-:W2:Y:S03]  /*11650*/  LDSM.16.MT88.4 R140, [R234+0x6800] ;  /* 0x00680000ea8c783b */ /* 0x000ea60000004200 */
[----:B------:R-:W-:Y:S01]  /*11660*/  FADD.FTZ R2, R216, R2 ;  /* 0x00000002d8027221 */ /* 0x000fe20000010000 */
[----:B------:R-:W-:Y:S01]  /*11670*/  MOV R133, R132 ;  /* 0x0000008400857202 */ /* 0x000fe20000000f00 */
[----:B------:R-:W-:Y:S02]  /*11680*/  FADD.FTZ R0, R219, R0 ;  /* 0x00000000db007221 */ /* 0x000fe40000010000 */
[C---:B-1----:R-:W-:Y:S04]  /*11690*/  HMMA.16816.F32 R76, R136.reuse, R144, R76 ;  /* 0x00000090884c723c */ /* 0x042fe8000000184c */
[----:B------:R-:W-:Y:S01]  /*116a0*/  FADD.FTZ R2, R213, R2 ;  /* 0x00000002d5027221 */ /* 0x000fe20000010000 */
[----:B-----5:R-:W-:Y:S01]  /*116b0*/  F2FP.PACK_AB R187, R134, R188 ;  /* 0x000000bc86bb723e */ /* 0x020fe200000000ff */
[----:B------:R-:W-:Y:S02]  /*116c0*/  FADD.FTZ R0, R218, R0 ;  /* 0x00000000da007221 */ /* 0x000fe40000010000 */
[C---:B------:R-:W-:Y:S01]  /*116d0*/  HMMA.16816.F32 R80, R136.reuse, R146, R80 ;  /* 0x000000928850723c */ /* 0x040fe20000001850 */
[----:B------:R-:W1:Y:S03]  /*116e0*/  LDSM.16.MT88.4 R144, [R233+0x6800] ;  /* 0x00680000e990783b */ /* 0x000e660000004200 */
        /* <DEDUP_REMOVED lines=9> */
[----:B------:R-:W-:Y:S01]  /*11780*/  FADD.FTZ R2, R198, R2 ;  /* 0x00000002c6027221 */ /* 0x000fe20000010000 */
[C---:B--2---:R-:W-:Y:S03]  /*11790*/  HMMA.16816.F32 R84, R136.reuse, R140, R84 ;  /* 0x0000008c8854723c */ /* 0x044fe60000001854 */
[----:B------:R-:W-:Y:S02]  /*117a0*/  FADD.FTZ R2, R197, R2 ;  /* 0x00000002c5027221 */ /* 0x000fe40000010000 */
[----:B------:R-:W-:Y:S02]  /*117b0*/  FADD.FTZ R0, R201, R0 ;  /* 0x00000000c9007221 */ /* 0x000fe40000010000 */
[----:B------:R-:W-:Y:S01]  /*117c0*/  FADD.FTZ R2, R196, R2 ;  /* 0x00000002c4027221 */ /* 0x000fe20000010000 */
        /* <DEDUP_REMOVED lines=21> */
[----:B------:R-:W-:Y:S01]  /*11920*/  F2FP.PACK_AB R138, R218, R219 ;  /* 0x000000dbda8a723e */ /* 0x000fe200000000ff */
[----:B------:R-:W-:Y:S02]  /*11930*/  LDSM.16.MT88.4 R164, [R233+0x2800] ;  /* 0x00280000e9a4783b */ /* 0x000fe40000004200 */
        /* <DEDUP_REMOVED lines=57> */
[C---:B---3--:R-:W-:Y:S08]  /*11cd0*/  HMMA.16816.F32 R12, R136.reuse, R148, R12 ;  /* 0x00000094880c723c */ /* 0x048ff0000000180c */
[C---:B------:R-:W-:Y:S01]  /*11ce0*/  HMMA.16816.F32 R16, R136.reuse, R150, R16 ;  /* 0x000000968810723c */ /* 0x040fe20000001810 */
[----:B------:R-:W3:Y:S07]  /*11cf0*/  LDSM.16.MT88.4 R148, [R232+0x4800] ;  /* 0x00480000e894783b */ /* 0x000eee0000004200 */
[C---:B------:R-:W-:Y:S08]  /*11d00*/  HMMA.16816.F32 R20, R136.reuse, R152, R20 ;  /* 0x000000988814723c */ /* 0x040ff00000001814 */
        /* <DEDUP_REMOVED lines=39> */
[----:B------:R-:W-:Y:S01]  /*11f80*/  HMMA.16816.F32 R128, R136, R142, R128 ;  /* 0x0000008e8880723c */ /* 0x000fe20000001880 */
[----:B------:R-:W2:Y:S06]  /*11f90*/  LDSM.16.MT88.4 R140, [R231+0x5000] ;  /* 0x00500000e78c783b */ /* 0x000eac0000004200 */
[----:B------:R-:W-:Y:S02]  /*11fa0*/  F2FP.PACK_AB R136, R202, R201 ;  /* 0x000000c9ca88723e */ /* 0x000fe400000000ff */
[----:B------:R-:W-:Y:S03]  /*11fb0*/  F2FP.PACK_AB R138, R199, R200 ;  /* 0x000000c8c78a723e */ /* 0x000fe600000000ff */
[----:B------:R-:W-:Y:S02]  /*11fc0*/  F2FP.PACK_AB R137, R197, R198 ;  /* 0x000000c6c589723e */ /* 0x000fe400000000ff */
[C---:B------:R-:W-:Y:S07]  /*11fd0*/  F2FP.PACK_AB R139, R195.reuse, R196 ;  /* 0x000000c4c38b723e */ /* 0x040fee00000000ff */
        /* <DEDUP_REMOVED lines=23> */
[----:B------:R-:W-:Y:S07]  /*12150*/  LDSM.16.MT88.4 R152, [R232+0xb000] ;  /* 0x00b00000e898783b */ /* 0x000fee0000004200 */
        /* <DEDUP_REMOVED lines=11> */
[----:B------:R-:W-:Y:S07]  /*12210*/  LDSM.16.MT88.4 R148, [R232+0x2800] ;  /* 0x00280000e894783b */ /* 0x000fee0000004200 */
[C---:B--2---:R-:W-:Y:S08]  /*12220*/  HMMA.16816.F32 R100, R136.reuse, R140, R100 ;  /* 0x0000008c8864723c */ /* 0x044ff00000001864 */
[C---:B------:R-:W-:Y:S01]  /*12230*/  HMMA.16816.F32 R104, R136.reuse, R142, R104 ;  /* 0x0000008e8868723c */ /* 0x040fe20000001868 */
[----:B------:R-:W2:Y:S07]  /*12240*/  LDSM.16.MT88.4 R140, [R231+0x2800] ;  /* 0x00280000e78c783b */ /* 0x000eae0000004200 */
[C---:B------:R-:W-:Y:S08]  /*12250*/  HMMA.16816.F32 R108, R136.reuse, R152, R108 ;  /* 0x00000098886c723c */ /* 0x040ff0000000186c */
[C---:B------:R-:W-:Y:S08]  /*12260*/  HMMA.16816.F32 R112, R136.reuse, R154, R112 ;  /* 0x0000009a8870723c */ /* 0x040ff00000001870 */
[C---:B----4-:R-:W-:Y:S08]  /*12270*/  HMMA.16816.F32 R116, R136.reuse, R156, R116 ;  /* 0x0000009c8874723c */ /* 0x050ff00000001874 */
[C---:B------:R-:W-:Y:S01]  /*12280*/  HMMA.16816.F32 R120, R136.reuse, R158, R120 ;  /* 0x0000009e8878723c */ /* 0x040fe20000001878 */
[----:B------:R-:W3:Y:S07]  /*12290*/  LDSM.16.MT88.4 R156, [R234+0x2800] ;  /* 0x00280000ea9c783b */ /* 0x000eee0000004200 */
[C---:B-1----:R-:W-:Y:S08]  /*122a0*/  HMMA.16816.F32 R124, R136.reuse, R144, R124 ;  /* 0x00000090887c723c */ /* 0x042ff0000000187c */
[----:B------:R-:W-:Y:S08]  /*122b0*/  HMMA.16816.F32 R128, R136, R146, R128 ;  /* 0x000000928880723c */ /* 0x000ff00000001880 */
[C---:B--2---:R-:W-:Y:S01]  /*122c0*/  HMMA.16816.F32 R136, R184.reuse, R140, R4 ;  /* 0x0000008cb888723c */ /* 0x044fe20000001804 */
        /* <DEDUP_REMOVED lines=26> */
[C---:B-----5:R-:W-:Y:S08]  /*12470*/  HMMA.16816.F32 R76, R184.reuse, R16, R76 ;  /* 0x00000010b84c723c */ /* 0x060ff0000000184c */
        /* <DEDUP_REMOVED lines=19> */
[----:B------:R-:W-:Y:S02]  /*125b0*/  FADD.FTZ R0, R189, R0 ;  /* 0x00000000bd007221 */ /* 0x000fe40000010000 */
[----:B------:R-:W-:Y:S02]  /*125c0*/  FADD.FTZ R4, R193, R2 ;  /* 0x00000002c1047221 */ /* 0x000fe40000010000 */
[----:B------:R-:W-:Y:S01]  /*125d0*/  FADD.FTZ R2, R188, R0 ;  /* 0x00000000bc027221 */ /* 0x000fe20000010000 */
[----:B------:R-:W-:Y:S01]  /*125e0*/  IADD3 R0, R247, -0x1, RZ ;  /* 0xfffffffff7007810 */ /* 0x000fe20007ffe0ff */
[----:B------:R-:W-:Y:S02]  /*125f0*/  FADD.FTZ R4, R194, R4 ;  /* 0x00000004c2047221 */ /* 0x000fe40000010000 */
[----:B------:R-:W-:Y:S01]  /*12600*/  FADD.FTZ R2, R134, R2 ;  /* 0x0000000286027221 */ /* 0x000fe20000010000 */
[----:B------:R-:W-:Y:S02]  /*12610*/  MOV R247, R0 ;  /* 0x0000000000f77202 */ /* 0x000fe40000000f00 */
[----:B------:R1:W-:Y:S01]  /*12620*/  STL [R1+0x8], R4 ;  /* 0x0000080401007387 */ /* 0x0003e20000100800 */
[----:B------:R-:W-:Y:S03]  /*12630*/  MOV R134, R3 ;  /* 0x0000000300867202 */ /* 0x000fe60000000f00 */
[----:B------:R1:W-:Y:S02]  /*12640*/  STL [R1+0xc], R2 ;  /* 0x00000c0201007387 */ /* 0x0003e40000100800 */
[----:B-1----:R-:W-:-:S05]  /*12650*/  @P0 BRA `(.L_x_1495) ;  /* 0xffffaec000000947 */ /* 0x002fca000383ffff */
.L_x_1488:
[----:B------:R-:W-:Y:S05]  /*12660*/  BRA.DIV ~URZ, `(.L_x_1496) ;  /* 0x00005bc27f007947 */ /* 0x000fea000b800000 */
[----:B------:R-:W2:Y:S04]  /*12670*/  LDL R0, [R1+0x8] ;  /* 0x0000080001007983 */ /* 0x000ea80000100800 */
[----:B--2---:R1:W2:Y:S02]  /*12680*/  SHFL.BFLY PT, R5, R0, 0x2, 0x1f ;  /* 0x0c401f0000057f89 */ /* 0x0042a400000e0000 */
.L_x_1548:
        /* <DEDUP_REMOVED lines=9> */
.L_x_1549:
        /* <DEDUP_REMOVED lines=77> */
[----:B------:R3:W4:Y:S01]  /*12bf0*/  @P0 MUFU.LG2 R2, R3 ;  /* 0x0000000300020308 */ /* 0x0007220000000c00 */
[----:B-1----:R-:W-:Y:S02]  /*12c00*/  @P1 FMUL.FTZ R5, R5, 0.69314718246459960938 ;  /* 0x3f31721805051820 */ /* 0x002fe40000410000 */
[----:B--2---:R-:W-:Y:S02]  /*12c10*/  FMUL.FTZ R138, R0, R138 ;  /* 0x0000008a008a7220 */ /* 0x004fe40000410000 */
[----:B------:R-:W-:Y:S02]  /*12c20*/  @P1 FFMA.FTZ R184, R4, R132, R5 ;  /* 0x0000008404b81223 */ /* 0x000fe40000010005 */
[C---:B------:R-:W-:Y:S02]  /*12c30*/  FMUL.FTZ R139, R0.reuse, R139 ;  /* 0x0000008b008b7220 */ /* 0x040fe40000410000 */
[----:B------:R-:W-:-:S02]  /*12c40*/  FMUL.FTZ R142, R0, R142 ;  /* 0x0000008e008e7220 */ /* 0x000fc40000410000 */
[C---:B------:R-:W-:Y:S02]  /*12c50*/  FMUL.FTZ R61, R0.reuse, R143 ;  /* 0x0000008f003d7220 */ /* 0x040fe40000410000 */
[C---:B------:R-:W-:Y:S02]  /*12c60*/  FMUL.FTZ R146, R0.reuse, R146 ;  /* 0x0000009200927220 */ /* 0x040fe40000410000 */
[----:B------:R-:W-:Y:S01]  /*12c70*/  FMUL.FTZ R147, R0, R147 ;  /* 0x0000009300937220 */ /* 0x000fe20000410000 */
[----:B---3--:R-:W-:Y:S01]  /*12c80*/  @P0 MOV R3, 0x3f317218 ;  /* 0x3f31721800030802 */ /* 0x008fe20000000f00 */
[----:B----4-:R-:W-:Y:S02]  /*12c90*/  @P0 FMUL.FTZ R2, R2, 0.69314718246459960938 ;  /* 0x3f31721802020820 */ /* 0x010fe40000410000 */
[----:B------:R-:W-:Y:S02]  /*12ca0*/  FMUL.FTZ R150, R0, R150 ;  /* 0x0000009600967220 */ /* 0x000fe40000410000 */
[----:B------:R-:W-:-:S02]  /*12cb0*/  @P0 FMUL.FTZ R3, R3, c[0x0][0x2d0] ;  /* 0x0000b40003030a20 */ /* 0x000fc40000410000 */
        /* <DEDUP_REMOVED lines=56> */
[----:B------:R-:W-:Y:S01]  /*13040*/  FMUL.FTZ R131, R0, R131 ;  /* 0x0000008300837220 */ /* 0x000fe20000410000 */
[----:B------:R-:W-:Y:S01]  /*13050*/  PRMT R0, R52, 0x7610, R0 ;  /* 0x0000761034007816 */ /* 0x000fe20000000000 */
[----:B------:R-:W-:Y:S02]  /*13060*/  @P0 FFMA.FTZ R65, R3, R12, R2 ;  /* 0x0000000c03410223 */ /* 0x000fe40000010002 */
.L_x_1457:
[----:B-1----:R1:W5:Y:S01]  /*13070*/  LDL R52, [R1+0x54] ;  /* 0x0000540001347983 */ /* 0x0023620000100800 */
[----:B------:R-:W-:Y:S03]  /*13080*/  BSSY B0, `(.L_x_1498) ;  /* 0x0000012000007945 */ /* 0x000fe60003800000 */
[----:B------:R-:W2:Y:S02]  /*13090*/  S2R R69, SR_TID.X ;  /* 0x0000000000457919 */ /* 0x000ea40000002100 */
[----:B--2---:R-:W-:-:S13]  /*130a0*/  LOP3.LUT P0, RZ, R69, 0xff, RZ, 0xc0, !PT ;  /* 0x000000ff45ff7812 */ /* 0x004fda000780c0ff */
[----:B------:R-:W-:Y:S05]  /*130b0*/  @P0 BRA `(.L_x_1499) ;  /* 0x000000e000000947 */ /* 0x000fea0003800000 */
[----:B-1----:R-:W1:Y:S01]  /*130c0*/  S2R R12, SR_LANEID ;  /* 0x00000000000c7919 */ /* 0x002e620000000000 */
        /* <DEDUP_REMOVED lines=13> */
.L_x_1499:
[----:B-1----:R-:W-:Y:S05]  /*131a0*/  BSYNC B0 ;  /* 0x0000000000007941 */ /* 0x002fea0003800000 */
.L_x_1498:
        /* <DEDUP_REMOVED lines=145> */
[----:B------:R2:W-:Y:S01]  /*13ac0*/  STL [R1], RZ ;  /* 0x000000ff01007387 */ /* 0x0005e20000100800 */
[----:B-1----:R-:W-:Y:S01]  /*13ad0*/  SHF.R.S32.HI R67, RZ, 0x1f, R69 ;  /* 0x0000001fff437819 */ /* 0x002fe20000011445 */
[----:B------:R-:W-:Y:S01]  /*13ae0*/  IMAD.MOV.U32 R3, RZ, RZ, 0x1f ;  /* 0x0000001fff037424 */ /* 0x000fe200078e00ff */
[----:B------:R-:W-:-:S02]  /*13af0*/  MOV R2, 0x13b40 ;  /* 0x00013b4000027802 */ /* 0x000fc40000000f00 */
[----:B------:R-:W-:-:S04]  /*13b00*/  LEA.HI R67, R67, R69, RZ, 0x7 ;  /* 0x0000004543437211 */ /* 0x000fc800078f38ff */
[----:B------:R-:W-:-:S05]  /*13b10*/  SHF.R.S32.HI R67, RZ, 0x7, R67 ;  /* 0x00000007ff437819 */ /* 0x000fca0000011443 */
[----:B------:R-:W-:Y:S02]  /*13b20*/  IMAD.MOV.U32 R44, RZ, RZ, R67 ;  /* 0x000000ffff2c7224 */ /* 0x000fe400078e0043 */
[----:B--2---:R-:W-:Y:S05]  /*13b30*/  CALL.REL.NOINC `($__internal_8_$__cuda_sm70_shflsync_idx_p) ;  /* 0x00004ce000007944 */ /* 0x004fea0003c00000 */
.L_x_1502:
        /* <DEDUP_REMOVED lines=8> */
[----:B------:R-:W1:Y:S01]  /*13bc0*/  S2R R16, SR_TID.X ;  /* 0x0000000000107919 */ /* 0x000e620000002100 */
[----:B------:R-:W-:Y:S02]  /*13bd0*/  ULDC UR5, c[0x0][0x4e8] ;  /* 0x00013a0000057ab9 */ /* 0x000fe40000000800 */
[----:B------:R-:W-:Y:S02]  /*13be0*/  ULDC UR4, c[0x0][0x388] ;  /* 0x0000e20000047ab9 */ /* 0x000fe40000000800 */
[----:B------:R-:W-:Y:S01]  /*13bf0*/  UIMAD UR4, UR5, UR4, URZ ;  /* 0x00000004050472a4 */ /* 0x000fe2000f8e023f */
[C---:B------:R-:W-:Y:S01]  /*13c00*/  IADD3 R80, R245.reuse, 0xc0, RZ ;  /* 0x000000c0f5507810 */ /* 0x040fe20007ffe0ff */
[----:B------:R-:W-:Y:S01]  /*13c10*/  BSSY B0, `(.L_x_1503) ;  /* 0x0000075000007945 */ /* 0x000fe20003800000 */
[----:B------:R-:W-:-:S02]  /*13c20*/  IADD3 R83, R245, 0x80, RZ ;  /* 0x00000080f5537810 */ /* 0x000fc40007ffe0ff */
[C---:B------:R-:W-:Y:S02]  /*13c30*/  IADD3 R85, R245.reuse, 0x40, RZ ;  /* 0x00000040f5557810 */ /* 0x040fe40007ffe0ff */
[----:B------:R-:W-:Y:S02]  /*13c40*/  SHF.R.S32.HI R80, RZ, 0x1f, R80 ;  /* 0x0000001fff507819 */ /* 0x000fe40000011450 */
[C---:B------:R-:W-:Y:S02]  /*13c50*/  IADD3 R82, R245.reuse, 0x80, RZ ;  /* 0x00000080f5527810 */ /* 0x040fe40007ffe0ff */
[----:B------:R-:W-:Y:S02]  /*13c60*/  SHF.R.S32.HI R83, RZ, 0x1f, R83 ;  /* 0x0000001fff537819 */ /* 0x000fe40000011453 */
[----:B------:R-:W-:Y:S02]  /*13c70*/  IADD3 R84, R245, 0x40, RZ ;  /* 0x00000040f5547810 */ /* 0x000fe40007ffe0ff */
[----:B------:R-:W-:-:S02]  /*13c80*/  SHF.R.S32.HI R85, RZ, 0x1f, R85 ;  /* 0x0000001fff557819 */ /* 0x000fc40000011455 */
[----:B------:R-:W-:Y:S02]  /*13c90*/  SHF.R.S32.HI R86, RZ, 0x1f, R245 ;  /* 0x0000001fff567819 */ /* 0x000fe400000114f5 */
[----:B----4-:R-:W-:Y:S01]  /*13ca0*/  SHF.R.S32.HI R5, RZ, 0x1f, R10 ;  /* 0x0000001fff057819 */ /* 0x010fe2000001140a */
[----:B--2---:R-:W-:-:S04]  /*13cb0*/  IMAD.IADD R4, R2, 0x1, R15 ;  /* 0x0000000102047824 */ /* 0x004fc800078e020f */
[----:B------:R-:W-:Y:S02]  /*13cc0*/  IMAD R6, R5, c[0x0][0x490], RZ ;  /* 0x0001240005067a24 */ /* 0x000fe400078e02ff */
[----:B------:R-:W-:-:S04]  /*13cd0*/  @P0 IMAD.HI.U32 R7, R4, c[0x0][0x4ec], RZ ;  /* 0x00013b0004070a27 */ /* 0x000fc800078e00ff */
[----:B------:R-:W-:Y:S01]  /*13ce0*/  IMAD.MOV.U32 R0, RZ, RZ, R4 ;  /* 0x000000ffff007224 */ /* 0x000fe200078e0004 */
[----:B------:R-:W-:Y:S01]  /*13cf0*/  @P0 SHF.R.U32.HI R0, RZ, c[0x0][0x4f0], R7 ;  /* 0x00013c00ff000a19 */ /* 0x000fe20000011607 */
[----:B------:R-:W-:-:S04]  /*13d00*/  IMAD.WIDE.U32 R2, R10, c[0x0][0x490], RZ ;  /* 0x000124000a027a25 */ /* 0x000fc800078e00ff */
[----:B------:R-:W-:Y:S01]  /*13d10*/  IMAD R6, R10, c[0x0][0x494], R6 ;  /* 0x000125000a067a24 */ /* 0x000fe200078e0206 */
[----:B------:R-:W-:Y:S02]  /*13d20*/  SHF.R.S32.HI R11, RZ, 0x1f, R12 ;  /* 0x0000001fff0b7819 */ /* 0x000fe4000001140c */
[----:B------:R-:W-:Y:S01]  /*13d30*/  IADD3 R8, -R0, RZ, RZ ;  /* 0x000000ff00087210 */ /* 0x000fe20007ffe1ff */
[----:B------:R-:W-:Y:S02]  /*13d40*/  IMAD.IADD R3, R3, 0x1, R6 ;  /* 0x0000000103037824 */ /* 0x000fe400078e0206 */
[----:B------:R-:W-:Y:S02]  /*13d50*/  IMAD R9, R11, c[0x0][0x498], RZ ;  /* 0x000126000b097a24 */ /* 0x000fe400078e02ff */
[----:B------:R-:W-:-:S04]  /*13d60*/  IMAD.WIDE.U32 R6, R12, c[0x0][0x498], R2 ;  /* 0x000126000c067a25 */ /* 0x000fc800078e0002 */
[----:B------:R-:W-:Y:S01]  /*13d70*/  IMAD R2, R8, c[0x0][0x4e8], R4 ;  /* 0x00013a0008027a24 */ /* 0x000fe200078e0204 */
[----:B------:R-:W-:Y:S01]  /*13d80*/  IADD3 R4, P1, R0, R6, RZ ;  /* 0x0000000600047210 */ /* 0x000fe20007f3e0ff */
[----:B------:R-:W-:Y:S01]  /*13d90*/  IMAD R3, R12, c[0x0][0x49c], R9 ;  /* 0x000127000c037a24 */ /* 0x000fe200078e0209 */
[----:B------:R-:W-:Y:S02]  /*13da0*/  SHF.R.S32.HI R8, RZ, 0x1f, R0 ;  /* 0x0000001fff087819 */ /* 0x000fe40000011400 */
[----:B------:R-:W-:Y:S01]  /*13db0*/  SHF.R.S32.HI R6, RZ, 0x1f, R2 ;  /* 0x0000001fff067819 */ /* 0x000fe20000011402 */
[----:B------:R-:W-:Y:S01]  /*13dc0*/  IMAD R0, R5, c[0x0][0x3e8], RZ ;  /* 0x0000fa0005007a24 */ /* 0x000fe200078e02ff */
[----:B------:R-:W-:Y:S01]  /*13dd0*/  IADD3.X R5, R8, R7, R3, P1, !PT ;  /* 0x0000000708057210 */ /* 0x000fe20000ffe403 */
[----:B---3--:R-:W-:Y:S02]  /*13de0*/  IMAD.IADD R8, R14, 0x1, R15 ;  /* 0x000000010e087824 */ /* 0x008fe400078e020f */
[----:B------:R-:W-:-:S02]  /*13df0*/  IMAD R3, R6, c[0x0][0x488], RZ ;  /* 0x0001220006037a24 */ /* 0x000fc400078e02ff */
[C---:B------:R-:W-:Y:S02]  /*13e00*/  IMAD R9, R10.reuse, c[0x0][0x3ec], R0 ;  /* 0x0000fb000a097a24 */ /* 0x040fe400078e0200 */
[----:B------:R-:W-:-:S04]  /*13e10*/  IMAD.WIDE.U32 R6, R10, c[0x0][0x3e8], RZ ;  /* 0x0000fa000a067a25 */ /* 0x000fc800078e00ff */
[C---:B------:R-:W-:Y:S02]  /*13e20*/  IMAD R10, R2.reuse, c[0x0][0x48c], R3 ;  /* 0x00012300020a7a24 */ /* 0x040fe400078e0203 */
[----:B------:R-:W-:-:S04]  /*13e30*/  IMAD.WIDE.U32 R4, R2, c[0x0][0x488], R4 ;  /* 0x0001220002047a25 */ /* 0x000fc800078e0004 */
[----:B------:R-:W-:Y:S01]  /*13e40*/  @P0 IMAD.HI.U32 R2, R8, c[0x0][0x4ec], RZ ;  /* 0x00013b0008020a27 */ /* 0x000fe200078e00ff */
[----:B-1----:R-:W-:-:S03]  /*13e50*/  SHF.R.S32.HI R14, RZ, 0x1f, R16 ;  /* 0x0000001fff0e7819 */ /* 0x002fc60000011410 */
[----:B------:R-:W-:Y:S01]  /*13e60*/  IMAD.MOV.U32 R0, RZ, RZ, R8 ;  /* 0x000000ffff007224 */ /* 0x000fe200078e0008 */
[----:B------:R-:W-:Y:S01]  /*13e70*/  @P0 SHF.R.U32.HI R0, RZ, c[0x0][0x4f0], R2 ;  /* 0x00013c00ff000a19 */ /* 0x000fe20000011602 */
[----:B------:R-:W-:Y:S01]  /*13e80*/  IMAD.IADD R3, R7, 0x1, R9 ;  /* 0x0000000107037824 */ /* 0x000fe200078e0209 */
[----:B------:R-:W-:Y:S02]  /*13e90*/  IADD3 R5, R5, R10, RZ ;  /* 0x0000000a05057210 */ /* 0x000fe40007ffe0ff */
[----:B------:R-:W-:Y:S01]  /*13ea0*/  LEA R9, P0, R4, c[0x0][0x450], 0x2 ;  /* 0x0001140004097a11 */ /* 0x000fe200078010ff */
[----:B------:R-:W-:Y:S01]  /*13eb0*/  IMAD.MOV.U32 R2, RZ, RZ, R6 ;  /* 0x000000ffff027224 */ /* 0x000fe200078e0006 */
[----:B------:R-:W-:Y:S01]  /*13ec0*/  LEA.HI R14, R14, R16, RZ, 0x5 ;  /* 0x000000100e0e7211 */ /* 0x000fe200078f28ff */
[----:B------:R-:W-:Y:S01]  /*13ed0*/  IMAD R6, R11, c[0x0][0x3f0], RZ ;  /* 0x0000fc000b067a24 */ /* 0x000fe200078e02ff */
[----:B------:R-:W-:Y:S02]  /*13ee0*/  LEA.HI.X R5, R4, c[0x0][0x454], R5, 0x2, P0 ;  /* 0x0001150004057a11 */ /* 0x000fe400000f1405 */
[----:B------:R-:W-:Y:S01]  /*13ef0*/  LOP3.LUT R14, R14, 0xffffffe0, RZ, 0xc0, !PT ;  /* 0xffffffe00e0e7812 */ /* 0x000fe200078ec0ff */
[----:B------:R-:W-:Y:S01]  /*13f00*/  IMAD R10, R12, c[0x0][0x3f4], R6 ;  /* 0x0000fd000c0a7a24 */ /* 0x000fe200078e0206 */
[----:B------:R-:W-:Y:S01]  /*13f10*/  SHFL.IDX PT, R4, R9, 0x1, 0x1c1f ;  /* 0x003c1f0009047f89 */ /* 0x000fe200000e0000 */
[----:B------:R-:W-:-:S03]  /*13f20*/  IMAD.MOV R11, RZ, RZ, -R0 ;  /* 0x000000ffff0b7224 */ /* 0x000fc600078e0a00 */
[----:B------:R1:W-:Y:S01]  /*13f30*/  SHFL.IDX PT, R6, R9, RZ, 0x1c1f ;  /* 0x001c1fff09067589 */ /* 0x0003e200000e0000 */
[----:B------:R-:W-:-:S03]  /*13f40*/  IMAD.IADD R14, R16, 0x1, -R14 ;  /* 0x00000001100e7824 */ /* 0x000fc600078e0a0e */
[----:B------:R-:W2:Y:S04]  /*13f50*/  SHFL.IDX PT, R7, R5, RZ, 0x1c1f ;  /* 0x001c1fff05077589 */ /* 0x000ea800000e0000 */
[----:B------:R-:W3:Y:S01]  /*13f60*/  SHFL.IDX PT, R5, R5, 0x1, 0x1c1f ;  /* 0x003c1f0005057f89 */ /* 0x000ee200000e0000 */
[----:B------:R-:W-:Y:S01]  /*13f70*/  LOP3.LUT P0, RZ, R14, 0x3, RZ, 0xc0, !PT ;  /* 0x000000030eff7812 */ /* 0x000fe2000780c0ff */
[----:B------:R-:W-:Y:S02]  /*13f80*/  IMAD R8, R11, c[0x0][0x4e8], R8 ;  /* 0x00013a000b087a24 */ /* 0x000fe400078e0208 */
[----:B-1----:R-:W-:-:S05]  /*13f90*/  IMAD.IADD R9, R13, 0x1, R15 ;  /* 0x000000010d097824 */ /* 0x002fca00078e020f */
[C---:B------:R-:W-:Y:S02]  /*13fa0*/  IADD3 R11, R9.reuse, 0x8, RZ ;  /* 0x00000008090b7810 */ /* 0x040fe40007ffe0ff */
[----:B------:R-:W-:Y:S02]  /*13fb0*/  ISETP.GE.OR P1, PT, R9, UR4, P0 ;  /* 0x0000000409007c0c */ /* 0x000fe40008726670 */
[----:B------:R-:W-:Y:S01]  /*13fc0*/  ISETP.GE.OR P0, PT, R11, UR4, P0 ;  /* 0x000000040b007c0c */ /* 0x000fe20008706670 */
[----:B------:R-:W-:Y:S01]  /*13fd0*/  IMAD.WIDE.U32 R2, R12, c[0x0][0x3f0], R2 ;  /* 0x0000fc000c027a25 */ /* 0x000fe200078e0002 */
[----:B------:R-:W-:-:S04]  /*13fe0*/  SHF.R.S32.HI R12, RZ, 0x1f, R0 ;  /* 0x0000001fff0c7819 */ /* 0x000fc80000011400 */
[----:B------:R-:W-:Y:S01]  /*13ff0*/  IADD3 R3, R3, R10, RZ ;  /* 0x0000000a03037210 */ /* 0x000fe20007ffe0ff */
[----:B------:R-:W-:-:S04]  /*14000*/  IMAD R10, R12, c[0x0][0x3e0], RZ ;  /* 0x0000f8000c0a7a24 */ /* 0x000fc800078e02ff */
[----:B--2---:R1:W-:Y:S01]  /*14010*/  @!P1 ST.E [R6.64], R184 ;  /* 0x000000b806009985 */ /* 0x0043e2000c101906 */
[----:B------:R-:W-:-:S03]  /*14020*/  IMAD R9, R0, c[0x0][0x3e4], R10 ;  /* 0x0000f90000097a24 */ /* 0x000fc600078e020a */
[----:B---3--:R1:W-:Y:S01]  /*14030*/  @!P0 ST.E [R4.64], R65 ;  /* 0x0000004104008985 */ /* 0x0083e2000c101906 */
[----:B------:R-:W-:Y:S01]  /*14040*/  IMAD.WIDE.U32 R2, R0, c[0x0][0x3e0], R2 ;  /* 0x0000f80000027a25 */ /* 0x000fe200078e0002 */
[----:B------:R-:W-:Y:S02]  /*14050*/  SHF.R.S32.HI R0, RZ, 0x1f, R8 ;  /* 0x0000001fff007819 */ /* 0x000fe40000011408 */
[----:B------:R1:W2:Y:S01]  /*14060*/  LDS.128 R44, [R243+0x1080] ;  /* 0x00108000f32c7984 */ /* 0x0002a20000000c00 */
[----:B------:R-:W-:-:S03]  /*14070*/  SHF.R.S32.HI R13, RZ, 0x1f, R16 ;  /* 0x0000001fff0d7819 */ /* 0x000fc60000011410 */
        /* <DEDUP_REMOVED lines=23> */
[----:B------:R-:W-:-:S03]  /*141f0*/  IADD3 R15, R245, 0xc0, RZ ;  /* 0x000000c0f50f7810 */ /* 0x000fc60007ffe0ff */
[----:B------:R1:W1:Y:S08]  /*14200*/  SHFL.IDX PT, R2, R12, RZ, 0x181f ;  /* 0x00181fff0c027589 */ /* 0x00027000000e0000 */
[----:B------:R-:W-:Y:S05]  /*14210*/  @P0 BRA `(.L_x_1504) ;  /* 0x0000014000000947 */ /* 0x000fea0003800000 */
[----:B--234-:R-:W2:Y:S01]  /*14220*/  LDS.128 R28, [R243+0x80] ;  /* 0x00008000f31c7984 */ /* 0x01cea20000000c00 */
[----:B------:R-:W-:Y:S02]  /*14230*/  ISETP.GE.AND P3, PT, R245, c[0x0][0x3c8], PT ;  /* 0x0000f200f5007a0c */ /* 0x000fe40003f66270 */
[----:B------:R-:W-:Y:S01]  /*14240*/  ISETP.GE.AND P2, PT, R84, c[0x0][0x3c8], PT ;  /* 0x0000f20054007a0c */ /* 0x000fe20003f46270 */
[----:B------:R-:W3:Y:S01]  /*14250*/  LDS.128 R24, [R243+0x4080] ;  /* 0x00408000f3187984 */ /* 0x000ee20000000c00 */
[----:B------:R-:W-:-:S02]  /*14260*/  ISETP.GE.AND P1, PT, R82, c[0x0][0x3c8], PT ;  /* 0x0000f20052007a0c */ /* 0x000fc40003f26270 */
[----:B------:R-:W-:Y:S01]  /*14270*/  ISETP.GE.AND P0, PT, R15, c[0x0][0x3c8], PT ;  /* 0x0000f2000f007a0c */ /* 0x000fe20003f06270 */
[----:B------:R-:W4:Y:S04]  /*14280*/  LDS.128 R20, [R243+0x8080] ;  /* 0x00808000f3147984 */ /* 0x000f280000000c00 */
[----:B------:R-:W5:Y:S02]  /*14290*/  LDS.128 R16, [R243+0xc080] ;  /* 0x00c08000f3107984 */ /* 0x000f640000000c00 */
[CC--:B-1----:R-:W-:Y:S02]  /*142a0*/  @!P3 LEA R10, P4, R245.reuse, R0.reuse, 0x1 ;  /* 0x00000000f50ab211 */ /* 0x0c2fe400078808ff */
[----:B------:R-:W-:Y:S02]  /*142b0*/  @!P2 LEA R8, P6, R84, R0, 0x1 ;  /* 0x000000005408a211 */ /* 0x000fe400078c08ff */
[----:B------:R-:W-:-:S02]  /*142c0*/  @!P3 LEA.HI.X R11, R245, R2, R86, 0x1, P4 ;  /* 0x00000002f50bb211 */ /* 0x000fc400020f0c56 */
[-C--:B------:R-:W-:Y:S02]  /*142d0*/  @!P1 LEA R6, P5, R82, R0.reuse, 0x1 ;  /* 0x0000000052069211 */ /* 0x080fe400078a08ff */
[C---:B------:R-:W-:Y:S02]  /*142e0*/  @!P0 LEA R4, P4, R15.reuse, R0, 0x1 ;  /* 0x000000000f048211 */ /* 0x040fe400078808ff */
[-C--:B------:R-:W-:Y:S02]  /*142f0*/  @!P2 LEA.HI.X R9, R84, R2.reuse, R85, 0x1, P6 ;  /* 0x000000025409a211 */ /* 0x080fe400030f0c55 */
[-C--:B------:R-:W-:Y:S02]  /*14300*/  @!P1 LEA.HI.X R7, R82, R2.reuse, R83, 0x1, P5 ;  /* 0x0000000252079211 */ /* 0x080fe400028f0c53 */
[----:B------:R-:W-:Y:S01]  /*14310*/  @!P0 LEA.HI.X R5, R15, R2, R80, 0x1, P4 ;  /* 0x000000020f058211 */ /* 0x000fe200020f0c50 */
[----:B--2---:R1:W-:Y:S04]  /*14320*/  @!P3 ST.E.128 [R10.64], R28 ;  /* 0x0000001c0a00b985 */ /* 0x0043e8000c101d06 */
[----:B---3--:R1:W-:Y:S04]  /*14330*/  @!P2 ST.E.128 [R8.64], R24 ;  /* 0x000000180800a985 */ /* 0x0083e8000c101d06 */
[----:B----4-:R1:W-:Y:S04]  /*14340*/  @!P1 ST.E.128 [R6.64], R20 ;  /* 0x0000001406009985 */ /* 0x0103e8000c101d06 */
[----:B-----5:R1:W-:Y:S02]  /*14350*/  @!P0 ST.E.128 [R4.64], R16 ;  /* 0x0000001004008985 */ /* 0x0203e4000c101d06 */
.L_x_1504:
[----:B--234-:R-:W-:Y:S05]  /*14360*/  BSYNC B0 ;  /* 0x0000000000007941 */ /* 0x01cfea0003800000 */
.L_x_1503:
[----:B------:R-:W-:Y:S01]  /*14370*/  IADD3 R3, R13, 0x20, RZ ;  /* 0x000000200d037810 */ /* 0x000fe20007ffe0ff */
[----:B-1----:R1:W2:Y:S01]  /*14380*/  SHFL.IDX PT, R2, R12, 0x1, 0x181f ;  /* 0x00381f000c027f89 */ /* 0x0022a200000e0000 */
[----:B------:R-:W-:Y:S02]  /*14390*/  BSSY B0, `(.L_x_1505) ;  /* 0x0000014000007945 */ /* 0x000fe40003800000 */
[----:B------:R-:W-:Y:S01]  /*143a0*/  ISETP.GE.AND P0, PT, R3, UR4, PT ;  /* 0x0000000403007c0c */ /* 0x000fe2000bf06270 */
[----:B------:R1:W3:-:S12]  /*143b0*/  SHFL.IDX PT, R0, R14, 0x1, 0x181f ;  /* 0x00381f000e007f89 */ /* 0x0002d800000e0000 */
[----:B------:R-:W-:Y:S05]  /*143c0*/  @P0 BRA `(.L_x_1506) ;  /* 0x0000010000000947 */ /* 0x000fea0003800000 */
[----:B------:R-:W-:Y:S02]  /*143d0*/  ISETP.GE.AND P3, PT, R245, c[0x0][0x3c8], PT ;  /* 0x0000f200f5007a0c */ /* 0x000fe40003f66270 */
[----:B------:R-:W-:Y:S02]  /*143e0*/  ISETP.GE.AND P2, PT, R84, c[0x0][0x3c8], PT ;  /* 0x0000f20054007a0c */ /* 0x000fe40003f46270 */
[----:B------:R-:W-:Y:S02]  /*143f0*/  ISETP.GE.AND P1, PT, R82, c[0x0][0x3c8], PT ;  /* 0x0000f20052007a0c */ /* 0x000fe40003f26270 */
[----:B------:R-:W-:-:S07]  /*14400*/  ISETP.GE.AND P0, PT, R15, c[0x0][0x3c8], PT ;  /* 0x0000f2000f007a0c */ /* 0x000fce0003f06270 */
[CC--:B---3--:R-:W-:Y:S02]  /*14410*/  @!P3 LEA R10, P4, R245.reuse, R0.reuse, 0x1 ;  /* 0x00000000f50ab211 */ /* 0x0c8fe400078808ff */
[----:B------:R-:W-:Y:S02]  /*14420*/  @!P2 LEA R8, P6, R84, R0, 0x1 ;  /* 0x000000005408a211 */ /* 0x000fe400078c08ff */
[----:B--2---:R-:W-:Y:S02]  /*14430*/  @!P3 LEA.HI.X R11, R245, R2, R86, 0x1, P4 ;  /* 0x00000002f50bb211 */ /* 0x004fe400020f0c56 */
        /* <DEDUP_REMOVED lines=9> */
.L_x_1506:
[----:B------:R-:W-:Y:S05]  /*144d0*/  BSYNC B0 ;  /* 0x0000000000007941 */ /* 0x000fea0003800000 */
.L_x_1505:
[----:B------:R-:W-:Y:S01]  /*144e0*/  IADD3 R3, R13, 0x40, RZ ;  /* 0x000000400d037810 */ /* 0x000fe20007ffe0ff */
[----:B--2---:R2:W4:Y:S01]  /*144f0*/  SHFL.IDX PT, R2, R12, 0x2, 0x181f ;  /* 0x00581f000c027f89 */ /* 0x00452200000e0000 */
[----:B------:R-:W-:Y:S02]  /*14500*/  BSSY B0, `(.L_x_1507) ;  /* 0x0000014000007945 */ /* 0x000fe40003800000 */
[----:B------:R-:W-:Y:S01]  /*14510*/  ISETP.GE.AND P0, PT, R3, UR4, PT ;  /* 0x0000000403007c0c */ /* 0x000fe2000bf06270 */
[----:B---3--:R2:W3:-:S12]  /*14520*/  SHFL.IDX PT, R0, R14, 0x2, 0x181f ;  /* 0x00581f000e007f89 */ /* 0x0084d800000e0000 */
[----:B------:R-:W-:Y:S05]  /*14530*/  @P0 BRA `(.L_x_1508) ;  /* 0x0000010000000947 */ /* 0x000fea0003800000 */
[----:B------:R-:W-:Y:S02]  /*14540*/  ISETP.GE.AND P3, PT, R245, c[0x0][0x3c8], PT ;  /* 0x0000f200f5007a0c */ /* 0x000fe40003f66270 */
[----:B------:R-:W-:Y:S02]  /*14550*/  ISETP.GE.AND P2, PT, R84, c[0x0][0x3c8], PT ;  /* 0x0000f20054007a0c */ /* 0x000fe40003f46270 */
[----:B------:R-:W-:Y:S02]  /*14560*/  ISETP.GE.AND P1, PT, R82, c[0x0][0x3c8], PT ;  /* 0x0000f20052007a0c */ /* 0x000fe40003f26270 */
[----:B------:R-:W-:-:S07]  /*14570*/  ISETP.GE.AND P0, PT, R15, c[0x0][0x3c8], PT ;  /* 0x0000f2000f007a0c */ /* 0x000fce0003f06270 */
[CC--:B---3--:R-:W-:Y:S02]  /*14580*/  @!P3 LEA R10, P4, R245.reuse, R0.reuse, 0x1 ;  /* 0x00000000f50ab211 */ /* 0x0c8fe400078808ff */
[----:B------:R-:W-:Y:S02]  /*14590*/  @!P2 LEA R8, P6, R84, R0, 0x1 ;  /* 0x000000005408a211 */ /* 0x000fe400078c08ff */
[----:B----4-:R-:W-:Y:S02]  /*145a0*/  @!P3 LEA.HI.X R11, R245, R2, R86, 0x1, P4 ;  /* 0x00000002f50bb211 */ /* 0x010fe400020f0c56 */
        /* <DEDUP_REMOVED lines=9> */
.L_x_1508:
[----:B------:R-:W-:Y:S05]  /*14640*/  BSYNC B0 ;  /* 0x0000000000007941 */ /* 0x000fea0003800000 */
.L_x_1507:
[----:B------:R-:W-:Y:S01]  /*14650*/  IADD3 R3, R13, 0x60, RZ ;  /* 0x000000600d037810 */ /* 0x000fe20007ffe0ff */
[----:B----4-:R4:W1:Y:S03]  /*14660*/  SHFL.IDX PT, R2, R12, 0x3, 0x181f ;  /* 0x00781f000c027f89 */ /* 0x01086600000e0000 */
[----:B------:R-:W-:Y:S01]  /*14670*/  ISETP.GE.AND P0, PT, R3, UR4, PT ;  /* 0x0000000403007c0c */ /* 0x000fe2000bf06270 */
[----:B---3--:R4:W3:-:S12]  /*14680*/  SHFL.IDX PT, R0, R14, 0x3, 0x181f ;  /* 0x00781f000e007f89 */ /* 0x0088d800000e0000 */
[----:B------:R-:W-:Y:S05]  /*14690*/  @P0 BRA `(.L_x_1509) ;  /* 0x00000e9000000947 */ /* 0x000fea0003800000 */
[----:B------:R-:W-:Y:S02]  /*146a0*/  ISETP.GE.AND P2, PT, R245, c[0x0][0x3c8], PT ;  /* 0x0000f200f5007a0c */ /* 0x000fe40003f46270 */
[----:B------:R-:W-:Y:S02]  /*146b0*/  ISETP.GE.AND P1, PT, R84, c[0x0][0x3c8], PT ;  /* 0x0000f20054007a0c */ /* 0x000fe40003f26270 */
[----:B------:R-:W-:-:S09]  /*146c0*/  ISETP.GE.AND P0, PT, R82, c[0x0][0x3c8], PT ;  /* 0x0000f20052007a0c */ /* 0x000fd20003f06270 */
[CC--:B---3--:R-:W-:Y:S02]  /*146d0*/  @!P2 LEA R8, P5, R245.reuse, R0.reuse, 0x1 ;  /* 0x00000000f508a211 */ /* 0x0c8fe400078a08ff */
[-C--:B------:R-:W-:Y:S02]  /*146e0*/  @!P1 LEA R6, P4, R84, R0.reuse, 0x1 ;  /* 0x0000000054069211 */ /* 0x080fe400078808ff */
[----:B------:R-:W-:Y:S02]  /*146f0*/  @!P0 LEA R4, P3, R82, R0, 0x1 ;  /* 0x0000000052048211 */ /* 0x000fe400078608ff */
[-C--:B-1----:R-:W-:Y:S02]  /*14700*/  @!P2 LEA.HI.X R9, R245, R2.reuse, R86, 0x1, P5 ;  /* 0x00000002f509a211 */ /* 0x082fe400028f0c56 */
[-C--:B------:R-:W-:Y:S02]  /*14710*/  @!P1 LEA.HI.X R7, R84, R2.reuse, R85, 0x1, P4 ;  /* 0x0000000254079211 */ /* 0x080fe400020f0c55 */
[----:B------:R-:W-:Y:S01]  /*14720*/  @!P0 LEA.HI.X R5, R82, R2, R83, 0x1, P3 ;  /* 0x0000000252058211 */ /* 0x000fe200018f0c53 */
[----:B------:R1:W-:Y:S04]  /*14730*/  @!P2 ST.E.128 [R8.64], R72 ;  /* 0x000000480800a985 */ /* 0x0003e8000c101d06 */
[----:B------:R1:W-:Y:S04]  /*14740*/  @!P1 ST.E.128 [R6.64], R68 ;  /* 0x0000004406009985 */ /* 0x0003e8000c101d06 */
[----:B------:R1:W-:Y:S01]  /*14750*/  @!P0 ST.E.128 [R4.64], R64 ;  /* 0x0000004004008985 */ /* 0x0003e2000c101d06 */
[----:B------:R-:W-:-:S13]  /*14760*/  ISETP.GE.AND P0, PT, R15, c[0x0][0x3c8], PT ;  /* 0x0000f2000f007a0c */ /* 0x000fda0003f06270 */
[----:B------:R-:W-:Y:S05]  /*14770*/  @P0 BRA `(.L_x_1509) ;  /* 0x00000db000000947 */ /* 0x000fea0003800000 */
[----:B-1----:R-:W-:-:S04]  /*14780*/  LEA R4, P0, R15, R0, 0x1 ;  /* 0x000000000f047211 */ /* 0x002fc800078008ff */
[----:B------:R-:W-:-:S05]  /*14790*/  LEA.HI.X R5, R15, R2, R80, 0x1, P0 ;  /* 0x000000020f057211 */ /* 0x000fca00000f0c50 */
[----:B------:R1:W-:Y:S01]  /*147a0*/  ST.E.128 [R4.64], R76 ;  /* 0x0000004c04007985 */ /* 0x0003e2000c101d06 */
[----:B------:R-:W-:Y:S05]  /*147b0*/  BRA `(.L_x_1509) ;  /* 0x00000d7000007947 */ /* 0x000fea0003800000 */
.L_x_1501:
[----:B------:R-:W2:Y:S04]  /*147c0*/  LDL R2, [R1+0x48] ;  /* 0x0000480001027983 */ /* 0x000ea80000100800 */
[----:B------:R-:W3:Y:S04]  /*147d0*/  LDL R0, [R1+0x44] ;  /* 0x0000440001007983 */ /* 0x000ee80000100800 */
[----:B------:R-:W4:Y:S04]  /*147e0*/  LDL R4, [R1+0x40] ;  /* 0x0000400001047983 */ /* 0x000f280000100800 */
[----:B------:R-:W1:Y:S01]  /*147f0*/  S2R R3, SR_TID.X ;  /* 0x0000000000037919 */ /* 0x000e620000002100 */
[----:B------:R-:W-:Y:S01]  /*14800*/  BSSY B0, `(.L_x_1510) ;  /* 0x0000026000007945 */ /* 0x000fe20003800000 */
[----:B-1----:R-:W-:Y:S01]  /*14810*/  ISETP.GE.AND P0, PT, R3, 0x80, PT ;  /* 0x000000800300780c */ /* 0x002fe20003f06270 */
        /* <DEDUP_REMOVED lines=36> */
.L_x_1511:
[----:B------:R-:W-:Y:S05]  /*14a60*/  BSYNC B0 ;  /* 0x0000000000007941 */ /* 0x000fea0003800000 */
.L_x_1510:
[----:B------:R-:W2:Y:S01]  /*14a70*/  LDL R2, [R1+0x10] ;  /* 0x0000100001027983 */ /* 0x000ea20000100800 */
[----:B-1----:R-:W-:Y:S01]  /*14a80*/  MOV R0, c[0x0][0x4e8] ;  /* 0x00013a0000007a02 */ /* 0x002fe20000000f00 */
[----:B------:R-:W-:-:S03]  /*14a90*/  IMAD R6, R10, c[0x0][0x3f0], RZ ;  /* 0x0000fc000a067a24 */ /* 0x000fc600078e02ff */
[----:B------:R-:W-:Y:S01]  /*14aa0*/  ISETP.NE.AND P0, PT, R0, 0x1, PT ;  /* 0x000000010000780c */ /* 0x000fe20003f05270 */
[----:B------:R-:W-:Y:S02]  /*14ab0*/  IMAD R0, R9, c[0x0][0x3e8], RZ ;  /* 0x0000fa0009007a24 */ /* 0x000fe400078e02ff */
[----:B------:R-:W-:Y:S02]  /*14ac0*/  IMAD R8, R11, c[0x0][0x3f4], R6 ;  /* 0x0000fd000b087a24 */ /* 0x000fe400078e0206 */
[----:B------:R-:W-:Y:S01]  /*14ad0*/  IMAD R5, R12, c[0x0][0x3ec], R0 ;  /* 0x0000fb000c057a24 */ /* 0x000fe200078e0200 */
[----:B--2---:R-:W-:Y:S01]  /*14ae0*/  IADD3 R4, R2, R13, RZ ;  /* 0x0000000d02047210 */ /* 0x004fe20007ffe0ff */
        /* <DEDUP_REMOVED lines=22> */
[----:B------:R1:W2:Y:S02]  /*14c50*/  SHFL.IDX PT, R4, R5, RZ, 0x181f ;  /* 0x00181fff05047589 */ /* 0x0002a400000e0000 */
.L_x_1550:
[----:B------:R-:W-:Y:S05]  /*14c60*/  BRA.DIV ~URZ, `(.L_x_1513) ;  /* 0x000037927f007947 */ /* 0x000fea000b800000 */
[----:B------:R3:W4:Y:S02]  /*14c70*/  SHFL.IDX PT, R0, R13, RZ, 0x181f ;  /* 0x00181fff0d007589 */ /* 0x00072400000e0000 */
.L_x_1551:
[----:B------:R-:W5:Y:S04]  /*14c80*/  LDL.LU R3, [R1+0x40] ;  /* 0x0000400001037983 */ /* 0x000f680000300800 */
[----:B------:R-:W1:Y:S01]  /*14c90*/  S2R R6, SR_TID.X ;  /* 0x0000000000067919 */ /* 0x000e620000002100 */
[----:B------:R-:W-:-:S04]  /*14ca0*/  IMAD.MOV.U32 R14, RZ, RZ, c[0x0][0x4e8] ;  /* 0x00013a00ff0e7624 */ /* 0x000fc800078e00ff */
[----:B------:R-:W-:Y:S01]  /*14cb0*/  IMAD R14, R14, c[0x0][0x388], RZ ;  /* 0x0000e2000e0e7a24 */ /* 0x000fe200078e02ff */
[----:B-1----:R-:W-:-:S04]  /*14cc0*/  SHF.R.S32.HI R2, RZ, 0x1f, R6 ;  /* 0x0000001fff027819 */ /* 0x002fc80000011406 */
[----:B------:R-:W-:-:S04]  /*14cd0*/  LEA.HI R2, R2, R6, RZ, 0x3 ;  /* 0x0000000602027211 */ /* 0x000fc800078f18ff */
[----:B------:R-:W-:Y:S01]  /*14ce0*/  SHF.R.S32.HI R2, RZ, 0x3, R2 ;  /* 0x00000003ff027819 */ /* 0x000fe20000011402 */
[----:B------:R-:W-:Y:S04]  /*14cf0*/  BSSY B0, `(.L_x_1514) ;  /* 0x000001e000007945 */ /* 0x000fe80003800000 */
[----:B-----5:R-:W-:-:S05]  /*14d00*/  IMAD.IADD R12, R2, 0x1, R3 ;  /* 0x00000001020c7824 */ /* 0x020fca00078e0203 */
[----:B------:R-:W-:-:S13]  /*14d10*/  ISETP.GE.AND P0, PT, R12, R14, PT ;  /* 0x0000000e0c00720c */ /* 0x000fda0003f06270 */
[----:B------:R-:W-:Y:S05]  /*14d20*/  @P0 BRA `(.L_x_1515) ;  /* 0x000001a000000947 */ /* 0x000fea0003800000 */
[C---:B------:R-:W-:Y:S02]  /*14d30*/  ISETP.GE.AND P3, PT, R245.reuse, c[0x0][0x3c8], PT ;  /* 0x0000f200f5007a0c */ /* 0x040fe40003f66270 */
[C---:B------:R-:W-:Y:S02]  /*14d40*/  IADD3 R2, R245.reuse, 0x40, RZ ;  /* 0x00000040f5027810 */ /* 0x040fe40007ffe0ff */
[C---:B------:R-:W-:Y:S02]  /*14d50*/  IADD3 R17, R245.reuse, 0x80, RZ ;  /* 0x00000080f5117810 */ /* 0x040fe40007ffe0ff */
[----:B------:R-:W-:Y:S02]  /*14d60*/  ISETP.GE.AND P2, PT, R2, c[0x0][0x3c8], PT ;  /* 0x0000f20002007a0c */ /* 0x000fe40003f46270 */
[----:B------:R-:W-:Y:S02]  /*14d70*/  IADD3 R15, R245, 0xc0, RZ ;  /* 0x000000c0f50f7810 */ /* 0x000fe40007ffe0ff */
[----:B------:R-:W-:-:S02]  /*14d80*/  ISETP.GE.AND P1, PT, R17, c[0x0][0x3c8], PT ;  /* 0x0000f20011007a0c */ /* 0x000fc40003f26270 */
[----:B------:R-:W-:Y:S02]  /*14d90*/  SHF.R.S32.HI R3, RZ, 0x1f, R245 ;  /* 0x0000001fff037819 */ /* 0x000fe400000114f5 */
[----:B----4-:R-:W-:Y:S02]  /*14da0*/  @!P3 LEA R10, P4, R245, R0, 0x1 ;  /* 0x00000000f50ab211 */ /* 0x010fe400078808ff */
[----:B------:R-:W-:Y:S02]  /*14db0*/  ISETP.GE.AND P0, PT, R15, c[0x0][0x3c8], PT ;  /* 0x0000f2000f007a0c */ /* 0x000fe40003f06270 */
[C---:B--2---:R-:W-:Y:S02]  /*14dc0*/  @!P3 LEA.HI.X R11, R245.reuse, R4, R3, 0x1, P4 ;  /* 0x00000004f50bb211 */ /* 0x044fe400020f0c03 */
[----:B------:R-:W-:Y:S02]  /*14dd0*/  IADD3 R3, R245, 0x40, RZ ;  /* 0x00000040f5037810 */ /* 0x000fe40007ffe0ff */
[----:B------:R-:W-:Y:S01]  /*14de0*/  @!P2 LEA R8, P6, R2, R0, 0x1 ;  /* 0x000000000208a211 */ /* 0x000fe200078c08ff */
[----:B------:R1:W-:Y:S01]  /*14df0*/  @!P3 ST.E.128 [R10.64], RZ ;  /* 0x000000ff0a00b985 */ /* 0x0003e2000c101d06 */
[----:B------:R-:W-:-:S02]  /*14e00*/  SHF.R.S32.HI R3, RZ, 0x1f, R3 ;  /* 0x0000001fff037819 */ /* 0x000fc40000011403 */
[C---:B------:R-:W-:Y:S02]  /*14e10*/  IADD3 R18, R245.reuse, 0x80, RZ ;  /* 0x00000080f5127810 */ /* 0x040fe40007ffe0ff */
[----:B------:R-:W-:Y:S02]  /*14e20*/  IADD3 R16, R245, 0xc0, RZ ;  /* 0x000000c0f5107810 */ /* 0x000fe40007ffe0ff */
[----:B------:R-:W-:Y:S02]  /*14e30*/  @!P1 LEA R6, P5, R17, R0, 0x1 ;  /* 0x0000000011069211 */ /* 0x000fe400078a08ff */
[----:B------:R-:W-:Y:S02]  /*14e40*/  SHF.R.S32.HI R18, RZ, 0x1f, R18 ;  /* 0x0000001fff127819 */ /* 0x000fe40000011412 */
[----:B------:R-:W-:Y:S02]  /*14e50*/  @!P2 LEA.HI.X R9, R2, R4, R3, 0x1, P6 ;  /* 0x000000040209a211 */ /* 0x000fe400030f0c03 */
[----:B------:R-:W-:-:S02]  /*14e60*/  SHF.R.S32.HI R16, RZ, 0x1f, R16 ;  /* 0x0000001fff107819 */ /* 0x000fc40000011410 */
[----:B------:R-:W-:Y:S01]  /*14e70*/  @!P0 LEA R2, P4, R15, R0, 0x1 ;  /* 0x000000000f028211 */ /* 0x000fe200078808ff */
[----:B------:R1:W-:Y:S01]  /*14e80*/  @!P2 ST.E.128 [R8.64], RZ ;  /* 0x000000ff0800a985 */ /* 0x0003e2000c101d06 */
[-C--:B------:R-:W-:Y:S02]  /*14e90*/  @!P1 LEA.HI.X R7, R17, R4.reuse, R18, 0x1, P5 ;  /* 0x0000000411079211 */ /* 0x080fe400028f0c12 */
[----:B------:R-:W-:-:S03]  /*14ea0*/  @!P0 LEA.HI.X R3, R15, R4, R16, 0x1, P4 ;  /* 0x000000040f038211 */ /* 0x000fc600020f0c10 */
[----:B------:R1:W-:Y:S04]  /*14eb0*/  @!P1 ST.E.128 [R6.64], RZ ;  /* 0x000000ff06009985 */ /* 0x0003e8000c101d06 */
[----:B------:R1:W-:Y:S02]  /*14ec0*/  @!P0 ST.E.128 [R2.64], RZ ;  /* 0x000000ff02008985 */ /* 0x0003e4000c101d06 */
.L_x_1515:
[----:B------:R-:W-:Y:S05]  /*14ed0*/  BSYNC B0 ;  /* 0x0000000000007941 */ /* 0x000fea0003800000 */
.L_x_1514:
[----:B------:R-:W-:Y:S05]  /*14ee0*/  BRA.DIV ~URZ, `(.L_x_1516) ;  /* 0x000035827f007947 */ /* 0x000fea000b800000 */
[----:B--2---:R2:W1:Y:S04]  /*14ef0*/  SHFL.IDX PT, R4, R5, 0x1, 0x181f ;  /* 0x00381f0005047f89 */ /* 0x00446800000e0000 */
[----:B----4-:R2:W4:Y:S02]  /*14f00*/  SHFL.IDX PT, R0, R13, 0x1, 0x181f ;  /* 0x00381f000d007f89 */ /* 0x01052400000e0000 */
.L_x_1552:
[----:B-1----:R-:W-:Y:S01]  /*14f10*/  IADD3 R2, R12, 0x20, RZ ;  /* 0x000000200c027810 */ /* 0x002fe20007ffe0ff */
[----:B------:R-:W-:Y:S03]  /*14f20*/  BSSY B0, `(.L_x_1517) ;  /* 0x000001d000007945 */ /* 0x000fe60003800000 */
[----:B------:R-:W-:-:S13]  /*14f30*/  ISETP.GE.AND P0, PT, R2, R14, PT ;  /* 0x0000000e0200720c */ /* 0x000fda0003f06270 */
[----:B------:R-:W-:Y:S05]  /*14f40*/  @P0 BRA `(.L_x_1518) ;  /* 0x000001a000000947 */ /* 0x000fea0003800000 */
[C---:B------:R-:W-:Y:S02]  /*14f50*/  IADD3 R3, R245.reuse, 0x40, RZ ;  /* 0x00000040f5037810 */ /* 0x040fe40007ffe0ff */
[C---:B------:R-:W-:Y:S02]  /*14f60*/  ISETP.GE.AND P3, PT, R245.reuse, c[0x0][0x3c8], PT ;  /* 0x0000f200f5007a0c */ /* 0x040fe40003f66270 */
[C---:B------:R-:W-:Y:S02]  /*14f70*/  IADD3 R17, R245.reuse, 0x80, RZ ;  /* 0x00000080f5117810 */ /* 0x040fe40007ffe0ff */
[----:B------:R-:W-:Y:S02]  /*14f80*/  IADD3 R15, R245, 0xc0, RZ ;  /* 0x000000c0f50f7810 */ /* 0x000fe40007ffe0ff */
[----:B------:R-:W-:Y:S02]  /*14f90*/  ISETP.GE.AND P2, PT, R3, c[0x0][0x3c8], PT ;  /* 0x0000f20003007a0c */ /* 0x000fe40003f46270 */
[----:B------:R-:W-:-:S02]  /*14fa0*/  ISETP.GE.AND P1, PT, R17, c[0x0][0x3c8], PT ;  /* 0x0000f20011007a0c */ /* 0x000fc40003f26270 */
[----:B------:R-:W-:Y:S02]  /*14fb0*/  ISETP.GE.AND P0, PT, R15, c[0x0][0x3c8], PT ;  /* 0x0000f2000f007a0c */ /* 0x000fe40003f06270 */
[----:B------:R-:W-:Y:S02]  /*14fc0*/  SHF.R.S32.HI R6, RZ, 0x1f, R245 ;  /* 0x0000001fff067819 */ /* 0x000fe400000114f5 */
[C---:B----4-:R-:W-:Y:S02]  /*14fd0*/  @!P3 LEA R10, P4, R245.reuse, R0, 0x1 ;  /* 0x00000000f50ab211 */ /* 0x050fe400078808ff */
[C---:B------:R-:W-:Y:S02]  /*14fe0*/  IADD3 R19, R245.reuse, 0x40, RZ ;  /* 0x00000040f5137810 */ /* 0x040fe40007ffe0ff */
[C---:B------:R-:W-:Y:S02]  /*14ff0*/  IADD3 R18, R245.reuse, 0x80, RZ ;  /* 0x00000080f5127810 */ /* 0x040fe40007ffe0ff */
[----:B------:R-:W-:-:S02]  /*15000*/  IADD3 R16, R245, 0xc0, RZ ;  /* 0x000000c0f5107810 */ /* 0x000fc40007ffe0ff */
[----:B------:R-:W-:Y:S02]  /*15010*/  @!P2 LEA R8, P6, R3, R0, 0x1 ;  /* 0x000000000308a211 */ /* 0x000fe400078c08ff */
[----:B------:R-:W-:Y:S02]  /*15020*/  @!P3 LEA.HI.X R11, R245, R4, R6, 0x1, P4 ;  /* 0x00000004f50bb211 */ /* 0x000fe400020f0c06 */
[----:B------:R-:W-:Y:S02]  /*15030*/  SHF.R.S32.HI R19, RZ, 0x1f, R19 ;  /* 0x0000001fff137819 */ /* 0x000fe40000011413 */
[----:B------:R-:W-:Y:S01]  /*15040*/  @!P1 LEA R6, P5, R17, R0, 0x1 ;  /* 0x0000000011069211 */ /* 0x000fe200078a08ff */
[----:B------:R1:W-:Y:S01]  /*15050*/  @!P3 ST.E.128 [R10.64], RZ ;  /* 0x000000ff0a00b985 */ /* 0x0003e2000c101d06 */
[----:B------:R-:W-:Y:S02]  /*15060*/  SHF.R.S32.HI R18, RZ, 0x1f, R18 ;  /* 0x0000001fff127819 */ /* 0x000fe40000011412 */
[----:B------:R-:W-:-:S02]  /*15070*/  SHF.R.S32.HI R16, RZ, 0x1f, R16 ;  /* 0x0000001fff107819 */ /* 0x000fc40000011410 */
[----:B------:R-:W-:Y:S02]  /*15080*/  @!P0 LEA R2, P4, R15, R0, 0x1 ;  /* 0x000000000f028211 */ /* 0x000fe400078808ff */
[-C--:B------:R-:W-:Y:S02]  /*15090*/  @!P2 LEA.HI.X R9, R3, R4.reuse, R19, 0x1, P6 ;  /* 0x000000040309a211 */ /* 0x080fe400030f0c13 */
[-C--:B------:R-:W-:Y:S02]  /*150a0*/  @!P1 LEA.HI.X R7, R17, R4.reuse, R18, 0x1, P5 ;  /* 0x0000000411079211 */ /* 0x080fe400028f0c12 */
[----:B------:R-:W-:Y:S01]  /*150b0*/  @!P0 LEA.HI.X R3, R15, R4, R16, 0x1, P4 ;  /* 0x000000040f038211 */ /* 0x000fe200020f0c10 */
[----:B------:R1:W-:Y:S04]  /*150c0*/  @!P2 ST.E.128 [R8.64], RZ ;  /* 0x000000ff0800a985 */ /* 0x0003e8000c101d06 */
[----:B------:R1:W-:Y:S04]  /*150d0*/  @!P1 ST.E.128 [R6.64], RZ ;  /* 0x000000ff06009985 */ /* 0x0003e8000c101d06 */
[----:B------:R1:W-:Y:S02]  /*150e0*/  @!P0 ST.E.128 [R2.64], RZ ;  /* 0x000000ff02008985 */ /* 0x0003e4000c101d06 */
.L_x_1518:
[----:B------:R-:W-:Y:S05]  /*150f0*/  BSYNC B0 ;  /* 0x0000000000007941 */ /* 0x000fea0003800000 */
.L_x_1517:
[----:B------:R-:W-:Y:S05]  /*15100*/  BRA.DIV ~URZ, `(.L_x_1519) ;  /* 0x000034527f007947 */ /* 0x000fea000b800000 */
[----:B------:R1:W2:Y:S02]  /*15110*/  SHFL.IDX PT, R4, R5, 0x2, 0x181f ;  /* 0x00581f0005047f89 */ /* 0x0002a400000e0000 */
.L_x_1553:
[----:B------:R-:W-:Y:S05]  /*15120*/  BRA.DIV ~URZ, `(.L_x_1520) ;  /* 0x000034b27f007947 */ /* 0x000fea000b800000 */
[----:B----4-:R4:W1:Y:S02]  /*15130*/  SHFL.IDX PT, R0, R13, 0x2, 0x181f ;  /* 0x00581f000d007f89 */ /* 0x01086400000e0000 */
.L_x_1554:
        /* <DEDUP_REMOVED lines=12> */
[C---:B------:R-:W-:Y:S02]  /*15200*/  @!P3 LEA R10, P4, R245.reuse, R0, 0x1 ;  /* 0x00000000f50ab211 */ /* 0x040fe400078808ff */
[C---:B------:R-:W-:Y:S02]  /*15210*/  IADD3 R19, R245.reuse, 0x40, RZ ;  /* 0x00000040f5137810 */ /* 0x040fe40007ffe0ff */
[C---:B------:R-:W-:Y:S02]  /*15220*/  IADD3 R18, R245.reuse, 0x80, RZ ;  /* 0x00000080f5127810 */ /* 0x040fe40007ffe0ff */
[----:B------:R-:W-:-:S02]  /*15230*/  IADD3 R16, R245, 0xc0, RZ ;  /* 0x000000c0f5107810 */ /* 0x000fc40007ffe0ff */
[----:B------:R-:W-:Y:S02]  /*15240*/  @!P2 LEA R8, P6, R3, R0, 0x1 ;  /* 0x000000000308a211 */ /* 0x000fe400078c08ff */
[----:B--2---:R-:W-:Y:S02]  /*15250*/  @!P3 LEA.HI.X R11, R245, R4, R6, 0x1, P4 ;  /* 0x00000004f50bb211 */ /* 0x004fe400020f0c06 */
        /* <DEDUP_REMOVED lines=12> */
.L_x_1522:
[----:B------:R-:W-:Y:S05]  /*15320*/  BSYNC B0 ;  /* 0x0000000000007941 */ /* 0x000fea0003800000 */
.L_x_1521:
[----:B------:R-:W-:Y:S05]  /*15330*/  BRA.DIV ~URZ, `(.L_x_1523) ;  /* 0x000033227f007947 */ /* 0x000fea000b800000 */
[----:B--2---:R2:W1:Y:S04]  /*15340*/  SHFL.IDX PT, R4, R5, 0x3, 0x181f ;  /* 0x00781f0005047f89 */ /* 0x00446800000e0000 */
[----:B------:R2:W3:Y:S02]  /*15350*/  SHFL.IDX PT, R0, R13, 0x3, 0x181f ;  /* 0x00781f000d007f89 */ /* 0x0004e400000e0000 */
.L_x_1555:
[----:B-1----:R-:W-:-:S04]  /*15360*/  IADD3 R2, R12, 0x60, RZ ;  /* 0x000000600c027810 */ /* 0x002fc80007ffe0ff */
[----:B------:R-:W-:-:S13]  /*15370*/  ISETP.GE.AND P0, PT, R2, R14, PT ;  /* 0x0000000e0200720c */ /* 0x000fda0003f06270 */
[----:B------:R-:W-:Y:S05]  /*15380*/  @P0 BRA `(.L_x_1509) ;  /* 0x000001a000000947 */ /* 0x000fea0003800000 */
[C---:B------:R-:W-:Y:S02]  /*15390*/  IADD3 R3, R245.reuse, 0x40, RZ ;  /* 0x00000040f5037810 */ /* 0x040fe40007ffe0ff */
[C---:B------:R-:W-:Y:S02]  /*153a0*/  ISETP.GE.AND P3, PT, R245.reuse, c[0x0][0x3c8], PT ;  /* 0x0000f200f5007a0c */ /* 0x040fe40003f66270 */
[C---:B------:R-:W-:Y:S02]  /*153b0*/  IADD3 R15, R245.reuse, 0x80, RZ ;  /* 0x00000080f50f7810 */ /* 0x040fe40007ffe0ff */
[----:B--2---:R-:W-:Y:S02]  /*153c0*/  IADD3 R5, R245, 0xc0, RZ ;  /* 0x000000c0f5057810 */ /* 0x004fe40007ffe0ff */
[----:B------:R-:W-:Y:S02]  /*153d0*/  ISETP.GE.AND P2, PT, R3, c[0x0][0x3c8], PT ;  /* 0x0000f20003007a0c */ /* 0x000fe40003f46270 */
[----:B------:R-:W-:-:S02]  /*153e0*/  ISETP.GE.AND P1, PT, R15, c[0x0][0x3c8], PT ;  /* 0x0000f2000f007a0c */ /* 0x000fc40003f26270 */
[----:B------:R-:W-:Y:S02]  /*153f0*/  ISETP.GE.AND P0, PT, R5, c[0x0][0x3c8], PT ;  /* 0x0000f20005007a0c */ /* 0x000fe40003f06270 */
[----:B------:R-:W-:Y:S02]  /*15400*/  SHF.R.S32.HI R6, RZ, 0x1f, R245 ;  /* 0x0000001fff067819 */ /* 0x000fe400000114f5 */
[C---:B---3--:R-:W-:Y:S02]  /*15410*/  @!P3 LEA R10, P4, R245.reuse, R0, 0x1 ;  /* 0x00000000f50ab211 */ /* 0x048fe400078808ff */
[C---:B------:R-:W-:Y:S02]  /*15420*/  IADD3 R17, R245.reuse, 0x40, RZ ;  /* 0x00000040f5117810 */ /* 0x040fe40007ffe0ff */
[C---:B------:R-:W-:Y:S02]  /*15430*/  IADD3 R16, R245.reuse, 0x80, RZ ;  /* 0x00000080f5107810 */ /* 0x040fe40007ffe0ff */
[----:B----4-:R-:W-:-:S02]  /*15440*/  IADD3 R13, R245, 0xc0, RZ ;  /* 0x000000c0f50d7810 */ /* 0x010fc40007ffe0ff */
        /* <DEDUP_REMOVED lines=14> */
.L_x_1509:
[----:B------:R-:W-:Y:S05]  /*15530*/  BSYNC B1 ;  /* 0x0000000000017941 */ /* 0x000fea0003800000 */
.L_x_1500:
[----:B---3--:R-:W3:Y:S02]  /*15540*/  LDL R0, [R1+0x78] ;  /* 0x0000780001007983 */ /* 0x008ee40000100800 */
        /* <DEDUP_REMOVED lines=8> */
[----:B---3--:R3:W2:Y:S02]  /*155d0*/  SHFL.IDX PT, R0, R81, RZ, 0x1f ;  /* 0x00001fff51007589 */ /* 0x0086a400000e0000 */
.L_x_1556:
[----:B-1----:R-:W1:Y:S01]  /*155e0*/  S2R R2, SR_TID.X ;  /* 0x0000000000027919 */ /* 0x002e620000002100 */
[----:B------:R-:W-:Y:S03]  /*155f0*/  WARPSYNC 0xffffffff ;  /* 0xffffffff00007948 */ /* 0x000fe60003800000 */
[----:B------:R-:W-:Y:S06]  /*15600*/  BAR.SYNC.DEFER_BLOCKING 0x4, 0x100 ;  /* 0x0104000000007b1d */ /* 0x000fec0000010000 */
[----:B--2---:R2:W-:Y:S01]  /*15610*/  STL [R1+0x54], R0 ;  /* 0x0000540001007387 */ /* 0x0045e20000100800 */
[----:B-1----:R-:W-:-:S13]  /*15620*/  LOP3.LUT P0, RZ, R2, 0xff, RZ, 0xc0, !PT ;  /* 0x000000ff02ff7812 */ /* 0x002fda000780c0ff */
[----:B------:R2:W-:Y:S04]  /*15630*/  @!P0 STS [0x28100], R81 ;  /* 0x02810051ff008388 */ /* 0x0005e80000000800 */
[----:B------:R-:W-:Y:S06]  /*15640*/  BAR.ARV 0x5, 0x100 ;  /* 0x0144000000007b1d */ /* 0x000fec0000002000 */
.L_x_1524:
[----:B--23--:R-:W2:Y:S02]  /*15650*/  LDL R0, [R1+0x54] ;  /* 0x0000540001007983 */ /* 0x00cea40000100800 */
[----:B--2---:R-:W-:-:S13]  /*15660*/  ISETP.GE.AND P0, PT, R0, c[0x0][0x538], PT ;  /* 0x00014e0000007a0c */ /* 0x004fda0003f06270 */
[----:B-1--4-:R-:W-:Y:S01]  /*15670*/  @P0 CALL.REL.NOINC `(.L_x_1526) ;  /* 0x0000001000000944 */ /* 0x012fe20003c00000 */
[----:B------:R-:W-:Y:S05]  /*15680*/  BRA `(.L_x_1527) ;  /* 0xfffeb22000007947 */ /* 0x000fea000383ffff */
.L_x_1526:
[----:B------:R-:W-:Y:S05]  /*15690*/  EXIT ;  /* 0x000000000000794d */ /* 0x000fea0003800000 */
.L_x_1458:
[----:B------:R1:W-:Y:S01]  /*156a0*/  STL [R1], RZ ;  /* 0x000000ff01007387 */ /* 0x0003e20000100800 */
[----:B------:R-:W-:Y:S01]  /*156b0*/  IMAD.MOV.U32 R44, RZ, RZ, R5 ;  /* 0x000000ffff2c7224 */ /* 0x000fe200078e0005 */
[----:B------:R-:W-:Y:S02]  /*156c0*/  MOV R3, 0x181f ;  /* 0x0000181f00037802 */ /* 0x000fe40000000f00 */
[----:B------:R-:W-:Y:S02]  /*156d0*/  MOV R2, 0x156f0 ;  /* 0x000156f000027802 */ /* 0x000fe40000000f00 */
[----:B-1---5:R-:W-:Y:S05]  /*156e0*/  CALL.REL.NOINC `($__internal_8_$__cuda_sm70_shflsync_idx_p) ;  /* 0x0000313000007944 */ /* 0x022fea0003c00000 */
[----:B-----5:R-:W-:Y:S01]  /*156f0*/  MOV R4, R44 ;  /* 0x0000002c00047202 */ /* 0x020fe20000000f00 */
[----:B-1----:R-:W-:Y:S05]  /*15700*/  BRA `(.L_x_1528) ;  /* 0xfffebe5000007947 */ /* 0x002fea000383ffff */
.L_x_1459:
[----:B------:R3:W-:Y:S01]  /*15710*/  STL [R1], RZ ;  /* 0x000000ff01007387 */ /* 0x0007e20000100800 */
[----:B------:R-:W-:Y:S01]  /*15720*/  IMAD.MOV.U32 R44, RZ, RZ, R13 ;  /* 0x000000ffff2c7224 */ /* 0x000fe200078e000d */
[----:B------:R-:W-:Y:S02]  /*15730*/  MOV R3, 0x181f ;  /* 0x0000181f00037802 */ /* 0x000fe40000000f00 */
[----:B------:R-:W-:Y:S02]  /*15740*/  MOV R2, 0x15760 ;  /* 0x0001576000027802 */ /* 0x000fe40000000f00 */
[----:B-123-5:R-:W-:Y:S05]  /*15750*/  CALL.REL.NOINC `($__internal_8_$__cuda_sm70_shflsync_idx_p) ;  /* 0x000030c000007944 */ /* 0x02efea0003c00000 */
[----:B-----5:R-:W-:Y:S01]  /*15760*/  MOV R0, R44 ;  /* 0x0000002c00007202 */ /* 0x020fe20000000f00 */
[----:B-1----:R-:W-:Y:S05]  /*15770*/  BRA `(.L_x_1529) ;  /* 0xfffebe0000007947 */ /* 0x002fea000383ffff */
.L_x_1462:
[----:B----4-:R-:W-:Y:S01]  /*15780*/  MOV R0, 0x1 ;  /* 0x0000000100007802 */ /* 0x010fe20000000f00 */
[----:B------:R-:W-:Y:S01]  /*15790*/  IMAD.MOV.U32 R44, RZ, RZ, R5 ;  /* 0x000000ffff2c7224 */ /* 0x000fe200078e0005 */
[----:B-1----:R-:W-:Y:S01]  /*157a0*/  MOV R2, 0x157e0 ;  /* 0x000157e000027802 */ /* 0x002fe20000000f00 */
[----:B------:R-:W-:-:S02]  /*157b0*/  IMAD.MOV.U32 R3, RZ, RZ, 0x181f ;  /* 0x0000181fff037424 */ /* 0x000fc400078e00ff */
[----:B------:R1:W-:Y:S04]  /*157c0*/  STL [R1], R0 ;  /* 0x0000000001007387 */ /* 0x0003e80000100800 */
[----:B-12--5:R-:W-:Y:S05]  /*157d0*/  CALL.REL.NOINC `($__internal_8_$__cuda_sm70_shflsync_idx_p) ;  /* 0x0000304000007944 */ /* 0x026fea0003c00000 */
[----:B-----5:R-:W-:Y:S01]  /*157e0*/  MOV R0, 0x1 ;  /* 0x0000000100007802 */ /* 0x020fe20000000f00 */
[----:B------:R-:W-:Y:S01]  /*157f0*/  IMAD.MOV.U32 R4, RZ, RZ, R44 ;  /* 0x000000ffff047224 */ /* 0x000fe200078e002c */
[----:B------:R-:W-:Y:S01]  /*15800*/  MOV R3, 0x181f ;  /* 0x0000181f00037802 */ /* 0x000fe20000000f00 */
[----:B------:R-:W-:Y:S01]  /*15810*/  IMAD.MOV.U32 R44, RZ, RZ, R13 ;  /* 0x000000ffff2c7224 */ /* 0x000fe200078e000d */
[----:B------:R-:W-:Y:S01]  /*15820*/  MOV R2, 0x15850 ;  /* 0x0001585000027802 */ /* 0x000fe20000000f00 */
[----:B------:R2:W-:Y:S04]  /*15830*/  STL [R1], R0 ;  /* 0x0000000001007387 */ /* 0x0005e80000100800 */
[----:B-12---:R-:W-:Y:S05]  /*15840*/  CALL.REL.NOINC `($__internal_8_$__cuda_sm70_shflsync_idx_p) ;  /* 0x00002fd000007944 */ /* 0x006fea0003c00000 */
[----:B-----5:R-:W-:Y:S01]  /*15850*/  MOV R0, R44 ;  /* 0x0000002c00007202 */ /* 0x020fe20000000f00 */
[----:B-1----:R-:W-:Y:S05]  /*15860*/  BRA `(.L_x_1530) ;  /* 0xfffebf9000007947 */ /* 0x002fea000383ffff */
.L_x_1465:
[----:B----4-:R-:W-:Y:S01]  /*15870*/  MOV R0, 0x2 ;  /* 0x0000000200007802 */ /* 0x010fe20000000f00 */
[----:B------:R-:W-:Y:S01]  /*15880*/  IMAD.MOV.U32 R44, RZ, RZ, R5 ;  /* 0x000000ffff2c7224 */ /* 0x000fe200078e0005 */
[----:B-1----:R-:W-:Y:S01]  /*15890*/  MOV R2, 0x158d0 ;  /* 0x000158d000027802 */ /* 0x002fe20000000f00 */
[----:B------:R-:W-:Y:S02]  /*158a0*/  IMAD.MOV.U32 R3, RZ, RZ, 0x181f ;  /* 0x0000181fff037424 */ /* 0x000fe400078e00ff */
[----:B------:R1:W-:Y:S04]  /*158b0*/  STL [R1], R0 ;  /* 0x0000000001007387 */ /* 0x0003e80000100800 */
[----:B-123-5:R-:W-:Y:S05]  /*158c0*/  CALL.REL.NOINC `($__internal_8_$__cuda_sm70_shflsync_idx_p) ;  /* 0x00002f5000007944 */ /* 0x02efea0003c00000 */
[----:B-----5:R-:W-:Y:S01]  /*158d0*/  MOV R4, R44 ;  /* 0x0000002c00047202 */ /* 0x020fe20000000f00 */
[----:B-1----:R-:W-:Y:S05]  /*158e0*/  BRA `(.L_x_1531) ;  /* 0xfffec11000007947 */ /* 0x002fea000383ffff */
.L_x_1466:
[----:B----4-:R-:W-:Y:S01]  /*158f0*/  MOV R0, 0x2 ;  /* 0x0000000200007802 */ /* 0x010fe20000000f00 */
[----:B------:R-:W-:Y:S01]  /*15900*/  IMAD.MOV.U32 R44, RZ, RZ, R13 ;  /* 0x000000ffff2c7224 */ /* 0x000fe200078e000d */
[----:B-1----:R-:W-:Y:S01]  /*15910*/  MOV R2, 0x15950 ;  /* 0x0001595000027802 */ /* 0x002fe20000000f00 */
[----:B------:R-:W-:-:S02]  /*15920*/  IMAD.MOV.U32 R3, RZ, RZ, 0x181f ;  /* 0x0000181fff037424 */ /* 0x000fc400078e00ff */
[----:B------:R1:W-:Y:S04]  /*15930*/  STL [R1], R0 ;  /* 0x0000000001007387 */ /* 0x0003e80000100800 */
[----:B-123-5:R-:W-:Y:S05]  /*15940*/  CALL.REL.NOINC `($__internal_8_$__cuda_sm70_shflsync_idx_p) ;  /* 0x00002ed000007944 */ /* 0x02efea0003c00000 */
[----:B-----5:R-:W-:Y:S01]  /*15950*/  MOV R0, R44 ;  /* 0x0000002c00007202 */ /* 0x020fe20000000f00 */
[----:B-1----:R-:W-:Y:S05]  /*15960*/  BRA `(.L_x_1532) ;  /* 0xfffec0b000007947 */ /* 0x002fea000383ffff */
.L_x_1469:
[----:B--2---:R-:W-:Y:S01]  /*15970*/  MOV R0, 0x3 ;  /* 0x0000000300007802 */ /* 0x004fe20000000f00 */
[----:B------:R-:W-:Y:S01]  /*15980*/  IMAD.MOV.U32 R44, RZ, RZ, R5 ;  /* 0x000000ffff2c7224 */ /* 0x000fe200078e0005 */
[----:B-1----:R-:W-:Y:S01]  /*15990*/  MOV R2, 0x159d0 ;  /* 0x000159d000027802 */ /* 0x002fe20000000f00 */
[----:B------:R-:W-:Y:S02]  /*159a0*/  IMAD.MOV.U32 R3, RZ, RZ, 0x181f ;  /* 0x0000181fff037424 */ /* 0x000fe400078e00ff */
[----:B------:R1:W-:Y:S04]  /*159b0*/  STL [R1], R0 ;  /* 0x0000000001007387 */ /* 0x0003e80000100800 */
[----:B-1-345:R-:W-:Y:S05]  /*159c0*/  CALL.REL.NOINC `($__internal_8_$__cuda_sm70_shflsync_idx_p) ;  /* 0x00002e5000007944 */ /* 0x03afea0003c00000 */
        /* <DEDUP_REMOVED lines=9> */
.L_x_1472:
[----:B------:R1:W-:Y:S01]  /*15a60*/  STL [R1], RZ ;  /* 0x000000ff01007387 */ /* 0x0003e20000100800 */
[----:B------:R-:W-:Y:S01]  /*15a70*/  IMAD.MOV.U32 R44, RZ, RZ, R22 ;  /* 0x000000ffff2c7224 */ /* 0x000fe200078e0016 */
[----:B------:R-:W-:-:S02]  /*15a80*/  MOV R3, 0x181f ;  /* 0x0000181f00037802 */ /* 0x000fc40000000f00 */
[----:B------:R-:W-:Y:S02]  /*15a90*/  MOV R2, 0x15ab0 ;  /* 0x00015ab000027802 */ /* 0x000fe40000000f00 */
[----:B-1----:R-:W-:Y:S05]  /*15aa0*/  CALL.REL.NOINC `($__internal_8_$__cuda_sm70_shflsync_idx_p) ;  /* 0x00002d7000007944 */ /* 0x002fea0003c00000 */
[----:B-----5:R-:W-:Y:S01]  /*15ab0*/  MOV R4, R44 ;  /* 0x0000002c00047202 */ /* 0x020fe20000000f00 */
[----:B-1----:R-:W-:Y:S05]  /*15ac0*/  BRA `(.L_x_1534) ;  /* 0xfffeec4000007947 */ /* 0x002fea000383ffff */
.L_x_1473:
[----:B------:R3:W-:Y:S01]  /*15ad0*/  STL [R1], RZ ;  /* 0x000000ff01007387 */ /* 0x0007e20000100800 */
[----:B------:R-:W-:Y:S01]  /*15ae0*/  IMAD.MOV.U32 R44, RZ, RZ, R23 ;  /* 0x000000ffff2c7224 */ /* 0x000fe200078e0017 */
[----:B------:R-:W-:Y:S02]  /*15af0*/  MOV R3, 0x181f ;  /* 0x0000181f00037802 */ /* 0x000fe40000000f00 */
[----:B------:R-:W-:Y:S02]  /*15b00*/  MOV R2, 0x15b20 ;  /* 0x00015b2000027802 */ /* 0x000fe40000000f00 */
[----:B-123--:R-:W-:Y:S05]  /*15b10*/  CALL.REL.NOINC `($__internal_8_$__cuda_sm70_shflsync_idx_p) ;  /* 0x00002d0000007944 */ /* 0x00efea0003c00000 */
[C---:B-----5:R-:W-:Y:S02]  /*15b20*/  IADD3 R0, R245.reuse, 0x40, RZ ;  /* 0x00000040f5007810 */ /* 0x060fe40007ffe0ff */
[----:B------:R-:W-:Y:S02]  /*15b30*/  IADD3 R8, P0, R44, R156, RZ ;  /* 0x0000009c2c087210 */ /* 0x000fe40007f1e0ff */
[----:B------:R-:W-:Y:S02]  /*15b40*/  ISETP.GE.AND P2, PT, R0, c[0x0][0x1d4], PT ;  /* 0x0000750000007a0c */ /* 0x000fe40003f46270 */
[----:B------:R-:W-:Y:S01]  /*15b50*/  IADD3 R0, R245, 0xc0, RZ ;  /* 0x000000c0f5007810 */ /* 0x000fe20007ffe0ff */
[----:B------:R-:W-:Y:S01]  /*15b60*/  IMAD.X R9, R4, 0x1, R133, P0 ;  /* 0x0000000104097824 */ /* 0x000fe200000e0685 */
[----:B------:R-:W-:-:S02]  /*15b70*/  IADD3 R10, P1, R44, R155, RZ ;  /* 0x0000009b2c0a7210 */ /* 0x000fc40007f3e0ff */
[----:B------:R-:W-:Y:S01]  /*15b80*/  ISETP.GE.AND P0, PT, R0, c[0x0][0x1d4], PT ;  /* 0x0000750000007a0c */ /* 0x000fe20003f06270 */
[----:B------:R-:W-:Y:S01]  /*15b90*/  IMAD.MOV.U32 R0, RZ, RZ, 0x1 ;  /* 0x00000001ff007424 */ /* 0x000fe200078e00ff */
[C---:B------:R-:W-:Y:S01]  /*15ba0*/  IADD3 R5, R245.reuse, 0x80, RZ ;  /* 0x00000080f5057810 */ /* 0x040fe20007ffe0ff */
[----:B------:R-:W-:Y:S01]  /*15bb0*/  IMAD.X R11, R4, 0x1, R132, P1 ;  /* 0x00000001040b7824 */ /* 0x000fe200008e0684 */
[----:B------:R-:W-:Y:S02]  /*15bc0*/  ISETP.GE.AND P3, PT, R245, c[0x0][0x1d4], PT ;  /* 0x00007500f5007a0c */ /* 0x000fe40003f66270 */
[----:B------:R2:W-:Y:S01]  /*15bd0*/  STL [R1], R0 ;  /* 0x0000000001007387 */ /* 0x0005e20000100800 */
[----:B------:R-:W-:Y:S02]  /*15be0*/  ISETP.GE.AND P1, PT, R5, c[0x0][0x1d4], PT ;  /* 0x0000750005007a0c */ /* 0x000fe40003f26270 */
[C---:B------:R-:W-:Y:S02]  /*15bf0*/  IADD3 R6, P5, R44.reuse, R157, RZ ;  /* 0x0000009d2c067210 */ /* 0x040fe40007fbe0ff */
[----:B------:R-:W-:Y:S01]  /*15c00*/  IADD3 R2, P4, R44, R158, RZ ;  /* 0x0000009e2c027210 */ /* 0x000fe20007f9e0ff */
[----:B------:R-:W-:Y:S01]  /*15c10*/  IMAD.MOV.U32 R44, RZ, RZ, R22 ;  /* 0x000000ffff2c7224 */ /* 0x000fe200078e0016 */
[----:B------:R-:W-:Y:S01]  /*15c20*/  SEL R5, RZ, 0x10, P3 ;  /* 0x00000010ff057807 */ /* 0x000fe20001800000 */
[C---:B------:R-:W-:Y:S01]  /*15c30*/  IMAD.X R7, R4.reuse, 0x1, R134, P5 ;  /* 0x0000000104077824 */ /* 0x040fe200028e0686 */
[----:B------:R-:W-:Y:S01]  /*15c40*/  SEL R14, RZ, 0x10, P2 ;  /* 0x00000010ff0e7807 */ /* 0x000fe20001000000 */
[----:B------:R-:W-:Y:S01]  /*15c50*/  IMAD.X R3, R4, 0x1, R152, P4 ;  /* 0x0000000104037824 */ /* 0x000fe200020e0698 */
[----:B------:R-:W-:Y:S01]  /*15c60*/  @!PT LDS RZ, [RZ] ;  /* 0x00000000fffff984 */ /* 0x000fe20000000800 */
[----:B------:R-:W-:Y:S01]  /*15c70*/  @!PT LDS RZ, [RZ] ;  /* 0x00000000fffff984 */ /* 0x000fe20000000800 */
[----:B------:R-:W-:Y:S01]  /*15c80*/  @!PT LDS RZ, [RZ] ;  /* 0x00000000fffff984 */ /* 0x000fe20000000800 */
[----:B------:R2:W-:Y:S01]  /*15c90*/  LDGSTS.E.BYPASS.LTC128B.128 [R243+0xc100], [R10.64], !P3 ;  /* 0x0c1000000af37fae */ /* 0x0005e2000d901d46 */
[----:B------:R-:W-:-:S02]  /*15ca0*/  SEL R13, RZ, 0x10, P1 ;  /* 0x00000010ff0d7807 */ /* 0x000fc40000800000 */
[----:B------:R-:W-:Y:S01]  /*15cb0*/  SEL R12, RZ, 0x10, P0 ;  /* 0x00000010ff0c7807 */ /* 0x000fe20000000000 */
[----:B------:R2:W-:Y:S04]  /*15cc0*/  LDGSTS.E.BYPASS.LTC128B.128 [R243+0xf100], [R8.64], !P2 ;  /* 0x0f10000008f37fae */ /* 0x0005e8000d101d46 */
[----:B------:R2:W-:Y:S04]  /*15cd0*/  LDGSTS.E.BYPASS.LTC128B.128 [R243+0x12100], [R6.64], !P1 ;  /* 0x1210000006f37fae */ /* 0x0005e8000c901d46 */
[----:B------:R3:W-:Y:S02]  /*15ce0*/  LDGSTS.E.BYPASS.LTC128B.128 [R243+0x15100], [R2.64], !P0 ;  /* 0x1510000002f37fae */ /* 0x0007e4000c101d46 */
[----:B---3--:R-:W-:Y:S01]  /*15cf0*/  IMAD.MOV.U32 R3, RZ, RZ, 0x181f ;  /* 0x0000181fff037424 */ /* 0x008fe200078e00ff */
[----:B------:R-:W-:-:S02]  /*15d00*/  MOV R2, 0x15d20 ;  /* 0x00015d2000027802 */ /* 0x000fc40000000f00 */
[----:B-12---:R-:W-:Y:S05]  /*15d10*/  CALL.REL.NOINC `($__internal_8_$__cuda_sm70_shflsync_idx_p) ;  /* 0x00002b0000007944 */ /* 0x006fea0003c00000 */
[----:B------:R-:W-:Y:S01]  /*15d20*/  MOV R2, 0x1 ;  /* 0x0000000100027802 */ /* 0x000fe20000000f00 */
[----:B-----5:R-:W-:Y:S01]  /*15d30*/  IMAD.MOV.U32 R0, RZ, RZ, R44 ;  /* 0x000000ffff007224 */ /* 0x020fe200078e002c */
[----:B------:R-:W-:Y:S01]  /*15d40*/  MOV R3, 0x181f ;  /* 0x0000181f00037802 */ /* 0x000fe20000000f00 */
[----:B------:R-:W-:-:S02]  /*15d50*/  IMAD.MOV.U32 R44, RZ, RZ, R23 ;  /* 0x000000ffff2c7224 */ /* 0x000fc400078e0017 */
[----:B------:R2:W-:Y:S02]  /*15d60*/  STL [R1], R2 ;  /* 0x0000000201007387 */ /* 0x0005e40000100800 */
[----:B--2---:R-:W-:Y:S02]  /*15d70*/  MOV R2, 0x15d90 ;  /* 0x00015d9000027802 */ /* 0x004fe40000000f00 */
[----:B-1----:R-:W-:Y:S05]  /*15d80*/  CALL.REL.NOINC `($__internal_8_$__cuda_sm70_shflsync_idx_p) ;  /* 0x00002a9000007944 */ /* 0x002fea0003c00000 */
[----:B------:R-:W-:Y:S02]  /*15d90*/  IADD3 R10, -R5, 0x10, RZ ;  /* 0x00000010050a7810 */ /* 0x000fe40007ffe1ff */
[----:B------:R-:W-:Y:S02]  /*15da0*/  IADD3 R2, -R14, 0x10, RZ ;  /* 0x000000100e027810 */ /* 0x000fe40007ffe1ff */
[----:B------:R-:W-:Y:S02]  /*15db0*/  LOP3.LUT R10, R10, 0xf, RZ, 0xc0, !PT ;  /* 0x0000000f0a0a7812 */ /* 0x000fe400078ec0ff */
[----:B------:R-:W-:Y:S02]  /*15dc0*/  IADD3 R6, -R13, 0x10, RZ ;  /* 0x000000100d067810 */ /* 0x000fe40007ffe1ff */
[----:B------:R-:W-:-:S02]  /*15dd0*/  IADD3 R3, -R12, 0x10, RZ ;  /* 0x000000100c037810 */ /* 0x000fc40007ffe1ff */
[----:B------:R-:W-:Y:S02]  /*15de0*/  LOP3.LUT R2, R2, 0xf, RZ, 0xc0, !PT ;  /* 0x0000000f02027812 */ /* 0x000fe400078ec0ff */
[-C--:B------:R-:W-:Y:S02]  /*15df0*/  IADD3 R10, P1, P0, R10, R44.reuse, R155 ;  /* 0x0000002c0a0a7210 */ /* 0x080fe4000783e09b */
[----:B------:R-:W-:Y:S02]  /*15e00*/  LOP3.LUT R6, R6, 0xf, RZ, 0xc0, !PT ;  /* 0x0000000f06067812 */ /* 0x000fe400078ec0ff */
[----:B------:R-:W-:Y:S02]  /*15e10*/  LOP3.LUT R3, R3, 0xf, RZ, 0xc0, !PT ;  /* 0x0000000f03037812 */ /* 0x000fe400078ec0ff */
[----:B------:R-:W-:Y:S02]  /*15e20*/  IADD3 R8, P5, P4, R2, R44, R156 ;  /* 0x0000002c02087210 */ /* 0x000fe40007cbe09c */
[----:B-----5:R-:W-:-:S02]  /*15e30*/  IADD3.X R11, RZ, R0, R132, P1, P0 ;  /* 0x00000000ff0b7210 */ /* 0x020fc40000fe0484 */
[-C--:B------:R-:W-:Y:S02]  /*15e40*/  IADD3 R6, P3, P2, R6, R44.reuse, R157 ;  /* 0x0000002c06067210 */ /* 0x080fe40007a7e09d */
[----:B------:R-:W-:Y:S01]  /*15e50*/  IADD3 R2, P1, P0, R3, R44, R158 ;  /* 0x0000002c03027210 */ /* 0x000fe2000783e09e */
[----:B------:R-:W-:Y:S01]  /*15e60*/  IMAD.MOV.U32 R44, RZ, RZ, R22 ;  /* 0x000000ffff2c7224 */ /* 0x000fe200078e0016 */
[-C--:B------:R-:W-:Y:S02]  /*15e70*/  IADD3.X R9, RZ, R0.reuse, R133, P5, P4 ;  /* 0x00000000ff097210 */ /* 0x080fe40002fe8485 */
[-C--:B------:R-:W-:Y:S02]  /*15e80*/  IADD3.X R7, RZ, R0.reuse, R134, P3, P2 ;  /* 0x00000000ff077210 */ /* 0x080fe40001fe4486 */
[----:B------:R-:W-:Y:S01]  /*15e90*/  IADD3.X R3, RZ, R0, R152, P1, P0 ;  /* 0x00000000ff037210 */ /* 0x000fe20000fe0498 */
[----:B------:R-:W-:Y:S01]  /*15ea0*/  IMAD.MOV.U32 R0, RZ, RZ, 0x2 ;  /* 0x00000002ff007424 */ /* 0x000fe200078e00ff */
[----:B------:R-:W-:-:S02]  /*15eb0*/  ISETP.NE.U32.AND P3, PT, R5, RZ, PT ;  /* 0x000000ff0500720c */ /* 0x000fc40003f65070 */
[----:B------:R-:W-:Y:S02]  /*15ec0*/  ISETP.NE.U32.AND P2, PT, R14, RZ, PT ;  /* 0x000000ff0e00720c */ /* 0x000fe40003f45070 */
[----:B------:R2:W-:Y:S01]  /*15ed0*/  STL [R1], R0 ;  /* 0x0000000001007387 */ /* 0x0005e20000100800 */
[----:B------:R-:W-:Y:S02]  /*15ee0*/  ISETP.NE.U32.AND P1, PT, R13, RZ, PT ;  /* 0x000000ff0d00720c */ /* 0x000fe40003f25070 */
[----:B------:R-:W-:-:S06]  /*15ef0*/  ISETP.NE.U32.AND P0, PT, R12, RZ, PT ;  /* 0x000000ff0c00720c */ /* 0x000fcc0003f05070 */
[----:B------:R-:W-:Y:S01]  /*15f00*/  @!PT LDS RZ, [RZ] ;  /* 0x00000000fffff984 */ /* 0x000fe20000000800 */
[----:B------:R-:W-:Y:S01]  /*15f10*/  @!PT LDS RZ, [RZ] ;  /* 0x00000000fffff984 */ /* 0x000fe20000000800 */
[----:B------:R-:W-:Y:S01]  /*15f20*/  @!PT LDS RZ, [RZ] ;  /* 0x00000000fffff984 */ /* 0x000fe20000000800 */
[----:B------:R2:W-:Y:S04]  /*15f30*/  LDGSTS.E.BYPASS.LTC128B.128.ZFILL [R243+0xd100], [R10.64], P3 ;  /* 0x0d1000000af37fae */ /* 0x0005e80009941d46 */
[----:B------:R2:W-:Y:S04]  /*15f40*/  LDGSTS.E.BYPASS.LTC128B.128.ZFILL [R243+0x10100], [R8.64], P2 ;  /* 0x1010000008f37fae */ /* 0x0005e80009141d46 */
[----:B------:R2:W-:Y:S04]  /*15f50*/  LDGSTS.E.BYPASS.LTC128B.128.ZFILL [R243+0x13100], [R6.64], P1 ;  /* 0x1310000006f37fae */ /* 0x0005e80008941d46 */
[----:B------:R3:W-:Y:S02]  /*15f60*/  LDGSTS.E.BYPASS.LTC128B.128.ZFILL [R243+0x16100], [R2.64], P0 ;  /* 0x1610000002f37fae */ /* 0x0007e40008141d46 */
[----:B---3--:R-:W-:Y:S01]  /*15f70*/  IMAD.MOV.U32 R3, RZ, RZ, 0x181f ;  /* 0x0000181fff037424 */ /* 0x008fe200078e00ff */
[----:B------:R-:W-:-:S02]  /*15f80*/  MOV R2, 0x15fa0 ;  /* 0x00015fa000027802 */ /* 0x000fc40000000f00 */
[----:B-12---:R-:W-:Y:S05]  /*15f90*/  CALL.REL.NOINC `($__internal_8_$__cuda_sm70_shflsync_idx_p) ;  /* 0x0000288000007944 */ /* 0x006fea0003c00000 */
        /* <DEDUP_REMOVED lines=9> */
.L_x_1474:
[----:B------:R1:W-:Y:S01]  /*16030*/  STL [R1], RZ ;  /* 0x000000ff01007387 */ /* 0x0003e20000100800 */
[----:B------:R-:W-:Y:S01]  /*16040*/  IMAD.MOV.U32 R44, RZ, RZ, R4 ;  /* 0x000000ffff2c7224 */ /* 0x000fe200078e0004 */
[----:B------:R-:W-:-:S02]  /*16050*/  MOV R3, 0x1c1f ;  /* 0x00001c1f00037802 */ /* 0x000fc40000000f00 */
[----:B------:R-:W-:Y:S02]  /*16060*/  MOV R2, 0x16080 ;  /* 0x0001608000027802 */ /* 0x000fe40000000f00 */
[----:B-1----:R-:W-:Y:S05]  /*16070*/  CALL.REL.NOINC `($__internal_8_$__cuda_sm70_shflsync_idx_p) ;  /* 0x000027a000007944 */ /* 0x002fea0003c00000 */
[----:B-----5:R-:W-:Y:S01]  /*16080*/  MOV R0, R44 ;  /* 0x0000002c00007202 */ /* 0x020fe20000000f00 */
[----:B-1----:R-:W-:Y:S05]  /*16090*/  BRA `(.L_x_1536) ;  /* 0xfffeeba000007947 */ /* 0x002fea000383ffff */
.L_x_1475:
[----:B------:R-:W-:Y:S01]  /*160a0*/  MOV R0, 0x1 ;  /* 0x0000000100007802 */ /* 0x000fe20000000f00 */
[----:B------:R-:W-:Y:S01]  /*160b0*/  IMAD.MOV.U32 R44, RZ, RZ, R4 ;  /* 0x000000ffff2c7224 */ /* 0x000fe200078e0004 */
[----:B------:R-:W-:Y:S01]  /*160c0*/  MOV R2, 0x16100 ;  /* 0x0001610000027802 */ /* 0x000fe20000000f00 */
[----:B------:R-:W-:Y:S02]  /*160d0*/  IMAD.MOV.U32 R3, RZ, RZ, 0x1c1f ;  /* 0x00001c1fff037424 */ /* 0x000fe400078e00ff */
[----:B------:R2:W-:Y:S04]  /*160e0*/  STL [R1], R0 ;  /* 0x0000000001007387 */ /* 0x0005e80000100800 */
[----:B-12---:R-:W-:Y:S05]  /*160f0*/  CALL.REL.NOINC `($__internal_8_$__cuda_sm70_shflsync_idx_p) ;  /* 0x0000272000007944 */ /* 0x006fea0003c00000 */
        /* <DEDUP_REMOVED lines=89> */
[----:B------:R-:W-:Y:S01]  /*16690*/  ISETP.GT.AND P0, PT, R0, 0x59, PT ;  /* 0x000000590000780c */ /* 0x000fe20003f04270 */
[----:B------:R-:W-:Y:S01]  /*166a0*/  IMAD.MOV.U32 R0, RZ, RZ, 0x2 ;  /* 0x00000002ff007424 */ /* 0x000fe200078e00ff */
[----:B------:R-:W-:Y:S02]  /*166b0*/  FSEL R249, R31, -INF , P1 ;  /* 0xff8000001ff97808 */ /* 0x000fe40000800000 */
[----:B------:R-:W-:-:S02]  /*166c0*/  FMNMX.FTZ R5, R250, R5, !PT ;  /* 0x00000005fa057209 */ /* 0x000fc40007810000 */
[----:B------:R-:W-:Y:S02]  /*166d0*/  FMNMX.FTZ R132, R237, R132, !PT ;  /* 0x00000084ed847209 */ /* 0x000fe40007810000 */
[----:B------:R-:W-:Y:S02]  /*166e0*/  FSEL R248, R30, -INF , P0 ;  /* 0xff8000001ef87808 */ /* 0x000fe40000000000 */
[----:B------:R-:W-:Y:S01]  /*166f0*/  FMNMX.FTZ R5, R249, R5, !PT ;  /* 0x00000005f9057209 */ /* 0x000fe20007810000 */
[----:B------:R-:W-:Y:S01]  /*16700*/  IMAD.MOV.U32 R4, RZ, RZ, R132 ;  /* 0x000000ffff047224 */ /* 0x000fe200078e0084 */
[----:B------:R-:W-:Y:S02]  /*16710*/  MOV R2, 0x16740 ;  /* 0x0001674000027802 */ /* 0x000fe40000000f00 */
[----:B------:R-:W-:Y:S02]  /*16720*/  FMNMX.FTZ R5, R248, R5, !PT ;  /* 0x00000005f8057209 */ /* 0x000fe40007810000 */
[----:B-1----:R-:W-:Y:S05]  /*16730*/  CALL.REL.NOINC `($__internal_7_$__cuda_sm70_shflsync_bfly_p) ;  /* 0x0000208000007944 */ /* 0x002fea0003c00000 */
[----:B------:R-:W-:Y:S01]  /*16740*/  FMNMX.FTZ R132, R132, R0, !PT ;  /* 0x0000000084847209 */ /* 0x000fe20007810000 */
[----:B------:R-:W-:Y:S01]  /*16750*/  IMAD.MOV.U32 R0, RZ, RZ, 0x1 ;  /* 0x00000001ff007424 */ /* 0x000fe200078e00ff */
[----:B------:R-:W-:-:S03]  /*16760*/  MOV R2, 0x16790 ;  /* 0x0001679000027802 */ /* 0x000fc60000000f00 */
[----:B------:R-:W-:Y:S02]  /*16770*/  IMAD.MOV.U32 R4, RZ, RZ, R132 ;  /* 0x000000ffff047224 */ /* 0x000fe400078e0084 */
[----:B------:R-:W-:Y:S05]  /*16780*/  CALL.REL.NOINC `($__internal_7_$__cuda_sm70_shflsync_bfly_p) ;  /* 0x0000203000007944 */ /* 0x000fea0003c00000 */
[----:B------:R-:W-:Y:S01]  /*16790*/  FMNMX.FTZ R132, R132, R0, !PT ;  /* 0x0000000084847209 */ /* 0x000fe20007810000 */
[----:B------:R-:W-:Y:S01]  /*167a0*/  IMAD.MOV.U32 R4, RZ, RZ, R5 ;  /* 0x000000ffff047224 */ /* 0x000fe200078e0005 */
[----:B------:R-:W-:Y:S01]  /*167b0*/  MOV R2, 0x167e0 ;  /* 0x000167e000027802 */ /* 0x000fe20000000f00 */
[----:B------:R-:W-:Y:S02]  /*167c0*/  IMAD.MOV.U32 R0, RZ, RZ, 0x2 ;  /* 0x00000002ff007424 */ /* 0x000fe400078e00ff */
[----:B------:R-:W-:Y:S05]  /*167d0*/  CALL.REL.NOINC `($__internal_7_$__cuda_sm70_shflsync_bfly_p) ;  /* 0x00001fe000007944 */ /* 0x000fea0003c00000 */
[----:B------:R-:W-:Y:S01]  /*167e0*/  FMNMX.FTZ R4, R5, R0, !PT ;  /* 0x0000000005047209 */ /* 0x000fe20007810000 */
[----:B------:R-:W-:Y:S01]  /*167f0*/  IMAD.MOV.U32 R0, RZ, RZ, 0x1 ;  /* 0x00000001ff007424 */ /* 0x000fe200078e00ff */
[----:B------:R-:W-:Y:S02]  /*16800*/  MOV R2, 0x16820 ;  /* 0x0001682000027802 */ /* 0x000fe40000000f00 */
[----:B------:R-:W-:Y:S05]  /*16810*/  CALL.REL.NOINC `($__internal_7_$__cuda_sm70_shflsync_bfly_p) ;  /* 0x00001fa000007944 */ /* 0x000fea0003c00000 */
[----:B------:R-:W-:Y:S01]  /*16820*/  MOV R12, R0 ;  /* 0x00000000000c7202 */ /* 0x000fe20000000f00 */
[----:B------:R-:W-:Y:S05]  /*16830*/  BRA `(.L_x_1537) ;  /* 0xfffeedb000007947 */ /* 0x000fea000383ffff */
.L_x_1479:
[----:B------:R-:W-:Y:S01]  /*16840*/  MOV R3, 0x181f ;  /* 0x0000181f00037802 */ /* 0x000fe20000000f00 */
[----:B------:R2:W-:Y:S01]  /*16850*/  STL [R1], RZ ;  /* 0x000000ff01007387 */ /* 0x0005e20000100800 */
[----:B------:R-:W-:Y:S01]  /*16860*/  MOV R2, 0x16890 ;  /* 0x0001689000027802 */ /* 0x000fe20000000f00 */
[----:B------:R-:W-:Y:S02]  /*16870*/  IMAD.MOV.U32 R44, RZ, RZ, R5 ;  /* 0x000000ffff2c7224 */ /* 0x000fe400078e0005 */
[----:B-12---:R-:W-:Y:S05]  /*16880*/  CALL.REL.NOINC `($__internal_8_$__cuda_sm70_shflsync_idx_p) ;  /* 0x00001f9000007944 */ /* 0x006fea0003c00000 */
[----:B-----5:R-:W-:Y:S01]  /*16890*/  MOV R4, R44 ;  /* 0x0000002c00047202 */ /* 0x020fe20000000f00 */
[----:B-1----:R-:W-:-:S05]  /*168a0*/  BRA `(.L_x_1538) ;  /* 0xffff167000007947 */ /* 0x002fca000383ffff */
.L_x_1480:
[----:B------:R-:W-:Y:S01]  /*168b0*/  MOV R3, 0x181f ;  /* 0x0000181f00037802 */ /* 0x000fe20000000f00 */
[----:B------:R4:W-:Y:S01]  /*168c0*/  STL [R1], RZ ;  /* 0x000000ff01007387 */ /* 0x0009e20000100800 */
[----:B------:R-:W-:Y:S01]  /*168d0*/  MOV R2, 0x16900 ;  /* 0x0001690000027802 */ /* 0x000fe20000000f00 */
[----:B------:R-:W-:Y:S02]  /*168e0*/  IMAD.MOV.U32 R44, RZ, RZ, R6 ;  /* 0x000000ffff2c7224 */ /* 0x000fe400078e0006 */
[----:B-1234-:R-:W-:Y:S05]  /*168f0*/  CALL.REL.NOINC `($__internal_8_$__cuda_sm70_shflsync_idx_p) ;  /* 0x00001f2000007944 */ /* 0x01efea0003c00000 */
[C---:B------:R-:W-:Y:S02]  /*16900*/  ISETP.GE.AND P3, PT, R245.reuse, c[0x0][0x1d4], PT ;  /* 0x00007500f5007a0c */ /* 0x040fe40003f66270 */
[C---:B-----5:R-:W-:Y:S02]  /*16910*/  IADD3 R0, R245.reuse, 0x40, RZ ;  /* 0x00000040f5007810 */ /* 0x060fe40007ffe0ff */
[----:B------:R-:W-:Y:S02]  /*16920*/  IADD3 R20, P0, R44, R28, RZ ;  /* 0x0000001c2c147210 */ /* 0x000fe40007f1e0ff */
[----:B------:R-:W-:Y:S02]  /*16930*/  ISETP.GE.AND P2, PT, R0, c[0x0][0x1d4], PT ;  /* 0x0000750000007a0c */ /* 0x000fe40003f46270 */
[C---:B------:R-:W-:Y:S01]  /*16940*/  IADD3 R0, R245.reuse, 0x80, RZ ;  /* 0x00000080f5007810 */ /* 0x040fe20007ffe0ff */
[----:B------:R-:W-:Y:S01]  /*16950*/  IMAD.X R21, R4, 0x1, R7, P0 ;  /* 0x0000000104157824 */ /* 0x000fe200000e0607 */
[----:B------:R-:W-:Y:S02]  /*16960*/  IADD3 R2, P0, R44, R29, RZ ;  /* 0x0000001d2c027210 */ /* 0x000fe40007f1e0ff */
[----:B------:R-:W-:Y:S02]  /*16970*/  ISETP.GE.AND P1, PT, R0, c[0x0][0x1d4], PT ;  /* 0x0000750000007a0c */ /* 0x000fe40003f26270 */
[----:B------:R-:W-:Y:S01]  /*16980*/  @!PT LDS RZ, [RZ] ;  /* 0x00000000fffff984 */ /* 0x000fe20000000800 */
[----:B------:R-:W-:Y:S01]  /*16990*/  @!PT LDS RZ, [RZ] ;  /* 0x00000000fffff984 */ /* 0x000fe20000000800 */
[----:B------:R-:W-:Y:S01]  /*169a0*/  @!PT LDS RZ, [RZ] ;  /* 0x00000000fffff984 */ /* 0x000fe20000000800 */
[----:B------:R2:W-:Y:S01]  /*169b0*/  LDGSTS.E.BYPASS.LTC128B.128 [R243+0x100], [R20.64], !P3 ;  /* 0x0010000014f37fae */ /* 0x0005e2000d901d46 */
[----:B------:R-:W-:Y:S01]  /*169c0*/  IADD3 R0, R245, 0xc0, RZ ;  /* 0x000000c0f5007810 */ /* 0x000fe20007ffe0ff */
[----:B------:R-:W-:Y:S01]  /*169d0*/  IMAD.X R3, R4, 0x1, R12, P0 ;  /* 0x0000000104037824 */ /* 0x000fe200000e060c */
[----:B------:R-:W-:Y:S02]  /*169e0*/  SEL R15, RZ, 0x10, P3 ;  /* 0x00000010ff0f7807 */ /* 0x000fe40001800000 */
[----:B------:R-:W-:Y:S02]  /*169f0*/  SEL R23, RZ, 0x10, P1 ;  /* 0x00000010ff177807 */ /* 0x000fe40000800000 */
[----:B------:R3:W-:Y:S01]  /*16a00*/  LDGSTS.E.BYPASS.LTC128B.128 [R243+0x3100], [R2.64], !P2 ;  /* 0x0310000002f37fae */ /* 0x0007e2000d101d46 */
[----:B--2---:R-:W-:Y:S02]  /*16a10*/  SEL R20, RZ, 0x10, P2 ;  /* 0x00000010ff147807 */ /* 0x004fe40001000000 */
[----:B---3--:R-:W-:Y:S05]  /*16a20*/  IADD3 R2, P0, R44, R30, RZ ;  /* 0x0000001e2c027210 */ /* 0x008fea0007f1e0ff */
[----:B------:R-:W-:Y:S05]  /*16a30*/  IMAD.X R3, R4, 0x1, R13, P0 ;  /* 0x0000000104037824 */ /* 0x000fea00000e060d */
[----:B------:R2:W-:Y:S02]  /*16a40*/  LDGSTS.E.BYPASS.LTC128B.128 [R243+0x6100], [R2.64], !P1 ;  /* 0x0610000002f37fae */ /* 0x0005e4000c901d46 */
[----:B--2---:R-:W-:Y:S01]  /*16a50*/  IADD3 R2, P0, R44, R31, RZ ;  /* 0x0000001f2c027210 */ /* 0x004fe20007f1e0ff */
[----:B------:R-:W-:Y:S04]  /*16a60*/  IMAD.MOV.U32 R44, RZ, RZ, R5 ;  /* 0x000000ffff2c7224 */ /* 0x000fe800078e0005 */
[----:B------:R-:W-:Y:S01]  /*16a70*/  IMAD.X R3, R4, 0x1, R14, P0 ;  /* 0x0000000104037824 */ /* 0x000fe200000e060e */
[----:B------:R-:W-:Y:S01]  /*16a80*/  ISETP.GE.AND P0, PT, R0, c[0x0][0x1d4], PT ;  /* 0x0000750000007a0c */ /* 0x000fe20003f06270 */
[----:B------:R-:W-:Y:S03]  /*16a90*/  IMAD.MOV.U32 R0, RZ, RZ, 0x1 ;  /* 0x00000001ff007424 */ /* 0x000fe600078e00ff */
[----:B------:R-:W-:Y:S02]  /*16aa0*/  SEL R22, RZ, 0x10, P0 ;  /* 0x00000010ff167807 */ /* 0x000fe40000000000 */
[----:B------:R2:W-:Y:S07]  /*16ab0*/  STL [R1], R0 ;  /* 0x0000000001007387 */ /* 0x0005ee0000100800 */
[----:B------:R3:W-:Y:S02]  /*16ac0*/  LDGSTS.E.BYPASS.LTC128B.128 [R243+0x9100], [R2.64], !P0 ;  /* 0x0910000002f37fae */ /* 0x0007e4000c101d46 */
[----:B---3--:R-:W-:Y:S01]  /*16ad0*/  MOV R2, 0x16b00 ;  /* 0x00016b0000027802 */ /* 0x008fe20000000f00 */
[----:B------:R-:W-:Y:S02]  /*16ae0*/  IMAD.MOV.U32 R3, RZ, RZ, 0x181f ;  /* 0x0000181fff037424 */ /* 0x000fe400078e00ff */
[----:B-12---:R-:W-:Y:S05]  /*16af0*/  CALL.REL.NOINC `($__internal_8_$__cuda_sm70_shflsync_idx_p) ;  /* 0x00001d2000007944 */ /* 0x006fea0003c00000 */
[----:B------:R-:W-:Y:S01]  /*16b00*/  MOV R2, 0x1 ;  /* 0x0000000100027802 */ /* 0x000fe20000000f00 */
[----:B-----5:R-:W-:Y:S01]  /*16b10*/  IMAD.MOV.U32 R0, RZ, RZ, R44 ;  /* 0x000000ffff007224 */ /* 0x020fe200078e002c */
[----:B------:R-:W-:Y:S01]  /*16b20*/  MOV R3, 0x181f ;  /* 0x0000181f00037802 */ /* 0x000fe20000000f00 */
[----:B------:R-:W-:Y:S02]  /*16b30*/  IMAD.MOV.U32 R44, RZ, RZ, R6 ;  /* 0x000000ffff2c7224 */ /* 0x000fe400078e0006 */
[----:B------:R2:W-:Y:S02]  /*16b40*/  STL [R1], R2 ;  /* 0x0000000201007387 */ /* 0x0005e40000100800 */
[----:B--2---:R-:W-:Y:S02]  /*16b50*/  MOV R2, 0x16b70 ;  /* 0x00016b7000027802 */ /* 0x004fe40000000f00 */
[----:B-1----:R-:W-:Y:S05]  /*16b60*/  CALL.REL.NOINC `($__internal_8_$__cuda_sm70_shflsync_idx_p) ;  /* 0x00001cb000007944 */ /* 0x002fea0003c00000 */
[C---:B------:R-:W-:Y:S02]  /*16b70*/  IADD3 R2, -R15.reuse, 0x10, RZ ;  /* 0x000000100f027810 */ /* 0x040fe40007ffe1ff */
[----:B------:R-:W-:Y:S02]  /*16b80*/  ISETP.NE.U32.AND P2, PT, R15, RZ, PT ;  /* 0x000000ff0f00720c */ /* 0x000fe40003f45070 */
[----:B------:R-:W-:Y:S04]  /*16b90*/  LOP3.LUT R2, R2, 0xf, RZ, 0xc0, !PT ;  /* 0x0000000f02027812 */ /* 0x000fe800078ec0ff */
[----:B------:R-:W-:Y:S04]  /*16ba0*/  IADD3 R2, P1, P0, R2, R44, R28 ;  /* 0x0000002c02027210 */ /* 0x000fe8000783e01c */
[----:B-----5:R-:W-:Y:S05]  /*16bb0*/  IADD3.X R3, RZ, R0, R7, P1, P0 ;  /* 0x00000000ff037210 */ /* 0x020fea0000fe0407 */
[----:B------:R-:W-:Y:S01]  /*16bc0*/  @!PT LDS RZ, [RZ] ;  /* 0x00000000fffff984 */ /* 0x000fe20000000800 */
[----:B------:R-:W-:Y:S01]  /*16bd0*/  @!PT LDS RZ, [RZ] ;  /* 0x00000000fffff984 */ /* 0x000fe20000000800 */
[----:B------:R-:W-:Y:S01]  /*16be0*/  @!PT LDS RZ, [RZ] ;  /* 0x00000000fffff984 */ /* 0x000fe20000000800 */
[----:B------:R2:W-:Y:S01]  /*16bf0*/  LDGSTS.E.BYPASS.LTC128B.128.ZFILL [R243+0x1100], [R2.64], P2 ;  /* 0x0110000002f37fae */ /* 0x0005e20009141d46 */
[C---:B------:R-:W-:Y:S02]  /*16c00*/  ISETP.NE.U32.AND P2, PT, R20.reuse, RZ, PT ;  /* 0x000000ff1400720c */ /* 0x040fe40003f45070 */
[----:B--2---:R-:W-:Y:S04]  /*16c10*/  IADD3 R2, -R20, 0x10, RZ ;  /* 0x0000001014027810 */ /* 0x004fe80007ffe1ff */
[----:B------:R-:W-:Y:S04]  /*16c20*/  LOP3.LUT R2, R2, 0xf, RZ, 0xc0, !PT ;  /* 0x0000000f02027812 */ /* 0x000fe800078ec0ff */
[----:B------:R-:W-:Y:S04]  /*16c30*/  IADD3 R2, P1, P0, R2, R44, R29 ;  /* 0x0000002c02027210 */ /* 0x000fe8000783e01d */
[----:B------:R-:W-:Y:S05]  /*16c40*/  IADD3.X R3, RZ, R0, R12, P1, P0 ;  /* 0x00000000ff037210 */ /* 0x000fea0000fe040c */
        /* <DEDUP_REMOVED lines=10> */
[----:B------:R-:W-:Y:S01]  /*16cf0*/  IADD3 R2, P1, P0, R2, R44, R31 ;  /* 0x0000002c02027210 */ /* 0x000fe2000783e01f */
[----:B------:R-:W-:Y:S03]  /*16d00*/  IMAD.MOV.U32 R44, RZ, RZ, R5 ;  /* 0x000000ffff2c7224 */ /* 0x000fe600078e0005 */
[----:B------:R-:W-:Y:S01]  /*16d10*/  IADD3.X R3, RZ, R0, R14, P1, P0 ;  /* 0x00000000ff037210 */ /* 0x000fe20000fe040e */
[----:B------:R-:W-:Y:S04]  /*16d20*/  IMAD.MOV.U32 R0, RZ, RZ, 0x2 ;  /* 0x00000002ff007424 */ /* 0x000fe800078e00ff */
[----:B------:R2:W-:Y:S04]  /*16d30*/  LDGSTS.E.BYPASS.LTC128B.128.ZFILL [R243+0xa100], [R2.64], P2 ;  /* 0x0a10000002f37fae */ /* 0x0005e80009141d46 */
[----:B------:R3:W-:Y:S01]  /*16d40*/  STL [R1], R0 ;  /* 0x0000000001007387 */ /* 0x0007e20000100800 */
[----:B--2---:R-:W-:Y:S01]  /*16d50*/  MOV R2, 0x16d80 ;  /* 0x00016d8000027802 */ /* 0x004fe20000000f00 */
[----:B------:R-:W-:Y:S02]  /*16d60*/  IMAD.MOV.U32 R3, RZ, RZ, 0x181f ;  /* 0x0000181fff037424 */ /* 0x000fe400078e00ff */
[----:B-1-3--:R-:W-:Y:S05]  /*16d70*/  CALL.REL.NOINC `($__internal_8_$__cuda_sm70_shflsync_idx_p) ;  /* 0x00001aa000007944 */ /* 0x00afea0003c00000 */
        /* <DEDUP_REMOVED lines=8> */
[----:B-1----:R-:W-:-:S05]  /*16e00*/  BRA `(.L_x_1539) ;  /* 0xffff13a000007947 */ /* 0x002fca000383ffff */
.L_x_1483:
[----:B------:R-:W-:Y:S01]  /*16e10*/  MOV R3, 0x181f ;  /* 0x0000181f00037802 */ /* 0x000fe20000000f00 */
[----:B------:R2:W-:Y:S01]  /*16e20*/  STL [R1], RZ ;  /* 0x000000ff01007387 */ /* 0x0005e20000100800 */
[----:B------:R-:W-:Y:S01]  /*16e30*/  MOV R2, 0x16e60 ;  /* 0x00016e6000027802 */ /* 0x000fe20000000f00 */
[----:B------:R-:W-:Y:S02]  /*16e40*/  IMAD.MOV.U32 R44, RZ, RZ, R5 ;  /* 0x000000ffff2c7224 */ /* 0x000fe400078e0005 */
[----:B-12---:R-:W-:Y:S05]  /*16e50*/  CALL.REL.NOINC `($__internal_8_$__cuda_sm70_shflsync_idx_p) ;  /* 0x000019c000007944 */ /* 0x006fea0003c00000 */
[----:B-----5:R-:W-:Y:S01]  /*16e60*/  MOV R4, R44 ;  /* 0x0000002c00047202 */ /* 0x020fe20000000f00 */
[----:B-1----:R-:W-:-:S05]  /*16e70*/  BRA `(.L_x_1540) ;  /* 0xffff30f000007947 */ /* 0x002fca000383ffff */
.L_x_1484:
        /* <DEDUP_REMOVED lines=86> */
.L_x_1485:
[----:B------:R-:W-:Y:S01]  /*173e0*/  MOV R3, 0x1c1f ;  /* 0x00001c1f00037802 */ /* 0x000fe20000000f00 */
[----:B------:R2:W-:Y:S01]  /*173f0*/  STL [R1], RZ ;  /* 0x000000ff01007387 */ /* 0x0005e20000100800 */
[----:B------:R-:W-:Y:S01]  /*17400*/  MOV R2, 0x17430 ;  /* 0x0001743000027802 */ /* 0x000fe20000000f00 */
[----:B------:R-:W-:Y:S02]  /*17410*/  IMAD.MOV.U32 R44, RZ, RZ, R4 ;  /* 0x000000ffff2c7224 */ /* 0x000fe400078e0004 */
[----:B-12---:R-:W-:Y:S05]  /*17420*/  CALL.REL.NOINC `($__internal_8_$__cuda_sm70_shflsync_idx_p) ;  /* 0x000013f000007944 */ /* 0x006fea0003c00000 */
[----:B-----5:R-:W-:Y:S01]  /*17430*/  MOV R0, R44 ;  /* 0x0000002c00007202 */ /* 0x020fe20000000f00 */
[----:B-1----:R-:W-:-:S05]  /*17440*/  BRA `(.L_x_1542) ;  /* 0xffff308000007947 */ /* 0x002fca000383ffff */
.L_x_1486:
[----:B------:R-:W-:Y:S01]  /*17450*/  MOV R0, 0x1 ;  /* 0x0000000100007802 */ /* 0x000fe20000000f00 */
[----:B------:R-:W-:Y:S01]  /*17460*/  IMAD.MOV.U32 R44, RZ, RZ, R4 ;  /* 0x000000ffff2c7224 */ /* 0x000fe200078e0004 */
[----:B------:R-:W-:Y:S01]  /*17470*/  MOV R2, 0x174b0 ;  /* 0x000174b000027802 */ /* 0x000fe20000000f00 */
[----:B------:R-:W-:Y:S02]  /*17480*/  IMAD.MOV.U32 R3, RZ, RZ, 0x1c1f ;  /* 0x00001c1fff037424 */ /* 0x000fe400078e00ff */
[----:B------:R1:W-:Y:S04]  /*17490*/  STL [R1], R0 ;  /* 0x0000000001007387 */ /* 0x0003e80000100800 */
[----:B-12---:R-:W-:Y:S05]  /*174a0*/  CALL.REL.NOINC `($__internal_8_$__cuda_sm70_shflsync_idx_p) ;  /* 0x0000137000007944 */ /* 0x006fea0003c00000 */
[----:B-----5:R-:W-:Y:S01]  /*174b0*/  FMNMX.FTZ R0, R6, R133, !PT ;  /* 0x0000008506007209 */ /* 0x020fe20007810000 */
[----:B------:R-:W-:Y:S03]  /*174c0*/  IMAD.IADD R44, R5, 0x1, R44 ;  /* 0x00000001052c7824 */ /* 0x000fe600078e022c */
        /* <DEDUP_REMOVED lines=82> */
[----:B------:R-:W-:Y:S02]  /*179f0*/  ISETP.GT.AND P1, PT, R44, 0x58, PT ;  /* 0x000000582c00780c */ /* 0x000fe40003f24270 */
[----:B------:R-:W-:Y:S01]  /*17a00*/  FMNMX.FTZ R4, R213, R0, !PT ;  /* 0x00000000d5047209 */ /* 0x000fe20007810000 */
[----:B------:R-:W-:Y:S01]  /*17a10*/  IMAD.MOV.U32 R0, RZ, RZ, 0x2 ;  /* 0x00000002ff007424 */ /* 0x000fe200078e00ff */
[----:B------:R-:W-:Y:S02]  /*17a20*/  FSEL R235, R47, -INF , P2 ;  /* 0xff8000002feb7808 */ /* 0x000fe40001000000 */
[----:B------:R-:W-:Y:S02]  /*17a30*/  FMNMX.FTZ R13, R236, R13, !PT ;  /* 0x0000000dec0d7209 */ /* 0x000fe40007810000 */
[----:B------:R-:W-:Y:S02]  /*17a40*/  ISETP.GT.AND P0, PT, R44, 0x59, PT ;  /* 0x000000592c00780c */ /* 0x000fe40003f04270 */
[----:B------:R-:W-:Y:S02]  /*17a50*/  FMNMX.FTZ R4, R212, R4, !PT ;  /* 0x00000004d4047209 */ /* 0x000fe40007810000 */
[----:B------:R-:W-:Y:S02]  /*17a60*/  FSEL R227, R50, -INF , P1 ;  /* 0xff80000032e37808 */ /* 0x000fe40000800000 */
[----:B------:R-:W-:Y:S02]  /*17a70*/  FMNMX.FTZ R13, R235, R13, !PT ;  /* 0x0000000deb0d7209 */ /* 0x000fe40007810000 */
[----:B------:R-:W-:Y:S02]  /*17a80*/  FMNMX.FTZ R4, R211, R4, !PT ;  /* 0x00000004d3047209 */ /* 0x000fe40007810000 */
[----:B------:R-:W-:Y:S02]  /*17a90*/  FSEL R226, R51, -INF , P0 ;  /* 0xff80000033e27808 */ /* 0x000fe40000000000 */
[----:B------:R-:W-:Y:S02]  /*17aa0*/  FMNMX.FTZ R13, R227, R13, !PT ;  /* 0x0000000de30d7209 */ /* 0x000fe40007810000 */
[----:B------:R-:W-:Y:S02]  /*17ab0*/  FMNMX.FTZ R4, R210, R4, !PT ;  /* 0x00000004d2047209 */ /* 0x000fe40007810000 */
[----:B------:R-:W-:Y:S02]  /*17ac0*/  FMNMX.FTZ R13, R226, R13, !PT ;  /* 0x0000000de20d7209 */ /* 0x000fe40007810000 */
[----:B------:R-:W-:Y:S02]  /*17ad0*/  MOV R2, 0x17af0 ;  /* 0x00017af000027802 */ /* 0x000fe40000000f00 */
[----:B-1----:R-:W-:Y:S05]  /*17ae0*/  CALL.REL.NOINC `($__internal_7_$__cuda_sm70_shflsync_bfly_p) ;  /* 0x00000cd000007944 */ /* 0x002fea0003c00000 */
[----:B------:R-:W-:Y:S01]  /*17af0*/  FMNMX.FTZ R4, R4, R0, !PT ;  /* 0x0000000004047209 */ /* 0x000fe20007810000 */
[----:B------:R-:W-:Y:S01]  /*17b00*/  IMAD.MOV.U32 R0, RZ, RZ, 0x1 ;  /* 0x00000001ff007424 */ /* 0x000fe200078e00ff */
[----:B------:R-:W-:Y:S02]  /*17b10*/  MOV R2, 0x17b30 ;  /* 0x00017b3000027802 */ /* 0x000fe40000000f00 */
        /* <DEDUP_REMOVED lines=10> */
[----:B------:R-:W-:-:S05]  /*17bc0*/  BRA `(.L_x_1543) ;  /* 0xffff32b000007947 */ /* 0x000fca000383ffff */
.L_x_1489:
[----:B-1--4-:R-:W-:Y:S01]  /*17bd0*/  MOV R3, 0x181f ;  /* 0x0000181f00037802 */ /* 0x012fe20000000f00 */
[----:B------:R1:W-:Y:S01]  /*17be0*/  STL [R1], RZ ;  /* 0x000000ff01007387 */ /* 0x0003e20000100800 */
[----:B------:R-:W-:Y:S01]  /*17bf0*/  MOV R2, 0x17c20 ;  /* 0x00017c2000027802 */ /* 0x000fe20000000f00 */
[----:B------:R-:W-:Y:S02]  /*17c00*/  IMAD.MOV.U32 R44, RZ, RZ, R12 ;  /* 0x000000ffff2c7224 */ /* 0x000fe400078e000c */
[----:B-1----:R-:W-:Y:S05]  /*17c10*/  CALL.REL.NOINC `($__internal_8_$__cuda_sm70_shflsync_idx_p) ;  /* 0x00000c0000007944 */ /* 0x002fea0003c00000 */
[----:B------:R-:W-:Y:S01]  /*17c20*/  MOV R2, R44 ;  /* 0x0000002c00027202 */ /* 0x000fe20000000f00 */
[----:B-1---5:R-:W-:-:S05]  /*17c30*/  BRA `(.L_x_1544) ;  /* 0xffff5d4000007947 */ /* 0x022fca000383ffff */
.L_x_1492:
[----:B------:R-:W-:Y:S01]  /*17c40*/  MOV R3, 0x181f ;  /* 0x0000181f00037802 */ /* 0x000fe20000000f00 */
[----:B------:R2:W-:Y:S01]  /*17c50*/  STL [R1], RZ ;  /* 0x000000ff01007387 */ /* 0x0005e20000100800 */
[----:B------:R-:W-:Y:S01]  /*17c60*/  MOV R2, 0x17c90 ;  /* 0x00017c9000027802 */ /* 0x000fe20000000f00 */
[----:B------:R-:W-:Y:S02]  /*17c70*/  IMAD.MOV.U32 R44, RZ, RZ, R5 ;  /* 0x000000ffff2c7224 */ /* 0x000fe400078e0005 */
[----:B-12---:R-:W-:Y:S05]  /*17c80*/  CALL.REL.NOINC `($__internal_8_$__cuda_sm70_shflsync_idx_p) ;  /* 0x00000b9000007944 */ /* 0x006fea0003c00000 */
[----:B-----5:R-:W-:Y:S01]  /*17c90*/  MOV R4, R44 ;  /* 0x0000002c00047202 */ /* 0x020fe20000000f00 */
[----:B-1----:R-:W-:-:S05]  /*17ca0*/  BRA `(.L_x_1545) ;  /* 0xffff7cb000007947 */ /* 0x002fca000383ffff */
.L_x_1493:
[----:B------:R-:W-:Y:S01]  /*17cb0*/  MOV R3, 0x181f ;  /* 0x0000181f00037802 */ /* 0x000fe20000000f00 */
[----:B------:R4:W-:Y:S01]  /*17cc0*/  STL [R1], RZ ;  /* 0x000000ff01007387 */ /* 0x0009e20000100800 */
[----:B------:R-:W-:Y:S01]  /*17cd0*/  MOV R2, 0x17d00 ;  /* 0x00017d0000027802 */ /* 0x000fe20000000f00 */
[----:B------:R-:W-:Y:S02]  /*17ce0*/  IMAD.MOV.U32 R44, RZ, RZ, R6 ;  /* 0x000000ffff2c7224 */ /* 0x000fe400078e0006 */
[----:B-1234-:R-:W-:Y:S05]  /*17cf0*/  CALL.REL.NOINC `($__internal_8_$__cuda_sm70_shflsync_idx_p) ;  /* 0x00000b2000007944 */ /* 0x01efea0003c00000 */
[----:B------:R-:W-:Y:S01]  /*17d00*/  IADD3 R2, -R244, 0x10, RZ ;  /* 0x00000010f4027810 */ /* 0x000fe20007ffe1ff */
[----:B-----5:R-:W-:Y:S03]  /*17d10*/  IMAD.MOV.U32 R0, RZ, RZ, 0x1 ;  /* 0x00000001ff007424 */ /* 0x020fe600078e00ff */
[----:B------:R-:W-:Y:S02]  /*17d20*/  LOP3.LUT R2, R2, 0xf, RZ, 0xc0, !PT ;  /* 0x0000000f02027812 */ /* 0x000fe400078ec0ff */
[----:B------:R2:W-:Y:S02]  /*17d30*/  STL [R1], R0 ;  /* 0x0000000001007387 */ /* 0x0005e40000100800 */
[----:B------:R-:W-:Y:S04]  /*17d40*/  IADD3 R2, P1, P0, R2, R44, R11 ;  /* 0x0000002c02027210 */ /* 0x000fe8000783e00b */
[----:B------:R-:W-:Y:S02]  /*17d50*/  IADD3.X R3, RZ, R4, R7, P1, P0 ;  /* 0x00000004ff037210 */ /* 0x000fe40000fe0407 */
[----:B------:R-:W-:Y:S11]  /*17d60*/  ISETP.NE.U32.AND P0, PT, R244, RZ, PT ;  /* 0x000000fff400720c */ /* 0x000ff60003f05070 */
[----:B------:R-:W-:Y:S02]  /*17d70*/  @!UPT UIADD3 URZ, URZ, URZ, URZ ;  /* 0x0000003f3f3ff290 */ /* 0x000fe4000fffe03f */
[----:B------:R-:W-:Y:S01]  /*17d80*/  @!PT LDS RZ, [RZ] ;  /* 0x00000000fffff984 */ /* 0x000fe20000000800 */
[----:B------:R-:W-:Y:S01]  /*17d90*/  @!PT LDS RZ, [RZ] ;  /* 0x00000000fffff984 */ /* 0x000fe20000000800 */
[----:B------:R-:W-:Y:S01]  /*17da0*/  @!PT LDS RZ, [RZ] ;  /* 0x00000000fffff984 */ /* 0x000fe20000000800 */
[----:B------:R3:W-:Y:S02]  /*17db0*/  LDGSTS.E.BYPASS.LTC128B.128.ZFILL [R243+0xc100], [R2.64], P0 ;  /* 0x0c10000002f37fae */ /* 0x0007e40008141d46 */
[----:B---3--:R-:W-:Y:S05]  /*17dc0*/  IADD3 R2, P0, R44, R16, RZ ;  /* 0x000000102c027210 */ /* 0x008fea0007f1e0ff */
[----:B------:R-:W-:Y:S01]  /*17dd0*/  IMAD.X R3, R4, 0x1, R8, P0 ;  /* 0x0000000104037824 */ /* 0x000fe200000e0608 */
[----:B------:R-:W-:Y:S04]  /*17de0*/  IADD3 R12, P0, R44, R17, RZ ;  /* 0x000000112c0c7210 */ /* 0x000fe80007f1e0ff */
[----:B------:R3:W-:Y:S01]  /*17df0*/  LDGSTS.E.BYPASS.LTC128B.128 [R243+0xf100], [R2.64], !P5 ;  /* 0x0f10000002f37fae */ /* 0x0007e2000e901d46 */
[----:B------:R-:W-:Y:S05]  /*17e00*/  IMAD.X R13, R4, 0x1, R9, P0 ;  /* 0x00000001040d7824 */ /* 0x000fea00000e0609 */
[----:B------:R2:W-:Y:S01]  /*17e10*/  LDGSTS.E.BYPASS.LTC128B.128 [R243+0x12100], [R12.64], !P4 ;  /* 0x121000000cf37fae */ /* 0x0005e2000e101d46 */
[----:B---3--:R-:W-:Y:S01]  /*17e20*/  IADD3 R2, P0, R44, R18, RZ ;  /* 0x000000122c027210 */ /* 0x008fe20007f1e0ff */
[----:B------:R-:W-:Y:S04]  /*17e30*/  IMAD.MOV.U32 R44, RZ, RZ, R5 ;  /* 0x000000ffff2c7224 */ /* 0x000fe800078e0005 */
[----:B------:R-:W-:Y:S05]  /*17e40*/  IMAD.X R3, R4, 0x1, R10, P0 ;  /* 0x0000000104037824 */ /* 0x000fea00000e060a */
        /* <DEDUP_REMOVED lines=11> */
[----:B------:R-:W-:Y:S04]  /*17f00*/  IADD3 R2, -R244, 0x10, RZ ;  /* 0x00000010f4027810 */ /* 0x000fe80007ffe1ff */
[----:B------:R-:W-:Y:S04]  /*17f10*/  LOP3.LUT R2, R2, 0xf, RZ, 0xc0, !PT ;  /* 0x0000000f02027812 */ /* 0x000fe800078ec0ff */
[----:B------:R-:W-:Y:S04]  /*17f20*/  IADD3 R2, P1, P0, R2, R44, R11 ;  /* 0x0000002c02027210 */ /* 0x000fe8000783e00b */
[----:B-----5:R-:W-:Y:S02]  /*17f30*/  IADD3.X R3, RZ, R0, R7, P1, P0 ;  /* 0x00000000ff037210 */ /* 0x020fe40000fe0407 */
[----:B------:R-:W-:Y:S11]  /*17f40*/  ISETP.NE.U32.AND P0, PT, R244, RZ, PT ;  /* 0x000000fff400720c */ /* 0x000ff60003f05070 */
[----:B------:R-:W-:Y:S02]  /*17f50*/  @!UPT UIADD3 URZ, URZ, URZ, URZ ;  /* 0x0000003f3f3ff290 */ /* 0x000fe4000fffe03f */
[----:B------:R-:W-:Y:S01]  /*17f60*/  @!PT LDS RZ, [RZ] ;  /* 0x00000000fffff984 */ /* 0x000fe20000000800 */
[----:B------:R-:W-:Y:S01]  /*17f70*/  @!PT LDS RZ, [RZ] ;  /* 0x00000000fffff984 */ /* 0x000fe20000000800 */
[----:B------:R-:W-:Y:S01]  /*17f80*/  @!PT LDS RZ, [RZ] ;  /* 0x00000000fffff984 */ /* 0x000fe20000000800 */
[----:B------:R2:W-:Y:S02]  /*17f90*/  LDGSTS.E.BYPASS.LTC128B.128.ZFILL [R243+0xd100], [R2.64], P0 ;  /* 0x0d10000002f37fae */ /* 0x0005e40008141d46 */
[----:B--2---:R-:W-:Y:S05]  /*17fa0*/  IADD3 R2, P0, R44, R16, RZ ;  /* 0x000000102c027210 */ /* 0x004fea0007f1e0ff */
[----:B------:R-:W-:Y:S01]  /*17fb0*/  IMAD.X R3, R0, 0x1, R8, P0 ;  /* 0x0000000100037824 */ /* 0x000fe200000e0608 */
[----:B------:R-:W-:Y:S04]  /*17fc0*/  IADD3 R12, P0, R44, R17, RZ ;  /* 0x000000112c0c7210 */ /* 0x000fe80007f1e0ff */
[----:B------:R2:W-:Y:S01]  /*17fd0*/  LDGSTS.E.BYPASS.LTC128B.128 [R243+0x10100], [R2.64], !P5 ;  /* 0x1010000002f37fae */ /* 0x0005e2000e901d46 */
[----:B------:R-:W-:Y:S05]  /*17fe0*/  IMAD.X R13, R0, 0x1, R9, P0 ;  /* 0x00000001000d7824 */ /* 0x000fea00000e0609 */
[----:B------:R3:W-:Y:S01]  /*17ff0*/  LDGSTS.E.BYPASS.LTC128B.128 [R243+0x13100], [R12.64], !P4 ;  /* 0x131000000cf37fae */ /* 0x0007e2000e101d46 */
[----:B--2---:R-:W-:Y:S01]  /*18000*/  IADD3 R2, P0, R44, R18, RZ ;  /* 0x000000122c027210 */ /* 0x004fe20007f1e0ff */
[----:B------:R-:W-:Y:S04]  /*18010*/  IMAD.MOV.U32 R44, RZ, RZ, R5 ;  /* 0x000000ffff2c7224 */ /* 0x000fe800078e0005 */
[----:B------:R-:W-:Y:S02]  /*18020*/  IMAD.X R3, R0, 0x1, R10, P0 ;  /* 0x0000000100037824 */ /* 0x000fe400000e060a */
[----:B------:R-:W-:Y:S03]  /*18030*/  IMAD.MOV.U32 R0, RZ, RZ, 0x2 ;  /* 0x00000002ff007424 */ /* 0x000fe600078e00ff */
[----:B------:R2:W-:Y:S04]  /*18040*/  LDGSTS.E.BYPASS.LTC128B.128 [R243+0x16100], [R2.64], !P3 ;  /* 0x1610000002f37fae */ /* 0x0005e8000d901d46 */
        /* <DEDUP_REMOVED lines=13> */
.L_x_1494:
[----:B------:R-:W-:Y:S02]  /*18120*/  MOV R0, 0x2 ;  /* 0x0000000200007802 */ /* 0x000fe40000000f00 */
[----:B------:R-:W-:Y:S02]  /*18130*/  MOV R2, 0x18150 ;  /* 0x0001815000027802 */ /* 0x000fe40000000f00 */
[----:B----4-:R-:W-:Y:S05]  /*18140*/  CALL.REL.NOINC `($__internal_7_$__cuda_sm70_shflsync_bfly_p) ;  /* 0x0000067000007944 */ /* 0x010fea0003c00000 */
        /* <DEDUP_REMOVED lines=14> */
.L_x_1496:
[----:B------:R1:W5:Y:S01]  /*18230*/  LDL R4, [R1+0x8] ;  /* 0x0000080001047983 */ /* 0x0003620000100800 */
[----:B------:R-:W-:-:S02]  /*18240*/  MOV R0, 0x2 ;  /* 0x0000000200007802 */ /* 0x000fc40000000f00 */
[----:B------:R-:W-:Y:S02]  /*18250*/  MOV R2, 0x18270 ;  /* 0x0001827000027802 */ /* 0x000fe40000000f00 */
[----:B-1---5:R-:W-:Y:S05]  /*18260*/  CALL.REL.NOINC `($__internal_7_$__cuda_sm70_shflsync_bfly_p) ;  /* 0x0000055000007944 */ /* 0x022fea0003c00000 */
[----:B------:R-:W-:Y:S01]  /*18270*/  MOV R5, R0 ;  /* 0x0000000000057202 */ /* 0x000fe20000000f00 */
[----:B------:R-:W-:Y:S05]  /*18280*/  BRA `(.L_x_1548) ;  /* 0xffffa40000007947 */ /* 0x000fea000383ffff */
.L_x_1497:
[----:B------:R-:W-:Y:S01]  /*18290*/  IMAD.MOV.U32 R4, RZ, RZ, R5 ;  /* 0x000000ffff047224 */ /* 0x000fe200078e0005 */
[----:B------:R-:W-:Y:S02]  /*182a0*/  MOV R0, 0x1 ;  /* 0x0000000100007802 */ /* 0x000fe40000000f00 */
[----:B------:R-:W-:Y:S02]  /*182b0*/  MOV R2, 0x182d0 ;  /* 0x000182d000027802 */ /* 0x000fe40000000f00 */
[----:B------:R-:W-:Y:S05]  /*182c0*/  CALL.REL.NOINC `($__internal_7_$__cuda_sm70_shflsync_bfly_p) ;  /* 0x000004f000007944 */ /* 0x000fea0003c00000 */
[----:B------:R1:W5:Y:S01]  /*182d0*/  LDL R4, [R1+0xc] ;  /* 0x00000c0001047983 */ /* 0x0003620000100800 */
[----:B------:R-:W-:Y:S01]  /*182e0*/  FADD.FTZ R5, R5, R0 ;  /* 0x0000000005057221 */ /* 0x000fe20000010000 */
[----:B------:R-:W-:Y:S02]  /*182f0*/  MOV R0, 0x2 ;  /* 0x0000000200007802 */ /* 0x000fe40000000f00 */
[----:B------:R-:W-:Y:S02]  /*18300*/  MOV R2, 0x18320 ;  /* 0x0001832000027802 */ /* 0x000fe40000000f00 */
[----:B-1---5:R-:W-:Y:S05]  /*18310*/  CALL.REL.NOINC `($__internal_7_$__cuda_sm70_shflsync_bfly_p) ;  /* 0x000004a000007944 */ /* 0x022fea0003c00000 */
[----:B------:R-:W2:Y:S02]  /*18320*/  LDL.LU R2, [R1+0xc] ;  /* 0x00000c0001027983 */ /* 0x000ea40000300800 */
[----:B--2---:R-:W-:Y:S01]  /*18330*/  FADD.FTZ R4, R2, R0 ;  /* 0x0000000002047221 */ /* 0x004fe20000010000 */
[----:B------:R-:W-:-:S02]  /*18340*/  MOV R0, 0x1 ;  /* 0x0000000100007802 */ /* 0x000fc40000000f00 */
[----:B------:R-:W-:Y:S02]  /*18350*/  MOV R2, 0x18370 ;  /* 0x0001837000027802 */ /* 0x000fe40000000f00 */
[----:B------:R-:W-:Y:S05]  /*18360*/  CALL.REL.NOINC `($__internal_7_$__cuda_sm70_shflsync_bfly_p) ;  /* 0x0000045000007944 */ /* 0x000fea0003c00000 */
[----:B------:R-:W-:Y:S01]  /*18370*/  MOV R3, R0 ;  /* 0x0000000000037202 */ /* 0x000fe20000000f00 */
[----:B------:R-:W-:Y:S05]  /*18380*/  BRA `(.L_x_1549) ;  /* 0xffffa39000007947 */ /* 0x000fea000383ffff */
.L_x_1512:
[----:B------:R1:W-:Y:S01]  /*18390*/  STL [R1], RZ ;  /* 0x000000ff01007387 */ /* 0x0003e20000100800 */
[----:B------:R-:W-:Y:S01]  /*183a0*/  IMAD.MOV.U32 R44, RZ, RZ, R5 ;  /* 0x000000ffff2c7224 */ /* 0x000fe200078e0005 */
[----:B------:R-:W-:Y:S02]  /*183b0*/  MOV R3, 0x181f ;  /* 0x0000181f00037802 */ /* 0x000fe40000000f00 */
[----:B------:R-:W-:Y:S02]  /*183c0*/  MOV R2, 0x183e0 ;  /* 0x000183e000027802 */ /* 0x000fe40000000f00 */
[----:B-1----:R-:W-:Y:S05]  /*183d0*/  CALL.REL.NOINC `($__internal_8_$__cuda_sm70_shflsync_idx_p) ;  /* 0x0000044000007944 */ /* 0x002fea0003c00000 */
[----:B-----5:R-:W-:Y:S01]  /*183e0*/  MOV R4, R44 ;  /* 0x0000002c00047202 */ /* 0x020fe20000000f00 */
[----:B-1----:R-:W-:Y:S05]  /*183f0*/  BRA `(.L_x_1550) ;  /* 0xffffc86000007947 */ /* 0x002fea000383ffff */
.L_x_1513:
[----:B------:R3:W-:Y:S01]  /*18400*/  STL [R1], RZ ;  /* 0x000000ff01007387 */ /* 0x0007e20000100800 */
[----:B------:R-:W-:Y:S01]  /*18410*/  IMAD.MOV.U32 R44, RZ, RZ, R13 ;  /* 0x000000ffff2c7224 */ /* 0x000fe200078e000d */
[----:B------:R-:W-:Y:S02]  /*18420*/  MOV R3, 0x181f ;  /* 0x0000181f00037802 */ /* 0x000fe40000000f00 */
[----:B------:R-:W-:-:S02]  /*18430*/  MOV R2, 0x18450 ;  /* 0x0001845000027802 */ /* 0x000fc40000000f00 */
[----:B-123--:R-:W-:Y:S05]  /*18440*/  CALL.REL.NOINC `($__internal_8_$__cuda_sm70_shflsync_idx_p) ;  /* 0x000003d000007944 */ /* 0x00efea0003c00000 */
[----:B-----5:R-:W-:Y:S01]  /*18450*/  MOV R0, R44 ;  /* 0x0000002c00007202 */ /* 0x020fe20000000f00 */
[----:B-1----:R-:W-:Y:S05]  /*18460*/  BRA `(.L_x_1551) ;  /* 0xffffc81000007947 */ /* 0x002fea000383ffff */
.L_x_1516:
[----:B----4-:R-:W-:Y:S01]  /*18470*/  MOV R0, 0x1 ;  /* 0x0000000100007802 */ /* 0x010fe20000000f00 */
[----:B------:R-:W-:Y:S01]  /*18480*/  IMAD.MOV.U32 R44, RZ, RZ, R5 ;  /* 0x000000ffff2c7224 */ /* 0x000fe200078e0005 */
[----:B-1----:R-:W-:Y:S01]  /*18490*/  MOV R2, 0x184d0 ;  /* 0x000184d000027802 */ /* 0x002fe20000000f00 */
[----:B------:R-:W-:-:S02]  /*184a0*/  IMAD.MOV.U32 R3, RZ, RZ, 0x181f ;  /* 0x0000181fff037424 */ /* 0x000fc400078e00ff */
[----:B------:R1:W-:Y:S04]  /*184b0*/  STL [R1], R0 ;  /* 0x0000000001007387 */ /* 0x0003e80000100800 */
[----:B-123--:R-:W-:Y:S05]  /*184c0*/  CALL.REL.NOINC `($__internal_8_$__cuda_sm70_shflsync_idx_p) ;  /* 0x0000035000007944 */ /* 0x00efea0003c00000 */
        /* <DEDUP_REMOVED lines=9> */
.L_x_1519:
[----:B----4-:R-:W-:Y:S01]  /*18560*/  MOV R0, 0x2 ;  /* 0x0000000200007802 */ /* 0x010fe20000000f00 */
[----:B------:R-:W-:Y:S01]  /*18570*/  IMAD.MOV.U32 R44, RZ, RZ, R5 ;  /* 0x000000ffff2c7224 */ /* 0x000fe200078e0005 */
[----:B-1----:R-:W-:Y:S01]  /*18580*/  MOV R2, 0x185c0 ;  /* 0x000185c000027802 */ /* 0x002fe20000000f00 */
[----:B------:R-:W-:Y:S02]  /*18590*/  IMAD.MOV.U32 R3, RZ, RZ, 0x181f ;  /* 0x0000181fff037424 */ /* 0x000fe400078e00ff */
[----:B------:R1:W-:Y:S04]  /*185a0*/  STL [R1], R0 ;  /* 0x0000000001007387 */ /* 0x0003e80000100800 */
[----:B-123--:R-:W-:Y:S05]  /*185b0*/  CALL.REL.NOINC `($__internal_8_$__cuda_sm70_shflsync_idx_p) ;  /* 0x0000026000007944 */ /* 0x00efea0003c00000 */
[----:B-----5:R-:W-:Y:S01]  /*185c0*/  MOV R4, R44 ;  /* 0x0000002c00047202 */ /* 0x020fe20000000f00 */
[----:B-1----:R-:W-:Y:S05]  /*185d0*/  BRA `(.L_x_1553) ;  /* 0xffffcb4000007947 */ /* 0x002fea000383ffff */
.L_x_1520:
[----:B----4-:R-:W-:Y:S01]  /*185e0*/  MOV R0, 0x2 ;  /* 0x0000000200007802 */ /* 0x010fe20000000f00 */
[----:B------:R-:W-:Y:S01]  /*185f0*/  IMAD.MOV.U32 R44, RZ, RZ, R13 ;  /* 0x000000ffff2c7224 */ /* 0x000fe200078e000d */
[----:B-1----:R-:W-:Y:S01]  /*18600*/  MOV R2, 0x18640 ;  /* 0x0001864000027802 */ /* 0x002fe20000000f00 */
[----:B------:R-:W-:-:S02]  /*18610*/  IMAD.MOV.U32 R3, RZ, RZ, 0x181f ;  /* 0x0000181fff037424 */ /* 0x000fc400078e00ff */
[----:B------:R1:W-:Y:S04]  /*18620*/  STL [R1], R0 ;  /* 0x0000000001007387 */ /* 0x0003e80000100800 */
[----:B-123--:R-:W-:Y:S05]  /*18630*/  CALL.REL.NOINC `($__internal_8_$__cuda_sm70_shflsync_idx_p) ;  /* 0x000001e000007944 */ /* 0x00efea0003c00000 */
[----:B-----5:R-:W-:Y:S01]  /*18640*/  MOV R0, R44 ;  /* 0x0000002c00007202 */ /* 0x020fe20000000f00 */
[----:B-1----:R-:W-:Y:S05]  /*18650*/  BRA `(.L_x_1554) ;  /* 0xffffcae000007947 */ /* 0x002fea000383ffff */
.L_x_1523:
[----:B------:R-:W-:Y:S01]  /*18660*/  MOV R0, 0x3 ;  /* 0x0000000300007802 */ /* 0x000fe20000000f00 */
[----:B------:R-:W-:Y:S01]  /*18670*/  IMAD.MOV.U32 R44, RZ, RZ, R5 ;  /* 0x000000ffff2c7224 */ /* 0x000fe200078e0005 */
[----:B-1----:R-:W-:Y:S01]  /*18680*/  MOV R2, 0x186c0 ;  /* 0x000186c000027802 */ /* 0x002fe20000000f00 */
[----:B------:R-:W-:Y:S02]  /*18690*/  IMAD.MOV.U32 R3, RZ, RZ, 0x181f ;  /* 0x0000181fff037424 */ /* 0x000fe400078e00ff */
[----:B------:R1:W-:Y:S04]  /*186a0*/  STL [R1], R0 ;  /* 0x0000000001007387 */ /* 0x0003e80000100800 */
[----:B-1234-:R-:W-:Y:S05]  /*186b0*/  CALL.REL.NOINC `($__internal_8_$__cuda_sm70_shflsync_idx_p) ;  /* 0x0000016000007944 */ /* 0x01efea0003c00000 */
        /* <DEDUP_REMOVED lines=9> */
.L_x_1525:
[----:B------:R2:W-:Y:S01]  /*18750*/  STL [R1], RZ ;  /* 0x000000ff01007387 */ /* 0x0005e20000100800 */
[----:B------:R-:W-:Y:S01]  /*18760*/  IMAD.MOV.U32 R44, RZ, RZ, R81 ;  /* 0x000000ffff2c7224 */ /* 0x000fe200078e0051 */
[----:B-1----:R-:W-:-:S02]  /*18770*/  MOV R3, 0x1f ;  /* 0x0000001f00037802 */ /* 0x002fc40000000f00 */
[----:B------:R-:W-:Y:S02]  /*18780*/  MOV R2, 0x187a0 ;  /* 0x000187a000027802 */ /* 0x000fe40000000f00 */
[----:B--234-:R-:W-:Y:S05]  /*18790*/  CALL.REL.NOINC `($__internal_8_$__cuda_sm70_shflsync_idx_p) ;  /* 0x0000008000007944 */ /* 0x01cfea0003c00000 */
[----:B-----5:R-:W-:Y:S01]  /*187a0*/  MOV R0, R44 ;  /* 0x0000002c00007202 */ /* 0x020fe20000000f00 */
[----:B-1----:R-:W-:Y:S05]  /*187b0*/  BRA `(.L_x_1556) ;  /* 0xffffce2000007947 */ /* 0x002fea000383ffff */
        .weak           $__internal_7_$__cuda_sm70_shflsync_bfly_p
        .type           $__internal_7_$__cuda_sm70_shflsync_bfly_p,@function
        .size           $__internal_7_$__cuda_sm70_shflsync_bfly_p,($__internal_8_$__cuda_sm70_shflsync_idx_p - $__internal_7_$__cuda_sm70_shflsync_bfly_p)
$__internal_7_$__cuda_sm70_shflsync_bfly_p:
[----:B------:R-:W-:Y:S02]  /*187c0*/  MOV R22, 0xffffffff ;  /* 0xffffffff00167802 */ /* 0x000fe40000000f00 */
[----:B------:R-:W-:Y:S02]  /*187d0*/  MOV R3, 0x1f ;  /* 0x0000001f00037802 */ /* 0x000fe40000000f00 */
[----:B------:R-:W-:Y:S04]  /*187e0*/  WARPSYNC R22 ;  /* 0x0000001600007348 */ /* 0x000fe80003800000 */
[----:B------:R1:W2:Y:S02]  /*187f0*/  SHFL.BFLY PT, R0, R4, R0, R3 ;  /* 0x0c00000004007389 */ /* 0x0002a400000e0003 */
[----:B-1----:R-:W-:-:S04]  /*18800*/  MOV R3, 0x0 ;  /* 0x0000000000037802 */ /* 0x002fc80000000f00 */
[----:B--2---:R-:W-:Y:S05]  /*18810*/  RET.REL.NODEC R2 `(_ZN7cutlass13device_kernelIN5flash19enable_sm80_to_sm89INS1_16FlashAttnFwdSm80INS1_25CollectiveMainloopFwdSm80ILi8ELi1ELb0EN4cute5tupleIJNS5_1CILi128EEENS7_ILi96EEENS7_ILi256EEEEEELi256ENS_6half_tEfNS_4arch4Sm80ELb1ELb0ELb1ELb0ELb1ELb0ELb1ELb0EEENS1_21CollectiveEpilogueFwdINS6_IJS8_SA_S9_EEENS6_IJNS7_ILi1EEESI_SI_EEESC_SE_Li256ELb0ELb1ELb0ELb0EEENS1_30DynamicPersistentTileSchedulerILi256ELi256ELb0ELb1ELb0EEEEEEEEEvNT_6ParamsE) ;  /* 0xfffe77e002007950 */ /* 0x004fea0003c3ffff */
        .weak           $__internal_8_$__cuda_sm70_shflsync_idx_p
        .type           $__internal_8_$__cuda_sm70_shflsync_idx_p,@function
        .size           $__internal_8_$__cuda_sm70_shflsync_idx_p,(.L_x_1789 - $__internal_8_$__cuda_sm70_shflsync_idx_p)
$__internal_8_$__cuda_sm70_shflsync_idx_p:
[----:B------:R1:W-:Y:S04]  /*18820*/  STL [R1+0x84], R4 ;  /* 0x0000840401007387 */ /* 0x0003e80000100800 */
[----:B------:R2:W-:Y:S01]  /*18830*/  STL [R1+0x80], R0 ;  /* 0x0000800001007387 */ /* 0x0005e20000100800 */
[----:B-1----:R-:W-:-:S03]  /*18840*/  MOV R4, 0xffffffff ;  /* 0xffffffff00047802 */ /* 0x002fc60000000f00 */
[----:B--2---:R-:W2:Y:S01]  /*18850*/  LDL.LU R0, [R1] ;  /* 0x0000000001007983 */ /* 0x004ea20000300800 */
[----:B------:R-:W-:Y:S04]  /*18860*/  WARPSYNC R4 ;  /* 0x0000000400007348 */ /* 0x000fe80003800000 */
[----:B--2---:R1:W2:Y:S04]  /*18870*/  SHFL.IDX PT, R44, R44, R0, R3 ;  /* 0x000000002c2c7389 */ /* 0x0042a800000e0003 */
[----:B-1----:R1:W5:Y:S04]  /*18880*/  LDL.LU R4, [R1+0x84] ;  /* 0x0000840001047983 */ /* 0x0023680000300800 */
[----:B------:R1:W5:Y:S01]  /*18890*/  LDL.LU R0, [R1+0x80] ;  /* 0x0000800001007983 */ /* 0x0003620000300800 */
[----:B------:R-:W-:-:S04]  /*188a0*/  MOV R3, 0x0 ;  /* 0x0000000000037802 */ /* 0x000fc80000000f00 */
[----:B--2---:R-:W-:Y:S05]  /*188b0*/  RET.REL.NODEC R2 `(_ZN7cutlass13device_kernelIN5flash19enable_sm80_to_sm89INS1_16FlashAttnFwdSm80INS1_25CollectiveMainloopFwdSm80ILi8ELi1ELb0EN4cute5tupleIJNS5_1CILi128EEENS7_ILi96EEENS7_ILi256EEEEEELi256ENS_6half_tEfNS_4arch4Sm80ELb1ELb0ELb1ELb0ELb1ELb0ELb1ELb0EEENS1_21CollectiveEpilogueFwdINS6_IJS8_SA_S9_EEENS6_IJNS7_ILi1EEESI_SI_EEESC_SE_Li256ELb0ELb1ELb0ELb0EEENS1_30DynamicPersistentTileSchedulerILi256ELi256ELb0ELb1ELb0EEEEEEEEEvNT_6ParamsE) ;  /* 0xfffe774002007950 */ /* 0x004fea0003c3ffff */
.L_x_1557:
        /* <DEDUP_REMOVED lines=12> */
.L_x_1789:


//--------------------- .text._ZN7cutlass13device_kernelIN5flash19enable_sm80_to_sm89INS1_16FlashAttnFwdSm80INS1_25CollectiveMainloopFwdSm80ILi8ELi1ELb0EN4cute5tupleIJNS5_1CILi128EEENS7_ILi96EEENS7_ILi256EEEEEELi256ENS_6half_tEfNS_4arch4Sm80ELb1ELb0ELb1ELb1ELb1ELb0ELb1ELb0EEENS1_21CollectiveEpilogueFwdINS6_IJS8_SA_S9_EEENS6_IJNS7_ILi1EEESI_SI_EEESC_SE_Li256ELb1ELb1ELb0ELb0EEENS1_19SingleTileSchedulerILb1ELb0ELb1ELi128EEEEEEEEEvNT_6ParamsE --------------------------
	.section	.text._ZN7cutlass13device_kernelIN5flash19enable_sm80_to_sm89INS1_16FlashAttnFwdSm80INS1_25CollectiveMainloopFwdSm80ILi8ELi1ELb0EN4cute5tupleIJNS5_1CILi128EEENS7_ILi96EEENS7_ILi256EEEEEELi256ENS_6half_tEfNS_4arch4Sm80ELb1ELb0ELb1ELb1ELb1ELb0ELb1ELb0EEENS1_21CollectiveEpilogueFwdINS6_IJS8_SA_S9_EEENS6_IJNS7_ILi1EEESI_SI_EEESC_SE_Li256ELb1ELb1ELb0ELb0EEENS1_19SingleTileSchedulerILb1ELb0ELb1ELi128EEEEEEEEEvNT_6ParamsE,"ax",@progbits
	.sectioninfo	@"SHI_REGISTERS=255"
	.align	128
.text._ZN7cutlass13device_kernelIN5flash19enable_sm80_to_sm89INS1_16FlashAttnFwdSm80INS1_25CollectiveMainloopFwdSm80ILi8ELi1ELb0EN4cute5tupleIJNS5_1CILi128EEENS7_ILi96EEENS7_ILi256EEEEEELi256ENS_6half_tEfNS_4arch4Sm80ELb1ELb0ELb1ELb1ELb1ELb0ELb1ELb0EEENS1_21CollectiveEpilogueFwdINS6_IJS8_SA_S9_EEENS6_IJNS7_ILi1EEESI_SI_EEESC_SE_Li256ELb1ELb1ELb0ELb0EEENS1_19SingleTileSchedulerILb1ELb0ELb1ELi128EEEEEEEEEvNT_6ParamsE:
        .type           _ZN7cutlass13device_kernelIN5flash19enable_sm80_to_sm89INS1_16FlashAttnFwdSm80INS1_25CollectiveMainloopFwdSm80ILi8ELi1ELb0EN4cute5tupleIJNS5_1CILi128EEENS7_ILi96EEENS7_ILi256EEEEEELi256ENS_6half_tEfNS_4arch4Sm80ELb1ELb0ELb1ELb1ELb1ELb0ELb1ELb0EEENS1_21CollectiveEpilogueFwdINS6_IJS8_SA_S9_EEENS6_IJNS7_ILi1EEESI_SI_EEESC_SE_Li256ELb1ELb1ELb0ELb0EEENS1_19SingleTileSchedulerILb1ELb0ELb1ELi128EEEEEEEEEvNT_6ParamsE,@function
        .size           _ZN7cutlass13device_kernelIN5flash19enable_sm80_to_sm89INS1_16FlashAttnFwdSm80INS1_25CollectiveMainloopFwdSm80ILi8ELi1ELb0EN4cute5tupleIJNS5_1CILi128EEENS7_ILi96EEENS7_ILi256EEEEEELi256ENS_6half_tEfNS_4arch4Sm80ELb1ELb0ELb1ELb1ELb1ELb0ELb1ELb0EEENS1_21CollectiveEpilogueFwdINS6_IJS8_SA_S9_EEENS6_IJNS7_ILi1EEESI_SI_EEESC_SE_Li256ELb1ELb1ELb0ELb0EEENS1_19SingleTileSchedulerILb1ELb0ELb1ELi128EEEEEEEEEvNT_6ParamsE,(.L_x_1792 - _ZN7cutlass13device_kernelIN5flash19enable_sm80_to_sm89INS1_16FlashAttnFwdSm80INS1_25CollectiveMainloopFwdSm80ILi8ELi1ELb0EN4cute5tupleIJNS5_1CILi128EEENS7_ILi96EEENS7_ILi256EEEEEELi256ENS_6half_tEfNS_4arch4Sm80ELb1ELb0ELb1ELb1ELb1ELb0ELb1ELb0EEENS1_21CollectiveEpilogueFwdINS6_IJS8_SA_S9_EEENS6_IJNS7_ILi1EEESI_SI_EEESC_SE_Li256ELb1ELb1ELb0ELb0EEENS1_19SingleTileSchedulerILb1ELb0ELb1ELi128EEEEEEEEEvNT_6ParamsE)
        .other          _ZN7cutlass13device_kernelIN5flash19enable_sm80_to_sm89INS1_16FlashAttnFwdSm80INS1_25CollectiveMainloopFwdSm80ILi8ELi1ELb0EN4cute5tupleIJNS5_1CILi128EEENS7_ILi96EEENS7_ILi256EEEEEELi256ENS_6half_tEfNS_4arch4Sm80ELb1ELb0ELb1ELb1ELb1ELb0ELb1ELb0EEENS1_21CollectiveEpilogueFwdINS6_IJS8_SA_S9_EEENS6_IJNS7_ILi1EEESI_SI_EEESC_SE_Li256ELb1ELb1ELb0ELb0EEENS1_19SingleTileSchedulerILb1ELb0ELb1ELi128EEEEEEEEEvNT_6ParamsE,@"STO_CUDA_ENTRY STV_DEFAULT"
_ZN7cutlass13device_kernelIN5flash19enable_sm80_to_sm89INS1_16FlashAttnFwdSm80INS1_25CollectiveMainloopFwdSm80ILi8ELi1ELb0EN4cute5tupleIJNS5_1CILi128EEENS7_ILi96EEENS7_ILi256EEEEEELi256ENS_6half_tEfNS_4arch4Sm80ELb1ELb0ELb1ELb1ELb1ELb0ELb1ELb0EEENS1_21CollectiveEpilogueFwdINS6_IJS8_SA_S9_EEENS6_IJNS7_ILi1EEESI_SI_EEESC_SE_Li256ELb1ELb1ELb0ELb0EEENS1_19SingleTileSchedulerILb1ELb0ELb1ELi128EEEEEEEEEvNT_6ParamsE:
        /* <DEDUP_REMOVED lines=21> */
.L_x_1559:
        /* <DEDUP_REMOVED lines=13> */
.L_x_1561:
[----:B------:R-:W-:Y:S02]  /*0220*/  ULDC UR5, c[0x0][0x54c] ;  /* 0x0001530000057ab9 */ /* 0x000fe40000000800 */
.L_x_1560:
[----:B------:R-:W-:Y:S02]  /*0230*/  ULDC UR4, c[0x0][0x548] ;  /* 0x0001520000047ab9 */ /* 0x000fe40000000800 */
[----:B------:R-:W-:-:S02]  /*0240*/  USHF.L.U32 UR11, UR10, 0x7, URZ ;  /* 0x000000070a0b7899 */ /* 0x000fc4000800063f */
[----:B------:R-:W-:-:S04]  /*0250*/  UIMAD UR4, UR5, UR4, URZ ;  /* 0x00000004050472a4 */ /* 0x000fc8000f8e023f */
[----:B------:R-:W-:-:S04]  /*0260*/  UISETP.GE.AND UP0, UPT, UR11, UR4, UPT ;  /* 0x000000040b00728c */ /* 0x000fc8000bf06270 */
[----:B------:R-:W-:Y:S01]  /*0270*/  USEL UR14, UR14, 0xffffffff, !UP0 ;  /* 0xffffffff0e0e7887 */ /* 0x000fe2000c000000 */
[----:B------:R-:W-:Y:S05]  /*0280*/  BRA `(.L_x_1562) ;  /* 0x000001b000007947 */ /* 0x000fea0003800000 */
.L_x_1558:
        /* <DEDUP_REMOVED lines=8> */
.L_x_1563:
        /* <DEDUP_REMOVED lines=13> */
.L_x_1565:
[----:B------:R-:W-:Y:S02]  /*03e0*/  ULDC UR5, c[0x0][0x54c] ;  /* 0x0001530000057ab9 */ /* 0x000fe40000000800 */
.L_x_1564:
[----:B------:R-:W-:Y:S02]  /*03f0*/  ULDC UR4, c[0x0][0x548] ;  /* 0x0001520000047ab9 */ /* 0x000fe40000000800 */
[----:B------:R-:W-:-:S02]  /*0400*/  USHF.L.U32 UR11, UR10, 0x7, URZ ;  /* 0x000000070a0b7899 */ /* 0x000fc4000800063f */
[----:B------:R-:W-:-:S04]  /*0410*/  UIMAD UR4, UR5, UR4, URZ ;  /* 0x00000004050472a4 */ /* 0x000fc8000f8e023f */
[----:B------:R-:W-:-:S04]  /*0420*/  UISETP.GE.AND UP0, UPT, UR11, UR4, UPT ;  /* 0x000000040b00728c */ /* 0x000fc8000bf06270 */
[----:B------:R-:W-:-:S06]  /*0430*/  USEL UR14, UR14, 0xffffffff, !UP0 ;  /* 0xffffffff0e0e7887 */ /* 0x000fcc000c000000 */
.L_x_1562:
[----:B------:R-:W-:-:S13]  /*0440*/  ISETP.LE.AND P0, PT, RZ, UR14, PT ;  /* 0x0000000eff007c0c */ /* 0x000fda000bf03270 */
[----:B------:R-:W-:Y:S05]  /*0450*/  @!P0 EXIT ;  /* 0x000000000000894d */ /* 0x000fea0003800000 */
[----:B------:R-:W-:Y:S02]  /*0460*/  ULDC.64 UR8, c[0x0][0x370] ;  /* 0x0000dc0000087ab9 */ /* 0x000fe40000000a00 */
[----:B------:R-:W-:Y:S02]  /*0470*/  ULDC.64 UR4, c[0x0][0x360] ;  /* 0x0000d80000047ab9 */ /* 0x000fe40000000a00 */
[----:B------:R-:W-:Y:S02]  /*0480*/  UISETP.NE.U32.AND UP1, UPT, URZ, UR8, UPT ;  /* 0x000000083f00728c */ /* 0x000fe4000bf25070 */
        /* <DEDUP_REMOVED lines=21> */
[----:B------:R-:W2:Y:S04]  /*05e0*/  @P2 LDG.E R4, [R4.64] ;  /* 0x0000001004042981 */ /* 0x000ea8000c1e1900 */
[----:B------:R-:W3:Y:S04]  /*05f0*/  @P0 LDG.E R0, [R8.64] ;  /* 0x0000001008000981 */ /* 0x000ee8000c1e1900 */
[----:B------:R-:W4:Y:S01]  /*0600*/  @P1 LDG.E R3, [R6.64] ;  /* 0x0000001006031981 */ /* 0x000f22000c1e1900 */
        /* <DEDUP_REMOVED lines=12> */
[----:B------:R-:W-:Y:S05]  /*06d0*/  @!P1 BRA `(.L_x_1566) ;  /* 0x0000005000009947 */ /* 0x000fea0003800000 */
[----:B------:R1:W4:Y:S04]  /*06e0*/  LDG.E R0, [R6.64] ;  /* 0x0000001006007981 */ /* 0x000328000c1e1900 */
[----:B-1----:R-:W5:Y:S01]  /*06f0*/  LDG.E R6, [R6.64+0x4] ;  /* 0x0000041006067981 */ /* 0x002f62000c1e1900 */
[----:B---34-:R-:W1:Y:S08]  /*0700*/  R2UR UR13, R0 ;  /* 0x00000000000d73c2 */ /* 0x018e7000000e0000 */
[----:B-----5:R-:W1:Y:S02]  /*0710*/  R2UR UR4, R6 ;  /* 0x00000000060473c2 */ /* 0x020e6400000e0000 */
[----:B-1----:R-:W-:-:S06]  /*0720*/  UIADD3 UR13, -UR13, UR4, URZ ;  /* 0x000000040d0d7290 */ /* 0x002fcc000fffe13f */
.L_x_1566:
[----:B------:R-:W-:-:S04]  /*0730*/  ISETP.NE.U32.AND P0, PT, RZ, c[0x0][0x368], PT ;  /* 0x0000da00ff007a0c */ /* 0x000fc80003f05070 */
[----:B------:R-:W-:-:S13]  /*0740*/  ISETP.NE.AND.EX P0, PT, RZ, c[0x0][0x36c], PT, P0 ;  /* 0x0000db00ff007a0c */ /* 0x000fda0003f05300 */
[----:B------:R-:W-:Y:S05]  /*0750*/  @!P0 BRA `(.L_x_1567) ;  /* 0x0000007000008947 */ /* 0x000fea0003800000 */
[----:B------:R-:W-:Y:S02]  /*0760*/  ULDC.64 UR4, c[0x0][0x368] ;  /* 0x0000da0000047ab9 */ /* 0x000fe40000000a00 */
[----:B------:R-:W-:-:S06]  /*0770*/  UIMAD.WIDE UR4, UR14, UR15, UR4 ;  /* 0x0000000f0e0472a5 */ /* 0x000fcc000f8e0204 */
[----:B------:R-:W-:Y:S02]  /*0780*/  MOV R4, UR4 ;  /* 0x0000000400047c02 */ /* 0x000fe40008000f00 */
[----:B------:R-:W-:-:S05]  /*0790*/  MOV R5, UR5 ;  /* 0x0000000500057c02 */ /* 0x000fca0008000f00 */
[----:B------:R-:W4:Y:S02]  /*07a0*/  LDG.E R4, [R4.64] ;  /* 0x0000001004047981 */ /* 0x000f24000c1e1900 */
[----:B----4-:R1:W4:Y:S02]  /*07b0*/  R2UR UR7, R4 ;  /* 0x00000000040773c2 */ /* 0x01032400000e0000 */
[----:B-1--4-:R-:W-:Y:S05]  /*07c0*/  BRA `(.L_x_1568) ;  /* 0x000000c000007947 */ /* 0x012fea0003800000 */
.L_x_1567:
[----:B------:R-:W-:-:S04]  /*07d0*/  ISETP.NE.U32.AND P0, PT, RZ, c[0x0][0x350], PT ;  /* 0x0000d400ff007a0c */ /* 0x000fc80003f05070 */
[----:B------:R-:W-:-:S13]  /*07e0*/  ISETP.NE.AND.EX P0, PT, RZ, c[0x0][0x354], PT, P0 ;  /* 0x0000d500ff007a0c */ /* 0x000fda0003f05300 */
[----:B------:R-:W-:Y:S05]  /*07f0*/  @!P0 BRA `(.L_x_1568) ;  /* 0x0000009000008947 */ /* 0x000fea0003800000 */
[----:B------:R-:W-:Y:S02]  /*0800*/  ULDC.64 UR4, c[0x0][0x350] ;  /* 0x0000d40000047ab9 */ /* 0x000fe40000000a00 */
[----:B------:R-:W-:-:S06]  /*0810*/  UIMAD.WIDE UR4, UR14, UR15, UR4 ;  /* 0x0000000f0e0472a5 */ /* 0x000fcc000f8e0204 */
[----:B------:R-:W-:Y:S02]  /*0820*/  MOV R4, UR4 ;  /* 0x0000000400047c02 */ /* 0x000fe40008000f00 */
[----:B------:R-:W-:-:S05]  /*0830*/  MOV R5, UR5 ;  /* 0x0000000500057c02 */ /* 0x000fca0008000f00 */
[----:B------:R-:W4:Y:S04]  /*0840*/  LDG.E R3, [R4.64] ;  /* 0x0000001004037981 */ /* 0x000f28000c1e1900 */
[----:B------:R-:W5:Y:S01]  /*0850*/  LDG.E R0, [R4.64+0x4] ;  /* 0x0000041004007981 */ /* 0x000f62000c1e1900 */
[----:B----4-:R-:W1:Y:S08]  /*0860*/  R2UR UR4, R3 ;  /* 0x00000000030473c2 */ /* 0x010e7000000e0000 */
[----:B-----5:R-:W1:Y:S02]  /*0870*/  R2UR UR7, R0 ;  /* 0x00000000000773c2 */ /* 0x020e6400000e0000 */
[----:B-1----:R-:W-:-:S06]  /*0880*/  UIADD3 UR7, -UR4, UR7, URZ ;  /* 0x0000000704077290 */ /* 0x002fcc000fffe13f */
.L_x_1568:
[----:B------:R-:W-:Y:S01]  /*0890*/  ULDC UR4, c[0x0][0x2c4] ;  /* 0x0000b10000047ab9 */ /* 0x000fe20000000800 */
[----:B------:R-:W-:Y:S01]  /*08a0*/  PLOP3.LUT P2, PT, PT, PT, PT, 0x80, 0x0 ;  /* 0x000000000000781c */ /* 0x000fe20003f4f070 */
[----:B------:R-:W-:Y:S01]  /*08b0*/  UISETP.NE.AND UP1, UPT, UR4, 0x1, UPT ;  /* 0x000000010400788c */ /* 0x000fe2000bf25270 */
[----:B------:R-:W-:Y:S01]  /*08c0*/  CS2R R4, SRZ ;  /* 0x0000000000047805 */ /* 0x000fe2000001ff00 */
[----:B--2---:R-:W-:Y:S01]  /*08d0*/  UIADD3 UR7, -UR12, UR7, URZ ;  /* 0x000000070c077290 */ /* 0x004fe2000fffe13f */
[----:B------:R-:W-:Y:S01]  /*08e0*/  IMAD.MOV.U32 R130, RZ, RZ, RZ ;  /* 0x000000ffff827224 */ /* 0x000fe200078e00ff */
[----:B------:R-:W-:Y:S01]  /*08f0*/  ULDC.64 UR4, c[0x0][0x2c8] ;  /* 0x0000b20000047ab9 */ /* 0x000fe20000000a00 */
[----:B------:R-:W-:Y:S01]  /*0900*/  IMAD.MOV.U32 R128, RZ, RZ, RZ ;  /* 0x000000ffff807224 */ /* 0x000fe200078e00ff */
[----:B------:R-:W-:Y:S01]  /*0910*/  UIADD3 UR6, UR7, 0x5f, URZ ;  /* 0x0000005f07067890 */ /* 0x000fe2000fffe03f */
[----:B------:R-:W-:Y:S01]  /*0920*/  CS2R R126, SRZ ;  /* 0x00000000007e7805 */ /* 0x000fe2000001ff00 */
[----:B------:R-:W-:Y:S01]  /*0930*/  CS2R R124, SRZ ;  /* 0x00000000007c7805 */ /* 0x000fe2000001ff00 */
[----:B------:R-:W-:Y:S01]  /*0940*/  CS2R R122, SRZ ;  /* 0x00000000007a7805 */ /* 0x000fe2000001ff00 */
[----:B------:R-:W-:Y:S01]  /*0950*/  CS2R R120, SRZ ;  /* 0x0000000000787805 */ /* 0x000fe2000001ff00 */
[----:B------:R-:W-:Y:S01]  /*0960*/  @UP1 UIADD3 UR20, UR11, 0x7f, URZ ;  /* 0x0000007f0b141890 */ /* 0x000fe2000fffe03f */
[----:B------:R-:W-:Y:S01]  /*0970*/  CS2R R118, SRZ ;  /* 0x0000000000767805 */ /* 0x000fe2000001ff00 */
[----:B------:R-:W-:Y:S01]  /*0980*/  CS2R R116, SRZ ;  /* 0x0000000000747805 */ /* 0x000fe2000001ff00 */
[----:B------:R-:W-:Y:S01]  /*0990*/  CS2R R114, SRZ ;  /* 0x0000000000727805 */ /* 0x000fe2000001ff00 */
[----:B------:R-:W-:Y:S01]  /*09a0*/  UIMAD.WIDE.U32 UR20, UR20, UR4, URZ ;  /* 0x00000004141472a5 */ /* 0x000fe2000f8e003f */
[----:B------:R-:W-:Y:S01]  /*09b0*/  CS2R R112, SRZ ;  /* 0x0000000000707805 */ /* 0x000fe2000001ff00 */
[----:B------:R-:W-:Y:S01]  /*09c0*/  UIADD3 UR4, UR11, 0x7f, URZ ;  /* 0x0000007f0b047890 */ /* 0x000fe2000fffe03f */
[----:B------:R-:W-:Y:S01]  /*09d0*/  CS2R R110, SRZ ;  /* 0x00000000006e7805 */ /* 0x000fe2000001ff00 */
[----:B------:R-:W-:Y:S01]  /*09e0*/  @UP1 USHF.R.U32.HI UR4, URZ, UR5, UR21 ;  /* 0x000000053f041299 */ /* 0x000fe20008011615 */
[----:B------:R-:W-:Y:S01]  /*09f0*/  CS2R R108, SRZ ;  /* 0x00000000006c7805 */ /* 0x000fe2000001ff00 */
[----:B---3--:R-:W-:Y:S01]  /*0a00*/  UIADD3 UR5, UR7, 0x60, -UR13 ;  /* 0x0000006007057890 */ /* 0x008fe2000fffe80d */
[----:B------:R-:W-:Y:S01]  /*0a10*/  CS2R R106, SRZ ;  /* 0x00000000006a7805 */ /* 0x000fe2000001ff00 */
[----:B------:R-:W-:Y:S01]  /*0a20*/  UIMAD.WIDE UR20, UR6, 0x2aaaaaab, URZ ;  /* 0x2aaaaaab061478a5 */ /* 0x000fe2000f8e023f */
[----:B------:R-:W-:Y:S01]  /*0a30*/  CS2R R104, SRZ ;  /* 0x0000000000687805 */ /* 0x000fe2000001ff00 */
[----:B------:R-:W-:Y:S01]  /*0a40*/  UIADD3 UR4, UR5, UR4, URZ ;  /* 0x0000000405047290 */ /* 0x000fe2000fffe03f */
[----:B------:R-:W-:Y:S01]  /*0a50*/  CS2R R102, SRZ ;  /* 0x0000000000667805 */ /* 0x000fe2000001ff00 */
[----:B------:R-:W-:Y:S01]  /*0a60*/  CS2R R100, SRZ ;  /* 0x0000000000647805 */ /* 0x000fe2000001ff00 */
[----:B------:R-:W-:Y:S01]  /*0a70*/  CS2R R98, SRZ ;  /* 0x0000000000627805 */ /* 0x000fe2000001ff00 */
[----:B------:R-:W-:Y:S01]  /*0a80*/  UIMAD.WIDE UR4, UR4, 0x2aaaaaab, URZ ;  /* 0x2aaaaaab040478a5 */ /* 0x000fe2000f8e023f */
[----:B------:R-:W-:Y:S01]  /*0a90*/  CS2R R96, SRZ ;  /* 0x0000000000607805 */ /* 0x000fe2000001ff00 */
[----:B------:R-:W-:Y:S01]  /*0aa0*/  UMOV UR19, UR21 ;  /* 0x0000001500137c82 */ /* 0x000fe20008000000 */
[----:B------:R-:W-:Y:S01]  /*0ab0*/  CS2R R94, SRZ ;  /* 0x00000000005e7805 */ /* 0x000fe2000001ff00 */
[----:B------:R-:W-:Y:S01]  /*0ac0*/  USHF.R.U32.HI UR6, URZ, 0x1f, UR19 ;  /* 0x0000001f3f067899 */ /* 0x000fe20008011613 */
[----:B------:R-:W-:Y:S01]  /*0ad0*/  CS2R R92, SRZ ;  /* 0x00000000005c7805 */ /* 0x000fe2000001ff00 */
[----:B------:R-:W-:Y:S01]  /*0ae0*/  USHF.R.U32.HI UR4, URZ, 0x1f, UR5 ;  /* 0x0000001f3f047899 */ /* 0x000fe20008011605 */
[----:B------:R-:W-:Y:S01]  /*0af0*/  CS2R R90, SRZ ;  /* 0x00000000005a7805 */ /* 0x000fe2000001ff00 */
[----:B------:R-:W-:Y:S01]  /*0b00*/  ULEA.HI.SX32 UR6, UR19, UR6, 0x1c ;  /* 0x0000000613067291 */ /* 0x000fe2000f8fe23f */
[----:B------:R-:W-:Y:S01]  /*0b10*/  CS2R R88, SRZ ;  /* 0x0000000000587805 */ /* 0x000fe2000001ff00 */
[----:B------:R-:W-:Y:S01]  /*0b20*/  ULEA.HI.SX32 UR4, UR5, UR4, 0x1c ;  /* 0x0000000405047291 */ /* 0x000fe2000f8fe23f */
        /* <DEDUP_REMOVED lines=61> */
[----:B------:R-:W-:Y:S01]  /*0f00*/  LEA.HI R84, R7, R2, RZ, 0x3 ;  /* 0x0000000207547211 */ /* 0x000fe200078f18ff */
[----:B------:R-:W-:Y:S01]  /*0f10*/  UIMAD UR15, UR15, UR4, URZ ;  /* 0x000000040f0f72a4 */ /* 0x000fe2000f8e023f */
[----:B------:R-:W-:Y:S01]  /*0f20*/  PLOP3.LUT P1, PT, PT, PT, UP1, 0x80, 0x0 ;  /* 0x000000000000781c */ /* 0x000fe20003f2f018 */
[----:B------:R-:W-:Y:S01]  /*0f30*/  UIMAD.WIDE.U32 UR20, UR18, UR4, URZ ;  /* 0x00000004121472a5 */ /* 0x000fe2000f8e003f */
[----:B------:R-:W-:Y:S01]  /*0f40*/  LOP3.LUT R13, R84, 0xfffffff8, RZ, 0xc0, !PT ;  /* 0xfffffff8540d7812 */ /* 0x000fe200078ec0ff */
[----:B------:R-:W-:Y:S01]  /*0f50*/  UIMAD UR15, UR18, UR5, UR15 ;  /* 0x00000005120f72a4 */ /* 0x000fe2000f8e020f */
[----:B------:R-:W-:Y:S01]  /*0f60*/  SHF.R.S32.HI R84, RZ, 0x3, R84 ;  /* 0x00000003ff547819 */ /* 0x000fe20000011454 */
[----:B------:R-:W-:Y:S01]  /*0f70*/  USHF.R.S32.HI UR18, URZ, 0x1f, UR14 ;  /* 0x0000001f3f127899 */ /* 0x000fe2000801140e */
[----:B------:R-:W-:Y:S01]  /*0f80*/  PLOP3.LUT P0, PT, PT, PT, UP1, 0x80, 0x0 ;  /* 0x000000000000781c */ /* 0x000fe20003f0f018 */
[----:B------:R-:W-:Y:S01]  /*0f90*/  IMAD.IADD R13, R2, 0x1, -R13 ;  /* 0x00000001020d7824 */ /* 0x000fe200078e0a0d */
[----:B------:R-:W-:Y:S01]  /*0fa0*/  ULDC.64 UR4, c[0x0][0x1b8] ;  /* 0x00006e0000047ab9 */ /* 0x000fe20000000a00 */
[----:B------:R-:W-:Y:S01]  /*0fb0*/  IMAD.SHL.U32 R251, R84, 0x40, RZ ;  /* 0x0000004054fb7824 */ /* 0x000fe200078e00ff */
[----:B------:R-:W-:Y:S01]  /*0fc0*/  UIADD3 UR21, UR21, UR15, URZ ;  /* 0x0000000f15157290 */ /* 0x000fe2000fffe03f */
[C---:B------:R-:W-:Y:S01]  /*0fd0*/  IMAD R112, R13.reuse, 0x20, R84 ;  /* 0x000000200d707824 */ /* 0x040fe200078e0254 */
[----:B------:R-:W-:Y:S01]  /*0fe0*/  UIMAD UR15, UR8, UR4, URZ ;  /* 0x00000004080f72a4 */ /* 0x000fe2000f8e023f */
[----:B------:R-:W-:Y:S01]  /*0ff0*/  IMAD.SHL.U32 R211, R13, 0x8, RZ ;  /* 0x000000080dd37824 */ /* 0x000fe200078e00ff */
[----:B------:R-:W-:Y:S01]  /*1000*/  UIMAD.WIDE.U32 UR20, UR9, UR4, UR20 ;  /* 0x00000004091472a5 */ /* 0x000fe2000f8e0014 */
[----:B------:R-:W-:Y:S01]  /*1010*/  LOP3.LUT R251, R251, 0x1c0, RZ, 0xc0, !PT ;  /* 0x000001c0fbfb7812 */ /* 0x000fe200078ec0ff */
[----:B------:R-:W-:Y:S01]  /*1020*/  UIMAD UR15, UR9, UR5, UR15 ;  /* 0x00000005090f72a4 */ /* 0x000fe2000f8e020f */
[----:B------:R-:W-:Y:S01]  /*1030*/  IADD3 R0, R112, UR11, RZ ;  /* 0x0000000b70007c10 */ /* 0x000fe2000fffe0ff */
[----:B------:R-:W-:Y:S01]  /*1040*/  USEL UR18, UR18, URZ, !UP2 ;  /* 0x0000003f12127287 */ /* 0x000fe2000d000000 */
[----:B------:R3:W-:Y:S01]  /*1050*/  STL [R1+0x8], R112 ;  /* 0x0000087001007387 */ /* 0x0007e20000100800 */
[----:B------:R-:W-:Y:S01]  /*1060*/  ULDC.64 UR4, c[0x0][0x1c0] ;  /* 0x0000700000047ab9 */ /* 0x000fe20000000a00 */
[C---:B------:R-:W-:Y:S01]  /*1070*/  IADD3 R12, R211.reuse, 0x40, RZ ;  /* 0x00000040d30c7810 */ /* 0x040fe20007ffe0ff */
[----:B-1----:R-:W-:Y:S01]  /*1080*/  @P1 IMAD.HI.U32 R4, R0, c[0x0][0x2c8], RZ ;  /* 0x0000b20000041a27 */ /* 0x002fe200078e00ff */
[----:B------:R-:W-:Y:S01]  /*1090*/  USEL UR19, UR14, URZ, !UP2 ;  /* 0x0000003f0e137287 */ /* 0x000fe2000d000000 */
[----:B------:R3:W-:Y:S01]  /*10a0*/  STL [R1+0x1c], R211 ;  /* 0x00001cd301007387 */ /* 0x0007e20000100800 */
[----:B------:R-:W-:Y:S01]  /*10b0*/  UIMAD UR18, UR18, UR4, URZ ;  /* 0x00000004121272a4 */ /* 0x000fe2000f8e023f */
[----:B------:R-:W-:Y:S01]  /*10c0*/  IMAD.MOV.U32 R6, RZ, RZ, R0 ;  /* 0x000000ffff067224 */ /* 0x000fe200078e0000 */
[----:B------:R-:W-:Y:S01]  /*10d0*/  UIADD3 UR21, UR21, UR15, URZ ;  /* 0x0000000f15157290 */ /* 0x000fe2000fffe03f */
[----:B------:R-:W-:Y:S01]  /*10e0*/  @P0 SHF.R.U32.HI R6, RZ, c[0x0][0x2cc], R4 ;  /* 0x0000b300ff060a19 */ /* 0x000fe20000011604 */
[----:B------:R-:W-:Y:S01]  /*10f0*/  UIMAD UR5, UR19, UR5, UR18 ;  /* 0x00000005130572a4 */ /* 0x000fe2000f8e0212 */
[C---:B------:R-:W-:Y:S01]  /*1100*/  IADD3 R85, R211.reuse, 0x80, RZ ;  /* 0x00000080d3557810 */ /* 0x040fe20007ffe0ff */
[----:B------:R-:W-:Y:S01]  /*1110*/  UIMAD.WIDE.U32 UR20, UR19, UR4, UR20 ;  /* 0x00000004131472a5 */ /* 0x000fe2000f8e0014 */
[--C-:B------:R-:W-:Y:S01]  /*1120*/  SHF.R.S32.HI R5, RZ, 0x1f, R6.reuse ;  /* 0x0000001fff057819 */ /* 0x100fe20000011406 */
[----:B------:R-:W-:Y:S01]  /*1130*/  IMAD.MOV R4, RZ, RZ, -R6 ;  /* 0x000000ffff047224 */ /* 0x000fe200078e0a06 */
[----:B------:R-:W-:Y:S01]  /*1140*/  ULDC UR4, c[0x0][0x2c4] ;  /* 0x0000b10000047ab9 */ /* 0x000fe20000000800 */
[----:B------:R-:W-:Y:S01]  /*1150*/  ISETP.GE.AND P4, PT, R211, c[0x0][0x198], PT ;  /* 0x00006600d3007a0c */ /* 0x000fe20003f86270 */
[----:B------:R-:W-:Y:S01]  /*1160*/  UIADD3 UR5, UR21, UR5, URZ ;  /* 0x0000000515057290 */ /* 0x000fe2000fffe03f */
[----:B------:R-:W-:Y:S01]  /*1170*/  IMAD R4, R4, c[0x0][0x2c4], R0 ;  /* 0x0000b10004047a24 */ /* 0x000fe200078e0200 */
[----:B------:R-:W-:Y:S01]  /*1180*/  UIMAD UR4, UR13, UR4, URZ ;  /* 0x000000040d0472a4 */ /* 0x000fe2000f8e023f */
[----:B------:R-:W-:Y:S01]  /*1190*/  IMAD.U32 R9, RZ, RZ, UR21 ;  /* 0x00000015ff097e24 */ /* 0x000fe2000f8e00ff */
[----:B------:R-:W-:Y:S01]  /*11a0*/  ISETP.GE.AND P3, PT, R12, c[0x0][0x198], PT ;  /* 0x000066000c007a0c */ /* 0x000fe20003f66270 */
[----:B------:R-:W-:Y:S01]  /*11b0*/  IMAD.U32 R8, RZ, RZ, UR20 ;  /* 0x00000014ff087e24 */ /* 0x000fe2000f8e00ff */
[----:B------:R-:W-:Y:S01]  /*11c0*/  SHF.R.S32.HI R0, RZ, 0x1f, R4 ;  /* 0x0000001fff007819 */ /* 0x000fe20000011404 */
[----:B------:R-:W-:Y:S01]  /*11d0*/  IMAD.U32 R9, RZ, RZ, UR5 ;  /* 0x00000005ff097e24 */ /* 0x000fe2000f8e00ff */
[----:B------:R-:W-:Y:S01]  /*11e0*/  ISETP.GE.AND P6, PT, R85, c[0x0][0x198], PT ;  /* 0x0000660055007a0c */ /* 0x000fe20003fc6270 */
[----:B------:R-:W-:Y:S01]  /*11f0*/  IMAD R5, R5, c[0x0][0x1b0], RZ ;  /* 0x00006c0005057a24 */ /* 0x000fe200078e02ff */
[----:B------:R-:W-:Y:S01]  /*1200*/  BSSY B0, `(.L_x_1570) ;  /* 0x0000039000007945 */ /* 0x000fe20003800000 */
[----:B------:R-:W-:-:S04]  /*1210*/  IMAD.WIDE.U32 R8, R6, c[0x0][0x1b0], R8 ;  /* 0x00006c0006087a25 */ /* 0x000fc800078e0008 */
[----:B------:R-:W-:Y:S02]  /*1220*/  IMAD R5, R6, c[0x0][0x1b4], R5 ;  /* 0x00006d0006057a24 */ /* 0x000fe400078e0205 */
[----:B------:R-:W-:Y:S02]  /*1230*/  IMAD R0, R0, c[0x0][0x1a8], RZ ;  /* 0x00006a0000007a24 */ /* 0x000fe400078e02ff */
[----:B------:R-:W-:Y:S02]  /*1240*/  IMAD.IADD R11, R9, 0x1, R5 ;  /* 0x00000001090b7824 */ /* 0x000fe400078e0205 */
[----:B------:R-:W-:Y:S01]  /*1250*/  IMAD.MOV.U32 R10, RZ, RZ, R8 ;  /* 0x000000ffff0a7224 */ /* 0x000fe200078e0008 */
[----:B------:R-:W-:Y:S01]  /*1260*/  IADD3 R8, R84, UR11, RZ ;  /* 0x0000000b54087c10 */ /* 0x000fe2000fffe0ff */
[C---:B------:R-:W-:Y:S02]  /*1270*/  IMAD R9, R4.reuse, c[0x0][0x1ac], R0 ;  /* 0x00006b0004097a24 */ /* 0x040fe400078e0200 */
[----:B------:R-:W-:Y:S01]  /*1280*/  IMAD.WIDE.U32 R4, R4, c[0x0][0x1a8], R10 ;  /* 0x00006a0004047a25 */ /* 0x000fe200078e000a */
[----:B------:R-:W-:-:S02]  /*1290*/  LEA.HI R11, R7, R2, RZ, 0x4 ;  /* 0x00000002070b7211 */ /* 0x000fc400078f20ff */
[----:B------:R-:W-:Y:S01]  /*12a0*/  LEA.HI R10, R7, R2, RZ, 0x6 ;  /* 0x00000002070a7211 */ /* 0x000fe200078f30ff */
[----:B------:R-:W-:Y:S01]  /*12b0*/  IMAD.IADD R9, R5, 0x1, R9 ;  /* 0x0000000105097824 */ /* 0x000fe200078e0209 */
[----:B------:R-:W-:Y:S02]  /*12c0*/  LOP3.LUT R0, R11, 0xfffffff0, RZ, 0xc0, !PT ;  /* 0xfffffff00b007812 */ /* 0x000fe400078ec0ff */
[----:B------:R-:W-:Y:S01]  /*12d0*/  LEA R16, P0, R4, c[0x0][0x160], 0x1 ;  /* 0x0000580004107a11 */ /* 0x000fe200078008ff */
[----:B------:R-:W-:Y:S02]  /*12e0*/  IMAD.SHL.U32 R10, R10, 0x8, RZ ;  /* 0x000000080a0a7824 */ /* 0x000fe400078e00ff */
[----:B------:R-:W-:Y:S01]  /*12f0*/  IMAD.IADD R0, R2, 0x1, -R0 ;  /* 0x0000000102007824 */ /* 0x000fe200078e0a00 */
[----:B------:R-:W-:Y:S01]  /*1300*/  LEA.HI.X R9, R4, c[0x0][0x164], R9, 0x1, P0 ;  /* 0x0000590004097a11 */ /* 0x000fe200000f0c09 */
[----:B------:R-:W-:Y:S01]  /*1310*/  IMAD.MOV.U32 R4, RZ, RZ, 0x10 ;  /* 0x00000010ff047424 */ /* 0x000fe200078e00ff */
[----:B------:R-:W-:Y:S01]  /*1320*/  ISETP.GE.AND P0, PT, R8, UR4, PT ;  /* 0x0000000408007c0c */ /* 0x000fe2000bf06270 */
[----:B------:R3:W1:Y:S01]  /*1330*/  SHFL.IDX PT, R18, R16, RZ, 0x181f ;  /* 0x00181fff10127589 */ /* 0x00066200000e0000 */
[----:B------:R-:W-:-:S03]  /*1340*/  SHF.R.S32.HI R6, RZ, 0x1f, R0 ;  /* 0x0000001fff067819 */ /* 0x000fc60000011400 */
[----:B------:R3:W4:Y:S01]  /*1350*/  SHFL.IDX PT, R19, R9, RZ, 0x181f ;  /* 0x00181fff09137589 */ /* 0x00072200000e0000 */
[----:B------:R-:W-:-:S04]  /*1360*/  LEA.HI R6, R6, R0, RZ, 0x3 ;  /* 0x0000000006067211 */ /* 0x000fc800078f18ff */
[----:B------:R-:W-:-:S05]  /*1370*/  LOP3.LUT R5, R6, 0xfffffff8, RZ, 0xc0, !PT ;  /* 0xfffffff806057812 */ /* 0x000fca00078ec0ff */
[----:B------:R-:W-:Y:S01]  /*1380*/  IMAD.IADD R5, R0, 0x1, -R5 ;  /* 0x0000000100057824 */ /* 0x000fe200078e0a05 */
[----:B------:R-:W-:-:S04]  /*1390*/  IADD3 R0, R211, 0xc0, RZ ;  /* 0x000000c0d3007810 */ /* 0x000fc80007ffe0ff */
[----:B------:R-:W-:Y:S01]  /*13a0*/  ISETP.GE.AND P5, PT, R0, c[0x0][0x198], PT ;  /* 0x0000660000007a0c */ /* 0x000fe20003fa6270 */
[----:B--2---:R2:W5:Y:S03]  /*13b0*/  @P2 R2UR UR19, R3 ;  /* 0x00000000031323c2 */ /* 0x00456600000e0000 */
[----:B------:R-:W-:Y:S01]  /*13c0*/  R2P PR, R5, 0x6 ;  /* 0x0000000605007804 */ /* 0x000fe20000000000 */
[----:B-----5:R-:W-:-:S04]  /*13d0*/  @!UP0 UMOV UR19, UR14 ;  /* 0x0000000e00138c82 */ /* 0x020fc80008000000 */
[----:B------:R-:W-:Y:S02]  /*13e0*/  SEL R4, R4, 0xfffffff0, !P1 ;  /* 0xfffffff004047807 */ /* 0x000fe40004800000 */
[----:B--2---:R-:W-:Y:S02]  /*13f0*/  SHF.R.U32.HI R3, RZ, 0x3, R251 ;  /* 0x00000003ff037819 */ /* 0x004fe400000116fb */
[----:B------:R-:W-:-:S04]  /*1400*/  LOP3.LUT R251, R251, 0x38, R211, 0xf8, !PT ;  /* 0x00000038fbfb7812 */ /* 0x000fc800078ef8d3 */
[----:B------:R-:W-:Y:S01]  /*1410*/  LOP3.LUT R251, R251, R3, RZ, 0x3c, !PT ;  /* 0x00000003fbfb7212 */ /* 0x000fe200078e3cff */
[----:B------:R-:W-:-:S03]  /*1420*/  IMAD.MOV.U32 R3, RZ, RZ, 0x20 ;  /* 0x00000020ff037424 */ /* 0x000fc600078e00ff */
[----:B------:R-:W-:Y:S02]  /*1430*/  LOP3.LUT R251, R251, 0xfffffe00, R10, 0xf8, !PT ;  /* 0xfffffe00fbfb7812 */ /* 0x000fe400078ef80a */
        /* <DEDUP_REMOVED lines=21> */
.L_x_1571:
[----:B-1-34-:R-:W-:Y:S05]  /*1590*/  BSYNC B0 ;  /* 0x0000000000007941 */ /* 0x01afea0003800000 */
.L_x_1570:
        /* <DEDUP_REMOVED lines=25> */
.L_x_1573:
[----:B------:R-:W-:Y:S05]  /*1730*/  BSYNC B0 ;  /* 0x0000000000007941 */ /* 0x000fea0003800000 */
.L_x_1572:
        /* <DEDUP_REMOVED lines=25> */
.L_x_1575:
[----:B------:R-:W-:Y:S05]  /*18d0*/  BSYNC B0 ;  /* 0x0000000000007941 */ /* 0x000fea0003800000 */
.L_x_1574:
[----:B------:R-:W-:Y:S01]  /*18e0*/  IMAD.MOV.U32 R252, RZ, RZ, c[0x0][0x2b8] ;  /* 0x0000ae00fffc7624 */ /* 0x000fe200078e00ff */
[----:B------:R-:W-:Y:S01]  /*18f0*/  UMOV UR15, 0x60 ;  /* 0x00000060000f7882 */ /* 0x000fe20000000000 */
[----:B-12---:R-:W-:Y:S01]  /*1900*/  SHFL.IDX PT, R16, R16, 0x3, 0x181f ;  /* 0x00781f0010107f89 */ /* 0x006fe200000e0000 */
[----:B------:R-:W-:Y:S01]  /*1910*/  UIMAD UR15, UR6, UR15, -0x60 ;  /* 0xffffffa0060f74a4 */ /* 0x000fe2000f8e020f */
[----:B---3--:R-:W-:Y:S01]  /*1920*/  SHF.R.S32.HI R15, RZ, 0x1f, R12 ;  /* 0x0000001fff0f7819 */ /* 0x008fe2000001140c */
[----:B------:R-:W-:Y:S01]  /*1930*/  IMAD.SHL.U32 R251, R251, 0x2, RZ ;  /* 0x00000002fbfb7824 */ /* 0x000fe200078e00ff */
[----:B------:R-:W-:Y:S01]  /*1940*/  ISETP.NE.AND P2, PT, R252, 0x1, PT ;  /* 0x00000001fc00780c */ /* 0x000fe20003f45270 */
[----:B------:R1:W2:Y:S01]  /*1950*/  SHFL.IDX PT, R17, R9, 0x3, 0x181f ;  /* 0x00781f0009117f89 */ /* 0x0002a200000e0000 */
[----:B------:R-:W-:Y:S01]  /*1960*/  LEA.HI R15, R15, R12, RZ, 0x3 ;  /* 0x0000000c0f0f7211 */ /* 0x000fe200078f18ff */
[----:B------:R-:W-:Y:S01]  /*1970*/  USHF.R.S32.HI UR18, URZ, 0x1f, UR19 ;  /* 0x0000001f3f127899 */ /* 0x000fe20008011413 */
[----:B------:R-:W-:Y:S01]  /*1980*/  IADD3 R10, R112, UR15, RZ ;  /* 0x0000000f700a7c10 */ /* 0x000fe2000fffe0ff */
[----:B------:R-:W-:Y:S01]  /*1990*/  IMAD.MOV.U32 R23, RZ, RZ, RZ ;  /* 0x000000ffff177224 */ /* 0x000fe200078e00ff */
[----:B------:R-:W-:-:S02]  /*19a0*/  LOP3.LUT R209, R15, 0xfffffff8, RZ, 0xc0, !PT ;  /* 0xfffffff80fd17812 */ /* 0x000fc400078ec0ff */
[----:B------:R-:W-:Y:S01]  /*19b0*/  ISETP.GE.AND P1, PT, R10, UR7, PT ;  /* 0x000000070a007c0c */ /* 0x000fe2000bf26270 */
[----:B------:R-:W-:Y:S02]  /*19c0*/  IMAD.SHL.U32 R249, R13, 0x40, RZ ;  /* 0x000000400df97824 */ /* 0x000fe400078e00ff */
[----:B------:R-:W-:Y:S01]  /*19d0*/  STL [R1+0x18], R209 ;  /* 0x000018d101007387 */ /* 0x000fe20000100800 */
[----:B------:R-:W-:Y:S02]  /*19e0*/  ISETP.GT.OR P1, PT, R112, 0x5f, P1 ;  /* 0x0000005f7000780c */ /* 0x000fe40000f24670 */
[----:B-1----:R-:W-:Y:S02]  /*19f0*/  IADD3 R9, R8, 0x60, RZ ;  /* 0x0000006008097810 */ /* 0x002fe40007ffe0ff */
[----:B------:R-:W-:Y:S02]  /*1a00*/  IADD3 R8, R10, UR12, RZ ;  /* 0x0000000c0a087c10 */ /* 0x000fe4000fffe0ff */
[----:B------:R-:W-:Y:S01]  /*1a10*/  ISETP.GE.AND P0, PT, R9, UR4, PT ;  /* 0x0000000409007c0c */ /* 0x000fe2000bf06270 */
[----:B------:R-:W-:Y:S01]  /*1a20*/  ULDC.64 UR4, c[0x0][0x2b0] ;  /* 0x0000ac0000047ab9 */ /* 0x000fe20000000a00 */
[----:B------:R-:W-:Y:S01]  /*1a30*/  SHF.R.S32.HI R10, RZ, 0x1f, R0 ;  /* 0x0000001fff0a7819 */ /* 0x000fe20000011400 */
[----:B------:R-:W-:Y:S01]  /*1a40*/  @P2 IMAD.HI.U32 R14, R8, c[0x0][0x2bc], RZ ;  /* 0x0000af00080e2a27 */ /* 0x000fe200078e00ff */
[----:B------:R-:W-:-:S02]  /*1a50*/  UIMAD UR18, UR18, UR4, URZ ;  /* 0x00000004121272a4 */ /* 0x000fc4000f8e023f */
[----:B------:R-:W-:Y:S01]  /*1a60*/  LEA.HI R10, R10, R0, RZ, 0x3 ;  /* 0x000000000a0a7211 */ /* 0x000fe200078f18ff */
[----:B------:R-:W-:Y:S01]  /*1a70*/  IMAD.MOV.U32 R9, RZ, RZ, R8 ;  /* 0x000000ffff097224 */ /* 0x000fe200078e0008 */
[----:B------:R-:W-:Y:S01]  /*1a80*/  @P2 SHF.R.U32.HI R9, RZ, c[0x0][0x2c0], R14 ;  /* 0x0000b000ff092a19 */ /* 0x000fe2000001160e */
[----:B------:R-:W-:Y:S01]  /*1a90*/  UIMAD.WIDE.U32 UR20, UR19, UR4, URZ ;  /* 0x00000004131472a5 */ /* 0x000fe2000f8e003f */
[----:B------:R-:W-:Y:S01]  /*1aa0*/  SHF.R.S32.HI R14, RZ, 0x1f, R85 ;  /* 0x0000001fff0e7819 */ /* 0x000fe20000011455 */
[----:B------:R-:W-:Y:S01]  /*1ab0*/  UIMAD UR18, UR19, UR5, UR18 ;  /* 0x00000005131272a4 */ /* 0x000fe2000f8e0212 */
[----:B------:R-:W-:Y:S01]  /*1ac0*/  LOP3.LUT R111, R10, 0xfffffff8, RZ, 0xc0, !PT ;  /* 0xfffffff80a6f7812 */ /* 0x000fe200078ec0ff */
[--C-:B--2---:R-:W-:Y:S01]  /*1ad0*/  @!P0 IMAD.WIDE R20, R211, 0x2, R16.reuse ;  /* 0x00000002d3148825 */ /* 0x104fe200078e0210 */
[----:B------:R-:W-:Y:S01]  /*1ae0*/  LEA.HI R14, R14, R85, RZ, 0x3 ;  /* 0x000000550e0e7211 */ /* 0x000fe200078f18ff */
[----:B------:R-:W-:Y:S01]  /*1af0*/  UIADD3 UR18, UR21, UR18, URZ ;  /* 0x0000001215127290 */ /* 0x000fe2000fffe03f */
[----:B------:R-:W-:Y:S01]  /*1b00*/  @!P1 IADD3 R15, P2, R9, UR20, RZ ;  /* 0x00000014090f9c10 */ /* 0x000fe2000ff5e0ff */
[----:B----4-:R-:W-:Y:S01]  /*1b10*/  @!P0 IMAD.WIDE R18, R209, 0x2, R16 ;  /* 0x00000002d1128825 */ /* 0x010fe200078e0210 */
[----:B------:R-:W-:Y:S01]  /*1b20*/  LOP3.LUT R207, R14, 0xfffffff8, RZ, 0xc0, !PT ;  /* 0xfffffff80ecf7812 */ /* 0x000fe200078ec0ff */
[----:B------:R-:W-:Y:S01]  /*1b30*/  @!PT LDS RZ, [RZ] ;  /* 0x00000000fffff984 */ /* 0x000fe20000000800 */
[----:B------:R1:W-:Y:S01]  /*1b40*/  @!P0 LDGSTS.E.BYPASS.LTC128B.128 [R251+0x1b100], [R20.64], !P4 ;  /* 0x1b10000014fb8fae */ /* 0x0003e2000e101d50 */
[----:B------:R-:W-:Y:S01]  /*1b50*/  LOP3.LUT R249, R249, 0x1c0, RZ, 0xc0, !PT ;  /* 0x000001c0f9f97812 */ /* 0x000fe200078ec0ff */
[----:B------:R-:W-:Y:S01]  /*1b60*/  ULDC.64 UR4, c[0x0][0x1e8] ;  /* 0x00007a0000047ab9 */ /* 0x000fe20000000a00 */
[----:B------:R-:W-:Y:S01]  /*1b70*/  @!P1 LEA.HI.X.SX32 R10, R9, UR18, 0x1, P2 ;  /* 0x00000012090a9c11 */ /* 0x000fe200090f0eff */
[----:B------:R2:W-:Y:S01]  /*1b80*/  @!P0 LDGSTS.E.BYPASS.LTC128B.128 [R251+0x1f100], [R18.64], !P3 ;  /* 0x1f10000012fb8fae */ /* 0x0005e2000d901d50 */
[----:B------:R-:W-:-:S03]  /*1b90*/  @!P1 LEA R14, P2, R15, c[0x0][0x2a0], 0x2 ;  /* 0x0000a8000f0e9a11 */ /* 0x000fc600078410ff */
[----:B------:R-:W-:Y:S01]  /*1ba0*/  STL [R1+0x14], R207 ;  /* 0x000014cf01007387 */ /* 0x000fe20000100800 */
[----:B------:R-:W-:Y:S01]  /*1bb0*/  @!P1 LEA.HI.X R15, R15, c[0x0][0x2a4], R10, 0x2, P2 ;  /* 0x0000a9000f0f9a11 */ /* 0x000fe200010f140a */
[--C-:B--2---:R-:W-:Y:S01]  /*1bc0*/  @!P0 IMAD.WIDE R18, R207, 0x2, R16.reuse ;  /* 0x00000002cf128825 */ /* 0x104fe200078e0210 */
[----:B------:R-:W-:Y:S01]  /*1bd0*/  UIMAD UR19, UR8, UR4, URZ ;  /* 0x00000004081372a4 */ /* 0x000fe2000f8e023f */
[----:B------:R-:W-:Y:S01]  /*1be0*/  ISETP.GE.AND P4, PT, R85, c[0x0][0x1d4], PT ;  /* 0x0000750055007a0c */ /* 0x000fe20003f86270 */
[----:B------:R-:W-:Y:S01]  /*1bf0*/  UIMAD.WIDE.U32 UR22, UR9, UR4, URZ ;  /* 0x00000004091672a5 */ /* 0x000fe2000f8e003f */
[----:B------:R-:W-:Y:S01]  /*1c00*/  @!P0 IMAD.WIDE R16, R111, 0x2, R16 ;  /* 0x000000026f108825 */ /* 0x000fe200078e0210 */
[----:B------:R2:W-:Y:S04]  /*1c10*/  @!P0 LDGSTS.E.BYPASS.LTC128B.128 [R251+0x23100], [R18.64], !P6 ;  /* 0x2310000012fb8fae */ /* 0x0005e8000f101d50 */
[----:B------:R3:W-:Y:S04]  /*1c20*/  @!P0 LDGSTS.E.BYPASS.LTC128B.128 [R251+0x27100], [R16.64], !P5 ;  /* 0x2710000010fb8fae */ /* 0x0007e8000e901d50 */
[----:B------:R-:W0:Y:S04]  /*1c30*/  LDGDEPBAR ;  /* 0x00000000000079af */ /* 0x000e280000000000 */
[----:B------:R-:W-:Y:S01]  /*1c40*/  BAR.SYNC.DEFER_BLOCKING 0x0 ;  /* 0x0000000000007b1d */ /* 0x000fe20000010000 */
[----:B------:R-:W-:-:S04]  /*1c50*/  IMAD.MOV R9, RZ, RZ, -R9 ;  /* 0x000000ffff097224 */ /* 0x000fc800078e0a09 */
[----:B------:R-:W-:Y:S01]  /*1c60*/  IMAD R24, R9, c[0x0][0x2b8], R8 ;  /* 0x0000ae0009187a24 */ /* 0x000fe200078e0208 */
[----:B------:R-:W-:Y:S01]  /*1c70*/  STL [R1+0x10], R111 ;  /* 0x0000106f01007387 */ /* 0x000fe20000100800 */
[----:B------:R-:W-:-:S03]  /*1c80*/  IMAD.SHL.U32 R8, R84, 0x8, RZ ;  /* 0x0000000854087824 */ /* 0x000fc600078e00ff */
[----:B------:R-:W-:Y:S02]  /*1c90*/  SHF.R.S32.HI R10, RZ, 0x1f, R24 ;  /* 0x0000001fff0a7819 */ /* 0x000fe40000011418 */
[----:B------:R-:W-:-:S03]  /*1ca0*/  LOP3.LUT R8, R249, 0x8, R8, 0xf8, !PT ;  /* 0x00000008f9087812 */ /* 0x000fc600078ef808 */
[----:B------:R-:W-:Y:S01]  /*1cb0*/  IMAD R9, R10, c[0x0][0x1e0], RZ ;  /* 0x000078000a097a24 */ /* 0x000fe200078e02ff */
[----:B------:R-:W-:Y:S01]  /*1cc0*/  SHF.R.U32.HI R249, RZ, 0x3, R249 ;  /* 0x00000003fff97819 */ /* 0x000fe200000116f9 */
[----:B---3--:R-:W-:-:S03]  /*1cd0*/  IMAD.WIDE.U32 R16, R24, c[0x0][0x1e0], RZ ;  /* 0x0000780018107a25 */ /* 0x008fc600078e00ff */
[----:B------:R-:W-:Y:S01]  /*1ce0*/  LOP3.LUT R249, R8, R249, RZ, 0x3c, !PT ;  /* 0x000000f908f97212 */ /* 0x000fe200078e3cff */
[----:B------:R-:W-:Y:S01]  /*1cf0*/  IMAD R9, R24, c[0x0][0x1e4], R9 ;  /* 0x0000790018097a24 */ /* 0x000fe200078e0209 */
[----:B------:R3:W4:Y:S01]  /*1d00*/  @!P1 LDG.E R23, [R14.64] ;  /* 0x000000100e179981 */ /* 0x000722000c1e1900 */
[----:B------:R-:W-:Y:S01]  /*1d10*/  UIMAD UR19, UR9, UR5, UR19 ;  /* 0x00000005091372a4 */ /* 0x000fe2000f8e0213 */
[----:B------:R-:W-:Y:S01]  /*1d20*/  IMAD R10, R10, c[0x0][0x208], RZ ;  /* 0x000082000a0a7a24 */ /* 0x000fe200078e02ff */
[----:B------:R-:W-:Y:S01]  /*1d30*/  LOP3.LUT P1, RZ, R13, 0x2, RZ, 0xc0, !PT ;  /* 0x000000020dff7812 */ /* 0x000fe2000782c0ff */
[----:B------:R-:W-:Y:S01]  /*1d40*/  IMAD.IADD R17, R17, 0x1, R9 ;  /* 0x0000000111117824 */ /* 0x000fe200078e0209 */
[----:B------:R-:W-:Y:S01]  /*1d50*/  UIADD3 UR19, UR23, UR19, URZ ;  /* 0x0000001317137290 */ /* 0x000fe2000fffe03f */
[C---:B--2---:R-:W-:Y:S01]  /*1d60*/  IMAD.WIDE.U32 R18, R24.reuse, c[0x0][0x208], RZ ;  /* 0x0000820018127a25 */ /* 0x044fe200078e00ff */
[----:B------:R-:W-:Y:S01]  /*1d70*/  ULDC.64 UR4, c[0x0][0x210] ;  /* 0x0000840000047ab9 */ /* 0x000fe20000000a00 */
[----:B------:R-:W-:Y:S01]  /*1d80*/  ISETP.GE.AND P2, PT, R211, c[0x0][0x1d4], PT ;  /* 0x00007500d3007a0c */ /* 0x000fe20003f46270 */
[----:B------:R-:W-:Y:S01]  /*1d90*/  UIMAD UR8, UR8, UR4, URZ ;  /* 0x00000004080872a4 */ /* 0x000fe2000f8e023f */
[----:B------:R-:W-:Y:S01]  /*1da0*/  IMAD R10, R24, c[0x0][0x20c], R10 ;  /* 0x00008300180a7a24 */ /* 0x000fe200078e020a */
[----:B------:R-:W-:Y:S01]  /*1db0*/  UIMAD.WIDE.U32 UR24, UR9, UR4, URZ ;  /* 0x00000004091872a5 */ /* 0x000fe2000f8e003f */
[----:B------:R-:W-:Y:S01]  /*1dc0*/  ISETP.GE.AND P5, PT, R12, c[0x0][0x1d4], PT ;  /* 0x000075000c007a0c */ /* 0x000fe20003fa6270 */
[----:B------:R-:W-:Y:S01]  /*1dd0*/  UIMAD UR8, UR9, UR5, UR8 ;  /* 0x00000005090872a4 */ /* 0x000fe2000f8e0208 */
[----:B------:R-:W-:Y:S01]  /*1de0*/  IMAD.IADD R19, R19, 0x1, R10 ;  /* 0x0000000113137824 */ /* 0x000fe200078e020a */
[----:B------:R-:W-:Y:S01]  /*1df0*/  UIADD3 UR4, UR6, -0x1, URZ ;  /* 0xffffffff06047890 */ /* 0x000fe2000fffe03f */
[----:B------:R-:W-:Y:S01]  /*1e00*/  ISETP.GE.AND P6, PT, R0, c[0x0][0x1d4], PT ;  /* 0x0000750000007a0c */ /* 0x000fe20003fc6270 */
[----:B------:R-:W-:Y:S01]  /*1e10*/  UIADD3 UR8, UR25, UR8, URZ ;  /* 0x0000000819087290 */ /* 0x000fe2000fffe03f */
[----:B-1----:R-:W-:Y:S01]  /*1e20*/  IMAD.U32 R20, RZ, RZ, UR9 ;  /* 0x00000009ff147e24 */ /* 0x002fe2000f8e00ff */
[----:B------:R-:W-:Y:S01]  /*1e30*/  UIMAD UR4, UR4, -0x60, UR7 ;  /* 0xffffffa0040478a4 */ /* 0x000fe2000f8e0207 */
[----:B------:R-:W-:Y:S01]  /*1e40*/  IMAD.SHL.U32 R5, R5, 0x40, RZ ;  /* 0x0000004005057824 */ /* 0x000fe200078e00ff */
[----:B------:R-:W-:Y:S01]  /*1e50*/  LEA.HI R109, R7, R2, RZ, 0x5 ;  /* 0x00000002076d7211 */ /* 0x000fe200078f28ff */
[----:B------:R-:W-:Y:S01]  /*1e60*/  IMAD.SHL.U32 R6, R6, 0x40, RZ ;  /* 0x0000004006067824 */ /* 0x000fe200078e00ff */
[----:B------:R-:W-:Y:S01]  /*1e70*/  SHF.R.S32.HI R210, RZ, 0x1f, R209 ;  /* 0x0000001fffd27819 */ /* 0x000fe200000114d1 */
[----:B------:R-:W-:Y:S01]  /*1e80*/  UISETP.GE.AND UP0, UPT, UR6, 0x2, UPT ;  /* 0x000000020600788c */ /* 0x000fe2000bf06270 */
[----:B---3--:R-:W-:-:S02]  /*1e90*/  SHF.R.S32.HI R14, RZ, 0x4, R11 ;  /* 0x00000004ff0e7819 */ /* 0x008fc4000001140b */
[----:B------:R-:W-:Y:S02]  /*1ea0*/  IADD3 R84, -R84, UR4, RZ ;  /* 0x0000000454547c10 */ /* 0x000fe4000fffe1ff */
[----:B------:R-:W-:Y:S02]  /*1eb0*/  LEA.HI R11, R11, R14, RZ, 0x1 ;  /* 0x0000000e0b0b7211 */ /* 0x000fe400078f08ff */
[----:B------:R-:W-:Y:S02]  /*1ec0*/  LOP3.LUT R5, R5, 0x1c0, RZ, 0xc0, !PT ;  /* 0x000001c005057812 */ /* 0x000fe400078ec0ff */
[----:B------:R-:W-:Y:S02]  /*1ed0*/  LOP3.LUT R11, R11, 0xfffffffe, RZ, 0xc0, !PT ;  /* 0xfffffffe0b0b7812 */ /* 0x000fe400078ec0ff */
[----:B------:R-:W-:Y:S02]  /*1ee0*/  LOP3.LUT R6, R6, 0xfffffe00, RZ, 0xc0, !PT ;  /* 0xfffffe0006067812 */ /* 0x000fe400078ec0ff */
[----:B------:R-:W-:Y:S01]  /*1ef0*/  SHF.R.S32.HI R108, RZ, 0x5, R109 ;  /* 0x00000005ff6c7819 */ /* 0x000fe2000001146d */
[----:B------:R-:W-:Y:S01]  /*1f00*/  IMAD.IADD R11, R14, 0x1, -R11 ;  /* 0x000000010e0b7824 */ /* 0x000fe200078e0a0b */
[----:B------:R-:W-:-:S02]  /*1f10*/  SHF.R.S32.HI R208, RZ, 0x1f, R207 ;  /* 0x0000001fffd07819 */ /* 0x000fc400000114cf */
[----:B------:R-:W-:Y:S01]  /*1f20*/  SEL R110, RZ, 0x10, P6 ;  /* 0x00000010ff6e7807 */ /* 0x000fe20003000000 */
[C---:B------:R-:W-:Y:S02]  /*1f30*/  IMAD R249, R11.reuse, 0x200, R249 ;  /* 0x000002000bf97824 */ /* 0x040fe400078e02f9 */
[----:B------:R-:W-:Y:S02]  /*1f40*/  IMAD.SHL.U32 R11, R11, 0x8, RZ ;  /* 0x000000080b0b7824 */ /* 0x000fe400078e00ff */
[----:B------:R-:W-:Y:S02]  /*1f50*/  IMAD.SHL.U32 R249, R249, 0x2, RZ ;  /* 0x00000002f9f97824 */ /* 0x000fe400078e00ff */
[----:B------:R-:W-:Y:S01]  /*1f60*/  IMAD R250, R108, 0x400, R6 ;  /* 0x000004006cfa7824 */ /* 0x000fe200078e0206 */
[----:B------:R-:W-:Y:S02]  /*1f70*/  LOP3.LUT R11, R5, 0x8, R11, 0xf8, !PT ;  /* 0x00000008050b7812 */ /* 0x000fe400078ef80b */
[----:B------:R-:W-:-:S02]  /*1f80*/  IADD3 R248, R249, 0xc120, RZ ;  /* 0x0000c120f9f87810 */ /* 0x000fc40007ffe0ff */
[----:B------:R-:W-:-:S04]  /*1f90*/  SHF.R.U32.HI R5, RZ, 0x3, R5 ;  /* 0x00000003ff057819 */ /* 0x000fc80000011605 */
[----:B------:R-:W-:-:S05]  /*1fa0*/  LOP3.LUT R5, R11, R5, RZ, 0x3c, !PT ;  /* 0x000000050b057212 */ /* 0x000fca00078e3cff */
[----:B------:R-:W-:-:S04]  /*1fb0*/  IMAD.IADD R250, R5, 0x1, R250 ;  /* 0x0000000105fa7824 */ /* 0x000fc800078e02fa */
[----:B------:R-:W-:-:S04]  /*1fc0*/  IMAD.SHL.U32 R250, R250, 0x2, RZ ;  /* 0x00000002fafa7824 */ /* 0x000fc800078e00ff */
[--C-:B------:R-:W-:Y:S02]  /*1fd0*/  IMAD R246, R4, 0x2, R250.reuse ;  /* 0x0000000204f67824 */ /* 0x100fe400078e02fa */
[C---:B------:R-:W-:Y:S02]  /*1fe0*/  IMAD R245, R3.reuse, 0x2, R250 ;  /* 0x0000000203f57824 */ /* 0x040fe400078e02fa */
[----:B------:R-:W-:Y:S01]  /*1ff0*/  IMAD R243, R3, 0x2, R246 ;  /* 0x0000000203f37824 */ /* 0x000fe200078e02f6 */
[----:B----4-:R-:W-:Y:S01]  /*2000*/  SHF.R.S32.HI R8, RZ, 0x1f, R23 ;  /* 0x0000001fff087819 */ /* 0x010fe20000011417 */
[C---:B------:R-:W-:Y:S01]  /*2010*/  IMAD.WIDE.U32 R16, R23.reuse, c[0x0][0x1f0], R16 ;  /* 0x00007c0017107a25 */ /* 0x040fe200078e0010 */
[----:B------:R-:W-:Y:S03]  /*2020*/  STL [R1], R23 ;  /* 0x0000001701007387 */ /* 0x000fe60000100800 */
[----:B------:R-:W-:Y:S01]  /*2030*/  IMAD R14, R8, c[0x0][0x1f0], RZ ;  /* 0x00007c00080e7a24 */ /* 0x000fe200078e02ff */
[----:B------:R-:W-:Y:S01]  /*2040*/  IADD3 R9, P0, R16, UR22, RZ ;  /* 0x0000001610097c10 */ /* 0x000fe2000ff1e0ff */
[----:B------:R-:W-:Y:S01]  /*2050*/  IMAD R8, R8, c[0x0][0x218], RZ ;  /* 0x0000860008087a24 */ /* 0x000fe200078e02ff */
[----:B------:R-:W-:Y:S01]  /*2060*/  STL [R1+0x4], R24 ;  /* 0x0000041801007387 */ /* 0x000fe20000100800 */
[----:B------:R-:W-:-:S02]  /*2070*/  IMAD R14, R23, c[0x0][0x1f4], R14 ;  /* 0x00007d00170e7a24 */ /* 0x000fc400078e020e */
[----:B------:R-:W-:Y:S01]  /*2080*/  IMAD.WIDE.U32 R18, R23, c[0x0][0x218], R18 ;  /* 0x0000860017127a25 */ /* 0x000fe200078e0012 */
[----:B------:R-:W-:Y:S02]  /*2090*/  STL [R1+0x28], R210 ;  /* 0x000028d201007387 */ /* 0x000fe40000100800 */
[----:B------:R-:W-:Y:S01]  /*20a0*/  IADD3.X R14, R17, UR19, R14, P0, !PT ;  /* 0x00000013110e7c10 */ /* 0x000fe200087fe40e */
[----:B------:R-:W-:Y:S01]  /*20b0*/  IMAD R8, R23, c[0x0][0x21c], R8 ;  /* 0x0000870017087a24 */ /* 0x000fe200078e0208 */
[----:B------:R-:W-:-:S04]  /*20c0*/  LEA R22, P0, R9, c[0x0][0x1c8], 0x1 ;  /* 0x0000720009167a11 */ /* 0x000fc800078008ff */
[----:B------:R-:W-:Y:S01]  /*20d0*/  LEA.HI.X R14, R9, c[0x0][0x1cc], R14, 0x1, P0 ;  /* 0x00007300090e7a11 */ /* 0x000fe200000f0c0e */
[----:B------:R-:W-:Y:S01]  /*20e0*/  SHFL.IDX PT, R16, R22, RZ, 0x181f ;  /* 0x00181fff16107589 */ /* 0x000fe200000e0000 */
[----:B------:R-:W-:Y:S02]  /*20f0*/  IADD3 R10, P0, R18, UR24, RZ ;  /* 0x00000018120a7c10 */ /* 0x000fe4000ff1e0ff */
[----:B------:R-:W-:Y:S01]  /*2100*/  IADD3 R9, R249, 0xc100, RZ ;  /* 0x0000c100f9097810 */ /* 0x000fe20007ffe0ff */
[----:B------:R-:W1:Y:S01]  /*2110*/  SHFL.IDX PT, R17, R14, RZ, 0x181f ;  /* 0x00181fff0e117589 */ /* 0x000e6200000e0000 */
[----:B------:R-:W-:Y:S02]  /*2120*/  IADD3.X R8, R19, UR8, R8, P0, !PT ;  /* 0x0000000813087c10 */ /* 0x000fe400087fe408 */
[----:B------:R-:W-:Y:S01]  /*2130*/  LEA R80, P0, R10, c[0x0][0x1f8], 0x1 ;  /* 0x00007e000a507a11 */ /* 0x000fe200078008ff */
[----:B------:R-:W-:Y:S01]  /*2140*/  SHFL.IDX PT, R22, R22, 0x1, 0x181f ;  /* 0x00381f0016167f89 */ /* 0x000fe200000e0000 */
[----:B------:R-:W-:Y:S01]  /*2150*/  @P1 IADD3 R248, R9, -0x20, RZ ;  /* 0xffffffe009f81810 */ /* 0x000fe20007ffe0ff */
[----:B------:R-:W-:Y:S01]  /*2160*/  IMAD R9, R24, c[0x0][0x1e0], RZ ;  /* 0x0000780018097a24 */ /* 0x000fe200078e02ff */
[----:B------:R-:W-:Y:S01]  /*2170*/  LEA.HI.X R8, R10, c[0x0][0x1fc], R8, 0x1, P0 ;  /* 0x00007f000a087a11 */ /* 0x000fe200000f0c08 */
[----:B------:R-:W-:Y:S01]  /*2180*/  SHFL.IDX PT, R21, R14, 0x2, 0x181f ;  /* 0x00581f000e157f89 */ /* 0x000fe200000e0000 */
[----:B------:R-:W-:Y:S01]  /*2190*/  ISETP.GE.AND P0, PT, R84, 0x1, PT ;  /* 0x000000015400780c */ /* 0x000fe20003f06270 */
[----:B------:R-:W-:Y:S01]  /*21a0*/  IMAD R9, R23, c[0x0][0x1f0], R9 ;  /* 0x00007c0017097a24 */ /* 0x000fe200078e0209 */
[C---:B------:R-:W-:Y:S01]  /*21b0*/  IADD3 R239, R248.reuse, 0x800, RZ ;  /* 0x00000800f8ef7810 */ /* 0x040fe20007ffe0ff */
[----:B------:R-:W-:Y:S01]  /*21c0*/  SHFL.IDX PT, R23, R14, 0x1, 0x181f ;  /* 0x00381f000e177f89 */ /* 0x000fe200000e0000 */
[----:B------:R-:W-:Y:S01]  /*21d0*/  IADD3 R238, R248, 0x1000, RZ ;  /* 0x00001000f8ee7810 */ /* 0x000fe20007ffe0ff */
[----:B------:R-:W-:Y:S01]  /*21e0*/  IMAD R20, R20, c[0x0][0x1e8], R9 ;  /* 0x00007a0014147a24 */ /* 0x000fe200078e0209 */
[C---:B------:R-:W-:Y:S01]  /*21f0*/  IADD3 R237, R248.reuse, 0x1800, RZ ;  /* 0x00001800f8ed7810 */ /* 0x040fe20007ffe0ff */
[----:B------:R-:W2:Y:S01]  /*2200*/  SHFL.IDX PT, R38, R80, RZ, 0x181f ;  /* 0x00181fff50267589 */ /* 0x000ea200000e0000 */
[----:B------:R-:W-:-:S02]  /*2210*/  IADD3 R236, R248, 0x2000, RZ ;  /* 0x00002000f8ec7810 */ /* 0x000fc40007ffe0ff */
[----:B------:R-:W-:Y:S01]  /*2220*/  LEA R20, R20, c[0x0][0x1c8], 0x1 ;  /* 0x0000720014147a11 */ /* 0x000fe200078e08ff */
[----:B------:R-:W3:Y:S01]  /*2230*/  SHFL.IDX PT, R10, R8, RZ, 0x181f ;  /* 0x00181fff080a7589 */ /* 0x000ee200000e0000 */
[C---:B------:R-:W-:Y:S02]  /*2240*/  IADD3 R235, R248.reuse, 0x2800, RZ ;  /* 0x00002800f8eb7810 */ /* 0x040fe40007ffe0ff */
[C---:B------:R-:W-:Y:S01]  /*2250*/  IADD3 R233, R248.reuse, 0x3000, RZ ;  /* 0x00003000f8e97810 */ /* 0x040fe20007ffe0ff */
[--C-:B-1----:R-:W-:Y:S01]  /*2260*/  @P0 IMAD.WIDE R28, R211, 0x2, R16.reuse ;  /* 0x00000002d31c0825 */ /* 0x102fe200078e0210 */
[----:B------:R-:W-:Y:S01]  /*2270*/  SHFL.IDX PT, R20, R20, 0x2, 0x181f ;  /* 0x00581f0014147f89 */ /* 0x000fe200000e0000 */
[C---:B------:R-:W-:Y:S02]  /*2280*/  IADD3 R232, R248.reuse, 0x3800, RZ ;  /* 0x00003800f8e87810 */ /* 0x040fe40007ffe0ff */
[----:B------:R-:W-:Y:S01]  /*2290*/  @P0 IMAD.WIDE R26, R209, 0x2, R16 ;  /* 0x00000002d11a0825 */ /* 0x000fe200078e0210 */
[----:B------:R1:W-:Y:S01]  /*22a0*/  @P0 LDGSTS.E.BYPASS.LTC128B.128 [R251+0xc100], [R28.64], !P2 ;  /* 0x0c1000001cfb0fae */ /* 0x0003e2000d101d50 */
[----:B------:R-:W-:-:S02]  /*22b0*/  IADD3 R231, R248, 0x4000, RZ ;  /* 0x00004000f8e77810 */ /* 0x000fc40007ffe0ff */
[--C-:B------:R-:W-:Y:S01]  /*22c0*/  @P0 IMAD.WIDE R24, R207, 0x2, R16.reuse ;  /* 0x00000002cf180825 */ /* 0x100fe200078e0210 */
[----:B------:R4:W-:Y:S01]  /*22d0*/  @P0 LDGSTS.E.BYPASS.LTC128B.128 [R251+0xf100], [R26.64], !P5 ;  /* 0x0f1000001afb0fae */ /* 0x0009e2000e901d50 */
[C---:B------:R-:W-:Y:S02]  /*22e0*/  IADD3 R230, R248.reuse, 0x4800, RZ ;  /* 0x00004800f8e67810 */ /* 0x040fe40007ffe0ff */
[----:B------:R-:W-:Y:S01]  /*22f0*/  @P0 IMAD.WIDE R30, R111, 0x2, R16 ;  /* 0x000000026f1e0825 */ /* 0x000fe200078e0210 */
[----:B------:R5:W-:Y:S01]  /*2300*/  @P0 LDGSTS.E.BYPASS.LTC128B.128 [R251+0x12100], [R24.64], !P4 ;  /* 0x1210000018fb0fae */ /* 0x000be2000e101d50 */
[----:B------:R-:W-:Y:S02]  /*2310*/  IADD3 R229, R248, 0x5000, RZ ;  /* 0x00005000f8e57810 */ /* 0x000fe40007ffe0ff */
[----:B------:R-:W-:Y:S01]  /*2320*/  IMAD.WIDE R16, R211, 0x2, RZ ;  /* 0x00000002d3107825 */ /* 0x000fe200078e02ff */
[----:B------:R1:W-:Y:S01]  /*2330*/  @P0 LDGSTS.E.BYPASS.LTC128B.128 [R251+0x15100], [R30.64], !P6 ;  /* 0x151000001efb0fae */ /* 0x0003e2000f101d50 */
[----:B------:R-:W-:-:S02]  /*2340*/  ISETP.GE.AND P0, PT, R84, 0x21, PT ;  /* 0x000000215400780c */ /* 0x000fc40003f06270 */
[----:B------:R-:W-:Y:S01]  /*2350*/  IADD3 R228, R248, 0x5800, RZ ;  /* 0x00005800f8e47810 */ /* 0x000fe20007ffe0ff */
[----:B------:R-:W1:Y:S01]  /*2360*/  SHFL.IDX PT, R18, R80, 0x1, 0x181f ;  /* 0x00381f0050127f89 */ /* 0x000e6200000e0000 */
[----:B--2---:R-:W-:Y:S02]  /*2370*/  IADD3 R52, P1, R38, R16, RZ ;  /* 0x0000001026347210 */ /* 0x004fe40007f3e0ff */
[C---:B------:R-:W-:Y:S01]  /*2380*/  IADD3 R227, R248.reuse, 0x6000, RZ ;  /* 0x00006000f8e37810 */ /* 0x040fe20007ffe0ff */
[----:B------:R-:W2:Y:S01]  /*2390*/  SHFL.IDX PT, R9, R8, 0x1, 0x181f ;  /* 0x00381f0008097f89 */ /* 0x000ea200000e0000 */
[----:B------:R-:W-:Y:S01]  /*23a0*/  IADD3 R226, R248, 0x6800, RZ ;  /* 0x00006800f8e27810 */ /* 0x000fe20007ffe0ff */
[----:B---3--:R-:W-:Y:S01]  /*23b0*/  IMAD.X R53, R10, 0x1, R17, P1 ;  /* 0x000000010a357824 */ /* 0x008fe200008e0611 */
[C---:B------:R-:W-:Y:S01]  /*23c0*/  IADD3 R225, R248.reuse, 0x7000, RZ ;  /* 0x00007000f8e17810 */ /* 0x040fe20007ffe0ff */
[----:B------:R-:W3:Y:S01]  /*23d0*/  SHFL.IDX PT, R80, R80, 0x2, 0x181f ;  /* 0x00581f0050507f89 */ /* 0x000ee200000e0000 */
[C---:B------:R-:W-:Y:S01]  /*23e0*/  IADD3 R224, R248.reuse, 0x7800, RZ ;  /* 0x00007800f8e07810 */ /* 0x040fe20007ffe0ff */
[--C-:B------:R-:W-:Y:S01]  /*23f0*/  @P0 IMAD.WIDE R14, R209, 0x2, R22.reuse ;  /* 0x00000002d10e0825 */ /* 0x100fe200078e0216 */
[C---:B------:R-:W-:Y:S01]  /*2400*/  IADD3 R223, R248.reuse, 0x8000, RZ ;  /* 0x00008000f8df7810 */ /* 0x040fe20007ffe0ff */
[----:B------:R-:W3:Y:S01]  /*2410*/  SHFL.IDX PT, R8, R8, 0x2, 0x181f ;  /* 0x00581f0008087f89 */ /* 0x000ee200000e0000 */
[C---:B------:R-:W-:Y:S01]  /*2420*/  IADD3 R222, R248.reuse, 0x8800, RZ ;  /* 0x00008800f8de7810 */ /* 0x040fe20007ffe0ff */
[----:B----4-:R-:W-:Y:S01]  /*2430*/  @P0 IMAD.WIDE R26, R211, 0x2, R22 ;  /* 0x00000002d31a0825 */ /* 0x010fe200078e0216 */
[----:B------:R-:W-:-:S02]  /*2440*/  IADD3 R221, R248, 0x9000, RZ ;  /* 0x00009000f8dd7810 */ /* 0x000fc40007ffe0ff */
[C---:B------:R-:W-:Y:S01]  /*2450*/  IADD3 R220, R248.reuse, 0x9800, RZ ;  /* 0x00009800f8dc7810 */ /* 0x040fe20007ffe0ff */
[--C-:B-----5:R-:W-:Y:S01]  /*2460*/  @P0 IMAD.WIDE R24, R207, 0x2, R22.reuse ;  /* 0x00000002cf180825 */ /* 0x120fe200078e0216 */
[----:B------:R4:W-:Y:S01]  /*2470*/  @P0 LDGSTS.E.BYPASS.LTC128B.128 [R251+0xd100], [R26.64], !P2 ;  /* 0x0d1000001afb0fae */ /* 0x0009e2000d101d50 */
[----:B------:R-:W-:Y:S02]  /*2480*/  IADD3 R219, R248, 0xa000, RZ ;  /* 0x0000a000f8db7810 */ /* 0x000fe40007ffe0ff */
[----:B------:R-:W-:Y:S01]  /*2490*/  @P0 IMAD.WIDE R22, R111, 0x2, R22 ;  /* 0x000000026f160825 */ /* 0x000fe200078e0216 */
[----:B------:R5:W-:Y:S01]  /*24a0*/  @P0 LDGSTS.E.BYPASS.LTC128B.128 [R251+0x10100], [R14.64], !P5 ;  /* 0x101000000efb0fae */ /* 0x000be2000e901d50 */
[----:B-1----:R-:W-:Y:S02]  /*24b0*/  IADD3 R36, P1, R16, R18, RZ ;  /* 0x0000001210247210 */ /* 0x002fe40007f3e0ff */
[C---:B------:R-:W-:Y:S01]  /*24c0*/  IADD3 R218, R248.reuse, 0xa800, RZ ;  /* 0x0000a800f8da7810 */ /* 0x040fe20007ffe0ff */
[----:B------:R1:W-:Y:S01]  /*24d0*/  @P0 LDGSTS.E.BYPASS.LTC128B.128 [R251+0x13100], [R24.64], !P4 ;  /* 0x1310000018fb0fae */ /* 0x0003e2000e101d50 */
[C---:B------:R-:W-:Y:S01]  /*24e0*/  IADD3 R217, R248.reuse, 0xb000, RZ ;  /* 0x0000b000f8d97810 */ /* 0x040fe20007ffe0ff */
[----:B--2---:R-:W-:Y:S01]  /*24f0*/  IMAD.X R37, R17, 0x1, R9, P1 ;  /* 0x0000000111257824 */ /* 0x004fe200008e0609 */
[----:B------:R-:W-:Y:S01]  /*2500*/  IADD3 R216, R248, 0xb800, RZ ;  /* 0x0000b800f8d87810 */ /* 0x000fe20007ffe0ff */
[----:B------:R2:W-:Y:S01]  /*2510*/  @P0 LDGSTS.E.BYPASS.LTC128B.128 [R251+0x16100], [R22.64], !P6 ;  /* 0x1610000016fb0fae */ /* 0x0005e2000f101d50 */
[----:B------:R-:W-:-:S02]  /*2520*/  ISETP.GT.AND P0, PT, R84, 0x40, PT ;  /* 0x000000405400780c */ /* 0x000fc40003f04270 */
[----:B---3--:R-:W-:-:S05]  /*2530*/  IADD3 R16, P1, R16, R80, RZ ;  /* 0x0000005010107210 */ /* 0x008fca0007f3e0ff */
[----:B------:R-:W-:Y:S02]  /*2540*/  IMAD.X R17, R17, 0x1, R8, P1 ;  /* 0x0000000111117824 */ /* 0x000fe400008e0608 */
[----:B-----5:R-:W-:-:S04]  /*2550*/  IMAD.WIDE R14, R209, 0x2, RZ ;  /* 0x00000002d10e7825 */ /* 0x020fc800078e02ff */
[----:B-1----:R-:W-:Y:S01]  /*2560*/  @P0 IMAD.WIDE R24, R211, 0x2, R20 ;  /* 0x00000002d3180825 */ /* 0x002fe200078e0214 */
[----:B------:R-:W-:-:S03]  /*2570*/  IADD3 R46, P1, R38, R14, RZ ;  /* 0x0000000e262e7210 */ /* 0x000fc60007f3e0ff */
[----:B--2---:R-:W-:Y:S01]  /*2580*/  @P0 IMAD.WIDE R22, R209, 0x2, R20 ;  /* 0x00000002d1160825 */ /* 0x004fe200078e0214 */
[----:B------:R1:W-:Y:S03]  /*2590*/  @P0 LDGSTS.E.BYPASS.LTC128B.128 [R251+0xe100], [R24.64], !P2 ;  /* 0x0e10000018fb0fae */ /* 0x0003e6000d101d50 */
[----:B------:R-:W-:Y:S01]  /*25a0*/  IMAD.X R47, R10, 0x1, R15, P1 ;  /* 0x000000010a2f7824 */ /* 0x000fe200008e060f */
[----:B------:R2:W-:Y:S01]  /*25b0*/  @P0 LDGSTS.E.BYPASS.LTC128B.128 [R251+0x11100], [R22.64], !P5 ;  /* 0x1110000016fb0fae */ /* 0x0005e2000e901d50 */
[----:B----4-:R-:W-:-:S05]  /*25c0*/  IADD3 R26, P1, R14, R18, RZ ;  /* 0x000000120e1a7210 */ /* 0x010fca0007f3e0ff */
[----:B------:R-:W-:Y:S01]  /*25d0*/  IMAD.X R27, R15, 0x1, R9, P1 ;  /* 0x000000010f1b7824 */ /* 0x000fe200008e0609 */
[----:B------:R-:W-:-:S05]  /*25e0*/  IADD3 R14, P1, R14, R80, RZ ;  /* 0x000000500e0e7210 */ /* 0x000fca0007f3e0ff */
[----:B------:R-:W-:Y:S02]  /*25f0*/  IMAD.X R15, R15, 0x1, R8, P1 ;  /* 0x000000010f0f7824 */ /* 0x000fe400008e0608 */
[----:B-1----:R-:W-:-:S04]  /*2600*/  @P0 IMAD.WIDE R24, R207, 0x2, R20 ;  /* 0x00000002cf180825 */ /* 0x002fc800078e0214 */
[----:B------:R-:W-:Y:S01]  /*2610*/  @P0 IMAD.WIDE R20, R111, 0x2, R20 ;  /* 0x000000026f140825 */ /* 0x000fe200078e0214 */
[----:B------:R1:W-:Y:S03]  /*2620*/  @P0 LDGSTS.E.BYPASS.LTC128B.128 [R251+0x14100], [R24.64], !P4 ;  /* 0x1410000018fb0fae */ /* 0x0003e6000e101d50 */
[----:B--2---:R-:W-:Y:S01]  /*2630*/  IMAD.WIDE R22, R207, 0x2, RZ ;  /* 0x00000002cf167825 */ /* 0x004fe200078e02ff */
[----:B------:R2:W-:Y:S04]  /*2640*/  @P0 LDGSTS.E.BYPASS.LTC128B.128 [R251+0x17100], [R20.64], !P6 ;  /* 0x1710000014fb0fae */ /* 0x0005e8000f101d50 */
[----:B------:R-:W0:Y:S01]  /*2650*/  LDGDEPBAR ;  /* 0x00000000000079af */ /* 0x000e220000000000 */
[----:B------:R-:W-:-:S05]  /*2660*/  IADD3 R44, P0, R38, R22, RZ ;  /* 0x00000016262c7210 */ /* 0x000fca0007f1e0ff */
[----:B------:R-:W-:Y:S01]  /*2670*/  IMAD.X R45, R10, 0x1, R23, P0 ;  /* 0x000000010a2d7824 */ /* 0x000fe200000e0617 */
[----:B------:R-:W-:-:S05]  /*2680*/  IADD3 R82, P0, R22, R80, RZ ;  /* 0x0000005016527210 */ /* 0x000fca0007f1e0ff */
[----:B------:R-:W-:Y:S01]  /*2690*/  IMAD.X R83, R23, 0x1, R8, P0 ;  /* 0x0000000117537824 */ /* 0x000fe200000e0608 */
[----:B-1----:R-:W-:Y:S01]  /*26a0*/  IADD3 R24, P1, R22, R18, RZ ;  /* 0x0000001216187210 */ /* 0x002fe20007f3e0ff */
[----:B--2---:R-:W-:Y:S01]  /*26b0*/  IMAD.WIDE R20, R111, 0x2, RZ ;  /* 0x000000026f147825 */ /* 0x004fe200078e02ff */
[----:B------:R-:W-:-:S04]  /*26c0*/  DEPBAR.LE SB0, 0x1 ;  /* 0x000080400000791a */ /* 0x000fc80000000000 */
[----:B------:R-:W-:-:S04]  /*26d0*/  DEPBAR.LE SB0, 0x0 ;  /* 0x000080000000791a */ /* 0x000fc80000000000 */
[----:B------:R-:W-:Y:S01]  /*26e0*/  BAR.SYNC.DEFER_BLOCKING 0x0 ;  /* 0x0000000000007b1d */ /* 0x000fe20000010000 */
[----:B------:R-:W-:Y:S01]  /*26f0*/  IADD3 R38, P3, R38, R20, RZ ;  /* 0x0000001426267210 */ /* 0x000fe20007f7e0ff */
[----:B------:R-:W-:Y:S01]  /*2700*/  IMAD.X R25, R23, 0x1, R9, P1 ;  /* 0x0000000117197824 */ /* 0x000fe200008e0609 */
[C---:B------:R-:W-:Y:S02]  /*2710*/  IADD3 R80, P0, R20.reuse, R80, RZ ;  /* 0x0000005014507210 */ /* 0x040fe40007f1e0ff */
[----:B------:R-:W-:Y:S01]  /*2720*/  IADD3 R18, P1, R20, R18, RZ ;  /* 0x0000001214127210 */ /* 0x000fe20007f3e0ff */
[----:B------:R-:W-:Y:S01]  /*2730*/  IMAD.X R39, R10, 0x1, R21, P3 ;  /* 0x000000010a277824 */ /* 0x000fe200018e0615 */
[----:B------:R-:W-:Y:S01]  /*2740*/  ISETP.GE.AND P3, PT, R211, c[0x0][0x1d4], PT ;  /* 0x00007500d3007a0c */ /* 0x000fe20003f66270 */
[C---:B------:R-:W-:Y:S02]  /*2750*/  IMAD.X R81, R21.reuse, 0x1, R8, P0 ;  /* 0x0000000115517824 */ /* 0x040fe400000e0608 */
[----:B------:R-:W-:Y:S01]  /*2760*/  IMAD.X R19, R21, 0x1, R9, P1 ;  /* 0x0000000115137824 */ /* 0x000fe200008e0609 */
[----:B------:R-:W-:-:S02]  /*2770*/  ISETP.LT.OR P0, PT, R84, 0x1, P3 ;  /* 0x000000015400780c */ /* 0x000fc40001f01670 */
[----:B------:R-:W-:Y:S02]  /*2780*/  ISETP.GE.AND P1, PT, R12, c[0x0][0x1d4], PT ;  /* 0x000075000c007a0c */ /* 0x000fe40003f26270 */
[----:B------:R-:W-:Y:S01]  /*2790*/  ISETP.GE.AND P3, PT, R85, c[0x0][0x1d4], PT ;  /* 0x0000750055007a0c */ /* 0x000fe20003f66270 */
[----:B------:R-:W-:Y:S04]  /*27a0*/  LDSM.16.M88.4 R64, [R250+0x18100] ;  /* 0x01810000fa40783b */ /* 0x000fe80000000200 */
[----:B------:R-:W-:Y:S04]  /*27b0*/  LDSM.16.M88.4 R96, [R246+0x18100] ;  /* 0x01810000f660783b */ /* 0x000fe80000000200 */
[----:B------:R-:W-:Y:S04]  /*27c0*/  LDSM.16.M88.4 R20, [R249+0xc100] ;  /* 0x00c10000f914783b */ /* 0x000fe80000000200 */
[----:B------:R-:W-:Y:S04]  /*27d0*/  LDSM.16.M88.4 R32, [R249+0xc900] ;  /* 0x00c90000f920783b */ /* 0x000fe80000000200 */
[----:B------:R-:W-:Y:S04]  /*27e0*/  LDSM.16.M88.4 R8, [R249+0xd100] ;  /* 0x00d10000f908783b */ /* 0x000fe80000000200 */
[----:B------:R-:W1:Y:S04]  /*27f0*/  LDSM.16.M88.4 R48, [R249+0xd900] ;  /* 0x00d90000f930783b */ /* 0x000e680000000200 */
[----:B------:R-:W-:Y:S04]  /*2800*/  LDSM.16.M88.4 R40, [R249+0xe100] ;  /* 0x00e10000f928783b */ /* 0x000fe80000000200 */
[----:B------:R-:W-:Y:S04]  /*2810*/  LDSM.16.M88.4 R76, [R249+0xe900] ;  /* 0x00e90000f94c783b */ /* 0x000fe80000000200 */
[----:B------:R-:W-:Y:S04]  /*2820*/  LDSM.16.M88.4 R68, [R248] ;  /* 0x00000000f844783b */ /* 0x000fe80000000200 */
[----:B------:R-:W-:Y:S04]  /*2830*/  LDSM.16.M88.4 R28, [R248+0x800] ;  /* 0x00080000f81c783b */ /* 0x000fe80000000200 */
[----:B------:R-:W-:Y:S04]  /*2840*/  LDSM.16.M88.4 R72, [R248+0x1000] ;  /* 0x00100000f848783b */ /* 0x000fe80000000200 */
[----:B------:R-:W2:Y:S04]  /*2850*/  LDSM.16.M88.4 R60, [R248+0x1800] ;  /* 0x00180000f83c783b */ /* 0x000ea80000000200 */
[----:B------:R-:W3:Y:S04]  /*2860*/  LDSM.16.M88.4 R56, [R248+0x2000] ;  /* 0x00200000f838783b */ /* 0x000ee80000000200 */
[----:B------:R-:W4:Y:S04]  /*2870*/  LDSM.16.M88.4 R100, [R248+0x2800] ;  /* 0x00280000f864783b */ /* 0x000f280000000200 */
[----:B------:R-:W-:Y:S01]  /*2880*/  @!PT LDS RZ, [RZ] ;  /* 0x00000000fffff984 */ /* 0x000fe20000000800 */
[----:B------:R-:W-:Y:S01]  /*2890*/  @!PT LDS RZ, [RZ] ;  /* 0x00000000fffff984 */ /* 0x000fe20000000800 */
[----:B------:R-:W-:Y:S01]  /*28a0*/  @!PT LDS RZ, [RZ] ;  /* 0x00000000fffff984 */ /* 0x000fe20000000800 */
[----:B------:R1:W-:Y:S01]  /*28b0*/  LDGSTS.E.BYPASS.LTC128B.128 [R251+0x100], [R52.64], !P0 ;  /* 0x0010000034fb7fae */ /* 0x0003e2000c101d50 */
[----:B------:R-:W-:-:S13]  /*28c0*/  ISETP.LT.OR P0, PT, R84, 0x1, P1 ;  /* 0x000000015400780c */ /* 0x000fda0000f01670 */
[----:B------:R5:W-:Y:S01]  /*28d0*/  LDGSTS.E.BYPASS.LTC128B.128 [R251+0x3100], [R46.64], !P0 ;  /* 0x031000002efb7fae */ /* 0x000be2000c101d50 */
[----:B------:R-:W-:Y:S02]  /*28e0*/  ISETP.LT.OR P0, PT, R84, 0x1, P3 ;  /* 0x000000015400780c */ /* 0x000fe40001f01670 */
[----:B------:R-:W-:Y:S01]  /*28f0*/  ISETP.GE.AND P3, PT, R0, c[0x0][0x1d4], PT ;  /* 0x0000750000007a0c */ /* 0x000fe20003f66270 */
[----:B------:R-:W-:Y:S01]  /*2900*/  IMAD.MOV.U32 R0, RZ, RZ, 0x40 ;  /* 0x00000040ff007424 */ /* 0x000fe200078e00ff */
[C---:B-1----:R-:W-:Y:S09]  /*2910*/  HMMA.16816.F32 R52, R64.reuse, R48, RZ ;  /* 0x000000304034723c */ /* 0x042ff200000018ff */
[----:B------:R5:W-:Y:S01]  /*2920*/  LDGSTS.E.BYPASS.LTC128B.128 [R251+0x6100], [R44.64], !P0 ;  /* 0x061000002cfb7fae */ /* 0x000be2000c101d50 */
[----:B------:R-:W-:Y:S01]  /*2930*/  ISETP.LT.OR P0, PT, R84, 0x1, P3 ;  /* 0x000000015400780c */ /* 0x000fe20001f01670 */
[----:B------:R-:W-:Y:S11]  /*2940*/  HMMA.16816.F32 R48, R64, R50, RZ ;  /* 0x000000324030723c */ /* 0x000ff600000018ff */
[----:B------:R-:W-:Y:S01]  /*2950*/  @!UPT UIADD3 URZ, URZ, URZ, URZ ;  /* 0x0000003f3f3ff290 */ /* 0x000fe2000fffe03f */
[----:B------:R1:W-:Y:S01]  /*2960*/  LDGSTS.E.BYPASS.LTC128B.128 [R251+0x9100], [R38.64], !P0 ;  /* 0x0910000026fb7fae */ /* 0x0003e2000c101d50 */
[----:B------:R-:W-:-:S04]  /*2970*/  ISETP.GE.AND P0, PT, R211, c[0x0][0x1d4], PT ;  /* 0x00007500d3007a0c */ /* 0x000fc80003f06270 */
[C---:B------:R-:W-:Y:S01]  /*2980*/  ISETP.LT.OR P0, PT, R84.reuse, 0x21, P0 ;  /* 0x000000215400780c */ /* 0x040fe20000701670 */
[----:B--2---:R-:W-:Y:S08]  /*2990*/  HMMA.16816.F32 R52, R96, R60, R52 ;  /* 0x0000003c6034723c */ /* 0x004ff00000001834 */
[----:B-----5:R-:W-:Y:S04]  /*29a0*/  HMMA.16816.F32 R44, R64, R40, RZ ;  /* 0x00000028402c723c */ /* 0x020fe800000018ff */
[----:B------:R1:W-:Y:S01]  /*29b0*/  LDGSTS.E.BYPASS.LTC128B.128 [R251+0x1100], [R36.64], !P0 ;  /* 0x0110000024fb7fae */ /* 0x0003e2000c101d50 */
[----:B------:R-:W-:-:S03]  /*29c0*/  ISETP.LT.OR P0, PT, R84, 0x21, P1 ;  /* 0x000000215400780c */ /* 0x000fc60000f01670 */
[----:B------:R-:W-:Y:S10]  /*29d0*/  HMMA.16816.F32 R40, R64, R42, RZ ;  /* 0x0000002a4028723c */ /* 0x000ff400000018ff */
[----:B------:R2:W-:Y:S01]  /*29e0*/  LDGSTS.E.BYPASS.LTC128B.128 [R251+0x4100], [R26.64], !P0 ;  /* 0x041000001afb7fae */ /* 0x0005e2000c101d50 */
[----:B------:R-:W-:Y:S01]  /*29f0*/  ISETP.GE.AND P0, PT, R85, c[0x0][0x1d4], PT ;  /* 0x0000750055007a0c */ /* 0x000fe20003f06270 */
[----:B------:R-:W-:Y:S03]  /*2a00*/  HMMA.16816.F32 R48, R96, R62, R48 ;  /* 0x0000003e6030723c */ /* 0x000fe60000001830 */
[----:B------:R-:W-:-:S05]  /*2a10*/  ISETP.LT.OR P0, PT, R84, 0x21, P0 ;  /* 0x000000215400780c */ /* 0x000fca0000701670 */
[----:B---3--:R-:W-:Y:S08]  /*2a20*/  HMMA.16816.F32 R44, R96, R56, R44 ;  /* 0x00000038602c723c */ /* 0x008ff0000000182c */
[----:B------:R2:W-:Y:S01]  /*2a30*/  LDGSTS.E.BYPASS.LTC128B.128 [R251+0x7100], [R24.64], !P0 ;  /* 0x0710000018fb7fae */ /* 0x0005e2000c101d50 */
[----:B------:R-:W-:Y:S01]  /*2a40*/  ISETP.LT.OR P0, PT, R84, 0x21, P3 ;  /* 0x000000215400780c */ /* 0x000fe20001f01670 */
[----:B-1----:R-:W-:Y:S08]  /*2a50*/  HMMA.16816.F32 R36, R64, R76, RZ ;  /* 0x0000004c4024723c */ /* 0x002ff000000018ff */
[----:B------:R-:W-:Y:S04]  /*2a60*/  HMMA.16816.F32 R40, R96, R58, R40 ;  /* 0x0000003a6028723c */ /* 0x000fe80000001828 */
[----:B------:R1:W-:Y:S01]  /*2a70*/  LDGSTS.E.BYPASS.LTC128B.128 [R251+0xa100], [R18.64], !P0 ;  /* 0x0a10000012fb7fae */ /* 0x0003e2000c101d50 */
[----:B------:R-:W-:-:S04]  /*2a80*/  ISETP.GE.AND P0, PT, R211, c[0x0][0x1d4], PT ;  /* 0x00007500d3007a0c */ /* 0x000fc80003f06270 */
[----:B------:R-:W-:-:S07]  /*2a90*/  ISETP.LT.OR P0, PT, R84, 0x41, P0 ;  /* 0x000000415400780c */ /* 0x000fce0000701670 */
[----:B----4-:R-:W-:Y:S06]  /*2aa0*/  HMMA.16816.F32 R36, R96, R100, R36 ;  /* 0x000000646024723c */ /* 0x010fec0000001824 */
[----:B------:R1:W-:Y:S01]  /*2ab0*/  LDGSTS.E.BYPASS.LTC128B.128 [R251+0x2100], [R16.64], !P0 ;  /* 0x0210000010fb7fae */ /* 0x0003e2000c101d50 */
[----:B------:R-:W-:Y:S01]  /*2ac0*/  ISETP.LT.OR P0, PT, R84, 0x41, P1 ;  /* 0x000000415400780c */ /* 0x000fe20000f01670 */
[----:B--2---:R-:W-:Y:S01]  /*2ad0*/  HMMA.16816.F32 R24, R64, R20, RZ ;  /* 0x000000144018723c */ /* 0x004fe200000018ff */
[----:B------:R-:W-:-:S04]  /*2ae0*/  ISETP.GE.AND P1, PT, R85, c[0x0][0x1d4], PT ;  /* 0x0000750055007a0c */ /* 0x000fc80003f26270 */
[----:B------:R-:W-:-:S03]  /*2af0*/  ISETP.LT.OR P1, PT, R84, 0x41, P1 ;  /* 0x000000415400780c */ /* 0x000fc60000f21670 */
[----:B------:R-:W-:Y:S04]  /*2b00*/  HMMA.16816.F32 R20, R64, R22, RZ ;  /* 0x000000164014723c */ /* 0x000fe800000018ff */
[----:B------:R2:W-:Y:S01]  /*2b10*/  LDGSTS.E.BYPASS.LTC128B.128 [R251+0x5100], [R14.64], !P0 ;  /* 0x051000000efb7fae */ /* 0x0005e2000c101d50 */
[----:B------:R-:W-:-:S04]  /*2b20*/  LOP3.LUT P0, RZ, R13, 0x4, RZ, 0xc0, !PT ;  /* 0x000000040dff7812 */ /* 0x000fc8000780c0ff */
[----:B------:R-:W-:Y:S01]  /*2b30*/  SEL R0, R0, 0xffffffc0, !P0 ;  /* 0xffffffc000007807 */ /* 0x000fe20004000000 */
[----:B------:R3:W-:Y:S01]  /*2b40*/  LDGSTS.E.BYPASS.LTC128B.128 [R251+0x8100], [R82.64], !P1 ;  /* 0x0810000052fb7fae */ /* 0x0007e2000c901d50 */
[----:B------:R-:W-:Y:S02]  /*2b50*/  ISETP.LT.OR P0, PT, R84, 0x41, P3 ;  /* 0x000000415400780c */ /* 0x000fe40001f01670 */
[----:B------:R-:W-:Y:S01]  /*2b60*/  ISETP.GT.AND P3, PT, R112, 0x5f, PT ;  /* 0x0000005f7000780c */ /* 0x000fe20003f64270 */
[----:B------:R-:W-:Y:S02]  /*2b70*/  IMAD.IADD R244, R249, 0x1, R0 ;  /* 0x00000001f9f47824 */ /* 0x000fe400078e0200 */
[----:B------:R-:W-:Y:S01]  /*2b80*/  HMMA.16816.F32 R24, R96, R68, R24 ;  /* 0x000000446018723c */ /* 0x000fe20000001818 */
[----:B------:R-:W-:Y:S01]  /*2b90*/  IMAD.IADD R234, R0, 0x1, R248 ;  /* 0x0000000100ea7824 */ /* 0x000fe200078e02f8 */
[----:B------:R-:W-:-:S06]  /*2ba0*/  IADD3 R0, R251, 0x100, RZ ;  /* 0x00000100fb007810 */ /* 0x000fcc0007ffe0ff */
[----:B------:R-:W-:Y:S01]  /*2bb0*/  HMMA.16816.F32 R20, R96, R70, R20 ;  /* 0x000000466014723c */ /* 0x000fe20000001814 */
[----:B------:R3:W-:Y:S01]  /*2bc0*/  LDGSTS.E.BYPASS.LTC128B.128 [R251+0xb100], [R80.64], !P0 ;  /* 0x0b10000050fb7fae */ /* 0x0007e2000c101d50 */
[----:B------:R-:W-:-:S03]  /*2bd0*/  PLOP3.LUT P0, PT, PT, PT, UP0, 0x40, 0x0 ;  /* 0x000000000000781c */ /* 0x000fc60003f0e808 */
[----:B------:R-:W-:Y:S03]  /*2be0*/  LDSM.16.M88.4 R68, [R244+0xc100] ;  /* 0x00c10000f444783b */ /* 0x000fe60000000200 */
[C---:B--2---:R-:W-:Y:S01]  /*2bf0*/  HMMA.16816.F32 R12, R64.reuse, R32, RZ ;  /* 0x00000020400c723c */ /* 0x044fe200000018ff */
[----:B------:R-:W-:Y:S04]  /*2c00*/  LDSM.16.M88.4 R60, [R244+0xd100] ;  /* 0x00d10000f43c783b */ /* 0x000fe80000000200 */
[----:B------:R-:W-:Y:S03]  /*2c10*/  LDSM.16.M88.4 R92, [R244+0xd900] ;  /* 0x00d90000f45c783b */ /* 0x000fe60000000200 */
[C---:B------:R-:W-:Y:S01]  /*2c20*/  HMMA.16816.F32 R32, R64.reuse, R34, RZ ;  /* 0x000000224020723c */ /* 0x040fe200000018ff */
[----:B------:R-:W-:Y:S04]  /*2c30*/  LDSM.16.M88.4 R88, [R244+0xe100] ;  /* 0x00e10000f458783b */ /* 0x000fe80000000200 */
[----:B------:R-:W-:Y:S03]  /*2c40*/  LDSM.16.M88.4 R84, [R244+0xe900] ;  /* 0x00e90000f454783b */ /* 0x000fe60000000200 */
[----:B-1----:R-:W-:Y:S01]  /*2c50*/  HMMA.16816.F32 R16, R64, R8, RZ ;  /* 0x000000084010723c */ /* 0x002fe200000018ff */
[----:B------:R-:W-:Y:S04]  /*2c60*/  LDSM.16.M88.4 R56, [R234] ;  /* 0x00000000ea38783b */ /* 0x000fe80000000200 */
[----:B---3--:R-:W-:Y:S03]  /*2c70*/  LDSM.16.M88.4 R80, [R234+0x800] ;  /* 0x00080000ea50783b */ /* 0x008fe60000000200 */
[C---:B------:R-:W-:Y:S01]  /*2c80*/  HMMA.16816.F32 R12, R96.reuse, R28, R12 ;  /* 0x0000001c600c723c */ /* 0x040fe2000000180c */
[----:B------:R-:W-:Y:S04]  /*2c90*/  LDSM.16.M88.4 R104, [R244+0x15900] ;  /* 0x01590000f468783b */ /* 0x000fe80000000200 */
[----:B------:R-:W0:Y:S03]  /*2ca0*/  LDGDEPBAR ;  /* 0x00000000000079af */ /* 0x000e260000000000 */
[----:B------:R-:W-:Y:S01]  /*2cb0*/  HMMA.16816.F32 R32, R96, R30, R32 ;  /* 0x0000001e6020723c */ /* 0x000fe20000001820 */
[----:B------:R-:W1:Y:S07]  /*2cc0*/  LDSM.16.M88.4 R28, [R245+0x18100] ;  /* 0x01810000f51c783b */ /* 0x000e6e0000000200 */
[C---:B------:R-:W-:Y:S08]  /*2cd0*/  HMMA.16816.F32 R8, R64.reuse, R10, RZ ;  /* 0x0000000a4008723c */ /* 0x040ff000000018ff */
[----:B------:R-:W-:Y:S01]  /*2ce0*/  HMMA.16816.F32 R64, R64, R78, RZ ;  /* 0x0000004e4040723c */ /* 0x000fe200000018ff */
[----:B------:R-:W2:Y:S07]  /*2cf0*/  LDSM.16.M88.4 R76, [R244+0xc900] ;  /* 0x00c90000f44c783b */ /* 0x000eae0000000200 */
[C---:B------:R-:W-:Y:S08]  /*2d00*/  HMMA.16816.F32 R16, R96.reuse, R72, R16 ;  /* 0x000000486010723c */ /* 0x040ff00000001810 */
[C---:B------:R-:W-:Y:S01]  /*2d10*/  HMMA.16816.F32 R8, R96.reuse, R74, R8 ;  /* 0x0000004a6008723c */ /* 0x040fe20000001808 */
[----:B------:R-:W3:Y:S07]  /*2d20*/  LDSM.16.M88.4 R72, [R243+0x18100] ;  /* 0x01810000f348783b */ /* 0x000eee0000000200 */
[----:B------:R-:W-:Y:S01]  /*2d30*/  HMMA.16816.F32 R64, R96, R102, R64 ;  /* 0x000000666040723c */ /* 0x000fe20000001840 */
[----:B------:R-:W-:Y:S04]  /*2d40*/  LDSM.16.M88.4 R96, [R234+0x2800] ;  /* 0x00280000ea60783b */ /* 0x000fe80000000200 */
[----:B------:R-:W-:Y:S03]  /*2d50*/  LDSM.16.M88.4 R100, [R249+0x17100] ;  /* 0x01710000f964783b */ /* 0x000fe60000000200 */
[C---:B-1----:R-:W-:Y:S08]  /*2d60*/  HMMA.16816.F32 R24, R28.reuse, R68, R24 ;  /* 0x000000441c18723c */ /* 0x042ff00000001818 */
[C---:B------:R-:W-:Y:S01]  /*2d70*/  HMMA.16816.F32 R20, R28.reuse, R70, R20 ;  /* 0x000000461c14723c */ /* 0x040fe20000001814 */
[----:B------:R-:W1:Y:S07]  /*2d80*/  LDSM.16.M88.4 R68, [R234+0x1000] ;  /* 0x00100000ea44783b */ /* 0x000e6e0000000200 */
[C---:B------:R-:W-:Y:S08]  /*2d90*/  HMMA.16816.F32 R16, R28.reuse, R60, R16 ;  /* 0x0000003c1c10723c */ /* 0x040ff00000001810 */
[C---:B------:R-:W-:Y:S01]  /*2da0*/  HMMA.16816.F32 R8, R28.reuse, R62, R8 ;  /* 0x0000003e1c08723c */ /* 0x040fe20000001808 */
[----:B------:R-:W-:Y:S07]  /*2db0*/  LDSM.16.M88.4 R60, [R234+0x2000] ;  /* 0x00200000ea3c783b */ /* 0x000fee0000000200 */
[C---:B--2---:R-:W-:Y:S08]  /*2dc0*/  HMMA.16816.F32 R12, R28.reuse, R76, R12 ;  /* 0x0000004c1c0c723c */ /* 0x044ff0000000180c */
        /* <DEDUP_REMOVED lines=10> */
[----:B------:R-:W-:Y:S04]  /*2e70*/  LDSM.16.M88.4 R64, [R250+0x1c100] ;  /* 0x01c10000fa40783b */ /* 0x000fe80000000200 */
[----:B------:R-:W-:Y:S03]  /*2e80*/  LDSM.16.M88.4 R84, [R249+0x11100] ;  /* 0x01110000f954783b */ /* 0x000fe60000000200 */
        /* <DEDUP_REMOVED lines=8> */
[----:B------:R-:W4:Y:S07]  /*2f10*/  LDSM.16.M88.4 R80, [R249+0x11900] ;  /* 0x01190000f950783b */ /* 0x000f2e0000000200 */
[C---:B--2---:R-:W-:Y:S08]  /*2f20*/  HMMA.16816.F32 R52, R72.reuse, R76, R52 ;  /* 0x0000004c4834723c */ /* 0x044ff00000001834 */
[C---:B------:R-:W-:Y:S01]  /*2f30*/  HMMA.16816.F32 R48, R72.reuse, R78, R48 ;  /* 0x0000004e4830723c */ /* 0x040fe20000001830 */
[----:B------:R-:W-:Y:S07]  /*2f40*/  LDSM.16.M88.4 R76, [R248+0x3000] ;  /* 0x00300000f84c783b */ /* 0x000fee0000000200 */
[C---:B------:R-:W-:Y:S08]  /*2f50*/  HMMA.16816.F32 R44, R72.reuse, R60, R44 ;  /* 0x0000003c482c723c */ /* 0x040ff0000000182c */
[C---:B------:R-:W-:Y:S01]  /*2f60*/  HMMA.16816.F32 R40, R72.reuse, R62, R40 ;  /* 0x0000003e4828723c */ /* 0x040fe20000001828 */
[----:B------:R-:W-:Y:S07]  /*2f70*/  LDSM.16.M88.4 R60, [R246+0x1c100] ;  /* 0x01c10000f63c783b */ /* 0x000fee0000000200 */
[C---:B------:R-:W-:Y:S08]  /*2f80*/  HMMA.16816.F32 R36, R72.reuse, R96, R36 ;  /* 0x000000604824723c */ /* 0x040ff00000001824 */
[----:B------:R-:W-:Y:S01]  /*2f90*/  HMMA.16816.F32 R28, R72, R98, R28 ;  /* 0x00000062481c723c */ /* 0x000fe2000000181c */
[----:B------:R-:W2:Y:S04]  /*2fa0*/  LDSM.16.M88.4 R72, [R248+0x3800] ;  /* 0x00380000f848783b */ /* 0x000ea80000000200 */
        /* <DEDUP_REMOVED lines=24> */
[C---:B------:R-:W-:Y:S01]  /*3130*/  HMMA.16816.F32 R8, R60.reuse, R58, R8 ;  /* 0x0000003a3c08723c */ /* 0x040fe20000001808 */
[----:B------:R-:W3:Y:S07]  /*3140*/  LDSM.16.M88.4 R56, [R244+0x11100] ;  /* 0x01110000f438783b */ /* 0x000eee0000000200 */
[C---:B------:R-:W-:Y:S08]  /*3150*/  HMMA.16816.F32 R24, R60.reuse, R76, R24 ;  /* 0x0000004c3c18723c */ /* 0x040ff00000001818 */
        /* <DEDUP_REMOVED lines=8> */
[C---:B--2---:R-:W-:Y:S08]  /*31e0*/  HMMA.16816.F32 R24, R72.reuse, R92, R24 ;  /* 0x0000005c4818723c */ /* 0x044ff00000001818 */
[----:B------:R-:W-:Y:S01]  /*31f0*/  HMMA.16816.F32 R20, R72, R94, R20 ;  /* 0x0000005e4814723c */ /* 0x000fe20000001814 */
        /* <DEDUP_REMOVED lines=15> */
[----:B------:R-:W-:Y:S01]  /*32f0*/  HMMA.16816.F32 R20, R64, R70, R20 ;  /* 0x000000464014723c */ /* 0x000fe20000001814 */
[----:B------:R-:W1:Y:S07]  /*3300*/  LDSM.16.M88.4 R68, [R234+0x5000] ;  /* 0x00500000ea44783b */ /* 0x000e6e0000000200 */
[C---:B------:R-:W-:Y:S08]  /*3310*/  HMMA.16816.F32 R36, R72.reuse, R76, R36 ;  /* 0x0000004c4824723c */ /* 0x040ff00000001824 */
[C---:B------:R-:W-:Y:S01]  /*3320*/  HMMA.16816.F32 R28, R72.reuse, R78, R28 ;  /* 0x0000004e481c723c */ /* 0x040fe2000000181c */
[----:B------:R-:W4:Y:S07]  /*3330*/  LDSM.16.M88.4 R76, [R234+0x4800] ;  /* 0x00480000ea4c783b */ /* 0x000f2e0000000200 */
[C---:B------:R-:W-:Y:S08]  /*3340*/  HMMA.16816.F32 R52, R72.reuse, R80, R52 ;  /* 0x000000504834723c */ /* 0x040ff00000001834 */
[----:B------:R-:W-:Y:S01]  /*3350*/  HMMA.16816.F32 R48, R72, R82, R48 ;  /* 0x000000524830723c */ /* 0x000fe20000001830 */
[----:B------:R-:W-:Y:S04]  /*3360*/  LDSM.16.M88.4 R72, [R249+0x12100] ;  /* 0x01210000f948783b */ /* 0x000fe80000000200 */
[----:B------:R-:W-:Y:S03]  /*3370*/  LDSM.16.M88.4 R80, [R249+0x13100] ;  /* 0x01310000f950783b */ /* 0x000fe60000000200 */
        /* <DEDUP_REMOVED lines=11> */
[----:B------:R-:W-:Y:S07]  /*3430*/  LDSM.16.M88.4 R76, [R249+0x14100] ;  /* 0x01410000f94c783b */ /* 0x000fee0000000200 */
[C---:B------:R-:W-:Y:S08]  /*3440*/  HMMA.16816.F32 R36, R64.reuse, R84, R36 ;  /* 0x000000544024723c */ /* 0x040ff00000001824 */
[----:B------:R-:W-:Y:S01]  /*3450*/  HMMA.16816.F32 R28, R64, R86, R28 ;  /* 0x00000056401c723c */ /* 0x000fe2000000181c */
[----:B------:R-:W4:Y:S04]  /*3460*/  LDSM.16.M88.4 R64, [R249+0x14900] ;  /* 0x01490000f940783b */ /* 0x000f280000000200 */
[----:B------:R-:W-:Y:S03]  /*3470*/  LDSM.16.M88.4 R84, [R244+0x12100] ;  /* 0x01210000f454783b */ /* 0x000fe60000000200 */
[C---:B--2---:R-:W-:Y:S08]  /*3480*/  HMMA.16816.F32 R24, R60.reuse, R72, R24 ;  /* 0x000000483c18723c */ /* 0x044ff00000001818 */
[C---:B------:R-:W-:Y:S01]  /*3490*/  HMMA.16816.F32 R20, R60.reuse, R74, R20 ;  /* 0x0000004a3c14723c */ /* 0x040fe20000001814 */
[----:B------:R-:W-:Y:S07]  /*34a0*/  LDSM.16.M88.4 R72, [R248+0x6000] ;  /* 0x00600000f848783b */ /* 0x000fee0000000200 */
[C---:B---3--:R-:W-:Y:S08]  /*34b0*/  HMMA.16816.F32 R12, R60.reuse, R56, R12 ;  /* 0x000000383c0c723c */ /* 0x048ff0000000180c */
[C---:B------:R-:W-:Y:S01]  /*34c0*/  HMMA.16816.F32 R32, R60.reuse, R58, R32 ;  /* 0x0000003a3c20723c */ /* 0x040fe20000001820 */
[----:B------:R-:W2:Y:S07]  /*34d0*/  LDSM.16.M88.4 R56, [R246+0x20100] ;  /* 0x02010000f638783b */ /* 0x000eae0000000200 */
[C---:B-1----:R-:W-:Y:S08]  /*34e0*/  HMMA.16816.F32 R52, R60.reuse, R68, R52 ;  /* 0x000000443c34723c */ /* 0x042ff00000001834 */
[C---:B------:R-:W-:Y:S01]  /*34f0*/  HMMA.16816.F32 R48, R60.reuse, R70, R48 ;  /* 0x000000463c30723c */ /* 0x040fe20000001830 */
[----:B------:R-:W1:Y:S07]  /*3500*/  LDSM.16.M88.4 R68, [R248+0x6800] ;  /* 0x00680000f844783b */ /* 0x000e6e0000000200 */
[C---:B------:R-:W-:Y:S08]  /*3510*/  HMMA.16816.F32 R16, R60.reuse, R80, R16 ;  /* 0x000000503c10723c */ /* 0x040ff00000001810 */
[C---:B------:R-:W-:Y:S01]  /*3520*/  HMMA.16816.F32 R8, R60.reuse, R82, R8 ;  /* 0x000000523c08723c */ /* 0x040fe20000001808 */
[----:B------:R-:W-:Y:S07]  /*3530*/  LDSM.16.M88.4 R80, [R244+0x12900] ;  /* 0x01290000f450783b */ /* 0x000fee0000000200 */
[C---:B----4-:R-:W-:Y:S08]  /*3540*/  HMMA.16816.F32 R36, R60.reuse, R64, R36 ;  /* 0x000000403c24723c */ /* 0x050ff00000001824 */
[C---:B------:R-:W-:Y:S01]  /*3550*/  HMMA.16816.F32 R28, R60.reuse, R66, R28 ;  /* 0x000000423c1c723c */ /* 0x040fe2000000181c */
[----:B------:R-:W3:Y:S07]  /*3560*/  LDSM.16.M88.4 R64, [R248+0x8800] ;  /* 0x00880000f840783b */ /* 0x000eee0000000200 */
[C---:B------:R-:W-:Y:S08]  /*3570*/  HMMA.16816.F32 R44, R60.reuse, R76, R44 ;  /* 0x0000004c3c2c723c */ /* 0x040ff0000000182c */
[----:B------:R-:W-:Y:S01]  /*3580*/  HMMA.16816.F32 R40, R60, R78, R40 ;  /* 0x0000004e3c28723c */ /* 0x000fe20000001828 */
[----:B------:R-:W4:Y:S04]  /*3590*/  LDSM.16.M88.4 R60, [R245+0x20100] ;  /* 0x02010000f53c783b */ /* 0x000f280000000200 */
[----:B------:R-:W5:Y:S03]  /*35a0*/  LDSM.16.M88.4 R76, [R244+0x13100] ;  /* 0x01310000f44c783b */ /* 0x000f660000000200 */
        /* <DEDUP_REMOVED lines=15> */
[C---:B---3--:R-:W-:Y:S08]  /*36a0*/  HMMA.16816.F32 R36, R56.reuse, R64, R36 ;  /* 0x000000403824723c */ /* 0x048ff00000001824 */
[----:B------:R-:W-:Y:S01]  /*36b0*/  HMMA.16816.F32 R28, R56, R66, R28 ;  /* 0x00000042381c723c */ /* 0x000fe2000000181c */
[----:B------:R-:W-:Y:S04]  /*36c0*/  LDSM.16.M88.4 R56, [R243+0x20100] ;  /* 0x02010000f338783b */ /* 0x000fe80000000200 */
[----:B------:R-:W3:Y:S03]  /*36d0*/  LDSM.16.M88.4 R64, [R234+0x6000] ;  /* 0x00600000ea40783b */ /* 0x000ee60000000200 */
[C---:B----4-:R-:W-:Y:S08]  /*36e0*/  HMMA.16816.F32 R24, R60.reuse, R84, R24 ;  /* 0x000000543c18723c */ /* 0x050ff00000001818 */
[C---:B------:R-:W-:Y:S01]  /*36f0*/  HMMA.16816.F32 R20, R60.reuse, R86, R20 ;  /* 0x000000563c14723c */ /* 0x040fe20000001814 */
[----:B------:R-:W4:Y:S07]  /*3700*/  LDSM.16.M88.4 R84, [R234+0x7000] ;  /* 0x00700000ea54783b */ /* 0x000f2e0000000200 */
[C---:B------:R-:W-:Y:S08]  /*3710*/  HMMA.16816.F32 R12, R60.reuse, R80, R12 ;  /* 0x000000503c0c723c */ /* 0x040ff0000000180c */
[C---:B------:R-:W-:Y:S01]  /*3720*/  HMMA.16816.F32 R32, R60.reuse, R82, R32 ;  /* 0x000000523c20723c */ /* 0x040fe20000001820 */
[----:B------:R-:W3:Y:S07]  /*3730*/  LDSM.16.M88.4 R80, [R234+0x7800] ;  /* 0x00780000ea50783b */ /* 0x000eee0000000200 */
[C---:B-----5:R-:W-:Y:S08]  /*3740*/  HMMA.16816.F32 R16, R60.reuse, R76, R16 ;  /* 0x0000004c3c10723c */ /* 0x060ff00000001810 */
[C---:B------:R-:W-:Y:S01]  /*3750*/  HMMA.16816.F32 R8, R60.reuse, R78, R8 ;  /* 0x0000004e3c08723c */ /* 0x040fe20000001808 */
[----:B------:R-:W5:Y:S07]  /*3760*/  LDSM.16.M88.4 R76, [R234+0x8000] ;  /* 0x00800000ea4c783b */ /* 0x000f6e0000000200 */
[C---:B--2---:R-:W-:Y:S08]  /*3770*/  HMMA.16816.F32 R52, R60.reuse, R72, R52 ;  /* 0x000000483c34723c */ /* 0x044ff00000001834 */
[C---:B------:R-:W-:Y:S01]  /*3780*/  HMMA.16816.F32 R48, R60.reuse, R74, R48 ;  /* 0x0000004a3c30723c */ /* 0x040fe20000001830 */
[----:B------:R-:W2:Y:S07]  /*3790*/  LDSM.16.M88.4 R72, [R234+0x8800] ;  /* 0x00880000ea48783b */ /* 0x000eae0000000200 */
[C---:B-1----:R-:W-:Y:S08]  /*37a0*/  HMMA.16816.F32 R44, R60.reuse, R68, R44 ;  /* 0x000000443c2c723c */ /* 0x042ff0000000182c */
[C---:B------:R-:W-:Y:S01]  /*37b0*/  HMMA.16816.F32 R40, R60.reuse, R70, R40 ;  /* 0x000000463c28723c */ /* 0x040fe20000001828 */
[----:B------:R-:W-:Y:S07]  /*37c0*/  LDSM.16.M88.4 R68, [R249+0x15100] ;  /* 0x01510000f944783b */ /* 0x000fee0000000200 */
[C---:B------:R-:W-:Y:S08]  /*37d0*/  HMMA.16816.F32 R36, R60.reuse, R96, R36 ;  /* 0x000000603c24723c */ /* 0x040ff00000001824 */
[----:B------:R-:W-:Y:S01]  /*37e0*/  HMMA.16816.F32 R28, R60, R98, R28 ;  /* 0x000000623c1c723c */ /* 0x000fe2000000181c */
[----:B------:R-:W1:Y:S04]  /*37f0*/  LDSM.16.M88.4 R60, [R249+0x15900] ;  /* 0x01590000f93c783b */ /* 0x000e680000000200 */
[----:B------:R-:W-:Y:S03]  /*3800*/  LDSM.16.M88.4 R96, [R249+0x17900] ;  /* 0x01790000f960783b */ /* 0x000fe60000000200 */
[C---:B---3--:R-:W-:Y:S08]  /*3810*/  HMMA.16816.F32 R24, R56.reuse, R64, R24 ;  /* 0x000000403818723c */ /* 0x048ff00000001818 */
[C---:B------:R-:W-:Y:S01]  /*3820*/  HMMA.16816.F32 R20, R56.reuse, R66, R20 ;  /* 0x000000423814723c */ /* 0x040fe20000001814 */
[----:B------:R-:W3:Y:S07]  /*3830*/  LDSM.16.M88.4 R64, [R249+0x16100] ;  /* 0x01610000f940783b */ /* 0x000eee0000000200 */
[C---:B------:R-:W-:Y:S08]  /*3840*/  HMMA.16816.F32 R12, R56.reuse, R88, R12 ;  /* 0x00000058380c723c */ /* 0x040ff0000000180c */
[C---:B------:R-:W-:Y:S01]  /*3850*/  HMMA.16816.F32 R32, R56.reuse, R90, R32 ;  /* 0x0000005a3820723c */ /* 0x040fe20000001820 */
[----:B------:R-:W-:Y:S07]  /*3860*/  LDSM.16.M88.4 R88, [R248+0x9000] ;  /* 0x00900000f858783b */ /* 0x000fee0000000200 */
[C---:B----4-:R-:W-:Y:S08]  /*3870*/  HMMA.16816.F32 R16, R56.reuse, R84, R16 ;  /* 0x000000543810723c */ /* 0x050ff00000001810 */
[C---:B------:R-:W-:Y:S01]  /*3880*/  HMMA.16816.F32 R8, R56.reuse, R86, R8 ;  /* 0x000000563808723c */ /* 0x040fe20000001808 */
[----:B------:R-:W-:Y:S07]  /*3890*/  LDSM.16.M88.4 R84, [R245+0x24100] ;  /* 0x02410000f554783b */ /* 0x000fee0000000200 */
[C---:B------:R-:W-:Y:S08]  /*38a0*/  HMMA.16816.F32 R52, R56.reuse, R80, R52 ;  /* 0x000000503834723c */ /* 0x040ff00000001834 */
[C---:B------:R-:W-:Y:S01]  /*38b0*/  HMMA.16816.F32 R48, R56.reuse, R82, R48 ;  /* 0x000000523830723c */ /* 0x040fe20000001830 */
[----:B------:R-:W-:Y:S07]  /*38c0*/  LDSM.16.M88.4 R80, [R248+0x9800] ;  /* 0x00980000f850783b */ /* 0x000fee0000000200 */
[C---:B-----5:R-:W-:Y:S08]  /*38d0*/  HMMA.16816.F32 R44, R56.reuse, R76, R44 ;  /* 0x0000004c382c723c */ /* 0x060ff0000000182c */
[C---:B------:R-:W-:Y:S01]  /*38e0*/  HMMA.16816.F32 R40, R56.reuse, R78, R40 ;  /* 0x0000004e3828723c */ /* 0x040fe20000001828 */
[----:B------:R-:W-:Y:S07]  /*38f0*/  LDSM.16.M88.4 R76, [R248+0xa000] ;  /* 0x00a00000f84c783b */ /* 0x000fee0000000200 */
[C---:B--2---:R-:W-:Y:S08]  /*3900*/  HMMA.16816.F32 R36, R56.reuse, R72, R36 ;  /* 0x000000483824723c */ /* 0x044ff00000001824 */
[----:B------:R-:W-:Y:S01]  /*3910*/  HMMA.16816.F32 R28, R56, R74, R28 ;  /* 0x0000004a381c723c */ /* 0x000fe2000000181c */
[----:B------:R-:W2:Y:S04]  /*3920*/  LDSM.16.M88.4 R56, [R249+0x16900] ;  /* 0x01690000f938783b */ /* 0x000ea80000000200 */
[----:B------:R-:W-:Y:S03]  /*3930*/  LDSM.16.M88.4 R72, [R248+0xa800] ;  /* 0x00a80000f848783b */ /* 0x000fe60000000200 */
[C---:B-1----:R-:W-:Y:S08]  /*3940*/  HMMA.16816.F32 R12, R92.reuse, R60, R12 ;  /* 0x0000003c5c0c723c */ /* 0x042ff0000000180c */
[C---:B------:R-:W-:Y:S01]  /*3950*/  HMMA.16816.F32 R32, R92.reuse, R62, R32 ;  /* 0x0000003e5c20723c */ /* 0x040fe20000001820 */
[----:B------:R-:W1:Y:S07]  /*3960*/  LDSM.16.M88.4 R60, [R246+0x24100] ;  /* 0x02410000f63c783b */ /* 0x000e6e0000000200 */
[C---:B------:R-:W-:Y:S08]  /*3970*/  HMMA.16816.F32 R24, R92.reuse, R68, R24 ;  /* 0x000000445c18723c */ /* 0x040ff00000001818 */
[C---:B------:R-:W-:Y:S01]  /*3980*/  HMMA.16816.F32 R20, R92.reuse, R70, R20 ;  /* 0x000000465c14723c */ /* 0x040fe20000001814 */
[----:B------:R-:W-:Y:S07]  /*3990*/  LDSM.16.M88.4 R68, [R248+0xb000] ;  /* 0x00b00000f844783b */ /* 0x000fee0000000200 */
[C---:B---3--:R-:W-:Y:S08]  /*39a0*/  HMMA.16816.F32 R16, R92.reuse, R64, R16 ;  /* 0x000000405c10723c */ /* 0x048ff00000001810 */
[C---:B------:R-:W-:Y:S01]  /*39b0*/  HMMA.16816.F32 R8, R92.reuse, R66, R8 ;  /* 0x000000425c08723c */ /* 0x040fe20000001808 */
[----:B------:R-:W3:Y:S07]  /*39c0*/  LDSM.16.M88.4 R64, [R248+0xb800] ;  /* 0x00b80000f840783b */ /* 0x000eee0000000200 */
        /* <DEDUP_REMOVED lines=8> */
[----:B------:R-:W-:Y:S04]  /*3a50*/  LDSM.16.M88.4 R96, [R244+0x16900] ;  /* 0x01690000f460783b */ /* 0x000fe80000000200 */
[----:B------:R-:W-:Y:S03]  /*3a60*/  LDSM.16.M88.4 R92, [R244+0x17100] ;  /* 0x01710000f45c783b */ /* 0x000fe60000000200 */
[C---:B-1----:R-:W-:Y:S08]  /*3a70*/  HMMA.16816.F32 R24, R60.reuse, R88, R24 ;  /* 0x000000583c18723c */ /* 0x042ff00000001818 */
[C---:B------:R-:W-:Y:S01]  /*3a80*/  HMMA.16816.F32 R20, R60.reuse, R90, R20 ;  /* 0x0000005a3c14723c */ /* 0x040fe20000001814 */
[----:B------:R-:W1:Y:S07]  /*3a90*/  LDSM.16.M88.4 R88, [R244+0x17900] ;  /* 0x01790000f458783b */ /* 0x000e6e0000000200 */
[C---:B---3--:R-:W-:Y:S08]  /*3aa0*/  HMMA.16816.F32 R36, R60.reuse, R64, R36 ;  /* 0x000000403c24723c */ /* 0x048ff00000001824 */
        /* <DEDUP_REMOVED lines=12> */
[----:B------:R-:W-:Y:S01]  /*3b70*/  HMMA.16816.F32 R28, R60, R66, R28 ;  /* 0x000000423c1c723c */ /* 0x000fe2000000181c */
[----:B------:R-:W-:Y:S04]  /*3b80*/  LDSM.16.M88.4 R64, [R234+0xa800] ;  /* 0x00a80000ea40783b */ /* 0x000fe80000000200 */
[----:B------:R-:W-:Y:S03]  /*3b90*/  LDSM.16.M88.4 R60, [R234+0xb000] ;  /* 0x00b00000ea3c783b */ /* 0x000fe60000000200 */
[C---:B--2---:R-:W-:Y:S08]  /*3ba0*/  HMMA.16816.F32 R24, R84.reuse, R56, R24 ;  /* 0x000000385418723c */ /* 0x044ff00000001818 */
[----:B------:R-:W-:Y:S01]  /*3bb0*/  HMMA.16816.F32 R20, R84, R58, R20 ;  /* 0x0000003a5414723c */ /* 0x000fe20000001814 */
[----:B------:R-:W2:Y:S01]  /*3bc0*/  LDSM.16.M88.4 R56, [R234+0xb800] ;  /* 0x00b80000ea38783b */ /* 0x000ea20000000200 */
[----:B------:R-:W-:-:S06]  /*3bd0*/  DEPBAR.LE SB0, 0x0 ;  /* 0x000080000000791a */ /* 0x000fcc0000000000 */
        /* <DEDUP_REMOVED lines=21> */
[----:B------:R-:W-:Y:S07]  /*3d30*/  HMMA.16816.F32 R56, R68, R58, R28 ;  /* 0x0000003a4438723c */ /* 0x000fee000000181c */
[----:B------:R-:W-:-:S02]  /*3d40*/  SHF.R.S32.HI R70, RZ, 0x1f, R111 ;  /* 0x0000001fff467819 */ /* 0x000fc4000001146f */
[----:B------:R-:W-:-:S03]  /*3d50*/  SHF.R.S32.HI R28, RZ, 0x1f, R211 ;  /* 0x0000001fff1c7819 */ /* 0x000fc600000114d3 */
[----:B------:R1:W-:Y:S04]  /*3d60*/  STL [R1+0x20], R70 ;  /* 0x0000204601007387 */ /* 0x0003e80000100800 */
[----:B------:R1:W-:Y:S04]  /*3d70*/  STL [R1+0x24], R208 ;  /* 0x000024d001007387 */ /* 0x0003e80000100800 */
[----:B------:R-:W-:Y:S06]  /*3d80*/  BAR.SYNC.DEFER_BLOCKING 0x0 ;  /* 0x0000000000007b1d */ /* 0x000fec0000010000 */
[----:B------:R-:W-:Y:S05]  /*3d90*/  @P0 BRA `(.L_x_1576) ;  /* 0x000005f000000947 */ /* 0x000fea0003800000 */
[----:B------:R-:W-:Y:S01]  /*3da0*/  IMAD.U32 R0, RZ, RZ, UR15 ;  /* 0x0000000fff007e24 */ /* 0x000fe2000f8e00ff */
        /* <DEDUP_REMOVED lines=17> */
[----:B------:R-:W-:Y:S02]  /*3ec0*/  IADD3 R78, -R64, 0x10, RZ ;  /* 0x00000010404e7810 */ /* 0x000fe40007ffe1ff */
[----:B------:R-:W-:Y:S02]  /*3ed0*/  SHF.L.U64.HI R63, R209, 0x1, R210 ;  /* 0x00000001d13f7819 */ /* 0x000fe400000102d2 */
[----:B------:R-:W-:-:S02]  /*3ee0*/  SHF.R.S32.HI R0, RZ, 0x1f, R62 ;  /* 0x0000001fff007819 */ /* 0x000fc4000001143e */
[----:B------:R-:W-:Y:S02]  /*3ef0*/  LOP3.LUT R78, R78, 0xf, RZ, 0xc0, !PT ;  /* 0x0000000f4e4e7812 */ /* 0x000fe400078ec0ff */
[----:B------:R-:W-:Y:S01]  /*3f00*/  IADD3 R72, -R110, 0x10, RZ ;  /* 0x000000106e487810 */ /* 0x000fe20007ffe1ff */
[----:B------:R-:W-:Y:S01]  /*3f10*/  IMAD R0, R0, c[0x0][0x1e0], RZ ;  /* 0x0000780000007a24 */ /* 0x000fe200078e02ff */
[----:B------:R-:W-:Y:S02]  /*3f20*/  SHF.L.U64.HI R60, R207, 0x1, R208 ;  /* 0x00000001cf3c7819 */ /* 0x000fe400000102d0 */
[----:B------:R-:W-:Y:S01]  /*3f30*/  LOP3.LUT R72, R72, 0xf, RZ, 0xc0, !PT ;  /* 0x0000000f48487812 */ /* 0x000fe200078ec0ff */
[C---:B------:R-:W-:Y:S01]  /*3f40*/  IMAD R0, R62.reuse, c[0x0][0x1e4], R0 ;  /* 0x000079003e007a24 */ /* 0x040fe200078e0200 */
[----:B------:R-:W-:Y:S01]  /*3f50*/  SHF.L.U64.HI R29, R111, 0x1, R70 ;  /* 0x000000016f1d7819 */ /* 0x000fe20000010246 */
[----:B--2---:R-:W-:-:S04]  /*3f60*/  IMAD.WIDE.U32 R30, R62, c[0x0][0x1e0], RZ ;  /* 0x000078003e1e7a25 */ /* 0x004fc800078e00ff */
[----:B------:R-:W-:Y:S01]  /*3f70*/  IMAD.IADD R31, R31, 0x1, R0 ;  /* 0x000000011f1f7824 */ /* 0x000fe200078e0200 */
[----:B---3--:R-:W-:-:S03]  /*3f80*/  SHF.R.S32.HI R0, RZ, 0x1f, R61 ;  /* 0x0000001fff007819 */ /* 0x008fc6000001143d */
[C---:B------:R-:W-:Y:S01]  /*3f90*/  IMAD.WIDE.U32 R30, R61.reuse, c[0x0][0x1f0], R30 ;  /* 0x00007c003d1e7a25 */ /* 0x040fe200078e001e */
[----:B------:R2:W-:Y:S03]  /*3fa0*/  STL [R1], R61 ;  /* 0x0000003d01007387 */ /* 0x0005e60000100800 */
[----:B------:R-:W-:Y:S01]  /*3fb0*/  IMAD R0, R0, c[0x0][0x1f0], RZ ;  /* 0x00007c0000007a24 */ /* 0x000fe200078e02ff */
[----:B------:R-:W-:Y:S01]  /*3fc0*/  IADD3 R67, P0, R30, UR22, RZ ;  /* 0x000000161e437c10 */ /* 0x000fe2000ff1e0ff */
[----:B------:R3:W-:Y:S01]  /*3fd0*/  STL [R1+0x4], R62 ;  /* 0x0000043e01007387 */ /* 0x0007e20000100800 */
[----:B------:R-:W-:Y:S01]  /*3fe0*/  SEL R30, RZ, 0x10, P4 ;  /* 0x00000010ff1e7807 */ /* 0x000fe20002000000 */
[----:B------:R-:W-:-:S03]  /*3ff0*/  IMAD R0, R61, c[0x0][0x1f4], R0 ;  /* 0x00007d003d007a24 */ /* 0x000fc600078e0200 */
[----:B------:R-:W-:Y:S02]  /*4000*/  IADD3 R74, -R30, 0x10, RZ ;  /* 0x000000101e4a7810 */ /* 0x000fe40007ffe1ff */
[----:B------:R-:W-:Y:S01]  /*4010*/  IADD3.X R0, R31, UR19, R0, P0, !PT ;  /* 0x000000131f007c10 */ /* 0x000fe200087fe400 */
[----:B------:R-:W-:Y:S01]  /*4020*/  IMAD.SHL.U32 R31, R207, 0x2, RZ ;  /* 0x00000002cf1f7824 */ /* 0x000fe200078e00ff */
[C---:B------:R-:W-:Y:S02]  /*4030*/  LEA R68, P0, R67.reuse, c[0x0][0x1c8], 0x1 ;  /* 0x0000720043447a11 */ /* 0x040fe400078008ff */
[----:B------:R-:W-:Y:S02]  /*4040*/  LOP3.LUT R74, R74, 0xf, RZ, 0xc0, !PT ;  /* 0x0000000f4a4a7812 */ /* 0x000fe400078ec0ff */
[----:B------:R-:W-:Y:S01]  /*4050*/  LEA.HI.X R67, R67, c[0x0][0x1cc], R0, 0x1, P0 ;  /* 0x0000730043437a11 */ /* 0x000fe200000f0c00 */
[----:B------:R-:W4:Y:S01]  /*4060*/  SHFL.IDX PT, R73, R68, 0x2, 0x181f ;  /* 0x00581f0044497f89 */ /* 0x000f2200000e0000 */
[----:B------:R-:W-:-:S03]  /*4070*/  IMAD.SHL.U32 R0, R111, 0x2, RZ ;  /* 0x000000026f007824 */ /* 0x000fc600078e00ff */
[----:B------:R-:W5:Y:S01]  /*4080*/  SHFL.IDX PT, R69, R67, 0x2, 0x181f ;  /* 0x00581f0043457f89 */ /* 0x000f6200000e0000 */
[----:B--2---:R-:W-:-:S03]  /*4090*/  SEL R61, RZ, 0x10, P5 ;  /* 0x00000010ff3d7807 */ /* 0x004fc60002800000 */
[----:B-1----:R-:W-:Y:S01]  /*40a0*/  SHFL.IDX PT, R70, R67, RZ, 0x181f ;  /* 0x00181fff43467589 */ /* 0x002fe200000e0000 */
[----:B------:R-:W-:Y:S01]  /*40b0*/  IADD3 R76, -R61, 0x10, RZ ;  /* 0x000000103d4c7810 */ /* 0x000fe20007ffe1ff */
[----:B---3--:R-:W-:Y:S02]  /*40c0*/  IMAD.SHL.U32 R62, R209, 0x2, RZ ;  /* 0x00000002d13e7824 */ /* 0x008fe400078e00ff */
[----:B------:R-:W-:Y:S01]  /*40d0*/  SHFL.IDX PT, R67, R67, 0x1, 0x181f ;  /* 0x00381f0043437f89 */ /* 0x000fe200000e0000 */
[----:B------:R-:W-:Y:S02]  /*40e0*/  LOP3.LUT R76, R76, 0xf, RZ, 0xc0, !PT ;  /* 0x0000000f4c4c7812 */ /* 0x000fe400078ec0ff */
[----:B----4-:R-:W-:-:S04]  /*40f0*/  IADD3 R78, P1, P0, R78, R73, R65 ;  /* 0x000000494e4e7210 */ /* 0x010fc8000783e041 */
[----:B-----5:R-:W-:Y:S02]  /*4100*/  IADD3.X R79, RZ, R69, R66, P1, P0 ;  /* 0x00000045ff4f7210 */ /* 0x020fe40000fe0442 */
        /* <DEDUP_REMOVED lines=40> */
.L_x_1576:
[----:B------:R-:W-:Y:S01]  /*4390*/  FMUL.FTZ R9, R9, c[0x0][0x320] ;  /* 0x0000c80009097a20 */ /* 0x000fe20000410000 */
[----:B------:R-:W-:Y:S01]  /*43a0*/  LEA.HI R7, R7, R2, RZ, 0x2 ;  /* 0x0000000207077211 */ /* 0x000fe200078f10ff */
[----:B------:R-:W-:Y:S01]  /*43b0*/  FMUL.FTZ R13, R13, c[0x0][0x320] ;  /* 0x0000c8000d0d7a20 */ /* 0x000fe20000410000 */
[----:B------:R-:W-:Y:S01]  /*43c0*/  PLOP3.LUT P0, PT, PT, PT, UP1, 0x80, 0x0 ;  /* 0x000000000000781c */ /* 0x000fe20003f0f018 */
[----:B------:R2:W-:Y:S01]  /*43d0*/  MUFU.TANH R29, R9 ;  /* 0x00000009001d7308 */ /* 0x0005e20000002400 */
[----:B------:R-:W-:Y:S01]  /*43e0*/  FMUL.FTZ R8, R8, c[0x0][0x320] ;  /* 0x0000c80008087a20 */ /* 0x000fe20000410000 */
[----:B------:R-:W-:Y:S01]  /*43f0*/  LOP3.LUT R7, R7, 0xfffffffc, RZ, 0xc0, !PT ;  /* 0xfffffffc07077812 */ /* 0x000fe200078ec0ff */
[----:B------:R-:W-:Y:S01]  /*4400*/  FMUL.FTZ R0, R16, c[0x0][0x320] ;  /* 0x0000c80010007a20 */ /* 0x000fe20000410000 */
[----:B------:R-:W-:Y:S01]  /*4410*/  @UP1 USHF.L.U32 UR10, UR10, 0x7, URZ ;  /* 0x000000070a0a1899 */ /* 0x000fe2000800063f */
[----:B------:R-:W-:Y:S01]  /*4420*/  FMUL.FTZ R20, R20, c[0x0][0x320] ;  /* 0x0000c80014147a20 */ /* 0x000fe20000410000 */
[----:B------:R-:W-:Y:S01]  /*4430*/  UIADD3 UR6, UR6, -0x2, URZ ;  /* 0xfffffffe06067890 */ /* 0x000fe2000fffe03f */
[----:B------:R-:W-:Y:S01]  /*4440*/  IMAD.IADD R7, R2, 0x1, -R7 ;  /* 0x0000000102077824 */ /* 0x000fe200078e0a07 */
[----:B------:R3:W-:Y:S01]  /*4450*/  MUFU.TANH R30, R13 ;  /* 0x0000000d001e7308 */ /* 0x0007e20000002400 */
[----:B------:R-:W-:Y:S01]  /*4460*/  FMUL.FTZ R12, R12, c[0x0][0x320] ;  /* 0x0000c8000c0c7a20 */ /* 0x000fe20000410000 */
[----:B------:R-:W0:Y:S01]  /*4470*/  LDGDEPBAR ;  /* 0x00000000000079af */ /* 0x000e220000000000 */
[----:B------:R-:W-:-:S02]  /*4480*/  FMUL.FTZ R17, R17, c[0x0][0x320] ;  /* 0x0000c80011117a20 */ /* 0x000fc40000410000 */
[----:B------:R-:W-:Y:S02]  /*4490*/  FMUL.FTZ R44, R44, c[0x0][0x320] ;  /* 0x0000c8002c2c7a20 */ /* 0x000fe40000410000 */
[----:B------:R-:W-:Y:S01]  /*44a0*/  FMUL.FTZ R25, R25, c[0x0][0x320] ;  /* 0x0000c80019197a20 */ /* 0x000fe20000410000 */
[----:B--2---:R-:W-:Y:S01]  /*44b0*/  LOP3.LUT R9, R109, 0xffffffe0, RZ, 0xc0, !PT ;  /* 0xffffffe06d097812 */ /* 0x004fe200078ec0ff */
[----:B------:R-:W-:Y:S01]  /*44c0*/  MUFU.TANH R31, R20 ;  /* 0x00000014001f7308 */ /* 0x000fe20000002400 */
[----:B------:R-:W-:Y:S02]  /*44d0*/  FMUL.FTZ R24, R24, c[0x0][0x320] ;  /* 0x0000c80018187a20 */ /* 0x000fe40000410000 */
[----:B------:R-:W-:Y:S02]  /*44e0*/  FMUL.FTZ R40, R40, c[0x0][0x320] ;  /* 0x0000c80028287a20 */ /* 0x000fe40000410000 */
[----:B------:R-:W-:Y:S02]  /*44f0*/  IMAD.IADD R9, R2, 0x1, -R9 ;  /* 0x0000000102097824 */ /* 0x000fe400078e0a09 */
[----:B---3--:R-:W-:Y:S01]  /*4500*/  FMUL.FTZ R13, R32, c[0x0][0x320] ;  /* 0x0000c800200d7a20 */ /* 0x008fe20000410000 */
[----:B------:R2:W-:Y:S01]  /*4510*/  MUFU.TANH R20, R12 ;  /* 0x0000000c00147308 */ /* 0x0005e20000002400 */
[----:B------:R-:W-:Y:S01]  /*4520*/  FMUL.FTZ R41, R41, c[0x0][0x320] ;  /* 0x0000c80029297a20 */ /* 0x000fe20000410000 */
[----:B------:R-:W-:Y:S01]  /*4530*/  SHF.R.S32.HI R16, RZ, 0x1f, R9 ;  /* 0x0000001fff107819 */ /* 0x000fe20000011409 */
[----:B------:R-:W-:-:S02]  /*4540*/  FMUL.FTZ R21, R21, c[0x0][0x320] ;  /* 0x0000c80015157a20 */ /* 0x000fc40000410000 */
[----:B------:R-:W-:Y:S01]  /*4550*/  FMUL.FTZ R52, R52, c[0x0][0x320] ;  /* 0x0000c80034347a20 */ /* 0x000fe20000410000 */
[----:B------:R-:W-:Y:S01]  /*4560*/  LEA.HI R2, R16, R9, RZ, 0x2 ;  /* 0x0000000910027211 */ /* 0x000fe200078f10ff */
[----:B------:R-:W-:Y:S01]  /*4570*/  FMUL.FTZ R53, R53, c[0x0][0x320] ;  /* 0x0000c80035357a20 */ /* 0x000fe20000410000 */
[----:B------:R3:W-:Y:S01]  /*4580*/  MUFU.TANH R32, R8 ;  /* 0x0000000800207308 */ /* 0x0007e20000002400 */
[----:B------:R-:W-:Y:S01]  /*4590*/  LEA.HI R16, R7, R7, RZ, 0x1 ;  /* 0x0000000707107211 */ /* 0x000fe200078f08ff */
[----:B------:R-:W-:Y:S02]  /*45a0*/  FMUL.FTZ R48, R48, c[0x0][0x320] ;  /* 0x0000c80030307a20 */ /* 0x000fe40000410000 */
[----:B------:R-:W-:Y:S01]  /*45b0*/  FMUL.FTZ R49, R49, c[0x0][0x320] ;  /* 0x0000c80031317a20 */ /* 0x000fe20000410000 */
[----:B------:R-:W-:Y:S01]  /*45c0*/  LOP3.LUT R16, R16, 0x1ffffffe, RZ, 0xc0, !PT ;  /* 0x1ffffffe10107812 */ /* 0x000fe200078ec0ff */
[----:B------:R-:W-:Y:S02]  /*45d0*/  FMUL.FTZ R45, R45, c[0x0][0x320] ;  /* 0x0000c8002d2d7a20 */ /* 0x000fe40000410000 */
[----:B--2---:R-:W-:Y:S01]  /*45e0*/  FMUL.FTZ R12, R33, c[0x0][0x320] ;  /* 0x0000c800210c7a20 */ /* 0x004fe20000410000 */
[----:B------:R-:W-:Y:S01]  /*45f0*/  MUFU.TANH R197, R44 ;  /* 0x0000002c00c57308 */ /* 0x000fe20000002400 */
[----:B------:R-:W-:-:S02]  /*4600*/  IMAD.IADD R16, R7, 0x1, -R16 ;  /* 0x0000000107107824 */ /* 0x000fc400078e0a10 */
[----:B------:R-:W-:Y:S02]  /*4610*/  FMUL.FTZ R7, R37, c[0x0][0x320] ;  /* 0x0000c80025077a20 */ /* 0x000fe40000410000 */
[----:B------:R-:W-:Y:S01]  /*4620*/  FMUL.FTZ R51, R51, c[0x0][0x320] ;  /* 0x0000c80033337a20 */ /* 0x000fe20000410000 */
[----:B---3--:R-:W-:Y:S02]  /*4630*/  SHF.R.S32.HI R8, RZ, 0x1f, R108 ;  /* 0x0000001fff087819 */ /* 0x008fe4000001146c */
[----:B------:R2:W-:Y:S01]  /*4640*/  MUFU.TANH R33, R17 ;  /* 0x0000001100217308 */ /* 0x0005e20000002400 */
[----:B------:R-:W-:Y:S01]  /*4650*/  FMUL.FTZ R50, R50, c[0x0][0x320] ;  /* 0x0000c80032327a20 */ /* 0x000fe20000410000 */
[----:B------:R-:W-:Y:S01]  /*4660*/  LEA.HI R8, R8, R108, RZ, 0x3 ;  /* 0x0000006c08087211 */ /* 0x000fe200078f18ff */
[----:B------:R-:W-:Y:S02]  /*4670*/  FMUL.FTZ R22, R22, c[0x0][0x320] ;  /* 0x0000c80016167a20 */ /* 0x000fe40000410000 */
[----:B------:R-:W-:Y:S01]  /*4680*/  FMUL.FTZ R18, R18, c[0x0][0x320] ;  /* 0x0000c80012127a20 */ /* 0x000fe20000410000 */
[----:B------:R-:W-:-:S02]  /*4690*/  LOP3.LUT R8, R8, 0xffffff8, RZ, 0xc0, !PT ;  /* 0x0ffffff808087812 */ /* 0x000fc400078ec0ff */
[----:B------:R-:W-:Y:S01]  /*46a0*/  MUFU.TANH R60, R25 ;  /* 0x00000019003c7308 */ /* 0x000fe20000002400 */
[----:B------:R-:W-:Y:S02]  /*46b0*/  FMUL.FTZ R19, R19, c[0x0][0x320] ;  /* 0x0000c80013137a20 */ /* 0x000fe40000410000 */
[----:B------:R-:W-:Y:S02]  /*46c0*/  FMUL.FTZ R11, R11, c[0x0][0x320] ;  /* 0x0000c8000b0b7a20 */ /* 0x000fe40000410000 */
[----:B------:R-:W-:Y:S02]  /*46d0*/  IMAD.IADD R8, R108, 0x1, -R8 ;  /* 0x000000016c087824 */ /* 0x000fe400078e0a08 */
[----:B------:R-:W-:Y:S01]  /*46e0*/  FMUL.FTZ R10, R10, c[0x0][0x320] ;  /* 0x0000c8000a0a7a20 */ /* 0x000fe20000410000 */
[C---:B--2---:R-:W-:Y:S01]  /*46f0*/  LEA.HI.SX32 R17, R2.reuse, UR11, 0x1e ;  /* 0x0000000b02117c11 */ /* 0x044fe2000f8ff2ff */
[----:B------:R-:W2:Y:S01]  /*4700*/  MUFU.TANH R25, R24 ;  /* 0x0000001800197308 */ /* 0x000ea20000002400 */
[----:B------:R-:W-:Y:S01]  /*4710*/  LOP3.LUT R2, R2, 0x7ffffffc, RZ, 0xc0, !PT ;  /* 0x7ffffffc02027812 */ /* 0x000fe200078ec0ff */
[----:B------:R-:W-:-:S02]  /*4720*/  FMUL.FTZ R54, R54, c[0x0][0x320] ;  /* 0x0000c80036367a20 */ /* 0x000fc40000410000 */
[----:B------:R-:W-:Y:S02]  /*4730*/  IMAD R8, R8, 0x10, R17 ;  /* 0x0000001008087824 */ /* 0x000fe400078e0211 */
[----:B------:R-:W-:Y:S02]  /*4740*/  IMAD.IADD R9, R9, 0x1, -R2 ;  /* 0x0000000109097824 */ /* 0x000fe400078e0a02 */
[----:B------:R-:W-:Y:S01]  /*4750*/  IMAD R212, R16, 0x8, R8 ;  /* 0x0000000810d47824 */ /* 0x000fe200078e0208 */
[----:B------:R3:W-:Y:S01]  /*4760*/  MUFU.TANH R195, R40 ;  /* 0x0000002800c37308 */ /* 0x0007e20000002400 */
[----:B------:R-:W-:Y:S02]  /*4770*/  IMAD.U32 R2, RZ, RZ, UR4 ;  /* 0x00000004ff027e24 */ /* 0x000fe4000f8e00ff */
[----:B------:R-:W-:Y:S01]  /*4780*/  @P0 IMAD.HI.U32 R16, R212, c[0x0][0x2c8], RZ ;  /* 0x0000b200d4100a27 */ /* 0x000fe200078e00ff */
[----:B------:R-:W-:Y:S01]  /*4790*/  PLOP3.LUT P0, PT, PT, PT, UP1, 0x80, 0x0 ;  /* 0x000000000000781c */ /* 0x000fe20003f0f018 */
[----:B------:R-:W-:Y:S02]  /*47a0*/  STL [R1+0x2c], R212 ;  /* 0x00002cd401007387 */ /* 0x000fe40000100800 */
[----:B------:R-:W-:Y:S01]  /*47b0*/  IMAD.MOV.U32 R44, RZ, RZ, R212 ;  /* 0x000000ffff2c7224 */ /* 0x000fe200078e00d4 */
[----:B------:R4:W-:Y:S01]  /*47c0*/  MUFU.TANH R194, R41 ;  /* 0x0000002900c27308 */ /* 0x0009e20000002400 */
[----:B------:R-:W-:-:S02]  /*47d0*/  IMAD.SHL.U32 R61, R9, 0x2, RZ ;  /* 0x00000002093d7824 */ /* 0x000fc400078e00ff */
[----:B------:R-:W-:Y:S02]  /*47e0*/  FMUL.FTZ R8, R36, c[0x0][0x320] ;  /* 0x0000c80024087a20 */ /* 0x000fe40000410000 */
[----:B------:R-:W-:Y:S01]  /*47f0*/  FMUL.FTZ R9, R23, c[0x0][0x320] ;  /* 0x0000c80017097a20 */ /* 0x000fe20000410000 */
[----:B------:R-:W-:Y:S01]  /*4800*/  IADD3 R2, -R61, 0x1, R2 ;  /* 0x000000013d027810 */ /* 0x000fe20007ffe102 */
[----:B------:R-:W-:Y:S01]  /*4810*/  FMUL.FTZ R55, R55, c[0x0][0x320] ;  /* 0x0000c80037377a20 */ /* 0x000fe20000410000 */
[----:B---3--:R-:W-:Y:S01]  /*4820*/  IADD3 R40, -R61, UR4, RZ ;  /* 0x000000043d287c10 */ /* 0x008fe2000fffe1ff */
[----:B------:R-:W3:Y:S01]  /*4830*/  MUFU.TANH R21, R21 ;  /* 0x0000001500157308 */ /* 0x000ee20000002400 */
[----:B------:R-:W-:Y:S01]  /*4840*/  @P0 SHF.R.U32.HI R44, RZ, c[0x0][0x2cc], R16 ;  /* 0x0000b300ff2c0a19 */ /* 0x000fe20000011610 */
[----:B------:R-:W-:Y:S01]  /*4850*/  FMUL.FTZ R46, R46, c[0x0][0x320] ;  /* 0x0000c8002e2e7a20 */ /* 0x000fe20000410000 */
[----:B------:R-:W-:Y:S01]  /*4860*/  IADD3 R36, R2, -UR13, RZ ;  /* 0x8000000d02247c10 */ /* 0x000fe2000fffe0ff */
[----:B------:R-:W-:Y:S01]  /*4870*/  FMUL.FTZ R47, R47, c[0x0][0x320] ;  /* 0x0000c8002f2f7a20 */ /* 0x000fe20000410000 */
[----:B------:R-:W-:Y:S01]  /*4880*/  STL [R1+0x30], R61 ;  /* 0x0000303d01007387 */ /* 0x000fe20000100800 */
[----:B------:R-:W-:Y:S01]  /*4890*/  FMUL.FTZ R42, R42, c[0x0][0x320] ;  /* 0x0000c8002a2a7a20 */ /* 0x000fe20000410000 */
[----:B------:R-:W-:Y:S01]  /*48a0*/  ULDC.64 UR4, c[0x0][0x2c8] ;  /* 0x0000b20000047ab9 */ /* 0x000fe20000000a00 */
[----:B------:R-:W5:Y:S01]  /*48b0*/  MUFU.TANH R13, R13 ;  /* 0x0000000d000d7308 */ /* 0x000f620000002400 */
[----:B------:R-:W1:Y:S01]  /*48c0*/  SHFL.IDX PT, R16, R44, RZ, 0x1c1f ;  /* 0x001c1fff2c107589 */ /* 0x000e6200000e0000 */
[----:B------:R-:W-:Y:S01]  /*48d0*/  FMUL.FTZ R43, R43, c[0x0][0x320] ;  /* 0x0000c8002b2b7a20 */ /* 0x000fe20000410000 */
[----:B------:R-:W-:Y:S01]  /*48e0*/  UIMAD.WIDE.U32 UR26, UR10, UR4, URZ ;  /* 0x000000040a1a72a5 */ /* 0x000fe2000f8e003f */
[----:B------:R-:W-:-:S02]  /*48f0*/  FMUL.FTZ R38, R38, c[0x0][0x320] ;  /* 0x0000c80026267a20 */ /* 0x000fc40000410000 */
[----:B------:R-:W-:Y:S02]  /*4900*/  FMUL.FTZ R39, R39, c[0x0][0x320] ;  /* 0x0000c80027277a20 */ /* 0x000fe40000410000 */
[----:B------:R-:W1:Y:S01]  /*4910*/  MUFU.TANH R12, R12 ;  /* 0x0000000c000c7308 */ /* 0x000e620000002400 */
[----:B------:R-:W-:Y:S01]  /*4920*/  FMUL.FTZ R58, R58, c[0x0][0x320] ;  /* 0x0000c8003a3a7a20 */ /* 0x000fe20000410000 */
[----:B------:R-:W-:Y:S01]  /*4930*/  @UP1 UMOV UR15, UR27 ;  /* 0x0000001b000f1c82 */ /* 0x000fe20008000000 */
[----:B------:R-:W-:Y:S01]  /*4940*/  FMUL.FTZ R59, R59, c[0x0][0x320] ;  /* 0x0000c8003b3b7a20 */ /* 0x000fe20000410000 */
[----:B------:R-:W-:Y:S01]  /*4950*/  @UP1 USHF.R.U32.HI UR11, URZ, UR5, UR15 ;  /* 0x000000053f0b1299 */ /* 0x000fe2000801160f */
[----:B------:R-:W-:-:S03]  /*4960*/  IMAD.IADD R247, R6, 0x1, R5 ;  /* 0x0000000106f77824 */ /* 0x000fc600078e0205 */
[----:B------:R-:W2:Y:S01]  /*4970*/  MUFU.TANH R0, R0 ;  /* 0x0000000000007308 */ /* 0x000ea20000002400 */
[----:B------:R-:W-:Y:S01]  /*4980*/  IMAD.SHL.U32 R247, R247, 0x2, RZ ;  /* 0x00000002f7f77824 */ /* 0x000fe200078e00ff */
[----:B------:R-:W-:-:S03]  /*4990*/  UIADD3 UR11, UR11, UR7, -UR13 ;  /* 0x000000070b0b7290 */ /* 0x000fc6000fffe80d */
[--C-:B------:R-:W-:Y:S01]  /*49a0*/  IMAD R242, R4, 0x2, R247.reuse ;  /* 0x0000000204f27824 */ /* 0x100fe200078e02f7 */
[----:B------:R-:W-:Y:S01]  /*49b0*/  LDSM.16.MT88.4 R172, [R247+0x100] ;  /* 0x00010000f7ac783b */ /* 0x000fe20000004200 */
[C---:B------:R-:W-:Y:S01]  /*49c0*/  IMAD R241, R3.reuse, 0x2, R247 ;  /* 0x0000000203f17824 */ /* 0x040fe200078e02f7 */
[----:B------:R-:W3:Y:S01]  /*49d0*/  MUFU.TANH R193, R52 ;  /* 0x0000003400c17308 */ /* 0x000ee20000002400 */
[----:B-1----:R-:W-:Y:S01]  /*49e0*/  IMAD.IADD R16, R36, 0x1, R16 ;  /* 0x0000000124107824 */ /* 0x002fe200078e0210 */
[----:B------:R-:W-:Y:S01]  /*49f0*/  LDSM.16.MT88.4 R164, [R242+0x100] ;  /* 0x00010000f2a4783b */ /* 0x000fe20000004200 */
[----:B------:R-:W-:Y:S01]  /*4a00*/  IMAD R240, R3, 0x2, R242 ;  /* 0x0000000203f07824 */ /* 0x000fe200078e02f2 */
[----:B------:R-:W-:Y:S02]  /*4a10*/  UIMAD.WIDE UR4, UR11, 0x2aaaaaab, URZ ;  /* 0x2aaaaaab0b0478a5 */ /* 0x000fe4000f8e023f */
[----:B----4-:R-:W-:Y:S01]  /*4a20*/  IMNMX R41, R40, R16, PT ;  /* 0x0000001028297217 */ /* 0x010fe20003800200 */
[----:B------:R-:W-:Y:S01]  /*4a30*/  LDSM.16.MT88.4 R156, [R241+0x100] ;  /* 0x00010000f19c783b */ /* 0x000fe20000004200 */
[----:B------:R-:W1:Y:S01]  /*4a40*/  MUFU.TANH R192, R53 ;  /* 0x0000003500c07308 */ /* 0x000e620000002400 */
[----:B------:R-:W-:Y:S01]  /*4a50*/  USHF.R.U32.HI UR4, URZ, 0x1f, UR5 ;  /* 0x0000001f3f047899 */ /* 0x000fe20008011605 */
[----:B------:R-:W-:Y:S01]  /*4a60*/  ISETP.GT.AND P0, PT, R41, RZ, PT ;  /* 0x000000ff2900720c */ /* 0x000fe20003f04270 */
[----:B------:R-:W-:Y:S02]  /*4a70*/  LDSM.16.MT88.4 R132, [R242+0x3100] ;  /* 0x00310000f284783b */ /* 0x000fe40000004200 */
[----:B------:R-:W-:Y:S01]  /*4a80*/  ULEA.HI.SX32 UR4, UR5, UR4, 0x1c ;  /* 0x0000000405047291 */ /* 0x000fe2000f8fe23f */
[----:B--2---:R-:W-:Y:S01]  /*4a90*/  FSEL R25, R25, -INF , P0 ;  /* 0xff80000019197808 */ /* 0x004fe20000000000 */
[----:B------:R-:W-:Y:S01]  /*4aa0*/  LDSM.16.MT88.4 R68, [R241+0x900] ;  /* 0x00090000f144783b */ /* 0x000fe20000004200 */
[----:B------:R-:W-:Y:S01]  /*4ab0*/  ISETP.GT.AND P0, PT, R41, 0x1, PT ;  /* 0x000000012900780c */ /* 0x000fe20003f04270 */
[----:B------:R2:W4:Y:S01]  /*4ac0*/  MUFU.TANH R205, R48 ;  /* 0x0000003000cd7308 */ /* 0x0005220000002400 */
[----:B------:R-:W-:Y:S01]  /*4ad0*/  UISETP.LT.AND UP0, UPT, URZ, UR4, UPT ;  /* 0x000000043f00728c */ /* 0x000fe2000bf01270 */
[----:B------:R-:W-:Y:S01]  /*4ae0*/  LDSM.16.MT88.4 R72, [R247+0x6100] ;  /* 0x00610000f748783b */ /* 0x000fe20000004200 */
[----:B------:R-:W-:-:S02]  /*4af0*/  FSEL R24, R60, -INF , P0 ;  /* 0xff8000003c187808 */ /* 0x000fc40000000000 */
[----:B------:R-:W-:Y:S01]  /*4b00*/  ISETP.GT.AND P0, PT, R41, 0x8, PT ;  /* 0x000000082900780c */ /* 0x000fe20003f04270 */
[----:B------:R-:W-:Y:S01]  /*4b10*/  LDSM.16.MT88.4 R140, [R247+0x3100] ;  /* 0x00310000f78c783b */ /* 0x000fe20000004200 */
[----:B------:R-:W-:Y:S01]  /*4b20*/  USEL UR4, URZ, UR4, !UP0 ;  /* 0x000000043f047287 */ /* 0x000fe2000c000000 */
[----:B------:R1:W1:Y:S01]  /*4b30*/  MUFU.TANH R204, R49 ;  /* 0x0000003100cc7308 */ /* 0x0002620000002400 */
[----:B------:R-:W-:Y:S01]  /*4b40*/  FSEL R23, R31, -INF , P0 ;  /* 0xff8000001f177808 */ /* 0x000fe20000000000 */
[----:B------:R-:W-:Y:S01]  /*4b50*/  FMUL.FTZ R31, R34, c[0x0][0x320] ;  /* 0x0000c800221f7a20 */ /* 0x000fe20000410000 */
[----:B------:R-:W-:Y:S01]  /*4b60*/  ISETP.GT.AND P0, PT, R41, 0x9, PT ;  /* 0x000000092900780c */ /* 0x000fe20003f04270 */
[----:B------:R-:W-:Y:S01]  /*4b70*/  LDSM.16.MT88.4 R80, [R247+0x6900] ;  /* 0x00690000f750783b */ /* 0x000fe20000004200 */
[----:B------:R-:W-:Y:S02]  /*4b80*/  UISETP.GE.AND UP0, UPT, UR6, UR4, UPT ;  /* 0x000000040600728c */ /* 0x000fe4000bf06270 */
[----:B---3--:R-:W-:Y:S01]  /*4b90*/  FSEL R21, R21, -INF , P0 ;  /* 0xff80000015157808 */ /* 0x008fe20000000000 */
[----:B------:R-:W3:Y:S01]  /*4ba0*/  MUFU.TANH R196, R45 ;  /* 0x0000002d00c47308 */ /* 0x000ee20000002400 */
[----:B------:R-:W-:Y:S01]  /*4bb0*/  ISETP.GT.AND P0, PT, R41, 0x10, PT ;  /* 0x000000102900780c */ /* 0x000fe20003f04270 */
[----:B--2---:R-:W-:Y:S01]  /*4bc0*/  FMUL.FTZ R48, R57, c[0x0][0x320] ;  /* 0x0000c80039307a20 */ /* 0x004fe20000410000 */
[----:B------:R-:W-:Y:S02]  /*4bd0*/  LDSM.16.MT88.4 R84, [R242+0x6100] ;  /* 0x00610000f254783b */ /* 0x000fe40000004200 */
[----:B------:R-:W-:-:S02]  /*4be0*/  FSEL R20, R20, -INF , P0 ;  /* 0xff80000014147808 */ /* 0x000fc40000000000 */
[C---:B------:R-:W-:Y:S01]  /*4bf0*/  ISETP.GT.AND P0, PT, R41.reuse, 0x11, PT ;  /* 0x000000112900780c */ /* 0x040fe20003f04270 */
[----:B------:R-:W2:Y:S01]  /*4c00*/  MUFU.TANH R8, R8 ;  /* 0x0000000800087308 */ /* 0x000ea20000002400 */
[----:B-1----:R-:W-:Y:S01]  /*4c10*/  FMUL.FTZ R49, R56, c[0x0][0x320] ;  /* 0x0000c80038317a20 */ /* 0x002fe20000410000 */
[----:B------:R-:W-:Y:S01]  /*4c20*/  LDSM.16.MT88.4 R88, [R241+0x6100] ;  /* 0x00610000f158783b */ /* 0x000fe20000004200 */
[----:B------:R-:W-:Y:S02]  /*4c30*/  FSEL R2, R30, -INF , P0 ;  /* 0xff8000001e027808 */ /* 0x000fe40000000000 */
[----:B------:R-:W-:Y:S01]  /*4c40*/  ISETP.GT.AND P0, PT, R41, 0x18, PT ;  /* 0x000000182900780c */ /* 0x000fe20003f04270 */
[----:B------:R-:W-:Y:S02]  /*4c50*/  LDSM.16.MT88.4 R96, [R240+0x6100] ;  /* 0x00610000f060783b */ /* 0x000fe40000004200 */
[----:B------:R-:W1:Y:S01]  /*4c60*/  MUFU.TANH R7, R7 ;  /* 0x0000000700077308 */ /* 0x000e620000002400 */
[----:B-----5:R-:W-:Y:S01]  /*4c70*/  FSEL R17, R13, -INF , P0 ;  /* 0xff8000000d117808 */ /* 0x020fe20000000000 */
[----:B------:R-:W-:Y:S01]  /*4c80*/  FMUL.FTZ R13, R27, c[0x0][0x320] ;  /* 0x0000c8001b0d7a20 */ /* 0x000fe20000410000 */
[C---:B------:R-:W-:Y:S01]  /*4c90*/  ISETP.GT.AND P0, PT, R41.reuse, 0x19, PT ;  /* 0x000000192900780c */ /* 0x040fe20003f04270 */
[----:B------:R-:W5:Y:S03]  /*4ca0*/  SHFL.IDX PT, R27, R44, 0x1, 0x1c1f ;  /* 0x003c1f002c1b7f89 */ /* 0x000f6600000e0000 */
[----:B------:R-:W-:Y:S01]  /*4cb0*/  FSEL R16, R12, -INF , P0 ;  /* 0xff8000000c107808 */ /* 0x000fe20000000000 */
[----:B------:R-:W1:Y:S01]  /*4cc0*/  MUFU.TANH R49, R49 ;  /* 0x0000003100317308 */ /* 0x000e620000002400 */
[----:B------:R-:W-:Y:S01]  /*4cd0*/  ISETP.GT.AND P0, PT, R41, 0x20, PT ;  /* 0x000000202900780c */ /* 0x000fe20003f04270 */
[----:B------:R-:W-:Y:S01]  /*4ce0*/  FMUL.FTZ R12, R26, c[0x0][0x320] ;  /* 0x0000c8001a0c7a20 */ /* 0x000fe20000410000 */
[----:B------:R-:W-:Y:S02]  /*4cf0*/  LDSM.16.MT88.4 R148, [R240+0x100] ;  /* 0x00010000f094783b */ /* 0x000fe40000004200 */
[----:B------:R-:W-:Y:S01]  /*4d00*/  FSEL R37, R0, -INF , P0 ;  /* 0xff80000000257808 */ /* 0x000fe20000000000 */
[----:B------:R-:W-:Y:S01]  /*4d10*/  FMUL.FTZ R0, R35, c[0x0][0x320] ;  /* 0x0000c80023007a20 */ /* 0x000fe20000410000 */
[----:B------:R-:W-:Y:S01]  /*4d20*/  ISETP.GT.AND P0, PT, R41, 0x21, PT ;  /* 0x000000212900780c */ /* 0x000fe20003f04270 */
[----:B------:R-:W1:Y:S01]  /*4d30*/  MUFU.TANH R48, R48 ;  /* 0x0000003000307308 */ /* 0x000e620000002400 */
[----:B------:R-:W-:Y:S02]  /*4d40*/  LDSM.16.MT88.4 R60, [R240+0x900] ;  /* 0x00090000f03c783b */ /* 0x000fe40000004200 */
[----:B------:R-:W-:-:S02]  /*4d50*/  FSEL R33, R33, -INF , P0 ;  /* 0xff80000021217808 */ /* 0x000fc40000000000 */
[C---:B------:R-:W-:Y:S01]  /*4d60*/  ISETP.GT.AND P0, PT, R41.reuse, 0x28, PT ;  /* 0x000000282900780c */ /* 0x040fe20003f04270 */
[----:B------:R-:W-:Y:S02]  /*4d70*/  LDSM.16.MT88.4 R64, [R240+0x3100] ;  /* 0x00310000f040783b */ /* 0x000fe40000004200 */
[----:B------:R2:W-:Y:S01]  /*4d80*/  MUFU.TANH R186, R51 ;  /* 0x0000003300ba7308 */ /* 0x0005e20000002400 */
[----:B------:R-:W-:Y:S01]  /*4d90*/  FSEL R32, R32, -INF , P0 ;  /* 0xff80000020207808 */ /* 0x000fe20000000000 */
[----:B------:R-:W-:Y:S01]  /*4da0*/  LDSM.16.MT88.4 R104, [R247+0x9100] ;  /* 0x00910000f768783b */ /* 0x000fe20000004200 */
[----:B------:R-:W-:Y:S01]  /*4db0*/  ISETP.GT.AND P0, PT, R41, 0x29, PT ;  /* 0x000000292900780c */ /* 0x000fe20003f04270 */
[----:B-----5:R-:W-:Y:S02]  /*4dc0*/  IMAD.IADD R27, R36, 0x1, R27 ;  /* 0x00000001241b7824 */ /* 0x020fe400078e021b */
[----:B------:R-:W-:Y:S01]  /*4dd0*/  LDSM.16.MT88.4 R112, [R242+0x9100] ;  /* 0x00910000f270783b */ /* 0x000fe20000004200 */
[----:B------:R-:W-:Y:S01]  /*4de0*/  FSEL R29, R29, -INF , P0 ;  /* 0xff8000001d1d7808 */ /* 0x000fe20000000000 */
[----:B------:R1:W-:Y:S01]  /*4df0*/  MUFU.TANH R187, R50 ;  /* 0x0000003200bb7308 */ /* 0x0003e20000002400 */
[----:B------:R-:W-:Y:S01]  /*4e00*/  ISETP.GT.AND P0, PT, R41, 0x30, PT ;  /* 0x000000302900780c */ /* 0x000fe20003f04270 */
[----:B------:R-:W-:Y:S01]  /*4e10*/  LDSM.16.MT88.4 R120, [R241+0x9100] ;  /* 0x00910000f178783b */ /* 0x000fe20000004200 */
[----:B------:R-:W-:-:S02]  /*4e20*/  IMNMX R40, R40, R27, PT ;  /* 0x0000001b28287217 */ /* 0x000fc40003800200 */
[----:B------:R-:W-:Y:S01]  /*4e30*/  FSEL R193, R193, -INF , P0 ;  /* 0xff800000c1c17808 */ /* 0x000fe20000000000 */
[----:B------:R-:W-:Y:S01]  /*4e40*/  LDSM.16.MT88.4 R188, [R242+0x6900] ;  /* 0x00690000f2bc783b */ /* 0x000fe20000004200 */
[C---:B------:R-:W-:Y:S01]  /*4e50*/  ISETP.GT.AND P0, PT, R41.reuse, 0x31, PT ;  /* 0x000000312900780c */ /* 0x040fe20003f04270 */
[----:B------:R-:W5:Y:S03]  /*4e60*/  MUFU.TANH R12, R12 ;  /* 0x0000000c000c7308 */ /* 0x000f660000002400 */
[----:B------:R-:W-:Y:S02]  /*4e70*/  FSEL R192, R192, -INF , P0 ;  /* 0xff800000c0c07808 */ /* 0x000fe40000000000 */
[----:B------:R-:W-:-:S03]  /*4e80*/  ISETP.GT.AND P0, PT, R41, 0x38, PT ;  /* 0x000000382900780c */ /* 0x000fc60003f04270 */
[----:B------:R-:W1:Y:S01]  /*4e90*/  MUFU.TANH R13, R13 ;  /* 0x0000000d000d7308 */ /* 0x000e620000002400 */
[----:B----4-:R-:W-:Y:S02]  /*4ea0*/  FSEL R205, R205, -INF , P0 ;  /* 0xff800000cdcd7808 */ /* 0x010fe40000000000 */
[----:B------:R-:W-:-:S04]  /*4eb0*/  ISETP.GT.AND P0, PT, R41, 0x39, PT ;  /* 0x000000392900780c */ /* 0x000fc80003f04270 */
[----:B------:R-:W-:Y:S01]  /*4ec0*/  FSEL R204, R204, -INF , P0 ;  /* 0xff800000cccc7808 */ /* 0x000fe20000000000 */
[----:B------:R-:W-:Y:S01]  /*4ed0*/  MUFU.TANH R9, R9 ;  /* 0x0000000900097308 */ /* 0x000fe20000002400 */
[----:B------:R-:W-:-:S04]  /*4ee0*/  ISETP.GT.AND P0, PT, R41, 0x40, PT ;  /* 0x000000402900780c */ /* 0x000fc80003f04270 */
[----:B------:R-:W-:Y:S02]  /*4ef0*/  FSEL R197, R197, -INF , P0 ;  /* 0xff800000c5c57808 */ /* 0x000fe40000000000 */
[C---:B------:R-:W-:Y:S01]  /*4f00*/  ISETP.GT.AND P0, PT, R41.reuse, 0x41, PT ;  /* 0x000000412900780c */ /* 0x040fe20003f04270 */
[----:B------:R5:W-:Y:S03]  /*4f10*/  MUFU.TANH R26, R18 ;  /* 0x00000012001a7308 */ /* 0x000be60000002400 */
[----:B---3--:R-:W-:Y:S02]  /*4f20*/  FSEL R196, R196, -INF , P0 ;  /* 0xff800000c4c47808 */ /* 0x008fe40000000000 */
[----:B------:R-:W-:-:S03]  /*4f30*/  ISETP.GT.AND P0, PT, R41, 0x48, PT ;  /* 0x000000482900780c */ /* 0x000fc60003f04270 */
[----:B------:R-:W-:Y:S01]  /*4f40*/  MUFU.TANH R31, R31 ;  /* 0x0000001f001f7308 */ /* 0x000fe20000002400 */
[----:B------:R-:W-:Y:S02]  /*4f50*/  FSEL R195, R195, -INF , P0 ;  /* 0xff800000c3c37808 */ /* 0x000fe40000000000 */
[----:B------:R-:W-:-:S04]  /*4f60*/  ISETP.GT.AND P0, PT, R41, 0x49, PT ;  /* 0x000000492900780c */ /* 0x000fc80003f04270 */
[----:B------:R-:W-:Y:S01]  /*4f70*/  FSEL R194, R194, -INF , P0 ;  /* 0xff800000c2c27808 */ /* 0x000fe20000000000 */
[----:B------:R-:W-:Y:S01]  /*4f80*/  MUFU.TANH R0, R0 ;  /* 0x0000000000007308 */ /* 0x000fe20000002400 */
[----:B------:R-:W-:-:S04]  /*4f90*/  ISETP.GT.AND P0, PT, R41, 0x50, PT ;  /* 0x000000502900780c */ /* 0x000fc80003f04270 */
[----:B--2---:R-:W-:Y:S01]  /*4fa0*/  FSEL R51, R8, -INF , P0 ;  /* 0xff80000008337808 */ /* 0x004fe20000000000 */
[----:B------:R-:W-:Y:S01]  /*4fb0*/  FMUL.FTZ R8, R14, c[0x0][0x320] ;  /* 0x0000c8000e087a20 */ /* 0x000fe20000410000 */
[----:B------:R-:W-:Y:S01]  /*4fc0*/  ISETP.GT.AND P0, PT, R41, 0x51, PT ;  /* 0x000000512900780c */ /* 0x000fe20003f04270 */
[----:B------:R-:W-:Y:S01]  /*4fd0*/  MUFU.TANH R19, R19 ;  /* 0x0000001300137308 */ /* 0x000fe20000002400 */
[----:B------:R-:W-:Y:S02]  /*4fe0*/  FMNMX.FTZ R14, R25, R24, !PT ;  /* 0x00000018190e7209 */ /* 0x000fe40007810000 */
[----:B-1----:R-:W-:Y:S02]  /*4ff0*/  FSEL R50, R7, -INF , P0 ;  /* 0xff80000007327808 */ /* 0x002fe40000000000 */
[----:B------:R-:W-:-:S03]  /*5000*/  ISETP.GT.AND P0, PT, R41, 0x58, PT ;  /* 0x000000582900780c */ /* 0x000fc60003f04270 */
[----:B------:R1:W2:Y:S01]  /*5010*/  MUFU.TANH R7, R22 ;  /* 0x0000001600077308 */ /* 0x0002a20000002400 */
[----:B------:R-:W-:Y:S02]  /*5020*/  FSEL R49, R49, -INF , P0 ;  /* 0xff80000031317808 */ /* 0x000fe40000000000 */
[----:B------:R-:W-:-:S04]  /*5030*/  ISETP.GT.AND P0, PT, R41, 0x59, PT ;  /* 0x000000592900780c */ /* 0x000fc80003f04270 */
[----:B------:R-:W-:Y:S01]  /*5040*/  FSEL R48, R48, -INF , P0 ;  /* 0xff80000030307808 */ /* 0x000fe20000000000 */
[----:B------:R-:W3:Y:S01]  /*5050*/  MUFU.TANH R8, R8 ;  /* 0x0000000800087308 */ /* 0x000ee20000002400 */
[----:B------:R-:W-:-:S04]  /*5060*/  ISETP.GT.AND P0, PT, R40, RZ, PT ;  /* 0x000000ff2800720c */ /* 0x000fc80003f04270 */
[----:B-----5:R-:W-:Y:S02]  /*5070*/  FSEL R18, R12, -INF , P0 ;  /* 0xff8000000c127808 */ /* 0x020fe40000000000 */
[C---:B------:R-:W-:Y:S01]  /*5080*/  ISETP.GT.AND P0, PT, R40.reuse, 0x1, PT ;  /* 0x000000012800780c */ /* 0x040fe20003f04270 */
[----:B-1----:R-:W-:Y:S01]  /*5090*/  FMUL.FTZ R22, R15, c[0x0][0x320] ;  /* 0x0000c8000f167a20 */ /* 0x002fe20000410000 */
[----:B------:R-:W-:Y:S01]  /*50a0*/  FMNMX.FTZ R12, R23, R14, !PT ;  /* 0x0000000e170c7209 */ /* 0x000fe20007810000 */
[----:B------:R-:W-:Y:S01]  /*50b0*/  MUFU.TANH R30, R11 ;  /* 0x0000000b001e7308 */ /* 0x000fe20000002400 */
[----:B------:R-:W-:Y:S02]  /*50c0*/  FSEL R15, R13, -INF , P0 ;  /* 0xff8000000d0f7808 */ /* 0x000fe40000000000 */
[----:B------:R-:W-:Y:S02]  /*50d0*/  ISETP.GT.AND P0, PT, R40, 0x8, PT ;  /* 0x000000082800780c */ /* 0x000fe40003f04270 */
[----:B------:R-:W-:-:S02]  /*50e0*/  FMNMX.FTZ R12, R21, R12, !PT ;  /* 0x0000000c150c7209 */ /* 0x000fc40007810000 */
[----:B--2---:R-:W-:Y:S01]  /*50f0*/  FSEL R14, R7, -INF , P0 ;  /* 0xff800000070e7808 */ /* 0x004fe20000000000 */
[----:B------:R-:W1:Y:S01]  /*5100*/  MUFU.TANH R22, R22 ;  /* 0x0000001600167308 */ /* 0x000e620000002400 */
[----:B------:R-:W-:Y:S02]  /*5110*/  ISETP.GT.AND P0, PT, R40, 0x9, PT ;  /* 0x000000092800780c */ /* 0x000fe40003f04270 */
[----:B------:R-:W-:Y:S02]  /*5120*/  FMNMX.FTZ R7, R20, R12, !PT ;  /* 0x0000000c14077209 */ /* 0x000fe40007810000 */
[----:B------:R-:W-:Y:S02]  /*5130*/  FSEL R13, R9, -INF , P0 ;  /* 0xff800000090d7808 */ /* 0x000fe40000000000 */
[----:B------:R-:W-:Y:S01]  /*5140*/  ISETP.GT.AND P0, PT, R40, 0x10, PT ;  /* 0x000000102800780c */ /* 0x000fe20003f04270 */
[----:B------:R2:W4:Y:S01]  /*5150*/  MUFU.TANH R206, R10 ;  /* 0x0000000a00ce7308 */ /* 0x0005220000002400 */
[----:B------:R-:W-:-:S02]  /*5160*/  FMNMX.FTZ R7, R2, R7, !PT ;  /* 0x0000000702077209 */ /* 0x000fc40007810000 */
[----:B---3--:R-:W-:Y:S02]  /*5170*/  FSEL R12, R8, -INF , P0 ;  /* 0xff800000080c7808 */ /* 0x008fe40000000000 */
[----:B------:R-:W-:Y:S02]  /*5180*/  FMNMX.FTZ R7, R17, R7, !PT ;  /* 0x0000000711077209 */ /* 0x000fe40007810000 */
[----:B------:R-:W-:Y:S01]  /*5190*/  ISETP.GT.AND P0, PT, R40, 0x11, PT ;  /* 0x000000112800780c */ /* 0x000fe20003f04270 */
[----:B------:R-:W3:Y:S01]  /*51a0*/  MUFU.TANH R203, R54 ;  /* 0x0000003600cb7308 */ /* 0x000ee20000002400 */
[----:B------:R-:W-:Y:S02]  /*51b0*/  FMNMX.FTZ R7, R16, R7, !PT ;  /* 0x0000000710077209 */ /* 0x000fe40007810000 */
[----:B-1----:R-:W-:Y:S02]  /*51c0*/  FSEL R9, R22, -INF , P0 ;  /* 0xff80000016097808 */ /* 0x002fe40000000000 */
[----:B------:R-:W-:-:S02]  /*51d0*/  ISETP.GT.AND P0, PT, R40, 0x18, PT ;  /* 0x000000182800780c */ /* 0x000fc40003f04270 */
[----:B------:R-:W-:Y:S01]  /*51e0*/  FMNMX.FTZ R7, R37, R7, !PT ;  /* 0x0000000725077209 */ /* 0x000fe20007810000 */
[----:B------:R-:W1:Y:S01]  /*51f0*/  MUFU.TANH R202, R55 ;  /* 0x0000003700ca7308 */ /* 0x000e620000002400 */
[----:B------:R-:W-:Y:S02]  /*5200*/  FSEL R8, R31, -INF , P0 ;  /* 0xff8000001f087808 */ /* 0x000fe40000000000 */
[----:B------:R-:W-:Y:S02]  /*5210*/  ISETP.GT.AND P0, PT, R40, 0x19, PT ;  /* 0x000000192800780c */ /* 0x000fe40003f04270 */
[----:B------:R-:W-:Y:S02]  /*5220*/  FMNMX.FTZ R11, R18, R15, !PT ;  /* 0x0000000f120b7209 */ /* 0x000fe40007810000 */
[----:B--2---:R-:W-:Y:S01]  /*5230*/  FMNMX.FTZ R10, R33, R7, !PT ;  /* 0x00000007210a7209 */ /* 0x004fe20007810000 */
[----:B------:R-:W2:Y:S01]  /*5240*/  MUFU.TANH R201, R46 ;  /* 0x0000002e00c97308 */ /* 0x000ea20000002400 */
[----:B------:R-:W-:-:S02]  /*5250*/  FSEL R7, R0, -INF , P0 ;  /* 0xff80000000077808 */ /* 0x000fc40000000000 */
[----:B------:R-:W-:Y:S02]  /*5260*/  FMNMX.FTZ R11, R14, R11, !PT ;  /* 0x0000000b0e0b7209 */ /* 0x000fe40007810000 */
[----:B------:R-:W-:Y:S02]  /*5270*/  ISETP.GT.AND P0, PT, R40, 0x20, PT ;  /* 0x000000202800780c */ /* 0x000fe40003f04270 */
[----:B------:R-:W-:Y:S01]  /*5280*/  FMNMX.FTZ R10, R32, R10, !PT ;  /* 0x0000000a200a7209 */ /* 0x000fe20007810000 */
[----:B------:R-:W5:Y:S01]  /*5290*/  MUFU.TANH R200, R47 ;  /* 0x0000002f00c87308 */ /* 0x000f620000002400 */
[----:B------:R-:W-:Y:S02]  /*52a0*/  FMNMX.FTZ R11, R13, R11, !PT ;  /* 0x0000000b0d0b7209 */ /* 0x000fe40007810000 */
[----:B------:R-:W-:Y:S02]  /*52b0*/  FSEL R36, R26, -INF , P0 ;  /* 0xff8000001a247808 */ /* 0x000fe40000000000 */
[----:B------:R-:W-:-:S02]  /*52c0*/  FMNMX.FTZ R0, R29, R10, !PT ;  /* 0x0000000a1d007209 */ /* 0x000fc40007810000 */
[----:B------:R-:W-:Y:S01]  /*52d0*/  ISETP.GT.AND P0, PT, R40, 0x21, PT ;  /* 0x000000212800780c */ /* 0x000fe20003f04270 */
[----:B------:R-:W1:Y:S01]  /*52e0*/  MUFU.TANH R199, R42 ;  /* 0x0000002a00c77308 */ /* 0x000e620000002400 */
[----:B------:R-:W-:Y:S02]  /*52f0*/  FMNMX.FTZ R11, R12, R11, !PT ;  /* 0x0000000b0c0b7209 */ /* 0x000fe40007810000 */
[----:B------:R-:W-:Y:S02]  /*5300*/  FMNMX.FTZ R0, R193, R0, !PT ;  /* 0x00000000c1007209 */ /* 0x000fe40007810000 */
[----:B------:R-:W-:Y:S02]  /*5310*/  FSEL R31, R19, -INF , P0 ;  /* 0xff800000131f7808 */ /* 0x000fe40000000000 */
[----:B------:R-:W-:Y:S01]  /*5320*/  ISETP.GT.AND P0, PT, R40, 0x28, PT ;  /* 0x000000282800780c */ /* 0x000fe20003f04270 */
[----:B------:R-:W1:Y:S01]  /*5330*/  MUFU.TANH R198, R43 ;  /* 0x0000002b00c67308 */ /* 0x000e620000002400 */
[----:B------:R-:W-:-:S02]  /*5340*/  FMNMX.FTZ R11, R9, R11, !PT ;  /* 0x0000000b090b7209 */ /* 0x000fc40007810000 */
[----:B------:R-:W-:Y:S02]  /*5350*/  FMNMX.FTZ R0, R192, R0, !PT ;  /* 0x00000000c0007209 */ /* 0x000fe40007810000 */
[----:B----4-:R-:W-:Y:S02]  /*5360*/  FSEL R206, R206, -INF , P0 ;  /* 0xff800000cece7808 */ /* 0x010fe40000000000 */
[----:B------:R-:W-:Y:S01]  /*5370*/  ISETP.GT.AND P0, PT, R40, 0x29, PT ;  /* 0x000000292800780c */ /* 0x000fe20003f04270 */
[----:B------:R-:W4:Y:S01]  /*5380*/  MUFU.TANH R185, R38 ;  /* 0x0000002600b97308 */ /* 0x000f220000002400 */
[----:B------:R-:W-:Y:S02]  /*5390*/  FMNMX.FTZ R11, R8, R11, !PT ;  /* 0x0000000b080b7209 */ /* 0x000fe40007810000 */
[----:B------:R-:W-:Y:S02]  /*53a0*/  FMNMX.FTZ R0, R205, R0, !PT ;  /* 0x00000000cd007209 */ /* 0x000fe40007810000 */
[----:B------:R-:W-:-:S02]  /*53b0*/  FSEL R30, R30, -INF , P0 ;  /* 0xff8000001e1e7808 */ /* 0x000fc40000000000 */
[----:B------:R-:W-:Y:S01]  /*53c0*/  FMNMX.FTZ R11, R7, R11, !PT ;  /* 0x0000000b070b7209 */ /* 0x000fe20007810000 */
[----:B------:R-:W1:Y:S01]  /*53d0*/  MUFU.TANH R184, R39 ;  /* 0x0000002700b87308 */ /* 0x000e620000002400 */
[----:B------:R-:W-:Y:S02]  /*53e0*/  ISETP.GT.AND P0, PT, R40, 0x30, PT ;  /* 0x000000302800780c */ /* 0x000fe40003f04270 */
[----:B------:R-:W-:Y:S02]  /*53f0*/  FMNMX.FTZ R0, R204, R0, !PT ;  /* 0x00000000cc007209 */ /* 0x000fe40007810000 */
[----:B------:R-:W-:Y:S02]  /*5400*/  FMNMX.FTZ R11, R36, R11, !PT ;  /* 0x0000000b240b7209 */ /* 0x000fe40007810000 */
[----:B---3--:R-:W-:Y:S01]  /*5410*/  FSEL R203, R203, -INF , P0 ;  /* 0xff800000cbcb7808 */ /* 0x008fe20000000000 */
[----:B------:R-:W3:Y:S01]  /*5420*/  MUFU.TANH R183, R58 ;  /* 0x0000003a00b77308 */ /* 0x000ee20000002400 */
[----:B------:R-:W-:-:S02]  /*5430*/  FMNMX.FTZ R0, R197, R0, !PT ;  /* 0x00000000c5007209 */ /* 0x000fc40007810000 */
[----:B------:R-:W-:Y:S02]  /*5440*/  ISETP.GT.AND P0, PT, R40, 0x31, PT ;  /* 0x000000312800780c */ /* 0x000fe40003f04270 */
[----:B------:R-:W-:Y:S02]  /*5450*/  FMNMX.FTZ R11, R31, R11, !PT ;  /* 0x0000000b1f0b7209 */ /* 0x000fe40007810000 */
[----:B------:R-:W-:Y:S01]  /*5460*/  FMNMX.FTZ R0, R196, R0, !PT ;  /* 0x00000000c4007209 */ /* 0x000fe20007810000 */
[----:B------:R2:W2:Y:S01]  /*5470*/  MUFU.TANH R182, R59 ;  /* 0x0000003b00b67308 */ /* 0x0004a20000002400 */
[----:B-1----:R-:W-:Y:S02]  /*5480*/  FSEL R202, R202, -INF , P0 ;  /* 0xff800000caca7808 */ /* 0x002fe40000000000 */
[----:B------:R-:W-:Y:S02]  /*5490*/  ISETP.GT.AND P0, PT, R40, 0x38, PT ;  /* 0x000000382800780c */ /* 0x000fe40003f04270 */
[----:B------:R-:W-:-:S02]  /*54a0*/  FMNMX.FTZ R11, R206, R11, !PT ;  /* 0x0000000bce0b7209 */ /* 0x000fc40007810000 */
[----:B------:R-:W-:Y:S02]  /*54b0*/  FMNMX.FTZ R0, R195, R0, !PT ;  /* 0x00000000c3007209 */ /* 0x000fe40007810000 */
[----:B------:R-:W-:Y:S02]  /*54c0*/  FSEL R187, R187, -INF , P0 ;  /* 0xff800000bbbb7808 */ /* 0x000fe40000000000 */
[----:B------:R-:W-:Y:S02]  /*54d0*/  ISETP.GT.AND P0, PT, R40, 0x39, PT ;  /* 0x000000392800780c */ /* 0x000fe40003f04270 */
[----:B------:R-:W-:Y:S02]  /*54e0*/  FMNMX.FTZ R11, R30, R11, !PT ;  /* 0x0000000b1e0b7209 */ /* 0x000fe40007810000 */
[----:B------:R-:W-:Y:S01]  /*54f0*/  FMNMX.FTZ R0, R194, R0, !PT ;  /* 0x00000000c2007209 */ /* 0x000fe20007810000 */
[----:B--2---:R-:W-:Y:S01]  /*5500*/  LDSM.16.MT88.4 R56, [R241+0x3100] ;  /* 0x00310000f138783b */ /* 0x004fe20000004200 */
[----:B------:R-:W-:-:S02]  /*5510*/  FSEL R186, R186, -INF , P0 ;  /* 0xff800000baba7808 */ /* 0x000fc40000000000 */
[----:B------:R-:W-:Y:S02]  /*5520*/  FMNMX.FTZ R11, R203, R11, !PT ;  /* 0x0000000bcb0b7209 */ /* 0x000fe40007810000 */
[----:B------:R-:W-:Y:S02]  /*5530*/  ISETP.GT.AND P0, PT, R40, 0x40, PT ;  /* 0x000000402800780c */ /* 0x000fe40003f04270 */
[----:B------:R-:W-:Y:S02]  /*5540*/  FMNMX.FTZ R0, R51, R0, !PT ;  /* 0x0000000033007209 */ /* 0x000fe40007810000 */
[----:B------:R-:W-:Y:S02]  /*5550*/  FMNMX.FTZ R11, R202, R11, !PT ;  /* 0x0000000bca0b7209 */ /* 0x000fe40007810000 */
[----:B------:R-:W-:Y:S02]  /*5560*/  FSEL R201, R201, -INF , P0 ;  /* 0xff800000c9c97808 */ /* 0x000fe40000000000 */
[----:B------:R-:W-:-:S02]  /*5570*/  FMNMX.FTZ R0, R50, R0, !PT ;  /* 0x0000000032007209 */ /* 0x000fc40007810000 */
[----:B------:R-:W-:Y:S02]  /*5580*/  ISETP.GT.AND P0, PT, R40, 0x41, PT ;  /* 0x000000412800780c */ /* 0x000fe40003f04270 */
[----:B------:R-:W-:Y:S02]  /*5590*/  FMNMX.FTZ R11, R187, R11, !PT ;  /* 0x0000000bbb0b7209 */ /* 0x000fe40007810000 */
[----:B------:R-:W-:Y:S02]  /*55a0*/  FMNMX.FTZ R0, R49, R0, !PT ;  /* 0x0000000031007209 */ /* 0x000fe40007810000 */
[----:B-----5:R-:W-:Y:S02]  /*55b0*/  FSEL R200, R200, -INF , P0 ;  /* 0xff800000c8c87808 */ /* 0x020fe40000000000 */
[----:B------:R-:W-:Y:S02]  /*55c0*/  ISETP.GT.AND P0, PT, R40, 0x48, PT ;  /* 0x000000482800780c */ /* 0x000fe40003f04270 */
[----:B------:R-:W-:-:S02]  /*55d0*/  FMNMX.FTZ R11, R186, R11, !PT ;  /* 0x0000000bba0b7209 */ /* 0x000fc40007810000 */
[----:B------:R-:W-:Y:S02]  /*55e0*/  FMNMX.FTZ R0, R48, R0, !PT ;  /* 0x0000000030007209 */ /* 0x000fe40007810000 */
[----:B------:R-:W-:Y:S02]  /*55f0*/  FSEL R199, R199, -INF , P0 ;  /* 0xff800000c7c77808 */ /* 0x000fe40000000000 */
[----:B------:R-:W-:Y:S01]  /*5600*/  ISETP.GT.AND P0, PT, R40, 0x49, PT ;  /* 0x000000492800780c */ /* 0x000fe20003f04270 */
[----:B------:R-:W1:Y:S01]  /*5610*/  SHFL.BFLY PT, R10, R0, 0x2, 0x1f ;  /* 0x0c401f00000a7f89 */ /* 0x000e6200000e0000 */
[----:B------:R-:W-:Y:S02]  /*5620*/  FMNMX.FTZ R11, R201, R11, !PT ;  /* 0x0000000bc90b7209 */ /* 0x000fe40007810000 */
[----:B------:R-:W-:Y:S02]  /*5630*/  FSEL R198, R198, -INF , P0 ;  /* 0xff800000c6c67808 */ /* 0x000fe40000000000 */
[----:B------:R-:W-:-:S02]  /*5640*/  FMNMX.FTZ R11, R200, R11, !PT ;  /* 0x0000000bc80b7209 */ /* 0x000fc40007810000 */
[C---:B------:R-:W-:Y:S02]  /*5650*/  ISETP.GT.AND P0, PT, R40.reuse, 0x50, PT ;  /* 0x000000502800780c */ /* 0x040fe40003f04270 */
[----:B------:R-:W-:Y:S02]  /*5660*/  FMNMX.FTZ R11, R199, R11, !PT ;  /* 0x0000000bc70b7209 */ /* 0x000fe40007810000 */
[----:B----4-:R-:W-:Y:S02]  /*5670*/  FSEL R185, R185, -INF , P0 ;  /* 0xff800000b9b97808 */ /* 0x010fe40000000000 */
[----:B------:R-:W-:Y:S02]  /*5680*/  ISETP.GT.AND P0, PT, R40, 0x51, PT ;  /* 0x000000512800780c */ /* 0x000fe40003f04270 */
[----:B------:R-:W-:Y:S02]  /*5690*/  FMNMX.FTZ R11, R198, R11, !PT ;  /* 0x0000000bc60b7209 */ /* 0x000fe40007810000 */
[----:B------:R-:W-:-:S02]  /*56a0*/  FSEL R184, R184, -INF , P0 ;  /* 0xff800000b8b87808 */ /* 0x000fc40000000000 */
[C---:B------:R-:W-:Y:S02]  /*56b0*/  ISETP.GT.AND P0, PT, R40.reuse, 0x58, PT ;  /* 0x000000582800780c */ /* 0x040fe40003f04270 */
[----:B------:R-:W-:Y:S02]  /*56c0*/  FMNMX.FTZ R11, R185, R11, !PT ;  /* 0x0000000bb90b7209 */ /* 0x000fe40007810000 */
[----:B---3--:R-:W-:Y:S02]  /*56d0*/  FSEL R183, R183, -INF , P0 ;  /* 0xff800000b7b77808 */ /* 0x008fe40000000000 */
[----:B------:R-:W-:Y:S02]  /*56e0*/  ISETP.GT.AND P0, PT, R40, 0x59, PT ;  /* 0x000000592800780c */ /* 0x000fe40003f04270 */
[----:B------:R-:W-:Y:S02]  /*56f0*/  FMNMX.FTZ R11, R184, R11, !PT ;  /* 0x0000000bb80b7209 */ /* 0x000fe40007810000 */
[----:B------:R-:W-:-:S02]  /*5700*/  FSEL R182, R182, -INF , P0 ;  /* 0xff800000b6b67808 */ /* 0x000fc40000000000 */
        /* <DEDUP_REMOVED lines=13> */
[--C-:B------:R-:W-:Y:S02]  /*57e0*/  FFMA.FTZ R25, R24, c[0x0][0x2d0], -R181.reuse ;  /* 0x0000b40018197a23 */ /* 0x100fe400000108b5 */
[--C-:B------:R-:W-:Y:S01]  /*57f0*/  FFMA.FTZ R24, R23, c[0x0][0x2d0], -R181.reuse ;  /* 0x0000b40017187a23 */ /* 0x100fe200000108b5 */
[----:B------:R-:W-:Y:S01]  /*5800*/  MUFU.EX2 R39, R39 ;  /* 0x0000002700277308 */ /* 0x000fe20000000800 */
[--C-:B------:R-:W-:Y:S02]  /*5810*/  FFMA.FTZ R45, R21, c[0x0][0x2d0], -R181.reuse ;  /* 0x0000b400152d7a23 */ /* 0x100fe400000108b5 */
[----:B------:R-:W-:-:S02]  /*5820*/  FFMA.FTZ R40, R20, c[0x0][0x2d0], -R181 ;  /* 0x0000b40014287a23 */ /* 0x000fc400000108b5 */
[--C-:B------:R-:W-:Y:S01]  /*5830*/  FFMA.FTZ R38, R17, c[0x0][0x2d0], -R181.reuse ;  /* 0x0000b40011267a23 */ /* 0x100fe200000108b5 */
[----:B------:R-:W-:Y:S01]  /*5840*/  LDSM.16.MT88.4 R20, [R240+0x3900] ;  /* 0x00390000f014783b */ /* 0x000fe20000004200 */
[--C-:B------:R-:W-:Y:S01]  /*5850*/  FFMA.FTZ R34, R16, c[0x0][0x2d0], -R181.reuse ;  /* 0x0000b40010227a23 */ /* 0x100fe200000108b5 */
[----:B------:R-:W-:Y:S01]  /*5860*/  MUFU.EX2 R26, R26 ;  /* 0x0000001a001a7308 */ /* 0x000fe20000000800 */
[--C-:B------:R-:W-:Y:S01]  /*5870*/  FFMA.FTZ R37, R37, c[0x0][0x2d0], -R181.reuse ;  /* 0x0000b40025257a23 */ /* 0x100fe200000108b5 */
[----:B-1----:R-:W-:Y:S01]  /*5880*/  FMNMX.FTZ R2, R11, R10, !PT ;  /* 0x0000000a0b027209 */ /* 0x002fe20007810000 */
[--C-:B------:R-:W-:Y:S02]  /*5890*/  FFMA.FTZ R33, R33, c[0x0][0x2d0], -R181.reuse ;  /* 0x0000b40021217a23 */ /* 0x100fe400000108b5 */
[--C-:B------:R-:W-:Y:S01]  /*58a0*/  FFMA.FTZ R32, R32, c[0x0][0x2d0], -R181.reuse ;  /* 0x0000b40020207a23 */ /* 0x100fe200000108b5 */
[C---:B------:R-:W-:Y:S01]  /*58b0*/  FSETP.NEU.FTZ.AND P0, PT, R2.reuse, -INF , PT ;  /* 0xff8000000200780b */ /* 0x040fe20003f1d000 */
[----:B------:R-:W-:Y:S01]  /*58c0*/  FMUL.FTZ R180, R2, c[0x0][0x2d0] ;  /* 0x0000b40002b47a20 */ /* 0x000fe20000410000 */
[----:B------:R-:W1:Y:S01]  /*58d0*/  MUFU.EX2 R25, R25 ;  /* 0x0000001900197308 */ /* 0x000e620000000800 */
[----:B------:R-:W-:-:S02]  /*58e0*/  FFMA.FTZ R29, R29, c[0x0][0x2d0], -R181 ;  /* 0x0000b4001d1d7a23 */ /* 0x000fc400000108b5 */
[--C-:B------:R-:W-:Y:S01]  /*58f0*/  FFMA.FTZ R193, R193, c[0x0][0x2d0], -R181.reuse ;  /* 0x0000b400c1c17a23 */ /* 0x100fe200000108b5 */
[----:B------:R-:W-:Y:S01]  /*5900*/  FSEL R180, R180, RZ, P0 ;  /* 0x000000ffb4b47208 */ /* 0x000fe20000000000 */
[--C-:B------:R-:W-:Y:S01]  /*5910*/  FFMA.FTZ R192, R192, c[0x0][0x2d0], -R181.reuse ;  /* 0x0000b400c0c07a23 */ /* 0x100fe200000108b5 */
[----:B------:R-:W-:Y:S01]  /*5920*/  PLOP3.LUT P0, PT, PT, PT, UP0, 0x40, 0x0 ;  /* 0x000000000000781c */ /* 0x000fe20003f0e808 */
[----:B------:R-:W-:Y:S01]  /*5930*/  FFMA.FTZ R196, R196, c[0x0][0x2d0], -R181 ;  /* 0x0000b400c4c47a23 */ /* 0x000fe200000108b5 */
[----:B------:R-:W-:Y:S01]  /*5940*/  MUFU.EX2 R24, R24 ;  /* 0x0000001800187308 */ /* 0x000fe20000000800 */
[--C-:B------:R-:W-:Y:S02]  /*5950*/  FFMA.FTZ R46, R18, c[0x0][0x2d0], -R180.reuse ;  /* 0x0000b400122e7a23 */ /* 0x100fe400000108b4 */
[--C-:B------:R-:W-:Y:S01]  /*5960*/  FFMA.FTZ R27, R15, c[0x0][0x2d0], -R180.reuse ;  /* 0x0000b4000f1b7a23 */ /* 0x100fe200000108b4 */
[----:B------:R-:W-:Y:S01]  /*5970*/  LDSM.16.MT88.4 R16, [R247+0x3900] ;  /* 0x00390000f710783b */ /* 0x000fe20000004200 */
[----:B------:R-:W-:-:S02]  /*5980*/  FFMA.FTZ R47, R14, c[0x0][0x2d0], -R180 ;  /* 0x0000b4000e2f7a23 */ /* 0x000fc400000108b4 */
[--C-:B------:R-:W-:Y:S01]  /*5990*/  FFMA.FTZ R44, R13, c[0x0][0x2d0], -R180.reuse ;  /* 0x0000b4000d2c7a23 */ /* 0x100fe200000108b4 */
[----:B------:R-:W2:Y:S01]  /*59a0*/  MUFU.EX2 R45, R45 ;  /* 0x0000002d002d7308 */ /* 0x000ea20000000800 */
[--C-:B------:R-:W-:Y:S01]  /*59b0*/  FFMA.FTZ R43, R12, c[0x0][0x2d0], -R180.reuse ;  /* 0x0000b4000c2b7a23 */ /* 0x100fe200000108b4 */
[----:B-1----:R-:W-:Y:S01]  /*59c0*/  F2FP.PACK_AB R128, R25, R26 ;  /* 0x0000001a1980723e */ /* 0x002fe200000000ff */
[--C-:B------:R-:W-:Y:S01]  /*59d0*/  FFMA.FTZ R42, R9, c[0x0][0x2d0], -R180.reuse ;  /* 0x0000b400092a7a23 */ /* 0x100fe200000108b4 */
[----:B------:R-:W1:Y:S01]  /*59e0*/  LDSM.16.MT88.4 R12, [R247+0x900] ;  /* 0x00090000f70c783b */ /* 0x000e620000004200 */
[--C-:B------:R-:W-:Y:S02]  /*59f0*/  FFMA.FTZ R41, R8, c[0x0][0x2d0], -R180.reuse ;  /* 0x0000b40008297a23 */ /* 0x100fe400000108b4 */
[--C-:B------:R-:W-:Y:S01]  /*5a00*/  FFMA.FTZ R35, R7, c[0x0][0x2d0], -R180.reuse ;  /* 0x0000b40007237a23 */ /* 0x100fe200000108b4 */
[----:B------:R-:W-:Y:S01]  /*5a10*/  MUFU.EX2 R46, R46 ;  /* 0x0000002e002e7308 */ /* 0x000fe20000000800 */
[----:B------:R-:W3:Y:S01]  /*5a20*/  LDSM.16.MT88.4 R8, [R242+0x900] ;  /* 0x00090000f208783b */ /* 0x000ee20000004200 */
[----:B------:R-:W-:-:S02]  /*5a30*/  FFMA.FTZ R36, R36, c[0x0][0x2d0], -R180 ;  /* 0x0000b40024247a23 */ /* 0x000fc400000108b4 */
[--C-:B------:R-:W-:Y:S02]  /*5a40*/  FFMA.FTZ R31, R31, c[0x0][0x2d0], -R180.reuse ;  /* 0x0000b4001f1f7a23 */ /* 0x100fe400000108b4 */
[--C-:B------:R-:W-:Y:S02]  /*5a50*/  FFMA.FTZ R3, R30, c[0x0][0x2d0], -R180.reuse ;  /* 0x0000b4001e037a23 */ /* 0x100fe400000108b4 */
[----:B------:R-:W4:Y:S01]  /*5a60*/  MUFU.EX2 R27, R27 ;  /* 0x0000001b001b7308 */ /* 0x000f220000000800 */
[----:B--2---:R-:W-:Y:S01]  /*5a70*/  F2FP.PACK_AB R130, R45, R24 ;  /* 0x000000182d82723e */ /* 0x004fe200000000ff */
[--C-:B------:R-:W-:Y:S02]  /*5a80*/  FFMA.FTZ R206, R206, c[0x0][0x2d0], -R180.reuse ;  /* 0x0000b400cece7a23 */ /* 0x100fe400000108b4 */
[--C-:B------:R-:W-:Y:S02]  /*5a90*/  FFMA.FTZ R187, R187, c[0x0][0x2d0], -R180.reuse ;  /* 0x0000b400bbbb7a23 */ /* 0x100fe400000108b4 */
[----:B------:R-:W-:-:S02]  /*5aa0*/  FFMA.FTZ R186, R186, c[0x0][0x2d0], -R180 ;  /* 0x0000b400baba7a23 */ /* 0x000fc400000108b4 */
[----:B------:R-:W-:Y:S01]  /*5ab0*/  MUFU.EX2 R47, R47 ;  /* 0x0000002f002f7308 */ /* 0x000fe20000000800 */
[--C-:B------:R-:W-:Y:S02]  /*5ac0*/  FFMA.FTZ R195, R195, c[0x0][0x2d0], -R181.reuse ;  /* 0x0000b400c3c37a23 */ /* 0x100fe400000108b5 */
[----:B------:R-:W-:Y:S02]  /*5ad0*/  FFMA.FTZ R194, R194, c[0x0][0x2d0], -R181 ;  /* 0x0000b400c2c27a23 */ /* 0x000fe400000108b5 */
[--C-:B------:R-:W-:Y:S02]  /*5ae0*/  FFMA.FTZ R201, R201, c[0x0][0x2d0], -R180.reuse ;  /* 0x0000b400c9c97a23 */ /* 0x100fe400000108b4 */
[--C-:B------:R-:W-:Y:S01]  /*5af0*/  FFMA.FTZ R200, R200, c[0x0][0x2d0], -R180.reuse ;  /* 0x0000b400c8c87a23 */ /* 0x100fe200000108b4 */
[----:B------:R-:W2:Y:S01]  /*5b00*/  MUFU.EX2 R44, R44 ;  /* 0x0000002c002c7308 */ /* 0x000ea20000000800 */
[----:B----4-:R-:W-:Y:S01]  /*5b10*/  F2FP.PACK_AB R129, R27, R46 ;  /* 0x0000002e1b81723e */ /* 0x010fe200000000ff */
[----:B------:R-:W-:-:S02]  /*5b20*/  FFMA.FTZ R199, R199, c[0x0][0x2d0], -R180 ;  /* 0x0000b400c7c77a23 */ /* 0x000fc400000108b4 */
[--C-:B------:R-:W-:Y:S02]  /*5b30*/  FFMA.FTZ R51, R51, c[0x0][0x2d0], -R181.reuse ;  /* 0x0000b40033337a23 */ /* 0x100fe400000108b5 */
[--C-:B------:R-:W-:Y:S02]  /*5b40*/  FFMA.FTZ R50, R50, c[0x0][0x2d0], -R181.reuse ;  /* 0x0000b40032327a23 */ /* 0x100fe400000108b5 */
[----:B------:R-:W4:Y:S01]  /*5b50*/  MUFU.EX2 R40, R40 ;  /* 0x0000002800287308 */ /* 0x000f220000000800 */
[--C-:B------:R-:W-:Y:S02]  /*5b60*/  FFMA.FTZ R49, R49, c[0x0][0x2d0], -R181.reuse ;  /* 0x0000b40031317a23 */ /* 0x100fe400000108b5 */
[----:B------:R-:W-:Y:S02]  /*5b70*/  FFMA.FTZ R48, R48, c[0x0][0x2d0], -R181 ;  /* 0x0000b40030307a23 */ /* 0x000fe400000108b5 */
[----:B------:R-:W-:Y:S02]  /*5b80*/  FFMA.FTZ R184, R184, c[0x0][0x2d0], -R180 ;  /* 0x0000b400b8b87a23 */ /* 0x000fe400000108b4 */
[----:B------:R-:W-:Y:S01]  /*5b90*/  FADD.FTZ R25, R26, R25 ;  /* 0x000000191a197221 */ /* 0x000fe20000010000 */
[----:B--2---:R-:W-:Y:S01]  /*5ba0*/  F2FP.PACK_AB R131, R44, R47 ;  /* 0x0000002f2c83723e */ /* 0x004fe200000000ff */
[----:B------:R-:W-:Y:S01]  /*5bb0*/  MUFU.EX2 R38, R38 ;  /* 0x0000002600267308 */ /* 0x000fe20000000800 */
[----:B------:R-:W-:-:S02]  /*5bc0*/  FADD.FTZ R27, R46, R27 ;  /* 0x0000001b2e1b7221 */ /* 0x000fc40000010000 */
[----:B------:R-:W-:Y:S02]  /*5bd0*/  FADD.FTZ R46, R24, R25 ;  /* 0x00000019182e7221 */ /* 0x000fe40000010000 */
[----:B------:R-:W-:Y:S01]  /*5be0*/  FADD.FTZ R47, R47, R27 ;  /* 0x0000001b2f2f7221 */ /* 0x000fe20000010000 */
[C---:B------:R-:W-:Y:S01]  /*5bf0*/  HMMA.16816.F32 R176, R128.reuse, R172, RZ ;  /* 0x000000ac80b0723c */ /* 0x040fe200000018ff */
[----:B----4-:R-:W-:Y:S01]  /*5c00*/  F2FP.PACK_AB R4, R39, R40 ;  /* 0x000000282704723e */ /* 0x010fe200000000ff */
[----:B------:R-:W2:Y:S01]  /*5c10*/  MUFU.EX2 R34, R34 ;  /* 0x0000002200227308 */ /* 0x000ea20000000800 */
[----:B------:R-:W-:Y:S01]  /*5c20*/  FADD.FTZ R46, R45, R46 ;  /* 0x0000002e2d2e7221 */ /* 0x000fe20000010000 */
[----:B------:R-:W-:Y:S01]  /*5c30*/  LDSM.16.MT88.4 R24, [R247+0x5900] ;  /* 0x00590000f718783b */ /* 0x000fe20000004200 */
[----:B------:R-:W-:Y:S02]  /*5c40*/  FADD.FTZ R47, R44, R47 ;  /* 0x0000002f2c2f7221 */ /* 0x000fe40000010000 */
[----:B------:R-:W-:Y:S01]  /*5c50*/  FADD.FTZ R46, R40, R46 ;  /* 0x0000002e282e7221 */ /* 0x000fe20000010000 */
[----:B------:R-:W-:Y:S02]  /*5c60*/  HMMA.16816.F32 R168, R128, R164, RZ ;  /* 0x000000a480a8723c */ /* 0x000fe400000018ff */
[----:B------:R-:W4:Y:S01]  /*5c70*/  MUFU.EX2 R43, R43 ;  /* 0x0000002b002b7308 */ /* 0x000f220000000800 */
[----:B------:R-:W-:-:S05]  /*5c80*/  FADD.FTZ R46, R39, R46 ;  /* 0x0000002e272e7221 */ /* 0x000fca0000010000 */
[----:B------:R-:W-:Y:S02]  /*5c90*/  HMMA.16816.F32 R172, R128, R174, RZ ;  /* 0x000000ae80ac723c */ /* 0x000fe400000018ff */
[----:B------:R-:W5:Y:S01]  /*5ca0*/  MUFU.EX2 R42, R42 ;  /* 0x0000002a002a7308 */ /* 0x000f620000000800 */
[----:B--2---:R-:W-:Y:S01]  /*5cb0*/  F2FP.PACK_AB R6, R34, R38 ;  /* 0x000000262206723e */ /* 0x004fe200000000ff */
[----:B------:R-:W-:-:S04]  /*5cc0*/  FADD.FTZ R38, R38, R46 ;  /* 0x0000002e26267221 */ /* 0x000fc80000010000 */
[----:B------:R-:W-:Y:S01]  /*5cd0*/  HMMA.16816.F32 R164, R128, R166, RZ ;  /* 0x000000a680a4723c */ /* 0x000fe200000018ff */
[----:B------:R-:W-:Y:S01]  /*5ce0*/  FADD.FTZ R38, R34, R38 ;  /* 0x0000002622267221 */ /* 0x000fe20000010000 */
[----:B------:R-:W-:Y:S01]  /*5cf0*/  MUFU.EX2 R41, R41 ;  /* 0x0000002900297308 */ /* 0x000fe20000000800 */
[----:B----4-:R-:W-:-:S05]  /*5d00*/  FADD.FTZ R47, R43, R47 ;  /* 0x0000002f2b2f7221 */ /* 0x010fca0000010000 */
[----:B------:R-:W-:Y:S02]  /*5d10*/  HMMA.16816.F32 R160, R128, R156, RZ ;  /* 0x0000009c80a0723c */ /* 0x000fe400000018ff */
[----:B------:R-:W2:Y:S01]  /*5d20*/  MUFU.EX2 R35, R35 ;  /* 0x0000002300237308 */ /* 0x000ea20000000800 */
[C---:B-----5:R-:W-:Y:S01]  /*5d30*/  F2FP.PACK_AB R5, R42.reuse, R43 ;  /* 0x0000002b2a05723e */ /* 0x060fe200000000ff */
        /* <DEDUP_REMOVED lines=10> */
[C---:B-1----:R-:W-:Y:S02]  /*5de0*/  HMMA.16816.F32 R176, R4.reuse, R12, R176 ;  /* 0x0000000c04b0723c */ /* 0x042fe400000018b0 */
[----:B------:R-:W-:Y:S06]  /*5df0*/  MUFU.EX2 R29, R29 ;  /* 0x0000001d001d7308 */ /* 0x000fec0000000800 */
[C---:B------:R-:W-:Y:S01]  /*5e00*/  HMMA.16816.F32 R172, R4.reuse, R14, R172 ;  /* 0x0000000e04ac723c */ /* 0x040fe200000018ac */
[----:B------:R-:W1:Y:S01]  /*5e10*/  LDSM.16.MT88.4 R12, [R242+0x3900] ;  /* 0x00390000f20c783b */ /* 0x000e620000004200 */
[----:B------:R-:W-:Y:S06]  /*5e20*/  MUFU.EX2 R36, R36 ;  /* 0x0000002400247308 */ /* 0x000fec0000000800 */
[C---:B---3--:R-:W-:Y:S02]  /*5e30*/  HMMA.16816.F32 R168, R4.reuse, R8, R168 ;  /* 0x0000000804a8723c */ /* 0x048fe400000018a8 */
[----:B------:R-:W3:Y:S06]  /*5e40*/  MUFU.EX2 R31, R31 ;  /* 0x0000001f001f7308 */ /* 0x000eec0000000800 */
[----:B------:R-:W-:Y:S01]  /*5e50*/  HMMA.16816.F32 R164, R4, R10, R164 ;  /* 0x0000000a04a4723c */ /* 0x000fe200000018a4 */
[----:B------:R-:W4:Y:S01]  /*5e60*/  LDSM.16.MT88.4 R8, [R241+0x3900] ;  /* 0x00390000f108783b */ /* 0x000f220000004200 */
[----:B------:R-:W-:Y:S06]  /*5e70*/  MUFU.EX2 R30, R206 ;  /* 0x000000ce001e7308 */ /* 0x000fec0000000800 */
[C---:B------:R-:W-:Y:S02]  /*5e80*/  HMMA.16816.F32 R132, R128.reuse, R134, RZ ;  /* 0x000000868084723c */ /* 0x040fe400000018ff */
[----:B------:R-:W5:Y:S06]  /*5e90*/  MUFU.EX2 R3, R3 ;  /* 0x0000000300037308 */ /* 0x000f6c0000000800 */
[----:B------:R-:W-:Y:S02]  /*5ea0*/  HMMA.16816.F32 R56, R128, R58, RZ ;  /* 0x0000003a8038723c */ /* 0x000fe400000018ff */
[----:B------:R-:W1:Y:S06]  /*5eb0*/  MUFU.EX2 R193, R193 ;  /* 0x000000c100c17308 */ /* 0x000e6c0000000800 */
[C---:B------:R-:W-:Y:S02]  /*5ec0*/  HMMA.16816.F32 R160, R4.reuse, R68, R160 ;  /* 0x0000004404a0723c */ /* 0x040fe400000018a0 */
[----:B------:R-:W-:Y:S06]  /*5ed0*/  MUFU.EX2 R192, R192 ;  /* 0x000000c000c07308 */ /* 0x000fec0000000800 */
[----:B------:R-:W-:Y:S02]  /*5ee0*/  HMMA.16816.F32 R156, R4, R70, R156 ;  /* 0x00000046049c723c */ /* 0x000fe4000000189c */
        /* <DEDUP_REMOVED lines=9> */
[C---:B-1----:R-:W-:Y:S02]  /*5f80*/  HMMA.16816.F32 R136, R4.reuse, R12, R136 ;  /* 0x0000000c0488723c */ /* 0x042fe40000001888 */
[----:B------:R-:W-:Y:S06]  /*5f90*/  MUFU.EX2 R201, R201 ;  /* 0x000000c900c97308 */ /* 0x000fec0000000800 */
[C---:B------:R-:W-:Y:S01]  /*5fa0*/  HMMA.16816.F32 R132, R4.reuse, R14, R132 ;  /* 0x0000000e0484723c */ /* 0x040fe20000001884 */
[----:B------:R-:W1:Y:S01]  /*5fb0*/  LDSM.16.MT88.4 R12, [R241+0x6900] ;  /* 0x00690000f10c783b */ /* 0x000e620000004200 */
[----:B------:R-:W-:Y:S06]  /*5fc0*/  MUFU.EX2 R200, R200 ;  /* 0x000000c800c87308 */ /* 0x000fec0000000800 */
[C---:B----4-:R-:W-:Y:S02]  /*5fd0*/  HMMA.16816.F32 R52, R4.reuse, R8, R52 ;  /* 0x000000080434723c */ /* 0x050fe40000001834 */
[----:B------:R-:W-:Y:S06]  /*5fe0*/  MUFU.EX2 R51, R51 ;  /* 0x0000003300337308 */ /* 0x000fec0000000800 */
[C---:B------:R-:W-:Y:S01]  /*5ff0*/  HMMA.16816.F32 R56, R4.reuse, R10, R56 ;  /* 0x0000000a0438723c */ /* 0x040fe20000001838 */
[----:B------:R-:W4:Y:S01]  /*6000*/  LDSM.16.MT88.4 R8, [R240+0x6900] ;  /* 0x00690000f008783b */ /* 0x000f220000004200 */
[----:B------:R-:W-:Y:S06]  /*6010*/  MUFU.EX2 R50, R50 ;  /* 0x0000003200327308 */ /* 0x000fec0000000800 */
[C---:B------:R-:W-:Y:S02]  /*6020*/  HMMA.16816.F32 R68, R4.reuse, R80, R68 ;  /* 0x000000500444723c */ /* 0x040fe40000001844 */
[----:B------:R-:W-:Y:S06]  /*6030*/  MUFU.EX2 R49, R49 ;  /* 0x0000003100317308 */ /* 0x000fec0000000800 */
[----:B------:R-:W-:Y:S02]  /*6040*/  HMMA.16816.F32 R72, R4, R82, R72 ;  /* 0x000000520448723c */ /* 0x000fe40000001848 */
[----:B------:R-:W-:Y:S06]  /*6050*/  MUFU.EX2 R48, R48 ;  /* 0x0000003000307308 */ /* 0x000fec0000000800 */
[C---:B------:R-:W-:Y:S02]  /*6060*/  HMMA.16816.F32 R76, R128.reuse, R84, RZ ;  /* 0x00000054804c723c */ /* 0x040fe400000018ff */
[----:B------:R-:W-:Y:S06]  /*6070*/  MUFU.EX2 R184, R184 ;  /* 0x000000b800b87308 */ /* 0x000fec0000000800 */
[----:B------:R-:W-:Y:S08]  /*6080*/  HMMA.16816.F32 R80, R128, R86, RZ ;  /* 0x000000568050723c */ /* 0x000ff000000018ff */
        /* <DEDUP_REMOVED lines=8> */
[----:B------:R-:W-:Y:S08]  /*6110*/  HMMA.16816.F32 R148, R128, R150, RZ ;  /* 0x000000968094723c */ /* 0x000ff000000018ff */
[C---:B-1----:R-:W-:Y:S08]  /*6120*/  HMMA.16816.F32 R84, R4.reuse, R12, R84 ;  /* 0x0000000c0454723c */ /* 0x042ff00000001854 */
[C---:B------:R-:W-:Y:S01]  /*6130*/  HMMA.16816.F32 R88, R4.reuse, R14, R88 ;  /* 0x0000000e0458723c */ /* 0x040fe20000001858 */
[----:B------:R-:W1:Y:S07]  /*6140*/  LDSM.16.MT88.4 R12, [R241+0x9900] ;  /* 0x00990000f10c783b */ /* 0x000e6e0000004200 */
[C---:B----4-:R-:W-:Y:S08]  /*6150*/  HMMA.16816.F32 R92, R4.reuse, R8, R92 ;  /* 0x00000008045c723c */ /* 0x050ff0000000185c */
[C---:B------:R-:W-:Y:S01]  /*6160*/  HMMA.16816.F32 R96, R4.reuse, R10, R96 ;  /* 0x0000000a0460723c */ /* 0x040fe20000001860 */
[----:B------:R-:W4:Y:S07]  /*6170*/  LDSM.16.MT88.4 R8, [R240+0x9900] ;  /* 0x00990000f008783b */ /* 0x000f2e0000004200 */
[C---:B------:R-:W-:Y:S08]  /*6180*/  HMMA.16816.F32 R152, R4.reuse, R60, R152 ;  /* 0x0000003c0498723c */ /* 0x040ff00000001898 */
[----:B------:R-:W-:Y:S08]  /*6190*/  HMMA.16816.F32 R148, R4, R62, R148 ;  /* 0x0000003e0494723c */ /* 0x000ff00000001894 */
        /* <DEDUP_REMOVED lines=9> */
[----:B------:R-:W-:Y:S01]  /*6230*/  HMMA.16816.F32 R128, R128, R18, RZ ;  /* 0x000000128080723c */ /* 0x000fe200000018ff */
        /* <DEDUP_REMOVED lines=10> */
[C---:B------:R-:W-:Y:S07]  /*62e0*/  HMMA.16816.F32 R76, R4.reuse, R188, R76 ;  /* 0x000000bc044c723c */ /* 0x040fee000000184c */
[----:B------:R-:W-:Y:S01]  /*62f0*/  FFMA.FTZ R188, R204, c[0x0][0x2d0], -R181 ;  /* 0x0000b400ccbc7a23 */ /* 0x000fe200000108b5 */
[----:B------:R-:W-:Y:S01]  /*6300*/  HMMA.16816.F32 R80, R4, R190, R80 ;  /* 0x000000be0450723c */ /* 0x000fe20000001850 */
[----:B------:R-:W-:-:S02]  /*6310*/  FFMA.FTZ R189, R202, c[0x0][0x2d0], -R180 ;  /* 0x0000b400cabd7a23 */ /* 0x000fc400000108b4 */
[--C-:B------:R-:W-:Y:S02]  /*6320*/  FFMA.FTZ R202, R197, c[0x0][0x2d0], -R181.reuse ;  /* 0x0000b400c5ca7a23 */ /* 0x100fe400000108b5 */
[----:B------:R-:W-:Y:S01]  /*6330*/  MUFU.EX2 R188, R188 ;  /* 0x000000bc00bc7308 */ /* 0x000fe20000000800 */
[--C-:B------:R-:W-:Y:S02]  /*6340*/  FFMA.FTZ R197, R198, c[0x0][0x2d0], -R180.reuse ;  /* 0x0000b400c6c57a23 */ /* 0x100fe400000108b4 */
[----:B--2---:R-:W-:Y:S01]  /*6350*/  HMMA.16816.F32 R100, R4, R20, R100 ;  /* 0x000000140464723c */ /* 0x004fe20000001864 */
[----:B------:R-:W-:Y:S02]  /*6360*/  FFMA.FTZ R191, R205, c[0x0][0x2d0], -R181 ;  /* 0x0000b400cdbf7a23 */ /* 0x000fe400000108b5 */
[--C-:B------:R-:W-:Y:S02]  /*6370*/  FFMA.FTZ R190, R203, c[0x0][0x2d0], -R180.reuse ;  /* 0x0000b400cbbe7a23 */ /* 0x100fe400000108b4 */
[----:B------:R-:W-:Y:S01]  /*6380*/  MUFU.EX2 R189, R189 ;  /* 0x000000bd00bd7308 */ /* 0x000fe20000000800 */
[----:B------:R-:W-:-:S02]  /*6390*/  FFMA.FTZ R181, R185, c[0x0][0x2d0], -R180 ;  /* 0x0000b400b9b57a23 */ /* 0x000fc400000108b4 */
[C---:B------:R-:W-:Y:S01]  /*63a0*/  HMMA.16816.F32 R104, R4.reuse, R22, R104 ;  /* 0x000000160468723c */ /* 0x040fe20000001868 */
[----:B------:R-:W2:Y:S04]  /*63b0*/  LDSM.16.MT88.4 R20, [R247+0x1100] ;  /* 0x00110000f714783b */ /* 0x000ea80000004200 */
[----:B------:R-:W-:Y:S03]  /*63c0*/  MUFU.EX2 R191, R191 ;  /* 0x000000bf00bf7308 */ /* 0x000fe60000000800 */
[C---:B------:R-:W-:Y:S05]  /*63d0*/  HMMA.16816.F32 R108, R4.reuse, R16, R108 ;  /* 0x00000010046c723c */ /* 0x040fea000000186c */
[----:B------:R-:W1:Y:S03]  /*63e0*/  MUFU.EX2 R190, R190 ;  /* 0x000000be00be7308 */ /* 0x000e660000000800 */
[----:B------:R-:W-:Y:S01]  /*63f0*/  HMMA.16816.F32 R112, R4, R18, R112 ;  /* 0x000000120470723c */ /* 0x000fe20000001870 */
[----:B------:R-:W2:Y:S04]  /*6400*/  LDSM.16.MT88.4 R16, [R240+0x1100] ;  /* 0x00110000f010783b */ /* 0x000ea80000004200 */
[----:B------:R-:W2:Y:S02]  /*6410*/  MUFU.EX2 R202, R202 ;  /* 0x000000ca00ca7308 */ /* 0x000ea40000000800 */
[----:B------:R-:W-:Y:S01]  /*6420*/  F2FP.PACK_AB R4, R33, R37 ;  /* 0x000000252104723e */ /* 0x000fe200000000ff */
[----:B------:R-:W-:Y:S01]  /*6430*/  FADD.FTZ R37, R37, R38 ;  /* 0x0000002625257221 */ /* 0x000fe20000010000 */
[----:B---3--:R-:W-:Y:S01]  /*6440*/  F2FP.PACK_AB R5, R31, R36 ;  /* 0x000000241f05723e */ /* 0x008fe200000000ff */
[----:B------:R-:W-:Y:S01]  /*6450*/  FADD.FTZ R36, R36, R41 ;  /* 0x0000002924247221 */ /* 0x000fe20000010000 */
[----:B------:R-:W-:Y:S01]  /*6460*/  F2FP.PACK_AB R6, R29, R32 ;  /* 0x000000201d06723e */ /* 0x000fe200000000ff */
[----:B------:R-:W-:Y:S01]  /*6470*/  FADD.FTZ R37, R33, R37 ;  /* 0x0000002521257221 */ /* 0x000fe20000010000 */
[----:B-----5:R-:W-:Y:S01]  /*6480*/  F2FP.PACK_AB R7, R3, R30 ;  /* 0x0000001e0307723e */ /* 0x020fe200000000ff */
[----:B------:R-:W-:Y:S01]  /*6490*/  MUFU.EX2 R198, R199 ;  /* 0x000000c700c67308 */ /* 0x000fe20000000800 */
[----:B------:R-:W-:-:S02]  /*64a0*/  FADD.FTZ R36, R31, R36 ;  /* 0x000000241f247221 */ /* 0x000fc40000010000 */
[----:B------:R-:W-:Y:S02]  /*64b0*/  FADD.FTZ R32, R32, R37 ;  /* 0x0000002520207221 */ /* 0x000fe40000010000 */
[----:B------:R-:W-:Y:S01]  /*64c0*/  FADD.FTZ R30, R30, R36 ;  /* 0x000000241e1e7221 */ /* 0x000fe20000010000 */
[C---:B-1----:R-:W-:Y:S01]  /*64d0*/  HMMA.16816.F32 R168, R4.reuse, R12, R168 ;  /* 0x0000000c04a8723c */ /* 0x042fe200000018a8 */
[----:B------:R-:W-:Y:S01]  /*64e0*/  FADD.FTZ R32, R29, R32 ;  /* 0x000000201d207221 */ /* 0x000fe20000010000 */
[----:B------:R-:W1:Y:S01]  /*64f0*/  MUFU.EX2 R197, R197 ;  /* 0x000000c500c57308 */ /* 0x000e620000000800 */
[----:B------:R-:W-:Y:S02]  /*6500*/  FADD.FTZ R30, R3, R30 ;  /* 0x0000001e031e7221 */ /* 0x000fe40000010000 */
[----:B------:R-:W-:Y:S02]  /*6510*/  FADD.FTZ R32, R193, R32 ;  /* 0x00000020c1207221 */ /* 0x000fe40000010000 */
[----:B------:R-:W-:Y:S01]  /*6520*/  FADD.FTZ R30, R190, R30 ;  /* 0x0000001ebe1e7221 */ /* 0x000fe20000010000 */
[----:B------:R-:W-:Y:S01]  /*6530*/  HMMA.16816.F32 R164, R4, R14, R164 ;  /* 0x0000000e04a4723c */ /* 0x000fe200000018a4 */
[----:B------:R-:W3:Y:S01]  /*6540*/  LDSM.16.MT88.4 R12, [R247+0x4100] ;  /* 0x00410000f70c783b */ /* 0x000ee20000004200 */
[----:B------:R-:W5:Y:S01]  /*6550*/  MUFU.EX2 R181, R181 ;  /* 0x000000b500b57308 */ /* 0x000f620000000800 */
[----:B------:R-:W-:-:S05]  /*6560*/  FADD.FTZ R32, R192, R32 ;  /* 0x00000020c0207221 */ /* 0x000fca0000010000 */
[C---:B----4-:R-:W-:Y:S08]  /*6570*/  HMMA.16816.F32 R160, R4.reuse, R8, R160 ;  /* 0x0000000804a0723c */ /* 0x050ff000000018a0 */
[C---:B------:R-:W-:Y:S01]  /*6580*/  HMMA.16816.F32 R156, R4.reuse, R10, R156 ;  /* 0x0000000a049c723c */ /* 0x040fe2000000189c */
[----:B------:R-:W4:Y:S07]  /*6590*/  LDSM.16.MT88.4 R8, [R242+0x4100] ;  /* 0x00410000f208783b */ /* 0x000f2e0000004200 */
[C---:B--2---:R-:W-:Y:S08]  /*65a0*/  HMMA.16816.F32 R176, R4.reuse, R20, R176 ;  /* 0x0000001404b0723c */ /* 0x044ff000000018b0 */
[C---:B------:R-:W-:Y:S01]  /*65b0*/  HMMA.16816.F32 R172, R4.reuse, R22, R172 ;  /* 0x0000001604ac723c */ /* 0x040fe200000018ac */
[----:B------:R-:W2:Y:S07]  /*65c0*/  LDSM.16.MT88.4 R20, [R241+0x4100] ;  /* 0x00410000f114783b */ /* 0x000eae0000004200 */
[C---:B------:R-:W-:Y:S08]  /*65d0*/  HMMA.16816.F32 R152, R4.reuse, R16, R152 ;  /* 0x000000100498723c */ /* 0x040ff00000001898 */
[C---:B---3--:R-:W-:Y:S08]  /*65e0*/  HMMA.16816.F32 R144, R4.reuse, R12, R144 ;  /* 0x0000000c0490723c */ /* 0x048ff00000001890 */
[C---:B------:R-:W-:Y:S01]  /*65f0*/  HMMA.16816.F32 R140, R4.reuse, R14, R140 ;  /* 0x0000000e048c723c */ /* 0x040fe2000000188c */
[----:B------:R-:W3:Y:S07]  /*6600*/  LDSM.16.MT88.4 R12, [R240+0x4100] ;  /* 0x00410000f00c783b */ /* 0x000eee0000004200 */
[C---:B----4-:R-:W-:Y:S08]  /*6610*/  HMMA.16816.F32 R136, R4.reuse, R8, R136 ;  /* 0x000000080488723c */ /* 0x050ff00000001888 */
[C---:B------:R-:W-:Y:S01]  /*6620*/  HMMA.16816.F32 R132, R4.reuse, R10, R132 ;  /* 0x0000000a0484723c */ /* 0x040fe20000001884 */
[----:B------:R-:W4:Y:S07]  /*6630*/  LDSM.16.MT88.4 R8, [R247+0x7100] ;  /* 0x00710000f708783b */ /* 0x000f2e0000004200 */
        /* <DEDUP_REMOVED lines=15> */
[C---:B---3--:R-:W-:Y:S08]  /*6730*/  HMMA.16816.F32 R84, R4.reuse, R12, R84 ;  /* 0x0000000c0454723c */ /* 0x048ff00000001854 */
[C---:B------:R-:W-:Y:S01]  /*6740*/  HMMA.16816.F32 R88, R4.reuse, R14, R88 ;  /* 0x0000000e0458723c */ /* 0x040fe20000001858 */
[----:B------:R-:W2:Y:S07]  /*6750*/  LDSM.16.MT88.4 R12, [R241+0xa100] ;  /* 0x00a10000f10c783b */ /* 0x000eae0000004200 */
[C---:B----4-:R-:W-:Y:S08]  /*6760*/  HMMA.16816.F32 R92, R4.reuse, R8, R92 ;  /* 0x00000008045c723c */ /* 0x050ff0000000185c */
[C---:B------:R-:W-:Y:S01]  /*6770*/  HMMA.16816.F32 R96, R4.reuse, R10, R96 ;  /* 0x0000000a0460723c */ /* 0x040fe20000001860 */
[----:B------:R-:W3:Y:S07]  /*6780*/  LDSM.16.MT88.4 R8, [R240+0xa100] ;  /* 0x00a10000f008783b */ /* 0x000eee0000004200 */
[C---:B------:R-:W-:Y:S01]  /*6790*/  HMMA.16816.F32 R104, R4.reuse, R22, R104 ;  /* 0x000000160468723c */ /* 0x040fe20000001868 */
[----:B------:R-:W4:Y:S07]  /*67a0*/  LDSM.16.MT88.4 R20, [R247+0x1900] ;  /* 0x00190000f714783b */ /* 0x000f2e0000004200 */
[C---:B-1----:R-:W-:Y:S08]  /*67b0*/  HMMA.16816.F32 R108, R4.reuse, R16, R108 ;  /* 0x00000010046c723c */ /* 0x042ff0000000186c */
[C---:B------:R-:W-:Y:S01]  /*67c0*/  HMMA.16816.F32 R112, R4.reuse, R18, R112 ;  /* 0x000000120470723c */ /* 0x040fe20000001870 */
[----:B------:R-:W-:Y:S07]  /*67d0*/  LDSM.16.MT88.4 R16, [R240+0x1900] ;  /* 0x00190000f010783b */ /* 0x000fee0000004200 */
[C---:B--2---:R-:W-:Y:S08]  /*67e0*/  HMMA.16816.F32 R116, R4.reuse, R12, R116 ;  /* 0x0000000c0474723c */ /* 0x044ff00000001874 */
[C---:B------:R-:W-:Y:S01]  /*67f0*/  HMMA.16816.F32 R120, R4.reuse, R14, R120 ;  /* 0x0000000e0478723c */ /* 0x040fe20000001878 */
[----:B------:R-:W1:Y:S07]  /*6800*/  LDSM.16.MT88.4 R12, [R242+0x1900] ;  /* 0x00190000f20c783b */ /* 0x000e6e0000004200 */
[C---:B---3--:R-:W-:Y:S08]  /*6810*/  HMMA.16816.F32 R124, R4.reuse, R8, R124 ;  /* 0x00000008047c723c */ /* 0x048ff0000000187c */
[----:B------:R-:W-:Y:S01]  /*6820*/  HMMA.16816.F32 R128, R4, R10, R128 ;  /* 0x0000000a0480723c */ /* 0x000fe20000001880 */
[----:B------:R-:W2:Y:S06]  /*6830*/  LDSM.16.MT88.4 R8, [R241+0x1900] ;  /* 0x00190000f108783b */ /* 0x000eac0000004200 */
[----:B------:R-:W-:-:S02]  /*6840*/  F2FP.PACK_AB R4, R192, R193 ;  /* 0x000000c1c004723e */ /* 0x000fc400000000ff */
[C---:B------:R-:W-:Y:S01]  /*6850*/  F2FP.PACK_AB R5, R189.reuse, R190 ;  /* 0x000000bebd05723e */ /* 0x040fe200000000ff */
[----:B------:R-:W-:Y:S01]  /*6860*/  FADD.FTZ R189, R189, R30 ;  /* 0x0000001ebdbd7221 */ /* 0x000fe20000010000 */
[----:B------:R-:W-:Y:S01]  /*6870*/  F2FP.PACK_AB R6, R188, R191 ;  /* 0x000000bfbc06723e */ /* 0x000fe200000000ff */
[----:B------:R-:W-:Y:S01]  /*6880*/  FADD.FTZ R191, R191, R32 ;  /* 0x00000020bfbf7221 */ /* 0x000fe20000010000 */
[----:B------:R-:W-:Y:S01]  /*6890*/  F2FP.PACK_AB R7, R186, R187 ;  /* 0x000000bbba07723e */ /* 0x000fe200000000ff */
[----:B------:R-:W-:Y:S02]  /*68a0*/  FADD.FTZ R189, R187, R189 ;  /* 0x000000bdbbbd7221 */ /* 0x000fe40000010000 */
[----:B------:R-:W-:Y:S02]  /*68b0*/  FADD.FTZ R191, R188, R191 ;  /* 0x000000bfbcbf7221 */ /* 0x000fe40000010000 */
[----:B------:R-:W-:Y:S02]  /*68c0*/  FADD.FTZ R186, R186, R189 ;  /* 0x000000bdbaba7221 */ /* 0x000fe40000010000 */
[----:B----4-:R-:W-:Y:S02]  /*68d0*/  HMMA.16816.F32 R176, R4, R20, R176 ;  /* 0x0000001404b0723c */ /* 0x010fe400000018b0 */
[----:B------:R-:W-:-:S04]  /*68e0*/  FADD.FTZ R186, R201, R186 ;  /* 0x000000bac9ba7221 */ /* 0x000fc80000010000 */
[----:B------:R-:W-:Y:S02]  /*68f0*/  FADD.FTZ R186, R200, R186 ;  /* 0x000000bac8ba7221 */ /* 0x000fe40000010000 */
[C---:B-1----:R-:W-:Y:S08]  /*6900*/  HMMA.16816.F32 R168, R4.reuse, R12, R168 ;  /* 0x0000000c04a8723c */ /* 0x042ff000000018a8 */
[C---:B------:R-:W-:Y:S01]  /*6910*/  HMMA.16816.F32 R164, R4.reuse, R14, R164 ;  /* 0x0000000e04a4723c */ /* 0x040fe200000018a4 */
[----:B------:R-:W1:Y:S07]  /*6920*/  LDSM.16.MT88.4 R12, [R247+0x4900] ;  /* 0x00490000f70c783b */ /* 0x000e6e0000004200 */
[C---:B--2---:R-:W-:Y:S08]  /*6930*/  HMMA.16816.F32 R160, R4.reuse, R8, R160 ;  /* 0x0000000804a0723c */ /* 0x044ff000000018a0 */
        /* <DEDUP_REMOVED lines=20> */
[C---:B--2---:R-:W-:Y:S08]  /*6a80*/  HMMA.16816.F32 R68, R4.reuse, R8, R68 ;  /* 0x000000080444723c */ /* 0x044ff00000001844 */
[C---:B------:R-:W-:Y:S01]  /*6a90*/  HMMA.16816.F32 R72, R4.reuse, R10, R72 ;  /* 0x0000000a0448723c */ /* 0x040fe20000001848 */
[----:B------:R-:W2:Y:S07]  /*6aa0*/  LDSM.16.MT88.4 R8, [R240+0x7900] ;  /* 0x00790000f008783b */ /* 0x000eae0000004200 */
[C---:B------:R-:W-:Y:S01]  /*6ab0*/  HMMA.16816.F32 R80, R4.reuse, R18, R80 ;  /* 0x000000120450723c */ /* 0x040fe20000001850 */
[----:B------:R-:W4:Y:S07]  /*6ac0*/  LDSM.16.MT88.4 R16, [R242+0xa900] ;  /* 0x00a90000f210783b */ /* 0x000f2e0000004200 */
[C---:B---3--:R-:W-:Y:S08]  /*6ad0*/  HMMA.16816.F32 R100, R4.reuse, R20, R100 ;  /* 0x000000140464723c */ /* 0x048ff00000001864 */
        /* <DEDUP_REMOVED lines=15> */
[----:B------:R-:W-:Y:S01]  /*6bd0*/  HMMA.16816.F32 R128, R4, R10, R128 ;  /* 0x0000000a0480723c */ /* 0x000fe20000001880 */
[----:B------:R-:W2:Y:S06]  /*6be0*/  LDSM.16.MT88.4 R8, [R241+0x2100] ;  /* 0x00210000f108783b */ /* 0x000eac0000004200 */
        /* <DEDUP_REMOVED lines=9> */
[----:B---3--:R-:W-:Y:S01]  /*6c80*/  HMMA.16816.F32 R152, R4, R16, R152 ;  /* 0x000000100498723c */ /* 0x008fe20000001898 */
[----:B------:R-:W-:-:S02]  /*6c90*/  FADD.FTZ R195, R194, R195 ;  /* 0x000000c3c2c37221 */ /* 0x000fc40000010000 */
[----:B-----5:R-:W-:Y:S02]  /*6ca0*/  FADD.FTZ R198, R181, R198 ;  /* 0x000000c6b5c67221 */ /* 0x020fe40000010000 */
[----:B------:R-:W-:Y:S02]  /*6cb0*/  FADD.FTZ R195, R51, R195 ;  /* 0x000000c333c37221 */ /* 0x000fe40000010000 */
[----:B------:R-:W-:Y:S01]  /*6cc0*/  FADD.FTZ R198, R184, R198 ;  /* 0x000000c6b8c67221 */ /* 0x000fe20000010000 */
[----:B-1----:R-:W-:Y:S01]  /*6cd0*/  HMMA.16816.F32 R168, R4, R12, R168 ;  /* 0x0000000c04a8723c */ /* 0x002fe200000018a8 */
[----:B------:R-:W-:-:S04]  /*6ce0*/  FADD.FTZ R195, R50, R195 ;  /* 0x000000c332c37221 */ /* 0x000fc80000010000 */
[----:B------:R-:W-:-:S03]  /*6cf0*/  FADD.FTZ R195, R49, R195 ;  /* 0x000000c331c37221 */ /* 0x000fc60000010000 */
[----:B------:R-:W-:Y:S01]  /*6d00*/  HMMA.16816.F32 R164, R4, R14, R164 ;  /* 0x0000000e04a4723c */ /* 0x000fe200000018a4 */
[----:B------:R-:W1:Y:S01]  /*6d10*/  LDSM.16.MT88.4 R12, [R247+0x5100] ;  /* 0x00510000f70c783b */ /* 0x000e620000004200 */
[----:B------:R-:W-:-:S05]  /*6d20*/  FADD.FTZ R3, R48, R195 ;  /* 0x000000c330037221 */ /* 0x000fca0000010000 */
[----:B------:R-:W-:Y:S01]  /*6d30*/  STL [R1+0xc], R3 ;  /* 0x00000c0301007387 */ /* 0x000fe20000100800 */
        /* <DEDUP_REMOVED lines=37> */
[----:B------:R-:W-:Y:S07]  /*6f90*/  LDSM.16.MT88.4 R20, [R247+0x2900] ;  /* 0x00290000f714783b */ /* 0x000fee0000004200 */
[C---:B-1----:R-:W-:Y:S08]  /*6fa0*/  HMMA.16816.F32 R116, R4.reuse, R12, R116 ;  /* 0x0000000c0474723c */ /* 0x042ff00000001874 */
[C---:B------:R-:W-:Y:S01]  /*6fb0*/  HMMA.16816.F32 R120, R4.reuse, R14, R120 ;  /* 0x0000000e0478723c */ /* 0x040fe20000001878 */
[----:B------:R-:W1:Y:S07]  /*6fc0*/  LDSM.16.MT88.4 R12, [R241+0x2900] ;  /* 0x00290000f10c783b */ /* 0x000e6e0000004200 */
[C---:B--2---:R-:W-:Y:S08]  /*6fd0*/  HMMA.16816.F32 R124, R4.reuse, R8, R124 ;  /* 0x00000008047c723c */ /* 0x044ff0000000187c */
[----:B------:R-:W-:Y:S01]  /*6fe0*/  HMMA.16816.F32 R128, R4, R10, R128 ;  /* 0x0000000a0480723c */ /* 0x000fe20000001880 */
[----:B------:R-:W2:Y:S06]  /*6ff0*/  LDSM.16.MT88.4 R8, [R240+0x2900] ;  /* 0x00290000f008783b */ /* 0x000eac0000004200 */
[--C-:B------:R-:W-:Y:S01]  /*7000*/  FFMA.FTZ R4, R183, c[0x0][0x2d0], -R180.reuse ;  /* 0x0000b400b7047a23 */ /* 0x100fe200000108b4 */
[----:B------:R-:W-:Y:S01]  /*7010*/  F2FP.PACK_AB R5, R184, R181 ;  /* 0x000000b5b805723e */ /* 0x000fe200000000ff */
[----:B------:R-:W-:Y:S01]  /*7020*/  FFMA.FTZ R183, R182, c[0x0][0x2d0], -R180 ;  /* 0x0000b400b6b77a23 */ /* 0x000fe200000108b4 */
[----:B------:R-:W-:Y:S01]  /*7030*/  F2FP.PACK_AB R6, R48, R49 ;  /* 0x000000313006723e */ /* 0x000fe200000000ff */
[----:B------:R3:W4:Y:S08]  /*7040*/  MUFU.EX2 R180, R4 ;  /* 0x0000000400b47308 */ /* 0x0007300000000800 */
[----:B------:R-:W5:Y:S01]  /*7050*/  MUFU.EX2 R183, R183 ;  /* 0x000000b700b77308 */ /* 0x000f620000000800 */
[----:B---3--:R-:W-:Y:S01]  /*7060*/  F2FP.PACK_AB R4, R50, R51 ;  /* 0x000000333204723e */ /* 0x008fe200000000ff */
[----:B----4-:R-:W-:Y:S01]  /*7070*/  FADD.FTZ R198, R180, R198 ;  /* 0x000000c6b4c67221 */ /* 0x010fe20000010000 */
[----:B-----5:R-:W-:-:S03]  /*7080*/  F2FP.PACK_AB R7, R183, R180 ;  /* 0x000000b4b707723e */ /* 0x020fc600000000ff */
[----:B------:R-:W-:-:S04]  /*7090*/  FADD.FTZ R183, R183, R198 ;  /* 0x000000c6b7b77221 */ /* 0x000fc80000010000 */
        /* <DEDUP_REMOVED lines=11> */
[----:B------:R-:W4:Y:S07]  /*7150*/  LDSM.16.MT88.4 R20, [R242+0x5900] ;  /* 0x00590000f214783b */ /* 0x000f2e0000004200 */
[C---:B---3--:R-:W-:Y:S08]  /*7160*/  HMMA.16816.F32 R68, R4.reuse, R16, R68 ;  /* 0x000000100444723c */ /* 0x048ff00000001844 */
        /* <DEDUP_REMOVED lines=31> */
[----:B------:R-:W-:Y:S01]  /*7360*/  PLOP3.LUT P0, PT, PT, PT, UP1, 0x80, 0x0 ;  /* 0x000000000000781c */ /* 0x000fe20003f0f018 */
[----:B------:R-:W-:Y:S01]  /*7370*/  IMAD.MOV.U32 R180, RZ, RZ, R2 ;  /* 0x000000ffffb47224 */ /* 0x000fe200078e0002 */
[----:B------:R-:W-:Y:S01]  /*7380*/  SHF.L.U64.HI R5, R211, 0x1, R28 ;  /* 0x00000001d3057819 */ /* 0x000fe2000001021c */
[----:B------:R-:W-:Y:S01]  /*7390*/  IMAD.MOV.U32 R3, RZ, RZ, R0 ;  /* 0x000000ffff037224 */ /* 0x000fe200078e0000 */
[----:B------:R-:W-:Y:S01]  /*73a0*/  SHF.L.U64.HI R0, R209, 0x1, R210 ;  /* 0x00000001d1007819 */ /* 0x000fe200000102d2 */
[----:B------:R-:W-:-:S02]  /*73b0*/  IMAD.SHL.U32 R2, R211, 0x2, RZ ;  /* 0x00000002d3027824 */ /* 0x000fc400078e00ff */
[----:B------:R1:W-:Y:S04]  /*73c0*/  STL [R1+0x50], R5 ;  /* 0x0000500501007387 */ /* 0x0003e80000100800 */
[----:B------:R2:W-:Y:S02]  /*73d0*/  STL [R1+0x4c], R2 ;  /* 0x00004c0201007387 */ /* 0x0005e40000100800 */
[----:B------:R-:W-:Y:S01]  /*73e0*/  @P0 IMAD.HI.U32 R4, R212, c[0x0][0x2c8], RZ ;  /* 0x0000b200d4040a27 */ /* 0x000fe200078e00ff */
[----:B------:R-:W-:Y:S01]  /*73f0*/  PLOP3.LUT P0, PT, PT, PT, UP1, 0x80, 0x0 ;  /* 0x000000000000781c */ /* 0x000fe20003f0f018 */
[----:B------:R3:W-:Y:S02]  /*7400*/  STL [R1+0x48], R0 ;  /* 0x0000480001007387 */ /* 0x0007e40000100800 */
[----:B-1----:R-:W-:Y:S01]  /*7410*/  IMAD.SHL.U32 R5, R209, 0x2, RZ ;  /* 0x00000002d1057824 */ /* 0x002fe200078e00ff */
[----:B--2---:R-:W-:-:S04]  /*7420*/  SEL R2, RZ, 0x10, P5 ;  /* 0x00000010ff027807 */ /* 0x004fc80002800000 */
[----:B------:R1:W-:Y:S01]  /*7430*/  STL [R1+0x44], R5 ;  /* 0x0000440501007387 */ /* 0x0003e20000100800 */
[----:B------:R-:W-:Y:S02]  /*7440*/  SEL R2, RZ, 0x10, P4 ;  /* 0x00000010ff027807 */ /* 0x000fe40002000000 */
[----:B---3--:R-:W-:-:S05]  /*7450*/  SHF.L.U64.HI R0, R207, 0x1, R208 ;  /* 0x00000001cf007819 */ /* 0x008fca00000102d0 */
[----:B------:R2:W-:Y:S01]  /*7460*/  STL [R1+0x40], R0 ;  /* 0x0000400001007387 */ /* 0x0005e20000100800 */
[----:B-1----:R-:W-:-:S05]  /*7470*/  IMAD.SHL.U32 R5, R207, 0x2, RZ ;  /* 0x00000002cf057824 */ /* 0x002fca00078e00ff */
[----:B------:R1:W-:Y:S01]  /*7480*/  STL [R1+0x3c], R5 ;  /* 0x00003c0501007387 */ /* 0x0003e20000100800 */
[----:B--2---:R-:W-:-:S05]  /*7490*/  @P0 SHF.R.U32.HI R0, RZ, c[0x0][0x2cc], R4 ;  /* 0x0000b300ff000a19 */ /* 0x004fca0000011604 */
[----:B------:R1:W-:Y:S02]  /*74a0*/  @P0 STL [R1+0x38], R0 ;  /* 0x0000380001000387 */ /* 0x0003e40000100800 */
.L_x_1580:
[----:B------:R-:W-:Y:S04]  /*74b0*/  DEPBAR.LE SB0, 0x0 ;  /* 0x000080000000791a */ /* 0x000fe80000000000 */
[----:B------:R-:W-:Y:S01]  /*74c0*/  BAR.SYNC.DEFER_BLOCKING 0x0 ;  /* 0x0000000000007b1d */ /* 0x000fe20000010000 */
[----:B------:R-:W-:Y:S05]  /*74d0*/  ISETP.LE.AND P0, PT, RZ, UR6, PT ;  /* 0x00000006ff007c0c */ /* 0x000fea000bf03270 */
        /* <DEDUP_REMOVED lines=8> */
[----:B------:R2:W1:Y:S04]  /*7560*/  LDSM.16.M88.4 R192, [R248] ;  /* 0x00000000f8c0783b */ /* 0x0004680000000200 */
[----:B------:R2:W1:Y:S04]  /*7570*/  LDSM.16.M88.4 R196, [R239] ;  /* 0x00000000efc4783b */ /* 0x0004680000000200 */
[----:B------:R2:W1:Y:S04]  /*7580*/  LDSM.16.M88.4 R200, [R238] ;  /* 0x00000000eec8783b */ /* 0x0004680000000200 */
[----:B------:R2:W1:Y:S04]  /*7590*/  LDSM.16.M88.4 R204, [R237] ;  /* 0x00000000edcc783b */ /* 0x0004680000000200 */
[----:B------:R2:W1:Y:S04]  /*75a0*/  LDSM.16.M88.4 R208, [R236] ;  /* 0x00000000ecd0783b */ /* 0x0004680000000200 */
[----:B------:R2:W1:Y:S01]  /*75b0*/  LDSM.16.M88.4 R212, [R235] ;  /* 0x00000000ebd4783b */ /* 0x0004620000000200 */
[----:B------:R-:W-:-:S05]  /*75c0*/  @!P0 BRA `(.L_x_1578) ;  /* 0x0000053000008947 */ /* 0x000fca0003800000 */
[----:B-1-34-:R-:W3:Y:S01]  /*75d0*/  LDL R0, [R1+0x4] ;  /* 0x0000040001007983 */ /* 0x01aee20000100800 */
[----:B------:R-:W-:Y:S02]  /*75e0*/  IADD3 R20, R251, 0x100, RZ ;  /* 0x00000100fb147810 */ /* 0x000fe40007ffe0ff */
[----:B------:R-:W-:Y:S01]  /*75f0*/  SEL R23, RZ, 0x10, P5 ;  /* 0x00000010ff177807 */ /* 0x000fe20002800000 */
[----:B------:R-:W4:Y:S04]  /*7600*/  LDL R6, [R1] ;  /* 0x0000000001067983 */ /* 0x000f280000100800 */
[----:B------:R-:W5:Y:S04]  /*7610*/  LDL R31, [R1+0x4c] ;  /* 0x00004c00011f7983 */ /* 0x000f680000100800 */
[----:B--2---:R-:W2:Y:S04]  /*7620*/  LDL R30, [R1+0x50] ;  /* 0x00005000011e7983 */ /* 0x004ea80000100800 */
[----:B------:R-:W2:Y:S04]  /*7630*/  LDL R29, [R1+0x44] ;  /* 0x00004400011d7983 */ /* 0x000ea80000100800 */
[----:B------:R-:W2:Y:S04]  /*7640*/  LDL R28, [R1+0x48] ;  /* 0x00004800011c7983 */ /* 0x000ea80000100800 */
[----:B------:R-:W2:Y:S04]  /*7650*/  LDL R7, [R1+0x10] ;  /* 0x0000100001077983 */ /* 0x000ea80000100800 */
[----:B------:R-:W2:Y:S04]  /*7660*/  LDL R22, [R1+0x3c] ;  /* 0x00003c0001167983 */ /* 0x000ea80000100800 */
[----:B------:R-:W2:Y:S04]  /*7670*/  LDL R13, [R1+0x20] ;  /* 0x00002000010d7983 */ /* 0x000ea80000100800 */
[----:B------:R-:W5:Y:S01]  /*7680*/  LDL R21, [R1+0x40] ;  /* 0x0000400001157983 */ /* 0x000f620000100800 */
[----:B---3--:R-:W-:Y:S01]  /*7690*/  SHF.R.S32.HI R2, RZ, 0x1f, R0 ;  /* 0x0000001fff027819 */ /* 0x008fe20000011400 */
[----:B------:R-:W-:Y:S04]  /*76a0*/  IMAD.WIDE.U32 R4, R0, c[0x0][0x208], RZ ;  /* 0x0000820000047a25 */ /* 0x000fe800078e00ff */
[----:B------:R-:W-:Y:S04]  /*76b0*/  IMAD R2, R2, c[0x0][0x208], RZ ;  /* 0x0000820002027a24 */ /* 0x000fe800078e02ff */
[----:B------:R-:W-:Y:S01]  /*76c0*/  IMAD R2, R0, c[0x0][0x20c], R2 ;  /* 0x0000830000027a24 */ /* 0x000fe200078e0202 */
[----:B----4-:R-:W-:Y:S03]  /*76d0*/  SHF.R.S32.HI R0, RZ, 0x1f, R6 ;  /* 0x0000001fff007819 */ /* 0x010fe60000011406 */
[----:B------:R-:W-:Y:S02]  /*76e0*/  IMAD.IADD R5, R5, 0x1, R2 ;  /* 0x0000000105057824 */ /* 0x000fe400078e0202 */
[----:B------:R-:W-:Y:S02]  /*76f0*/  IMAD R0, R0, c[0x0][0x218], RZ ;  /* 0x0000860000007a24 */ /* 0x000fe400078e02ff */
[C---:B------:R-:W-:Y:S04]  /*7700*/  IMAD.WIDE.U32 R4, R6.reuse, c[0x0][0x218], R4 ;  /* 0x0000860006047a25 */ /* 0x040fe800078e0004 */
[----:B------:R-:W-:Y:S01]  /*7710*/  IMAD R0, R6, c[0x0][0x21c], R0 ;  /* 0x0000870006007a24 */ /* 0x000fe200078e0200 */
[----:B------:R-:W-:Y:S04]  /*7720*/  IADD3 R4, P0, R4, UR24, RZ ;  /* 0x0000001804047c10 */ /* 0x000fe8000ff1e0ff */
[----:B------:R-:W-:Y:S02]  /*7730*/  IADD3.X R0, R5, UR8, R0, P0, !PT ;  /* 0x0000000805007c10 */ /* 0x000fe400087fe400 */
[C---:B------:R-:W-:Y:S04]  /*7740*/  LEA R5, P0, R4.reuse, c[0x0][0x1f8], 0x1 ;  /* 0x00007e0004057a11 */ /* 0x040fe800078008ff */
[----:B------:R-:W-:Y:S01]  /*7750*/  LEA.HI.X R4, R4, c[0x0][0x1fc], R0, 0x1, P0 ;  /* 0x00007f0004047a11 */ /* 0x000fe200000f0c00 */
[----:B------:R-:W5:Y:S01]  /*7760*/  SHFL.IDX PT, R12, R5, RZ, 0x181f ;  /* 0x00181fff050c7589 */ /* 0x000f6200000e0000 */
[C---:B--2---:R-:W-:Y:S01]  /*7770*/  IMAD.SHL.U32 R0, R7.reuse, 0x2, RZ ;  /* 0x0000000207007824 */ /* 0x044fe200078e00ff */
[----:B------:R-:W-:Y:S02]  /*7780*/  SHF.L.U64.HI R2, R7, 0x1, R13 ;  /* 0x0000000107027819 */ /* 0x000fe4000001020d */
[----:B------:R-:W1:Y:S04]  /*7790*/  SHFL.IDX PT, R6, R4, RZ, 0x181f ;  /* 0x00181fff04067589 */ /* 0x000e6800000e0000 */
[----:B------:R-:W-:Y:S04]  /*77a0*/  SHFL.IDX PT, R7, R4, 0x1, 0x181f ;  /* 0x00381f0004077f89 */ /* 0x000fe800000e0000 */
[----:B------:R-:W-:Y:S01]  /*77b0*/  SHFL.IDX PT, R4, R4, 0x2, 0x181f ;  /* 0x00581f0004047f89 */ /* 0x000fe200000e0000 */
[----:B-----5:R-:W-:Y:S05]  /*77c0*/  IADD3 R14, P0, R12, R31, RZ ;  /* 0x0000001f0c0e7210 */ /* 0x020fea0007f1e0ff */
[----:B-1----:R-:W-:Y:S05]  /*77d0*/  IMAD.X R15, R6, 0x1, R30, P0 ;  /* 0x00000001060f7824 */ /* 0x002fea00000e061e */
[----:B------:R1:W-:Y:S02]  /*77e0*/  LDGSTS.E.BYPASS.LTC128B.128 [R20], [R14.64], !P2 ;  /* 0x000000000e147fae */ /* 0x0003e4000d101d50 */
[----:B-1----:R-:W-:Y:S05]  /*77f0*/  IADD3 R14, P0, R12, R29, RZ ;  /* 0x0000001d0c0e7210 */ /* 0x002fea0007f1e0ff */
[----:B------:R-:W-:Y:S05]  /*7800*/  IMAD.X R15, R6, 0x1, R28, P0 ;  /* 0x00000001060f7824 */ /* 0x000fea00000e061c */
[----:B------:R1:W-:Y:S02]  /*7810*/  LDGSTS.E.BYPASS.LTC128B.128 [R20+0x3000], [R14.64], !P5 ;  /* 0x030000000e147fae */ /* 0x0003e4000e901d50 */
[----:B-1----:R-:W-:Y:S05]  /*7820*/  IADD3 R14, P0, R12, R22, RZ ;  /* 0x000000160c0e7210 */ /* 0x002fea0007f1e0ff */
[--C-:B------:R-:W-:Y:S01]  /*7830*/  IMAD.X R15, R6, 0x1, R21.reuse, P0 ;  /* 0x00000001060f7824 */ /* 0x100fe200000e0615 */
[----:B------:R-:W-:Y:S04]  /*7840*/  IADD3 R12, P0, R12, R0, RZ ;  /* 0x000000000c0c7210 */ /* 0x000fe80007f1e0ff */
[----:B------:R1:W-:Y:S01]  /*7850*/  LDGSTS.E.BYPASS.LTC128B.128 [R20+0x6000], [R14.64], !P4 ;  /* 0x060000000e147fae */ /* 0x0003e2000e101d50 */
[----:B------:R-:W-:Y:S03]  /*7860*/  IMAD.X R13, R6, 0x1, R2, P0 ;  /* 0x00000001060d7824 */ /* 0x000fe600000e0602 */
[----:B------:R-:W2:Y:S04]  /*7870*/  SHFL.IDX PT, R6, R5, 0x1, 0x181f ;  /* 0x00381f0005067f89 */ /* 0x000ea800000e0000 */
[----:B------:R2:W-:Y:S04]  /*7880*/  LDGSTS.E.BYPASS.LTC128B.128 [R20+0x9000], [R12.64], !P6 ;  /* 0x090000000c147fae */ /* 0x0005e8000f101d50 */
[----:B------:R-:W3:Y:S01]  /*7890*/  SHFL.IDX PT, R5, R5, 0x2, 0x181f ;  /* 0x00581f0005057f89 */ /* 0x000ee200000e0000 */
[----:B-1----:R-:W-:Y:S02]  /*78a0*/  SEL R14, RZ, 0x10, P6 ;  /* 0x00000010ff0e7807 */ /* 0x002fe40003000000 */
[----:B------:R-:W-:Y:S02]  /*78b0*/  SEL R15, RZ, 0x10, P4 ;  /* 0x00000010ff0f7807 */ /* 0x000fe40002000000 */
[C---:B--2---:R-:W-:Y:S05]  /*78c0*/  IADD3 R12, P0, R6.reuse, R31, RZ ;  /* 0x0000001f060c7210 */ /* 0x044fea0007f1e0ff */
[C---:B------:R-:W-:Y:S05]  /*78d0*/  IMAD.X R13, R7.reuse, 0x1, R30, P0 ;  /* 0x00000001070d7824 */ /* 0x040fea00000e061e */
[----:B------:R1:W-:Y:S02]  /*78e0*/  LDGSTS.E.BYPASS.LTC128B.128 [R20+0x1000], [R12.64], !P2 ;  /* 0x010000000c147fae */ /* 0x0003e4000d101d50 */
        /* <DEDUP_REMOVED lines=8> */
[----:B------:R3:W-:Y:S02]  /*7970*/  LDGSTS.E.BYPASS.LTC128B.128 [R20+0xa000], [R6.64], !P6 ;  /* 0x0a00000006147fae */ /* 0x0007e4000f101d50 */
[----:B---3--:R-:W-:Y:S05]  /*7980*/  IADD3 R6, P0, R5, R31, RZ ;  /* 0x0000001f05067210 */ /* 0x008fea0007f1e0ff */
[----:B------:R-:W-:Y:S05]  /*7990*/  IMAD.X R7, R4, 0x1, R30, P0 ;  /* 0x0000000104077824 */ /* 0x000fea00000e061e */
[----:B------:R2:W-:Y:S02]  /*79a0*/  LDGSTS.E.BYPASS.LTC128B.128 [R20+0x2000], [R6.64], !P2 ;  /* 0x0200000006147fae */ /* 0x0005e4000d101d50 */
[C---:B--2---:R-:W-:Y:S04]  /*79b0*/  IADD3 R6, -R23.reuse, 0x10, RZ ;  /* 0x0000001017067810 */ /* 0x044fe80007ffe1ff */
        /* <DEDUP_REMOVED lines=8> */
[-C--:B------:R-:W-:Y:S02]  /*7a40*/  IADD3 R6, P1, P0, R6, R5.reuse, R0 ;  /* 0x0000000506067210 */ /* 0x080fe4000783e000 */
[C---:B------:R-:W-:Y:S02]  /*7a50*/  IADD3 R0, -R15.reuse, 0x10, RZ ;  /* 0x000000100f007810 */ /* 0x040fe40007ffe1ff */
[-C--:B------:R-:W-:Y:S02]  /*7a60*/  IADD3.X R7, RZ, R4.reuse, R2, P1, P0 ;  /* 0x00000004ff077210 */ /* 0x080fe40000fe0402 */
[----:B------:R-:W-:Y:S04]  /*7a70*/  LOP3.LUT R0, R0, 0xf, RZ, 0xc0, !PT ;  /* 0x0000000f00007812 */ /* 0x000fe800078ec0ff */
[----:B-1----:R-:W-:Y:S04]  /*7a80*/  IADD3 R12, P1, P0, R0, R5, R22 ;  /* 0x00000005000c7210 */ /* 0x002fe8000783e016 */
[----:B------:R-:W-:Y:S02]  /*7a90*/  IADD3.X R13, RZ, R4, R21, P1, P0 ;  /* 0x00000004ff0d7210 */ /* 0x000fe40000fe0415 */
[----:B------:R-:W-:Y:S11]  /*7aa0*/  ISETP.NE.U32.AND P0, PT, R15, RZ, PT ;  /* 0x000000ff0f00720c */ /* 0x000ff60003f05070 */
[----:B------:R-:W-:Y:S02]  /*7ab0*/  @!UPT UIADD3 URZ, URZ, URZ, URZ ;  /* 0x0000003f3f3ff290 */ /* 0x000fe4000fffe03f */
[----:B------:R1:W-:Y:S01]  /*7ac0*/  LDGSTS.E.BYPASS.LTC128B.128.ZFILL [R20+0x8000], [R12.64], P0 ;  /* 0x080000000c147fae */ /* 0x0003e20008141d50 */
[----:B------:R-:W-:Y:S11]  /*7ad0*/  ISETP.NE.U32.AND P0, PT, R14, RZ, PT ;  /* 0x000000ff0e00720c */ /* 0x000ff60003f05070 */
[----:B------:R-:W-:Y:S02]  /*7ae0*/  @!UPT UIADD3 URZ, URZ, URZ, URZ ;  /* 0x0000003f3f3ff290 */ /* 0x000fe4000fffe03f */
[----:B------:R1:W-:Y:S02]  /*7af0*/  LDGSTS.E.BYPASS.LTC128B.128.ZFILL [R20+0xb000], [R6.64], P0 ;  /* 0x0b00000006147fae */ /* 0x0003e40008141d50 */
.L_x_1578:
[C---:B-1-34-:R-:W-:Y:S01]  /*7b00*/  HMMA.16816.F32 R4, R48.reuse, R8, RZ ;  /* 0x000000083004723c */ /* 0x05afe200000018ff */
[----:B------:R-:W0:Y:S01]  /*7b10*/  LDGDEPBAR ;  /* 0x00000000000079af */ /* 0x000e220000000000 */
[----:B------:R-:W-:Y:S06]  /*7b20*/  UISETP.GE.AND UP0, UPT, UR6, 0x1, UPT ;  /* 0x000000010600788c */ /* 0x000fec000bf06270 */
[C---:B------:R-:W-:Y:S01]  /*7b30*/  HMMA.16816.F32 R8, R48.reuse, R10, RZ ;  /* 0x0000000a3008723c */ /* 0x040fe200000018ff */
[----:B------:R-:W-:Y:S07]  /*7b40*/  PLOP3.LUT P0, PT, PT, PT, UP0, 0x40, 0x0 ;  /* 0x000000000000781c */ /* 0x000fee0003f0e808 */
        /* <DEDUP_REMOVED lines=40> */
[----:B------:R-:W-:Y:S07]  /*7dd0*/  LDSM.16.M88.4 R204, [R234+0x1800] ;  /* 0x00180000eacc783b */ /* 0x000fee0000000200 */
[C---:B--2---:R-:W-:Y:S08]  /*7de0*/  HMMA.16816.F32 R36, R184.reuse, R188, R36 ;  /* 0x000000bcb824723c */ /* 0x044ff00000001824 */
[C---:B------:R-:W-:Y:S01]  /*7df0*/  HMMA.16816.F32 R40, R184.reuse, R190, R40 ;  /* 0x000000beb828723c */ /* 0x040fe20000001828 */
[----:B------:R-:W1:Y:S07]  /*7e00*/  LDSM.16.M88.4 R188, [R243+0x18100] ;  /* 0x01810000f3bc783b */ /* 0x000e6e0000000200 */
[C---:B------:R-:W-:Y:S08]  /*7e10*/  HMMA.16816.F32 R44, R184.reuse, R208, R44 ;  /* 0x000000d0b82c723c */ /* 0x040ff0000000182c */
        /* <DEDUP_REMOVED lines=39> */
[----:B------:R-:W2:Y:S08]  /*8090*/  LDSM.16.M88.4 R184, [R229] ;  /* 0x00000000e5b8783b */ /* 0x000eb00000000200 */
[----:B------:R-:W3:Y:S01]  /*80a0*/  LDSM.16.M88.4 R208, [R228] ;  /* 0x00000000e4d0783b */ /* 0x000ee20000000200 */
        /* <DEDUP_REMOVED lines=151> */
[----:B------:R-:W-:Y:S01]  /*8a20*/  LDSM.16.M88.4 R208, [R244+0x16100] ;  /* 0x01610000f4d0783b */ /* 0x000fe20000000200 */
[C---:B-1----:R-:W-:Y:S08]  /*8a30*/  HMMA.16816.F32 R4, R188.reuse, R192, R4 ;  /* 0x000000c0bc04723c */ /* 0x042ff00000001804 */
[C---:B------:R-:W-:Y:S01]  /*8a40*/  HMMA.16816.F32 R8, R188.reuse, R194, R8 ;  /* 0x000000c2bc08723c */ /* 0x040fe20000001808 */
[----:B------:R-:W1:Y:S07]  /*8a50*/  LDSM.16.M88.4 R192, [R216] ;  /* 0x00000000d8c0783b */ /* 0x000e6e0000000200 */
        /* <DEDUP_REMOVED lines=21> */
[----:B------:R-:W4:Y:S07]  /*8bb0*/  LDSM.16.M88.4 R204, [R234+0x9000] ;  /* 0x00900000eacc783b */ /* 0x000f2e0000000200 */
        /* <DEDUP_REMOVED lines=19> */
[----:B------:R2:W3:Y:S01]  /*8cf0*/  MUFU.TANH R182, R5 ;  /* 0x0000000500b67308 */ /* 0x0004e20000002400 */
[----:B------:R-:W-:Y:S02]  /*8d00*/  FMUL.FTZ R10, R10, c[0x0][0x320] ;  /* 0x0000c8000a0a7a20 */ /* 0x000fe40000410000 */
[----:B------:R-:W-:Y:S02]  /*8d10*/  FMUL.FTZ R11, R11, c[0x0][0x320] ;  /* 0x0000c8000b0b7a20 */ /* 0x000fe40000410000 */
[----:B------:R-:W-:Y:S02]  /*8d20*/  FMUL.FTZ R0, R7, c[0x0][0x320] ;  /* 0x0000c80007007a20 */ /* 0x000fe40000410000 */
[----:B------:R-:W-:Y:S02]  /*8d30*/  FMUL.FTZ R12, R12, c[0x0][0x320] ;  /* 0x0000c8000c0c7a20 */ /* 0x000fe40000410000 */
[----:B------:R-:W-:Y:S01]  /*8d40*/  FMUL.FTZ R13, R13, c[0x0][0x320] ;  /* 0x0000c8000d0d7a20 */ /* 0x000fe20000410000 */
[----:B------:R-:W4:Y:S01]  /*8d50*/  MUFU.TANH R188, R8 ;  /* 0x0000000800bc7308 */ /* 0x000f220000002400 */
[----:B------:R-:W-:Y:S02]  /*8d60*/  FMUL.FTZ R17, R17, c[0x0][0x320] ;  /* 0x0000c80011117a20 */ /* 0x000fe40000410000 */
[----:B------:R-:W-:Y:S07]  /*8d70*/  FMUL.FTZ R16, R16, c[0x0][0x320] ;  /* 0x0000c80010107a20 */ /* 0x000fee0000410000 */
[----:B------:R-:W1:Y:S01]  /*8d80*/  MUFU.TANH R189, R9 ;  /* 0x0000000900bd7308 */ /* 0x000e620000002400 */
[----:B--2---:R-:W2:Y:S09]  /*8d90*/  LDSM.16.M88.4 R4, [R234+0xa000] ;  /* 0x00a00000ea04783b */ /* 0x004eb20000000200 */
[----:B------:R-:W1:Y:S10]  /*8da0*/  MUFU.TANH R185, R10 ;  /* 0x0000000a00b97308 */ /* 0x000e740000002400 */
[----:B------:R5:W1:Y:S10]  /*8db0*/  MUFU.TANH R184, R11 ;  /* 0x0000000b00b87308 */ /* 0x000a740000002400 */
[----:B------:R1:W1:Y:S10]  /*8dc0*/  MUFU.TANH R187, R12 ;  /* 0x0000000c00bb7308 */ /* 0x0002740000002400 */
[----:B------:R3:W3:Y:S01]  /*8dd0*/  MUFU.TANH R186, R13 ;  /* 0x0000000d00ba7308 */ /* 0x0006e20000002400 */
[----:B-----5:R-:W5:Y:S01]  /*8de0*/  LDSM.16.M88.4 R8, [R234+0xa800] ;  /* 0x00a80000ea08783b */ /* 0x020f620000000200 */
[C---:B--2---:R-:W-:Y:S08]  /*8df0*/  HMMA.16816.F32 R20, R200.reuse, R4, R20 ;  /* 0x00000004c814723c */ /* 0x044ff00000001814 */
[----:B------:R2:W2:Y:S01]  /*8e00*/  MUFU.TANH R190, R17 ;  /* 0x0000001100be7308 */ /* 0x0004a20000002400 */
[C---:B------:R-:W-:Y:S01]  /*8e10*/  HMMA.16816.F32 R24, R200.reuse, R6, R24 ;  /* 0x00000006c818723c */ /* 0x040fe20000001818 */
[----:B------:R-:W4:Y:S02]  /*8e20*/  LDSM.16.M88.4 R4, [R234+0xb000] ;  /* 0x00b00000ea04783b */ /* 0x000f240000000200 */
[----:B-1----:R-:W-:Y:S02]  /*8e30*/  FMUL.FTZ R12, R15, c[0x0][0x320] ;  /* 0x0000c8000f0c7a20 */ /* 0x002fe40000410000 */
[----:B------:R-:W-:Y:S04]  /*8e40*/  FMUL.FTZ R15, R18, c[0x0][0x320] ;  /* 0x0000c800120f7a20 */ /* 0x000fe80000410000 */
[----:B------:R-:W1:Y:S03]  /*8e50*/  MUFU.TANH R2, R2 ;  /* 0x0000000200027308 */ /* 0x000e660000002400 */
[----:B---3--:R-:W-:Y:S02]  /*8e60*/  FMUL.FTZ R13, R14, c[0x0][0x320] ;  /* 0x0000c8000e0d7a20 */ /* 0x008fe40000410000 */
[----:B------:R-:W-:Y:S02]  /*8e70*/  FMUL.FTZ R14, R19, c[0x0][0x320] ;  /* 0x0000c800130e7a20 */ /* 0x000fe40000410000 */
[----:B------:R-:W-:Y:S03]  /*8e80*/  FMUL.FTZ R20, R20, c[0x0][0x320] ;  /* 0x0000c80014147a20 */ /* 0x000fe60000410000 */
[----:B------:R-:W3:Y:S01]  /*8e90*/  MUFU.TANH R0, R0 ;  /* 0x0000000000007308 */ /* 0x000ee20000002400 */
[----:B------:R-:W-:Y:S02]  /*8ea0*/  FMUL.FTZ R19, R21, c[0x0][0x320] ;  /* 0x0000c80015137a20 */ /* 0x000fe40000410000 */
[----:B------:R-:W-:Y:S02]  /*8eb0*/  FMUL.FTZ R18, R22, c[0x0][0x320] ;  /* 0x0000c80016127a20 */ /* 0x000fe40000410000 */
[----:B--2---:R-:W-:Y:S02]  /*8ec0*/  FMUL.FTZ R17, R23, c[0x0][0x320] ;  /* 0x0000c80017117a20 */ /* 0x004fe40000410000 */
[----:B------:R-:W-:Y:S02]  /*8ed0*/  FMUL.FTZ R26, R26, c[0x0][0x320] ;  /* 0x0000c8001a1a7a20 */ /* 0x000fe40000410000 */
[----:B------:R-:W-:Y:S01]  /*8ee0*/  FMUL.FTZ R27, R27, c[0x0][0x320] ;  /* 0x0000c8001b1b7a20 */ /* 0x000fe20000410000 */
[----:B------:R-:W2:Y:S01]  /*8ef0*/  MUFU.TANH R13, R13 ;  /* 0x0000000d000d7308 */ /* 0x000ea20000002400 */
[----:B------:R-:W-:Y:S02]  /*8f00*/  FMUL.FTZ R21, R24, c[0x0][0x320] ;  /* 0x0000c80018157a20 */ /* 0x000fe40000410000 */
[----:B------:R-:W-:Y:S01]  /*8f10*/  FMUL.FTZ R24, R25, c[0x0][0x320] ;  /* 0x0000c80019187a20 */ /* 0x000fe20000410000 */
[C---:B-----5:R-:W-:Y:S06]  /*8f20*/  HMMA.16816.F32 R28, R200.reuse, R8, R28 ;  /* 0x00000008c81c723c */ /* 0x060fec000000181c */
[----:B------:R5:W1:Y:S02]  /*8f30*/  MUFU.TANH R195, R26 ;  /* 0x0000001a00c37308 */ /* 0x000a640000002400 */
[C---:B------:R-:W-:Y:S01]  /*8f40*/  HMMA.16816.F32 R32, R200.reuse, R10, R32 ;  /* 0x0000000ac820723c */ /* 0x040fe20000001820 */
[----:B------:R-:W1:Y:S01]  /*8f50*/  LDSM.16.M88.4 R8, [R234+0xb800] ;  /* 0x00b80000ea08783b */ /* 0x000e620000000200 */
[----:B------:R-:W-:Y:S06]  /*8f60*/  DEPBAR.LE SB0, 0x0 ;  /* 0x000080000000791a */ /* 0x000fec0000000000 */
[----:B------:R2:W1:Y:S01]  /*8f70*/  MUFU.TANH R196, R27 ;  /* 0x0000001b00c47308 */ /* 0x0004620000002400 */
[----:B------:R-:W-:Y:S01]  /*8f80*/  BAR.SYNC.DEFER_BLOCKING 0x0 ;  /* 0x0000000000007b1d */ /* 0x000fe20000010000 */
[C---:B----4-:R-:W-:Y:S06]  /*8f90*/  HMMA.16816.F32 R36, R200.reuse, R4, R36 ;  /* 0x00000004c824723c */ /* 0x050fec0000001824 */
[----:B------:R-:W-:Y:S02]  /*8fa0*/  FMUL.FTZ R25, R29, c[0x0][0x320] ;  /* 0x0000c8001d197a20 */ /* 0x000fe40000410000 */
[----:B------:R-:W4:Y:S01]  /*8fb0*/  MUFU.TANH R12, R12 ;  /* 0x0000000c000c7308 */ /* 0x000f220000002400 */
[C---:B------:R-:W-:Y:S03]  /*8fc0*/  HMMA.16816.F32 R40, R200.reuse, R6, R40 ;  /* 0x00000006c828723c */ /* 0x040fe60000001828 */
[----:B------:R-:W-:Y:S02]  /*8fd0*/  FMUL.FTZ R23, R30, c[0x0][0x320] ;  /* 0x0000c8001e177a20 */ /* 0x000fe40000410000 */
[----:B------:R-:W-:Y:S02]  /*8fe0*/  FMUL.FTZ R22, R31, c[0x0][0x320] ;  /* 0x0000c8001f167a20 */ /* 0x000fe40000410000 */
[----:B-----5:R-:W-:Y:S02]  /*8ff0*/  FMUL.FTZ R26, R32, c[0x0][0x320] ;  /* 0x0000c800201a7a20 */ /* 0x020fe40000410000 */
[----:B------:R-:W3:Y:S03]  /*9000*/  MUFU.TANH R16, R16 ;  /* 0x0000001000107308 */ /* 0x000ee60000002400 */
[----:B------:R-:W-:Y:S02]  /*9010*/  FMUL.FTZ R33, R33, c[0x0][0x320] ;  /* 0x0000c80021217a20 */ /* 0x000fe40000410000 */
[----:B--2---:R-:W-:Y:S02]  /*9020*/  FMUL.FTZ R27, R28, c[0x0][0x320] ;  /* 0x0000c8001c1b7a20 */ /* 0x004fe40000410000 */
[----:B------:R-:W-:Y:S02]  /*9030*/  FMUL.FTZ R34, R34, c[0x0][0x320] ;  /* 0x0000c80022227a20 */ /* 0x000fe40000410000 */
[----:B------:R-:W-:Y:S01]  /*9040*/  FMUL.FTZ R35, R35, c[0x0][0x320] ;  /* 0x0000c80023237a20 */ /* 0x000fe20000410000 */
        /* <DEDUP_REMOVED lines=44> */
[----:B------:R-:W1:Y:S10]  /*9310*/  MUFU.TANH R11, R11 ;  /* 0x0000000b000b7308 */ /* 0x000e740000002400 */
[----:B------:R-:W1:Y:S10]  /*9320*/  MUFU.TANH R4, R4 ;  /* 0x0000000400047308 */ /* 0x000e740000002400 */
[----:B------:R1:W1:Y:S10]  /*9330*/  MUFU.TANH R207, R48 ;  /* 0x0000003000cf7308 */ /* 0x0002740000002400 */
[----:B------:R1:W1:Y:S10]  /*9340*/  MUFU.TANH R204, R49 ;  /* 0x0000003100cc7308 */ /* 0x0002740000002400 */
[----:B------:R-:W1:Y:S10]  /*9350*/  MUFU.TANH R29, R29 ;  /* 0x0000001d001d7308 */ /* 0x000e740000002400 */
[----:B------:R-:W1:Y:S01]  /*9360*/  MUFU.TANH R28, R28 ;  /* 0x0000001c001c7308 */ /* 0x000e620000002400 */
[----:B------:R-:W-:-:S05]  /*9370*/  @P0 BRA `(.L_x_1579) ;  /* 0x0000061000000947 */ /* 0x000fca0003800000 */
[----:B--234-:R-:W2:Y:S01]  /*9380*/  LDL R209, [R1+0x8] ;  /* 0x0000080001d17983 */ /* 0x01cea20000100800 */
[----:B------:R-:W-:Y:S01]  /*9390*/  UIMAD UR5, UR6, 0x60, UR12 ;  /* 0x00000060060578a4 */ /* 0x000fe2000f8e020c */
[----:B------:R-:W-:Y:S01]  /*93a0*/  ISETP.NE.AND P1, PT, R252, 0x1, PT ;  /* 0x00000001fc00780c */ /* 0x000fe20003f25270 */
[----:B------:R-:W-:Y:S01]  /*93b0*/  IMAD.MOV.U32 R10, RZ, RZ, RZ ;  /* 0x000000ffff0a7224 */ /* 0x000fe200078e00ff */
[----:B-1----:R-:W3:Y:S01]  /*93c0*/  LDL R39, [R1+0x44] ;  /* 0x0000440001277983 */ /* 0x002ee20000100800 */
[----:B------:R-:W-:Y:S02]  /*93d0*/  SEL R205, RZ, 0x10, P5 ;  /* 0x00000010ffcd7807 */ /* 0x000fe40002800000 */
[----:B------:R-:W-:Y:S01]  /*93e0*/  IMAD.U32 R5, RZ, RZ, UR5 ;  /* 0x00000005ff057e24 */ /* 0x000fe2000f8e00ff */
[----:B------:R-:W4:Y:S01]  /*93f0*/  LDL R38, [R1+0x48] ;  /* 0x0000480001267983 */ /* 0x000f220000100800 */
[----:B------:R-:W-:Y:S02]  /*9400*/  SEL R198, RZ, 0x10, P4 ;  /* 0x00000010ffc67807 */ /* 0x000fe40002000000 */
[----:B------:R-:W-:Y:S01]  /*9410*/  IADD3 R34, -R205, 0x10, RZ ;  /* 0x00000010cd227810 */ /* 0x000fe20007ffe1ff */
[----:B------:R-:W5:Y:S01]  /*9420*/  LDL R40, [R1+0x3c] ;  /* 0x00003c0001287983 */ /* 0x000f620000100800 */
[----:B------:R-:W-:Y:S02]  /*9430*/  IADD3 R32, -R198, 0x10, RZ ;  /* 0x00000010c6207810 */ /* 0x000fe40007ffe1ff */
[----:B------:R-:W-:Y:S01]  /*9440*/  LOP3.LUT R34, R34, 0xf, RZ, 0xc0, !PT ;  /* 0x0000000f22227812 */ /* 0x000fe200078ec0ff */
[----:B------:R-:W3:Y:S01]  /*9450*/  LDL R43, [R1+0x40] ;  /* 0x00004000012b7983 */ /* 0x000ee20000100800 */
[----:B------:R-:W-:Y:S03]  /*9460*/  LOP3.LUT R32, R32, 0xf, RZ, 0xc0, !PT ;  /* 0x0000000f20207812 */ /* 0x000fe600078ec0ff */
        /* <DEDUP_REMOVED lines=20> */
[----:B------:R-:W-:Y:S01]  /*95b0*/  IMAD.WIDE.U32 R8, R10, c[0x0][0x1f0], R8 ;  /* 0x00007c000a087a25 */ /* 0x000fe200078e0008 */
[----:B------:R-:W-:Y:S03]  /*95c0*/  STL [R1+0x4], R30 ;  /* 0x0000041e01007387 */ /* 0x000fe60000100800 */
[----:B------:R-:W-:Y:S01]  /*95d0*/  IMAD R7, R7, c[0x0][0x1f0], RZ ;  /* 0x00007c0007077a24 */ /* 0x000fe200078e02ff */
[----:B------:R-:W-:Y:S01]  /*95e0*/  IADD3 R5, P0, R8, UR22, RZ ;  /* 0x0000001608057c10 */ /* 0x000fe2000ff1e0ff */
[----:B------:R-:W2:Y:S02]  /*95f0*/  LDL R209, [R1+0x10] ;  /* 0x0000100001d17983 */ /* 0x000ea40000100800 */
[----:B------:R-:W-:Y:S02]  /*9600*/  IMAD R7, R10, c[0x0][0x1f4], R7 ;  /* 0x00007d000a077a24 */ /* 0x000fe400078e0207 */
[----:B------:R-:W2:Y:S03]  /*9610*/  LDL R41, [R1+0x20] ;  /* 0x0000200001297983 */ /* 0x000ea60000100800 */
[----:B------:R-:W-:Y:S02]  /*9620*/  IADD3.X R7, R9, UR19, R7, P0, !PT ;  /* 0x0000001309077c10 */ /* 0x000fe400087fe407 */
[C---:B------:R-:W-:Y:S04]  /*9630*/  LEA R8, P0, R5.reuse, c[0x0][0x1c8], 0x1 ;  /* 0x0000720005087a11 */ /* 0x040fe800078008ff */
[----:B------:R-:W-:Y:S01]  /*9640*/  LEA.HI.X R7, R5, c[0x0][0x1cc], R7, 0x1, P0 ;  /* 0x0000730005077a11 */ /* 0x000fe200000f0c07 */
[----:B------:R-:W3:Y:S04]  /*9650*/  SHFL.IDX PT, R9, R8, 0x2, 0x181f ;  /* 0x00581f0008097f89 */ /* 0x000ee800000e0000 */
[----:B------:R-:W4:Y:S04]  /*9660*/  SHFL.IDX PT, R10, R7, 0x2, 0x181f ;  /* 0x00581f00070a7f89 */ /* 0x000f2800000e0000 */
[----:B------:R-:W1:Y:S04]  /*9670*/  SHFL.IDX PT, R30, R8, RZ, 0x181f ;  /* 0x00181fff081e7589 */ /* 0x000e6800000e0000 */
[----:B------:R-:W1:Y:S04]  /*9680*/  SHFL.IDX PT, R31, R7, RZ, 0x181f ;  /* 0x00181fff071f7589 */ /* 0x000e6800000e0000 */
[----:B------:R-:W2:Y:S01]  /*9690*/  SHFL.IDX PT, R8, R8, 0x1, 0x181f ;  /* 0x00381f0008087f89 */ /* 0x000ea200000e0000 */
[-C--:B---3--:R-:W-:Y:S04]  /*96a0*/  IADD3 R34, P1, P0, R34, R9.reuse, R39 ;  /* 0x0000000922227210 */ /* 0x088fe8000783e027 */
[-C--:B----4-:R-:W-:Y:S02]  /*96b0*/  IADD3.X R35, RZ, R10.reuse, R38, P1, P0 ;  /* 0x0000000aff237210 */ /* 0x090fe40000fe0426 */
[----:B-----5:R-:W-:Y:S04]  /*96c0*/  IADD3 R32, P1, P0, R32, R9, R40 ;  /* 0x0000000920207210 */ /* 0x020fe8000783e028 */
[--C-:B------:R-:W-:Y:S02]  /*96d0*/  IADD3.X R33, RZ, R10, R43.reuse, P1, P0 ;  /* 0x0000000aff217210 */ /* 0x100fe40000fe042b */
[C---:B-1----:R-:W-:Y:S05]  /*96e0*/  IADD3 R36, P0, R30.reuse, R42, RZ ;  /* 0x0000002a1e247210 */ /* 0x042fea0007f1e0ff */
[C---:B------:R-:W-:Y:S05]  /*96f0*/  IMAD.X R37, R31.reuse, 0x1, R206, P0 ;  /* 0x000000011f257824 */ /* 0x040fea00000e06ce */
[----:B------:R1:W-:Y:S02]  /*9700*/  LDGSTS.E.BYPASS.LTC128B.128 [R251+0xc100], [R36.64], !P2 ;  /* 0x0c10000024fb7fae */ /* 0x0003e4000d101d50 */
[C---:B-1----:R-:W-:Y:S05]  /*9710*/  IADD3 R36, P0, R30.reuse, R39, RZ ;  /* 0x000000271e247210 */ /* 0x042fea0007f1e0ff */
[C---:B------:R-:W-:Y:S05]  /*9720*/  IMAD.X R37, R31.reuse, 0x1, R38, P0 ;  /* 0x000000011f257824 */ /* 0x040fea00000e0626 */
[----:B------:R1:W-:Y:S02]  /*9730*/  LDGSTS.E.BYPASS.LTC128B.128 [R251+0xf100], [R36.64], !P5 ;  /* 0x0f10000024fb7fae */ /* 0x0003e4000e901d50 */
[C---:B-1----:R-:W-:Y:S05]  /*9740*/  IADD3 R36, P0, R30.reuse, R40, RZ ;  /* 0x000000281e247210 */ /* 0x042fea0007f1e0ff */
[----:B------:R-:W-:Y:S05]  /*9750*/  IMAD.X R37, R31, 0x1, R43, P0 ;  /* 0x000000011f257824 */ /* 0x000fea00000e062b */
[----:B------:R1:W-:Y:S01]  /*9760*/  LDGSTS.E.BYPASS.LTC128B.128 [R251+0x12100], [R36.64], !P4 ;  /* 0x1210000024fb7fae */ /* 0x0003e2000e101d50 */
[C---:B--2---:R-:W-:Y:S01]  /*9770*/  IMAD.SHL.U32 R5, R209.reuse, 0x2, RZ ;  /* 0x00000002d1057824 */ /* 0x044fe200078e00ff */
[----:B------:R-:W-:Y:S04]  /*9780*/  SHF.L.U64.HI R6, R209, 0x1, R41 ;  /* 0x00000001d1067819 */ /* 0x000fe80000010229 */
[----:B------:R-:W-:Y:S02]  /*9790*/  IADD3 R30, P0, R30, R5, RZ ;  /* 0x000000051e1e7210 */ /* 0x000fe40007f1e0ff */
[----:B------:R-:W-:Y:S03]  /*97a0*/  SEL R209, RZ, 0x10, P6 ;  /* 0x00000010ffd17807 */ /* 0x000fe60003000000 */
[----:B------:R-:W-:Y:S01]  /*97b0*/  IMAD.X R31, R31, 0x1, R6, P0 ;  /* 0x000000011f1f7824 */ /* 0x000fe200000e0606 */
[----:B-1----:R-:W-:Y:S04]  /*97c0*/  IADD3 R36, P0, R8, R42, RZ ;  /* 0x0000002a08247210 */ /* 0x002fe80007f1e0ff */
[----:B------:R1:W-:Y:S04]  /*97d0*/  LDGSTS.E.BYPASS.LTC128B.128 [R251+0x15100], [R30.64], !P6 ;  /* 0x151000001efb7fae */ /* 0x0003e8000f101d50 */
[----:B-1----:R1:W2:Y:S02]  /*97e0*/  SHFL.IDX PT, R30, R7, 0x1, 0x181f ;  /* 0x00381f00071e7f89 */ /* 0x0022a400000e0000 */
[----:B-1----:R-:W-:Y:S01]  /*97f0*/  IADD3 R7, -R209, 0x10, RZ ;  /* 0x00000010d1077810 */ /* 0x002fe20007ffe1ff */
[----:B--2---:R-:W-:Y:S03]  /*9800*/  IMAD.X R37, R30, 0x1, R206, P0 ;  /* 0x000000011e257824 */ /* 0x004fe600000e06ce */
[----:B------:R-:W-:Y:S02]  /*9810*/  LOP3.LUT R7, R7, 0xf, RZ, 0xc0, !PT ;  /* 0x0000000f07077812 */ /* 0x000fe400078ec0ff */
[----:B------:R1:W-:Y:S02]  /*9820*/  LDGSTS.E.BYPASS.LTC128B.128 [R251+0xd100], [R36.64], !P2 ;  /* 0x0d10000024fb7fae */ /* 0x0003e4000d101d50 */
[----:B-1----:R-:W-:Y:S05]  /*9830*/  IADD3 R36, P0, R8, R39, RZ ;  /* 0x0000002708247210 */ /* 0x002fea0007f1e0ff */
[----:B------:R-:W-:Y:S05]  /*9840*/  IMAD.X R37, R30, 0x1, R38, P0 ;  /* 0x000000011e257824 */ /* 0x000fea00000e0626 */
[----:B------:R1:W-:Y:S02]  /*9850*/  LDGSTS.E.BYPASS.LTC128B.128 [R251+0x10100], [R36.64], !P5 ;  /* 0x1010000024fb7fae */ /* 0x0003e4000e901d50 */
[----:B-1----:R-:W-:Y:S04]  /*9860*/  IADD3 R36, P1, P0, R7, R9, R5 ;  /* 0x0000000907247210 */ /* 0x002fe8000783e005 */
[--C-:B------:R-:W-:Y:S02]  /*9870*/  IADD3.X R37, RZ, R10, R6.reuse, P1, P0 ;  /* 0x0000000aff257210 */ /* 0x100fe40000fe0406 */
[C---:B------:R-:W-:Y:S02]  /*9880*/  IADD3 R38, P0, R8.reuse, R5, RZ ;  /* 0x0000000508267210 */ /* 0x040fe40007f1e0ff */
[----:B------:R-:W-:Y:S03]  /*9890*/  IADD3 R40, P1, R8, R40, RZ ;  /* 0x0000002808287210 */ /* 0x000fe60007f3e0ff */
[C---:B------:R-:W-:Y:S01]  /*98a0*/  IMAD.X R39, R30.reuse, 0x1, R6, P0 ;  /* 0x000000011e277824 */ /* 0x040fe200000e0606 */
[----:B------:R-:W-:Y:S01]  /*98b0*/  IADD3 R6, P0, R9, R42, RZ ;  /* 0x0000002a09067210 */ /* 0x000fe20007f1e0ff */
[----:B------:R-:W-:Y:S04]  /*98c0*/  IMAD.X R41, R30, 0x1, R43, P1 ;  /* 0x000000011e297824 */ /* 0x000fe800008e062b */
[----:B------:R-:W-:Y:S01]  /*98d0*/  IMAD.X R7, R10, 0x1, R206, P0 ;  /* 0x000000010a077824 */ /* 0x000fe200000e06ce */
[----:B------:R1:W-:Y:S01]  /*98e0*/  LDGSTS.E.BYPASS.LTC128B.128 [R251+0x13100], [R40.64], !P4 ;  /* 0x1310000028fb7fae */ /* 0x0003e2000e101d50 */
[----:B------:R-:W-:Y:S03]  /*98f0*/  ISETP.NE.U32.AND P0, PT, R205, RZ, PT ;  /* 0x000000ffcd00720c */ /* 0x000fe60003f05070 */
[----:B------:R1:W-:Y:S04]  /*9900*/  LDGSTS.E.BYPASS.LTC128B.128 [R251+0x16100], [R38.64], !P6 ;  /* 0x1610000026fb7fae */ /* 0x0003e8000f101d50 */
[----:B------:R1:W-:Y:S06]  /*9910*/  LDGSTS.E.BYPASS.LTC128B.128 [R251+0xe100], [R6.64], !P2 ;  /* 0x0e10000006fb7fae */ /* 0x0003ec000d101d50 */
[----:B------:R1:W-:Y:S01]  /*9920*/  LDGSTS.E.BYPASS.LTC128B.128.ZFILL [R251+0x11100], [R34.64], P0 ;  /* 0x1110000022fb7fae */ /* 0x0003e20008141d50 */
[----:B------:R-:W-:Y:S11]  /*9930*/  ISETP.NE.U32.AND P0, PT, R198, RZ, PT ;  /* 0x000000ffc600720c */ /* 0x000ff60003f05070 */
[----:B------:R-:W-:Y:S02]  /*9940*/  @!UPT UIADD3 URZ, URZ, URZ, URZ ;  /* 0x0000003f3f3ff290 */ /* 0x000fe4000fffe03f */
[----:B------:R1:W-:Y:S01]  /*9950*/  LDGSTS.E.BYPASS.LTC128B.128.ZFILL [R251+0x14100], [R32.64], P0 ;  /* 0x1410000020fb7fae */ /* 0x0003e20008141d50 */
[----:B------:R-:W-:Y:S11]  /*9960*/  ISETP.NE.U32.AND P0, PT, R209, RZ, PT ;  /* 0x000000ffd100720c */ /* 0x000ff60003f05070 */
[----:B------:R-:W-:Y:S02]  /*9970*/  @!UPT UIADD3 URZ, URZ, URZ, URZ ;  /* 0x0000003f3f3ff290 */ /* 0x000fe4000fffe03f */
[----:B------:R1:W-:Y:S02]  /*9980*/  LDGSTS.E.BYPASS.LTC128B.128.ZFILL [R251+0x17100], [R36.64], P0 ;  /* 0x1710000024fb7fae */ /* 0x0003e40008141d50 */
.L_x_1579:
[----:B-1234-:R-:W2:Y:S01]  /*9990*/  LDL R6, [R1+0x38] ;  /* 0x0000380001067983 */ /* 0x01eea20000100800 */
[----:B------:R-:W-:Y:S01]  /*99a0*/  PLOP3.LUT P0, PT, PT, PT, UP1, 0x80, 0x0 ;  /* 0x000000000000781c */ /* 0x000fe20003f0f018 */
[----:B------:R-:W-:Y:S01]  /*99b0*/  UIMAD UR5, UR6, -0x60, URZ ;  /* 0xffffffa0060578a4 */ /* 0x000fe2000f8e023f */
[----:B------:R-:W-:Y:S01]  /*99c0*/  MOV R30, UR13 ;  /* 0x0000000d001e7c02 */ /* 0x000fe20008000f00 */
[----:B------:R1:W2:Y:S01]  /*99d0*/  LDL R5, [R1+0x2c] ;  /* 0x00002c0001057983 */ /* 0x0002a20000100800 */
[----:B------:R-:W-:Y:S02]  /*99e0*/  UISETP.GT.AND UP0, UPT, UR6, UR4, UPT ;  /* 0x000000040600728c */ /* 0x000fe4000bf04270 */
[----:B------:R-:W-:Y:S01]  /*99f0*/  UIADD3 UR6, UR6, -0x1, URZ ;  /* 0xffffffff06067890 */ /* 0x000fe2000fffe03f */
[----:B------:R-:W3:Y:S04]  /*9a00*/  LDL R7, [R1+0x30] ;  /* 0x0000300001077983 */ /* 0x000ee80000100800 */
[----:B------:R-:W0:Y:S02]  /*9a10*/  LDGDEPBAR ;  /* 0x00000000000079af */ /* 0x000e240000000000 */
[----:B--2---:R-:W-:Y:S02]  /*9a20*/  @P0 MOV R5, R6 ;  /* 0x0000000600050202 */ /* 0x004fe40000000f00 */
[----:B------:R-:W-:Y:S04]  /*9a30*/  MOV R6, UR5 ;  /* 0x0000000500067c02 */ /* 0x000fe80008000f00 */
[----:B------:R-:W2:Y:S01]  /*9a40*/  SHFL.IDX PT, R31, R5, RZ, 0x1c1f ;  /* 0x001c1fff051f7589 */ /* 0x000ea200000e0000 */
[----:B---3--:R-:W-:Y:S04]  /*9a50*/  IADD3 R6, -R7, 0x1, R6 ;  /* 0x0000000107067810 */ /* 0x008fe80007ffe106 */
[----:B------:R-:W-:Y:S03]  /*9a60*/  IADD3 R30, -R30, UR7, R6 ;  /* 0x000000071e1e7c10 */ /* 0x000fe6000fffe106 */
[----:B------:R-:W3:Y:S01]  /*9a70*/  SHFL.IDX PT, R7, R5, 0x1, 0x1c1f ;  /* 0x003c1f0005077f89 */ /* 0x000ee200000e0000 */
[C---:B--2---:R-:W-:Y:S04]  /*9a80*/  IADD3 R31, R30.reuse, R31, RZ ;  /* 0x0000001f1e1f7210 */ /* 0x044fe80007ffe0ff */
[----:B------:R-:W-:Y:S04]  /*9a90*/  ISETP.GT.AND P0, PT, R31, RZ, PT ;  /* 0x000000ff1f00720c */ /* 0x000fe80003f04270 */
[----:B------:R-:W-:Y:S02]  /*9aa0*/  FSEL R9, R181, -INF , P0 ;  /* 0xff800000b5097808 */ /* 0x000fe40000000000 */
[C---:B------:R-:W-:Y:S02]  /*9ab0*/  ISETP.GT.AND P0, PT, R31.reuse, 0x1, PT ;  /* 0x000000011f00780c */ /* 0x040fe40003f04270 */
[----:B---3--:R-:W-:Y:S02]  /*9ac0*/  IADD3 R30, R30, R7, RZ ;  /* 0x000000071e1e7210 */ /* 0x008fe40007ffe0ff */
[----:B------:R-:W-:Y:S02]  /*9ad0*/  FSEL R8, R182, -INF , P0 ;  /* 0xff800000b6087808 */ /* 0x000fe40000000000 */
[C---:B------:R-:W-:Y:S04]  /*9ae0*/  ISETP.GT.AND P0, PT, R31.reuse, 0x8, PT ;  /* 0x000000081f00780c */ /* 0x040fe80003f04270 */
[----:B------:R-:W-:Y:S02]  /*9af0*/  FSEL R6, R188, -INF , P0 ;  /* 0xff800000bc067808 */ /* 0x000fe40000000000 */
[----:B------:R-:W-:Y:S04]  /*9b00*/  ISETP.GT.AND P0, PT, R31, 0x9, PT ;  /* 0x000000091f00780c */ /* 0x000fe80003f04270 */
[----:B------:R-:W-:Y:S02]  /*9b10*/  FSEL R5, R189, -INF , P0 ;  /* 0xff800000bd057808 */ /* 0x000fe40000000000 */
[----:B------:R-:W-:Y:S04]  /*9b20*/  ISETP.GT.AND P0, PT, R31, 0x10, PT ;  /* 0x000000101f00780c */ /* 0x000fe80003f04270 */
[----:B------:R-:W-:Y:S02]  /*9b30*/  FSEL R32, R187, -INF , P0 ;  /* 0xff800000bb207808 */ /* 0x000fe40000000000 */
[C---:B------:R-:W-:Y:S04]  /*9b40*/  ISETP.GT.AND P0, PT, R31.reuse, 0x11, PT ;  /* 0x000000111f00780c */ /* 0x040fe80003f04270 */
[----:B------:R-:W-:Y:S02]  /*9b50*/  FSEL R33, R186, -INF , P0 ;  /* 0xff800000ba217808 */ /* 0x000fe40000000000 */
[----:B------:R-:W-:Y:S04]  /*9b60*/  ISETP.GT.AND P0, PT, R30, RZ, PT ;  /* 0x000000ff1e00720c */ /* 0x000fe80003f04270 */
[----:B------:R-:W-:Y:S02]  /*9b70*/  FSEL R7, R2, -INF , P0 ;  /* 0xff80000002077808 */ /* 0x000fe40000000000 */
[----:B------:R-:W-:Y:S02]  /*9b80*/  ISETP.GT.AND P0, PT, R31, 0x18, PT ;  /* 0x000000181f00780c */ /* 0x000fe40003f04270 */
[----:B------:R-:W-:Y:S02]  /*9b90*/  FMNMX.FTZ R2, R7, R180, !PT ;  /* 0x000000b407027209 */ /* 0x000fe40007810000 */
[----:B------:R-:W-:Y:S02]  /*9ba0*/  FSEL R39, R16, -INF , P0 ;  /* 0xff80000010277808 */ /* 0x000fe40000000000 */
[----:B------:R-:W-:Y:S04]  /*9bb0*/  ISETP.GT.AND P0, PT, R30, 0x1, PT ;  /* 0x000000011e00780c */ /* 0x000fe80003f04270 */
        /* <DEDUP_REMOVED lines=110> */
[----:B------:R-:W-:Y:S01]  /*a2a0*/  FSEL R191, R191, -INF , P0 ;  /* 0xff800000bfbf7808 */ /* 0x000fe20000000000 */
[----:B------:R-:W-:Y:S01]  /*a2b0*/  LDSM.16.MT88.4 R12, [R247+0x100] ;  /* 0x00010000f70c783b */ /* 0x000fe20000004200 */
[----:B------:R-:W-:Y:S02]  /*a2c0*/  ISETP.GT.AND P0, PT, R30, 0x50, PT ;  /* 0x000000501e00780c */ /* 0x000fe40003f04270 */
[----:B------:R-:W-:Y:S02]  /*a2d0*/  FMNMX.FTZ R2, R204, R2, !PT ;  /* 0x00000002cc027209 */ /* 0x000fe40007810000 */
[----:B------:R-:W-:Y:S02]  /*a2e0*/  FMNMX.FTZ R0, R193, R0, !PT ;  /* 0x00000000c1007209 */ /* 0x000fe40007810000 */
[----:B------:R-:W-:Y:S02]  /*a2f0*/  FSEL R189, R11, -INF , P0 ;  /* 0xff8000000bbd7808 */ /* 0x000fe40000000000 */
[----:B------:R-:W2:Y:S01]  /*a300*/  SHFL.BFLY PT, R11, R2, 0x2, 0x1f ;  /* 0x0c401f00020b7f89 */ /* 0x000ea200000e0000 */
[----:B------:R-:W-:Y:S02]  /*a310*/  FMNMX.FTZ R0, R192, R0, !PT ;  /* 0x00000000c0007209 */ /* 0x000fe40007810000 */
        /* <DEDUP_REMOVED lines=9> */
[----:B------:R-:W-:Y:S01]  /*a3b0*/  FMNMX.FTZ R0, R182, R0, !PT ;  /* 0x00000000b6007209 */ /* 0x000fe20007810000 */
[----:B------:R-:W-:Y:S01]  /*a3c0*/  LDSM.16.MT88.4 R28, [R241+0x100] ;  /* 0x00010000f11c783b */ /* 0x000fe20000004200 */
[----:B--2---:R-:W-:Y:S02]  /*a3d0*/  FMNMX.FTZ R11, R11, R2, !PT ;  /* 0x000000020b0b7209 */ /* 0x004fe40007810000 */
[----:B------:R-:W-:Y:S05]  /*a3e0*/  FMNMX.FTZ R0, R181, R0, !PT ;  /* 0x00000000b5007209 */ /* 0x000fea0007810000 */
[----:B------:R-:W-:Y:S08]  /*a3f0*/  SHFL.BFLY PT, R2, R11, 0x1, 0x1f ;  /* 0x0c201f000b027f89 */ /* 0x000ff000000e0000 */
[----:B------:R-:W2:Y:S02]  /*a400*/  SHFL.BFLY PT, R4, R0, 0x2, 0x1f ;  /* 0x0c401f0000047f89 */ /* 0x000ea400000e0000 */
[----:B--2---:R-:W-:Y:S02]  /*a410*/  FMNMX.FTZ R4, R0, R4, !PT ;  /* 0x0000000400047209 */ /* 0x004fe40007810000 */
[----:B------:R-:W-:Y:S04]  /*a420*/  FMNMX.FTZ R0, R11, R2, !PT ;  /* 0x000000020b007209 */ /* 0x000fe80007810000 */
[----:B------:R-:W2:Y:S01]  /*a430*/  SHFL.BFLY PT, R2, R4, 0x1, 0x1f ;  /* 0x0c201f0004027f89 */ /* 0x000ea200000e0000 */
        /* <DEDUP_REMOVED lines=22> */
[----:B------:R-:W-:Y:S01]  /*a5a0*/  PLOP3.LUT P0, PT, PT, PT, UP0, 0x80, 0x0 ;  /* 0x000000000000781c */ /* 0x000fe20003f0f008 */
[----:B------:R-:W-:Y:S02]  /*a5b0*/  FADD.FTZ R4, -R4, R180 ;  /* 0x000000b404047221 */ /* 0x000fe40000010100 */
[--C-:B------:R-:W-:Y:S01]  /*a5c0*/  FFMA.FTZ R198, R184, c[0x0][0x2d0], -R190.reuse ;  /* 0x0000b400b8c67a23 */ /* 0x100fe200000108be */
[----:B------:R-:W2:Y:S01]  /*a5d0*/  MUFU.EX2 R41, R8 ;  /* 0x0000000800297308 */ /* 0x000ea20000000800 */
[--C-:B------:R-:W-:Y:S02]  /*a5e0*/  FFMA.FTZ R205, R10, c[0x0][0x2d0], -R190.reuse ;  /* 0x0000b4000acd7a23 */ /* 0x100fe400000108be */
[--C-:B------:R-:W-:Y:S02]  /*a5f0*/  FFMA.FTZ R200, R185, c[0x0][0x2d0], -R190.reuse ;  /* 0x0000b400b9c87a23 */ /* 0x100fe400000108be */
[--C-:B------:R-:W-:Y:S02]  /*a600*/  FFMA.FTZ R7, R7, c[0x0][0x2d0], -R190.reuse ;  /* 0x0000b40007077a23 */ /* 0x100fe400000108be */
[----:B------:R-:W-:Y:S02]  /*a610*/  FMUL.FTZ R4, R4, c[0x0][0x2d0] ;  /* 0x0000b40004047a20 */ /* 0x000fe40000410000 */
[--C-:B------:R-:W-:Y:S01]  /*a620*/  FFMA.FTZ R194, R194, c[0x0][0x2d0], -R190.reuse ;  /* 0x0000b400c2c27a23 */ /* 0x100fe200000108be */
[----:B------:R-:W3:Y:S01]  /*a630*/  MUFU.EX2 R201, R201 ;  /* 0x000000c900c97308 */ /* 0x000ee20000000800 */
[--C-:B------:R-:W-:Y:S02]  /*a640*/  FFMA.FTZ R193, R193, c[0x0][0x2d0], -R190.reuse ;  /* 0x0000b400c1c17a23 */ /* 0x100fe400000108be */
[--C-:B------:R-:W-:Y:S02]  /*a650*/  FFMA.FTZ R192, R192, c[0x0][0x2d0], -R190.reuse ;  /* 0x0000b400c0c07a23 */ /* 0x100fe400000108be */
[--C-:B------:R-:W-:Y:S02]  /*a660*/  FFMA.FTZ R191, R191, c[0x0][0x2d0], -R190.reuse ;  /* 0x0000b400bfbf7a23 */ /* 0x100fe400000108be */
[--C-:B------:R-:W-:Y:S02]  /*a670*/  FFMA.FTZ R195, R195, c[0x0][0x2d0], -R190.reuse ;  /* 0x0000b400c3c37a23 */ /* 0x100fe400000108be */
[--C-:B------:R-:W-:Y:S01]  /*a680*/  FFMA.FTZ R196, R196, c[0x0][0x2d0], -R190.reuse ;  /* 0x0000b400c4c47a23 */ /* 0x100fe200000108be */
[----:B------:R-:W-:Y:S01]  /*a690*/  MUFU.EX2 R40, R7 ;  /* 0x0000000700287308 */ /* 0x000fe20000000800 */
[--C-:B------:R-:W-:Y:S02]  /*a6a0*/  FFMA.FTZ R203, R203, c[0x0][0x2d0], -R190.reuse ;  /* 0x0000b400cbcb7a23 */ /* 0x100fe400000108be */
[--C-:B------:R-:W-:Y:S01]  /*a6b0*/  FFMA.FTZ R202, R202, c[0x0][0x2d0], -R190.reuse ;  /* 0x0000b400caca7a23 */ /* 0x100fe200000108be */
[----:B--2---:R-:W-:Y:S01]  /*a6c0*/  F2FP.PACK_AB R184, R41, R37 ;  /* 0x0000002529b8723e */ /* 0x004fe200000000ff */
[--C-:B------:R-:W-:Y:S02]  /*a6d0*/  FFMA.FTZ R199, R199, c[0x0][0x2d0], -R190.reuse ;  /* 0x0000b400c7c77a23 */ /* 0x100fe400000108be */
[--C-:B------:R-:W-:Y:S02]  /*a6e0*/  FFMA.FTZ R197, R197, c[0x0][0x2d0], -R190.reuse ;  /* 0x0000b400c5c57a23 */ /* 0x100fe400000108be */
[--C-:B------:R-:W-:Y:S01]  /*a6f0*/  FFMA.FTZ R189, R189, c[0x0][0x2d0], -R190.reuse ;  /* 0x0000b400bdbd7a23 */ /* 0x100fe200000108be */
[----:B------:R-:W2:Y:S01]  /*a700*/  MUFU.EX2 R205, R205 ;  /* 0x000000cd00cd7308 */ /* 0x000ea20000000800 */
[--C-:B------:R-:W-:Y:S01]  /*a710*/  FFMA.FTZ R188, R188, c[0x0][0x2d0], -R190.reuse ;  /* 0x0000b400bcbc7a23 */ /* 0x100fe200000108be */
[----:B---3--:R-:W-:Y:S08]  /*a720*/  F2FP.PACK_AB R186, R201, R206 ;  /* 0x000000cec9ba723e */ /* 0x008ff000000000ff */
[----:B------:R-:W3:Y:S10]  /*a730*/  MUFU.EX2 R3, R3 ;  /* 0x0000000300037308 */ /* 0x000ef40000000800 */
[----:B------:R4:W5:Y:S01]  /*a740*/  MUFU.EX2 R180, R4 ;  /* 0x0000000400b47308 */ /* 0x0009620000000800 */
[----:B--2---:R-:W-:Y:S09]  /*a750*/  F2FP.PACK_AB R185, R205, R40 ;  /* 0x00000028cdb9723e */ /* 0x004ff200000000ff */
[----:B------:R-:W-:Y:S01]  /*a760*/  MUFU.EX2 R200, R200 ;  /* 0x000000c800c87308 */ /* 0x000fe20000000800 */
[C---:B---3--:R-:W-:Y:S01]  /*a770*/  FMUL.FTZ R5, R3.reuse, R177 ;  /* 0x000000b103057220 */ /* 0x048fe20000410000 */
[----:B------:R-:W-:Y:S01]  /*a780*/  MOV R177, R25 ;  /* 0x0000001900b17202 */ /* 0x000fe20000000f00 */
[C---:B------:R-:W-:Y:S01]  /*a790*/  FMUL.FTZ R8, R3.reuse, R172 ;  /* 0x000000ac03087220 */ /* 0x040fe20000410000 */
[----:B------:R-:W-:Y:S01]  /*a7a0*/  MOV R172, R24 ;  /* 0x0000001800ac7202 */ /* 0x000fe20000000f00 */
[C---:B------:R-:W-:Y:S01]  /*a7b0*/  FMUL.FTZ R9, R3.reuse, R173 ;  /* 0x000000ad03097220 */ /* 0x040fe20000410000 */
[----:B------:R-:W-:Y:S04]  /*a7c0*/  MOV R173, R42 ;  /* 0x0000002a00ad7202 */ /* 0x000fe80000000f00 */
[----:B------:R-:W2:Y:S01]  /*a7d0*/  MUFU.EX2 R198, R198 ;  /* 0x000000c600c67308 */ /* 0x000ea20000000800 */
[C---:B------:R-:W-:Y:S01]  /*a7e0*/  FMUL.FTZ R16, R3.reuse, R164 ;  /* 0x000000a403107220 */ /* 0x040fe20000410000 */
[----:B------:R-:W-:Y:S01]  /*a7f0*/  MOV R164, R37 ;  /* 0x0000002500a47202 */ /* 0x000fe20000000f00 */
[C---:B------:R-:W-:Y:S01]  /*a800*/  FMUL.FTZ R17, R3.reuse, R165 ;  /* 0x000000a503117220 */ /* 0x040fe20000410000 */
[----:B------:R-:W-:Y:S01]  /*a810*/  MOV R165, R35 ;  /* 0x0000002300a57202 */ /* 0x000fe20000000f00 */
[C---:B----4-:R-:W-:Y:S01]  /*a820*/  FMUL.FTZ R4, R3.reuse, R176 ;  /* 0x000000b003047220 */ /* 0x050fe20000410000 */
[----:B------:R-:W-:Y:S01]  /*a830*/  MOV R176, R26 ;  /* 0x0000001a00b07202 */ /* 0x000fe20000000f00 */
[C---:B-----5:R-:W-:Y:S01]  /*a840*/  FMUL.FTZ R6, R180.reuse, R178 ;  /* 0x000000b2b4067220 */ /* 0x060fe20000410000 */
        /* <DEDUP_REMOVED lines=13> */
[----:B------:R-:W-:Y:S01]  /*a920*/  FMUL.FTZ R26, R180, R158 ;  /* 0x0000009eb41a7220 */ /* 0x000fe20000410000 */
[----:B--2---:R-:W-:Y:S01]  /*a930*/  F2FP.PACK_AB R187, R198, R200 ;  /* 0x000000c8c6bb723e */ /* 0x004fe200000000ff */
[C---:B------:R-:W-:Y:S02]  /*a940*/  FMUL.FTZ R41, R3.reuse, R141 ;  /* 0x0000008d03297220 */ /* 0x040fe40000410000 */
[C---:B------:R-:W-:Y:S01]  /*a950*/  FMUL.FTZ R42, R180.reuse, R142 ;  /* 0x0000008eb42a7220 */ /* 0x040fe20000410000 */
[----:B------:R-:W-:Y:S01]  /*a960*/  MUFU.EX2 R193, R193 ;  /* 0x000000c100c17308 */ /* 0x000fe20000000800 */
[C---:B------:R-:W-:Y:S02]  /*a970*/  FMUL.FTZ R43, R180.reuse, R143 ;  /* 0x0000008fb42b7220 */ /* 0x040fe40000410000 */
        /* <DEDUP_REMOVED lines=10> */
[----:B------:R-:W-:Y:S01]  /*aa20*/  MOV R171, R38 ;  /* 0x0000002600ab7202 */ /* 0x000fe20000000f00 */
[----:B------:R-:W-:Y:S01]  /*aa30*/  LDSM.16.MT88.4 R44, [R247+0x3100] ;  /* 0x00310000f72c783b */ /* 0x000fe20000004200 */
        /* <DEDUP_REMOVED lines=8> */
[C---:B------:R-:W-:Y:S01]  /*aac0*/  FMUL.FTZ R19, R180.reuse, R167 ;  /* 0x000000a7b4137220 */ /* 0x040fe20000410000 */
[----:B------:R-:W-:Y:S01]  /*aad0*/  MOV R167, R39 ;  /* 0x0000002700a77202 */ /* 0x000fe20000000f00 */
[C---:B------:R-:W-:Y:S02]  /*aae0*/  FMUL.FTZ R51, R180.reuse, R135 ;  /* 0x00000087b4337220 */ /* 0x040fe40000410000 */
[C---:B------:R-:W-:Y:S01]  /*aaf0*/  FMUL.FTZ R20, R3.reuse, R160 ;  /* 0x000000a003147220 */ /* 0x040fe20000410000 */
[----:B------:R-:W-:Y:S01]  /*ab00*/  MOV R160, R36 ;  /* 0x0000002400a07202 */ /* 0x000fe20000000f00 */
[----:B------:R-:W-:Y:S01]  /*ab10*/  LDSM.16.MT88.4 R132, [R241+0x3100] ;  /* 0x00310000f184783b */ /* 0x000fe20000004200 */
[C---:B------:R-:W-:Y:S02]  /*ab20*/  HMMA.16816.F32 R16, R184.reuse, R22, R16 ;  /* 0x00000016b810723c */ /* 0x040fe40000001810 */
[----:B------:R-:W-:Y:S01]  /*ab30*/  MUFU.EX2 R196, R196 ;  /* 0x000000c400c47308 */ /* 0x000fe20000000800 */
[----:B------:R-:W-:Y:S01]  /*ab40*/  FMUL.FTZ R21, R3, R161 ;  /* 0x000000a103157220 */ /* 0x000fe20000410000 */
[----:B------:R-:W-:Y:S01]  /*ab50*/  MOV R161, R34 ;  /* 0x0000002200a17202 */ /* 0x000fe20000000f00 */
[C---:B------:R-:W-:Y:S02]  /*ab60*/  FMUL.FTZ R34, R180.reuse, R150 ;  /* 0x00000096b4227220 */ /* 0x040fe40000410000 */
[----:B------:R-:W2:Y:S01]  /*ab70*/  LDSM.16.MT88.4 R36, [R240+0x100] ;  /* 0x00010000f024783b */ /* 0x000ea20000004200 */
[C---:B------:R-:W-:Y:S01]  /*ab80*/  FMUL.FTZ R22, R180.reuse, R162 ;  /* 0x000000a2b4167220 */ /* 0x040fe20000410000 */
[----:B------:R-:W-:Y:S03]  /*ab90*/  MOV R162, R33 ;  /* 0x0000002100a27202 */ /* 0x000fe60000000f00 */
[----:B------:R-:W-:Y:S01]  /*aba0*/  FMUL.FTZ R23, R180, R163 ;  /* 0x000000a3b4177220 */ /* 0x000fe20000410000 */
[----:B------:R-:W-:Y:S01]  /*abb0*/  MOV R163, R32 ;  /* 0x0000002000a37202 */ /* 0x000fe20000000f00 */
[--C-:B------:R-:W-:Y:S01]  /*abc0*/  FFMA.FTZ R156, R167, c[0x0][0x2d0], -R209.reuse ;  /* 0x0000b400a79c7a23 */ /* 0x100fe200000108d1 */
[----:B------:R-:W-:Y:S01]  /*abd0*/  MUFU.EX2 R203, R203 ;  /* 0x000000cb00cb7308 */ /* 0x000fe20000000800 */
[--C-:B------:R-:W-:Y:S02]  /*abe0*/  FFMA.FTZ R157, R166, c[0x0][0x2d0], -R209.reuse ;  /* 0x0000b400a69d7a23 */ /* 0x100fe400000108d1 */
[--C-:B------:R-:W-:Y:S01]  /*abf0*/  FFMA.FTZ R159, R175, c[0x0][0x2d0], -R190.reuse ;  /* 0x0000b400af9f7a23 */ /* 0x100fe200000108be */
[C---:B------:R-:W-:Y:S03]  /*ac00*/  HMMA.16816.F32 R20, R184.reuse, R28, R20 ;  /* 0x0000001cb814723c */ /* 0x040fe60000001814 */
[--C-:B------:R-:W-:Y:S02]  /*ac10*/  FFMA.FTZ R150, R177, c[0x0][0x2d0], -R209.reuse ;  /* 0x0000b400b1967a23 */ /* 0x100fe400000108d1 */
[C---:B------:R-:W-:Y:S01]  /*ac20*/  FMUL.FTZ R33, R3.reuse, R149 ;  /* 0x0000009503217220 */ /* 0x040fe20000410000 */
[----:B------:R-:W-:Y:S01]  /*ac30*/  MUFU.EX2 R157, R157 ;  /* 0x0000009d009d7308 */ /* 0x000fe20000000800 */
[--C-:B------:R-:W-:Y:S01]  /*ac40*/  FFMA.FTZ R149, R176, c[0x0][0x2d0], -R209.reuse ;  /* 0x0000b400b0957a23 */ /* 0x100fe200000108d1 */
[C---:B------:R-:W-:Y:S04]  /*ac50*/  HMMA.16816.F32 R24, R184.reuse, R30, R24 ;  /* 0x0000001eb818723c */ /* 0x040fe80000001818 */
[C---:B------:R-:W-:Y:S02]  /*ac60*/  FMUL.FTZ R28, R3.reuse, R152 ;  /* 0x00000098031c7220 */ /* 0x040fe40000410000 */
[C---:B------:R-:W-:Y:S02]  /*ac70*/  FMUL.FTZ R29, R3.reuse, R153 ;  /* 0x00000099031d7220 */ /* 0x040fe40000410000 */
[C---:B------:R-:W-:Y:S01]  /*ac80*/  FMUL.FTZ R30, R180.reuse, R154 ;  /* 0x0000009ab41e7220 */ /* 0x040fe20000410000 */
[----:B------:R-:W-:Y:S03]  /*ac90*/  MUFU.EX2 R159, R159 ;  /* 0x0000009f009f7308 */ /* 0x000fe60000000800 */
[C---:B------:R-:W-:Y:S02]  /*aca0*/  FMUL.FTZ R31, R180.reuse, R155 ;  /* 0x0000009bb41f7220 */ /* 0x040fe40000410000 */
[C---:B------:R-:W-:Y:S02]  /*acb0*/  FMUL.FTZ R35, R180.reuse, R151 ;  /* 0x00000097b4237220 */ /* 0x040fe40000410000 */
[C---:B------:R-:W-:Y:S02]  /*acc0*/  FMUL.FTZ R52, R3.reuse, R52 ;  /* 0x0000003403347220 */ /* 0x040fe40000410000 */
[C---:B------:R-:W-:Y:S01]  /*acd0*/  FMUL.FTZ R53, R3.reuse, R53 ;  /* 0x0000003503357220 */ /* 0x040fe20000410000 */
[----:B------:R-:W-:Y:S01]  /*ace0*/  MUFU.EX2 R156, R156 ;  /* 0x0000009c009c7308 */ /* 0x000fe20000000800 */
[C---:B--2---:R-:W-:Y:S03]  /*acf0*/  HMMA.16816.F32 R28, R184.reuse, R36, R28 ;  /* 0x00000024b81c723c */ /* 0x044fe6000000181c */
[C---:B------:R-:W-:Y:S02]  /*ad00*/  FMUL.FTZ R32, R3.reuse, R148 ;  /* 0x0000009403207220 */ /* 0x040fe40000410000 */
[C---:B------:R-:W-:Y:S02]  /*ad10*/  FMUL.FTZ R54, R180.reuse, R54 ;  /* 0x00000036b4367220 */ /* 0x040fe40000410000 */
[C---:B------:R-:W-:Y:S02]  /*ad20*/  FMUL.FTZ R37, R3.reuse, R145 ;  /* 0x0000009103257220 */ /* 0x040fe40000410000 */
[C---:B------:R-:W-:Y:S01]  /*ad30*/  FMUL.FTZ R36, R3.reuse, R144 ;  /* 0x0000009003247220 */ /* 0x040fe20000410000 */
[C---:B------:R-:W-:Y:S01]  /*ad40*/  HMMA.16816.F32 R32, R184.reuse, R38, R32 ;  /* 0x00000026b820723c */ /* 0x040fe20000001820 */
[----:B------:R-:W-:Y:S02]  /*ad50*/  MUFU.EX2 R202, R202 ;  /* 0x000000ca00ca7308 */ /* 0x000fe40000000800 */
[C---:B------:R-:W-:Y:S02]  /*ad60*/  FMUL.FTZ R55, R180.reuse, R55 ;  /* 0x00000037b4377220 */ /* 0x040fe40000410000 */
[C---:B------:R-:W-:Y:S02]  /*ad70*/  FMUL.FTZ R56, R3.reuse, R56 ;  /* 0x0000003803387220 */ /* 0x040fe40000410000 */
[C---:B------:R-:W-:Y:S02]  /*ad80*/  FMUL.FTZ R38, R180.reuse, R146 ;  /* 0x00000092b4267220 */ /* 0x040fe40000410000 */
[C---:B------:R-:W-:Y:S02]  /*ad90*/  FMUL.FTZ R39, R180.reuse, R147 ;  /* 0x00000093b4277220 */ /* 0x040fe40000410000 */
[----:B------:R-:W-:Y:S01]  /*ada0*/  MUFU.EX2 R199, R199 ;  /* 0x000000c700c77308 */ /* 0x000fe20000000800 */
[C---:B------:R-:W-:Y:S02]  /*adb0*/  FMUL.FTZ R57, R3.reuse, R57 ;  /* 0x0000003903397220 */ /* 0x040fe40000410000 */
[C---:B------:R-:W-:Y:S02]  /*adc0*/  FMUL.FTZ R58, R180.reuse, R58 ;  /* 0x0000003ab43a7220 */ /* 0x040fe40000410000 */
[C---:B------:R-:W-:Y:S03]  /*add0*/  HMMA.16816.F32 R36, R184.reuse, R44, R36 ;  /* 0x0000002cb824723c */ /* 0x040fe60000001824 */
[C---:B------:R-:W-:Y:S02]  /*ade0*/  FMUL.FTZ R59, R180.reuse, R59 ;  /* 0x0000003bb43b7220 */ /* 0x040fe40000410000 */
[C---:B------:R-:W-:Y:S01]  /*adf0*/  FMUL.FTZ R60, R3.reuse, R60 ;  /* 0x0000003c033c7220 */ /* 0x040fe20000410000 */
[----:B------:R-:W-:Y:S01]  /*ae00*/  MUFU.EX2 R197, R197 ;  /* 0x000000c500c57308 */ /* 0x000fe20000000800 */
[C---:B------:R-:W-:Y:S01]  /*ae10*/  FMUL.FTZ R44, R3.reuse, R136 ;  /* 0x00000088032c7220 */ /* 0x040fe20000410000 */
[C---:B------:R-:W-:Y:S04]  /*ae20*/  HMMA.16816.F32 R40, R184.reuse, R46, R40 ;  /* 0x0000002eb828723c */ /* 0x040fe80000001828 */
[C---:B------:R-:W-:Y:S02]  /*ae30*/  FMUL.FTZ R45, R3.reuse, R137 ;  /* 0x00000089032d7220 */ /* 0x040fe40000410000 */
[C---:B------:R-:W-:Y:S02]  /*ae40*/  FMUL.FTZ R61, R3.reuse, R61 ;  /* 0x0000003d033d7220 */ /* 0x040fe40000410000 */
[C---:B------:R-:W-:Y:S01]  /*ae50*/  FMUL.FTZ R46, R180.reuse, R138 ;  /* 0x0000008ab42e7220 */ /* 0x040fe20000410000 */
[----:B------:R-:W-:Y:S03]  /*ae60*/  MUFU.EX2 R189, R189 ;  /* 0x000000bd00bd7308 */ /* 0x000fe60000000800 */
[C---:B------:R-:W-:Y:S02]  /*ae70*/  FMUL.FTZ R47, R180.reuse, R139 ;  /* 0x0000008bb42f7220 */ /* 0x040fe40000410000 */
[----:B------:R-:W-:Y:S01]  /*ae80*/  LDSM.16.MT88.4 R136, [R247+0x900] ;  /* 0x00090000f788783b */ /* 0x000fe20000004200 */
[C---:B------:R-:W-:Y:S02]  /*ae90*/  FMUL.FTZ R62, R180.reuse, R62 ;  /* 0x0000003eb43e7220 */ /* 0x040fe40000410000 */
[C---:B------:R-:W-:Y:S02]  /*aea0*/  FMUL.FTZ R63, R180.reuse, R63 ;  /* 0x0000003fb43f7220 */ /* 0x040fe40000410000 */
[C---:B------:R-:W-:Y:S01]  /*aeb0*/  HMMA.16816.F32 R44, R184.reuse, R140, R44 ;  /* 0x0000008cb82c723c */ /* 0x040fe2000000182c */
[----:B------:R-:W-:Y:S02]  /*aec0*/  MUFU.EX2 R188, R188 ;  /* 0x000000bc00bc7308 */ /* 0x000fe40000000800 */
[----:B------:R-:W2:Y:S01]  /*aed0*/  LDL.LU R140, [R1+0xc] ;  /* 0x00000c00018c7983 */ /* 0x000ea20000300800 */
[C---:B------:R-:W-:Y:S02]  /*aee0*/  FMUL.FTZ R64, R3.reuse, R64 ;  /* 0x0000004003407220 */ /* 0x040fe40000410000 */
[C---:B------:R-:W-:Y:S02]  /*aef0*/  FMUL.FTZ R65, R3.reuse, R65 ;  /* 0x0000004103417220 */ /* 0x040fe40000410000 */
[C---:B------:R-:W-:Y:S04]  /*af00*/  HMMA.16816.F32 R48, R184.reuse, R142, R48 ;  /* 0x0000008eb830723c */ /* 0x040fe80000001830 */
        /* <DEDUP_REMOVED lines=67> */
[--C-:B------:R-:W-:Y:S02]  /*b340*/  FFMA.FTZ R148, R163, c[0x0][0x2d0], -R209.reuse ;  /* 0x0000b400a3947a23 */ /* 0x100fe400000108d1 */
[--C-:B------:R-:W-:Y:S02]  /*b350*/  FFMA.FTZ R154, R162, c[0x0][0x2d0], -R209.reuse ;  /* 0x0000b400a29a7a23 */ /* 0x100fe400000108d1 */
[--C-:B------:R-:W-:Y:S02]  /*b360*/  FFMA.FTZ R153, R161, c[0x0][0x2d0], -R190.reuse ;  /* 0x0000b400a1997a23 */ /* 0x100fe400000108be */
[----:B------:R-:W-:Y:S01]  /*b370*/  MUFU.EX2 R148, R148 ;  /* 0x0000009400947308 */ /* 0x000fe20000000800 */
[--C-:B------:R-:W-:Y:S02]  /*b380*/  FFMA.FTZ R152, R160, c[0x0][0x2d0], -R190.reuse ;  /* 0x0000b400a0987a23 */ /* 0x100fe400000108be */
[----:B------:R-:W-:Y:S01]  /*b390*/  FFMA.FTZ R158, R165, c[0x0][0x2d0], -R190 ;  /* 0x0000b400a59e7a23 */ /* 0x000fe200000108be */
[C---:B---3--:R-:W-:Y:S03]  /*b3a0*/  HMMA.16816.F32 R76, R184.reuse, R132, R76 ;  /* 0x00000084b84c723c */ /* 0x048fe6000000184c */
[--C-:B------:R-:W-:Y:S03]  /*b3b0*/  FFMA.FTZ R160, R169, c[0x0][0x2d0], -R209.reuse ;  /* 0x0000b400a9a07a23 */ /* 0x100fe600000108d1 */
[----:B------:R-:W-:Y:S01]  /*b3c0*/  MUFU.EX2 R154, R154 ;  /* 0x0000009a009a7308 */ /* 0x000fe20000000800 */
[--C-:B------:R-:W-:Y:S01]  /*b3d0*/  FFMA.FTZ R155, R178, c[0x0][0x2d0], -R209.reuse ;  /* 0x0000b400b29b7a23 */ /* 0x100fe200000108d1 */
[C---:B------:R-:W-:Y:S01]  /*b3e0*/  HMMA.16816.F32 R80, R184.reuse, R134, R80 ;  /* 0x00000086b850723c */ /* 0x040fe20000001850 */
[----:B------:R-:W3:Y:S03]  /*b3f0*/  LDSM.16.MT88.4 R132, [R241+0x6100] ;  /* 0x00610000f184783b */ /* 0x000ee60000004200 */
[--C-:B------:R-:W-:Y:S02]  /*b400*/  FFMA.FTZ R161, R204, c[0x0][0x2d0], -R209.reuse ;  /* 0x0000b400cca17a23 */ /* 0x100fe400000108d1 */
[--C-:B------:R-:W-:Y:S02]  /*b410*/  FFMA.FTZ R162, R207, c[0x0][0x2d0], -R209.reuse ;  /* 0x0000b400cfa27a23 */ /* 0x100fe400000108d1 */
[----:B------:R-:W4:Y:S01]  /*b420*/  MUFU.EX2 R153, R153 ;  /* 0x0000009900997308 */ /* 0x000f220000000800 */
[----:B------:R-:W-:Y:S03]  /*b430*/  FFMA.FTZ R163, R208, c[0x0][0x2d0], -R209 ;  /* 0x0000b400d0a37a23 */ /* 0x000fe600000108d1 */
[C---:B------:R-:W-:Y:S02]  /*b440*/  FMUL.FTZ R124, R3.reuse, R124 ;  /* 0x0000007c037c7220 */ /* 0x040fe40000410000 */
[C---:B------:R-:W-:Y:S02]  /*b450*/  FMUL.FTZ R125, R3.reuse, R125 ;  /* 0x0000007d037d7220 */ /* 0x040fe40000410000 */
[C---:B------:R-:W-:Y:S02]  /*b460*/  FMUL.FTZ R128, R3.reuse, R128 ;  /* 0x0000008003807220 */ /* 0x040fe40000410000 */
[----:B------:R-:W-:Y:S01]  /*b470*/  MUFU.EX2 R152, R152 ;  /* 0x0000009800987308 */ /* 0x000fe20000000800 */
[----:B------:R-:W-:Y:S02]  /*b480*/  FMUL.FTZ R129, R3, R129 ;  /* 0x0000008103817220 */ /* 0x000fe40000410000 */
[C---:B------:R-:W-:Y:S02]  /*b490*/  FMUL.FTZ R126, R180.reuse, R126 ;  /* 0x0000007eb47e7220 */ /* 0x040fe40000410000 */
[C---:B------:R-:W-:Y:S02]  /*b4a0*/  FMUL.FTZ R127, R180.reuse, R127 ;  /* 0x0000007fb47f7220 */ /* 0x040fe40000410000 */
[C---:B------:R-:W-:Y:S02]  /*b4b0*/  FMUL.FTZ R130, R180.reuse, R130 ;  /* 0x00000082b4827220 */ /* 0x040fe40000410000 */
[C---:B------:R-:W-:Y:S01]  /*b4c0*/  FMUL.FTZ R131, R180.reuse, R131 ;  /* 0x00000083b4837220 */ /* 0x040fe20000410000 */
[----:B------:R-:W-:Y:S01]  /*b4d0*/  MUFU.EX2 R158, R158 ;  /* 0x0000009e009e7308 */ /* 0x000fe20000000800 */
[----:B------:R-:W-:Y:S04]  /*b4e0*/  FFMA.FTZ R180, R180, R183, R170 ;  /* 0x000000b7b4b47223 */ /* 0x000fe800000100aa */
[----:B------:R-:W-:Y:S05]  /*b4f0*/  FADD.FTZ R180, R205, R180 ;  /* 0x000000b4cdb47221 */ /* 0x000fea0000010000 */
[----:B------:R-:W-:Y:S01]  /*b500*/  MUFU.EX2 R204, R150 ;  /* 0x0000009600cc7308 */ /* 0x000fe20000000800 */
[C---:B---3--:R-:W-:Y:S09]  /*b510*/  HMMA.16816.F32 R84, R184.reuse, R132, R84 ;  /* 0x00000084b854723c */ /* 0x048ff20000001854 */
[----:B------:R-:W-:Y:S01]  /*b520*/  MUFU.EX2 R205, R149 ;  /* 0x0000009500cd7308 */ /* 0x000fe20000000800 */
[C---:B------:R-:W-:Y:S01]  /*b530*/  HMMA.16816.F32 R88, R184.reuse, R134, R88 ;  /* 0x00000086b858723c */ /* 0x040fe20000001858 */
[----:B------:R-:W3:Y:S08]  /*b540*/  LDSM.16.MT88.4 R132, [R240+0x6100] ;  /* 0x00610000f084783b */ /* 0x000ef00000004200 */
[----:B------:R-:W-:Y:S10]  /*b550*/  MUFU.EX2 R160, R160 ;  /* 0x000000a000a07308 */ /* 0x000ff40000000800 */
[----:B------:R-:W-:Y:S10]  /*b560*/  MUFU.EX2 R208, R211 ;  /* 0x000000d300d07308 */ /* 0x000ff40000000800 */
[----:B------:R-:W-:Y:S10]  /*b570*/  MUFU.EX2 R211, R162 ;  /* 0x000000a200d37308 */ /* 0x000ff40000000800 */
[----:B------:R5:W-:Y:S01]  /*b580*/  MUFU.EX2 R207, R155 ;  /* 0x0000009b00cf7308 */ /* 0x000be20000000800 */
[C---:B---3--:R-:W-:Y:S08]  /*b590*/  HMMA.16816.F32 R92, R184.reuse, R132, R92 ;  /* 0x00000084b85c723c */ /* 0x048ff0000000185c */
[C---:B------:R-:W-:Y:S01]  /*b5a0*/  HMMA.16816.F32 R96, R184.reuse, R134, R96 ;  /* 0x00000086b860723c */ /* 0x040fe20000001860 */
[----:B------:R-:W3:Y:S03]  /*b5b0*/  LDSM.16.MT88.4 R132, [R247+0x9100] ;  /* 0x00910000f784783b */ /* 0x000ee60000004200 */
[----:B-----5:R-:W-:Y:S02]  /*b5c0*/  FADD.FTZ R155, R200, R180 ;  /* 0x000000b4c89b7221 */ /* 0x020fe40000010000 */
[----:B------:R5:W-:Y:S02]  /*b5d0*/  MUFU.EX2 R200, R213 ;  /* 0x000000d500c87308 */ /* 0x000be40000000800 */
[----:B------:R-:W-:Y:S04]  /*b5e0*/  FADD.FTZ R155, R198, R155 ;  /* 0x0000009bc69b7221 */ /* 0x000fe80000010000 */
[----:B----4-:R-:W-:Y:S04]  /*b5f0*/  FADD.FTZ R155, R153, R155 ;  /* 0x0000009b999b7221 */ /* 0x010fe80000010000 */
[----:B------:R-:W-:Y:S01]  /*b600*/  MUFU.EX2 R198, R214 ;  /* 0x000000d600c67308 */ /* 0x000fe20000000800 */
[----:B--2---:R-:W-:Y:S02]  /*b610*/  FFMA.FTZ R144, R3, R140, R164 ;  /* 0x0000008c03907223 */ /* 0x004fe400000100a4 */
[----:B------:R-:W-:Y:S01]  /*b620*/  LDSM.16.MT88.4 R140, [R242+0x900] ;  /* 0x00090000f28c783b */ /* 0x000fe20000004200 */
[----:B------:R-:W-:Y:S02]  /*b630*/  FFMA.FTZ R164, R210, c[0x0][0x2d0], -R209 ;  /* 0x0000b400d2a47a23 */ /* 0x000fe400000108d1 */
[----:B------:R-:W-:Y:S01]  /*b640*/  FADD.FTZ R151, R179, R144 ;  /* 0x00000090b3977221 */ /* 0x000fe20000010000 */
[C---:B---3--:R-:W-:Y:S03]  /*b650*/  HMMA.16816.F32 R100, R184.reuse, R132, R100 ;  /* 0x00000084b864723c */ /* 0x048fe60000001864 */
[----:B------:R-:W-:Y:S01]  /*b660*/  MUFU.EX2 R210, R164 ;  /* 0x000000a400d27308 */ /* 0x000fe20000000800 */
[----:B------:R-:W-:Y:S01]  /*b670*/  LDSM.16.MT88.4 R144, [R241+0x1100] ;  /* 0x00110000f190783b */ /* 0x000fe20000004200 */
[--C-:B------:R-:W-:Y:S02]  /*b680*/  FFMA.FTZ R3, R171, c[0x0][0x2d0], -R190.reuse ;  /* 0x0000b400ab037a23 */ /* 0x100fe400000108be */
[----:B------:R-:W-:Y:S01]  /*b690*/  FADD.FTZ R151, R206, R151 ;  /* 0x00000097ce977221 */ /* 0x000fe20000010000 */
[C---:B------:R-:W-:Y:S04]  /*b6a0*/  HMMA.16816.F32 R104, R184.reuse, R134, R104 ;  /* 0x00000086b868723c */ /* 0x040fe80000001868 */
[----:B------:R-:W2:Y:S01]  /*b6b0*/  LDSM.16.MT88.4 R132, [R242+0x9100] ;  /* 0x00910000f284783b */ /* 0x000ea20000004200 */
[----:B------:R-:W-:Y:S01]  /*b6c0*/  FADD.FTZ R151, R201, R151 ;  /* 0x00000097c9977221 */ /* 0x000fe20000010000 */
[----:B------:R-:W-:Y:S01]  /*b6d0*/  MUFU.EX2 R3, R3 ;  /* 0x0000000300037308 */ /* 0x000fe20000000800 */
[--C-:B-----5:R-:W-:Y:S02]  /*b6e0*/  FFMA.FTZ R213, R182, c[0x0][0x2d0], -R190.reuse ;  /* 0x0000b400b6d57a23 */ /* 0x120fe400000108be */
[----:B------:R-:W-:Y:S04]  /*b6f0*/  FADD.FTZ R165, R148, R151 ;  /* 0x0000009794a57221 */ /* 0x000fe80000010000 */
[----:B------:R-:W-:Y:S03]  /*b700*/  FADD.FTZ R165, R154, R165 ;  /* 0x000000a59aa57221 */ /* 0x000fe60000010000 */
[----:B------:R-:W-:Y:S10]  /*b710*/  MUFU.EX2 R201, R212 ;  /* 0x000000d400c97308 */ /* 0x000ff40000000800 */
[----:B------:R-:W3:Y:S10]  /*b720*/  MUFU.EX2 R212, R161 ;  /* 0x000000a100d47308 */ /* 0x000ef40000000800 */
[----:B------:R-:W-:Y:S01]  /*b730*/  MUFU.EX2 R206, R215 ;  /* 0x000000d700ce7308 */ /* 0x000fe20000000800 */
[C---:B--2---:R-:W-:Y:S09]  /*b740*/  HMMA.16816.F32 R108, R184.reuse, R132, R108 ;  /* 0x00000084b86c723c */ /* 0x044ff2000000186c */
[----:B------:R-:W-:Y:S03]  /*b750*/  MUFU.EX2 R213, R213 ;  /* 0x000000d500d57308 */ /* 0x000fe60000000800 */
[----:B---3--:R-:W-:Y:S01]  /*b760*/  F2FP.PACK_AB R182, R212, R211 ;  /* 0x000000d3d4b6723e */ /* 0x008fe200000000ff */
        /* <DEDUP_REMOVED lines=8> */
[----:B------:R-:W-:Y:S03]  /*b7f0*/  LDSM.16.MT88.4 R148, [R241+0x1900] ;  /* 0x00190000f194783b */ /* 0x000fe60000004200 */
[----:B------:R-:W-:Y:S03]  /*b800*/  F2FP.PACK_AB R133, R152, R153 ;  /* 0x000000999885723e */ /* 0x000fe600000000ff */
[----:B------:R-:W-:Y:S01]  /*b810*/  F2FP.PACK_AB R134, R157, R156 ;  /* 0x0000009c9d86723e */ /* 0x000fe200000000ff */
[----:B------:R-:W-:Y:S01]  /*b820*/  FFMA.FTZ R184, R174, c[0x0][0x2d0], -R190 ;  /* 0x0000b400aeb87a23 */ /* 0x000fe200000108be */
[----:B------:R-:W-:Y:S03]  /*b830*/  F2FP.PACK_AB R135, R3, R158 ;  /* 0x0000009e0387723e */ /* 0x000fe600000000ff */
[--C-:B------:R-:W-:Y:S02]  /*b840*/  FFMA.FTZ R185, R173, c[0x0][0x2d0], -R209.reuse ;  /* 0x0000b400adb97a23 */ /* 0x100fe400000108d1 */
[----:B------:R-:W-:Y:S01]  /*b850*/  FFMA.FTZ R187, R172, c[0x0][0x2d0], -R209 ;  /* 0x0000b400acbb7a23 */ /* 0x000fe200000108d1 */
[----:B------:R-:W-:Y:S01]  /*b860*/  MUFU.EX2 R184, R184 ;  /* 0x000000b800b87308 */ /* 0x000fe20000000800 */
[C---:B------:R-:W-:Y:S01]  /*b870*/  HMMA.16816.F32 R4, R132.reuse, R136, R4 ;  /* 0x000000888404723c */ /* 0x040fe20000001804 */
[----:B------:R-:W-:Y:S04]  /*b880*/  LDSM.16.MT88.4 R172, [R247+0x2900] ;  /* 0x00290000f7ac783b */ /* 0x000fe80000004200 */
[----:B------:R-:W-:Y:S02]  /*b890*/  FADD.FTZ R156, R156, R165 ;  /* 0x000000a59c9c7221 */ /* 0x000fe40000010000 */
[----:B------:R-:W-:Y:S01]  /*b8a0*/  FFMA.FTZ R186, R168, c[0x0][0x2d0], -R209 ;  /* 0x0000b400a8ba7a23 */ /* 0x000fe200000108d1 */
[C---:B------:R-:W-:Y:S01]  /*b8b0*/  HMMA.16816.F32 R8, R132.reuse, R138, R8 ;  /* 0x0000008a8408723c */ /* 0x040fe20000001808 */
[----:B------:R-:W2:Y:S01]  /*b8c0*/  LDSM.16.MT88.4 R136, [R241+0x900] ;  /* 0x00090000f188783b */ /* 0x000ea20000004200 */
[----:B------:R-:W3:Y:S02]  /*b8d0*/  MUFU.EX2 R209, R163 ;  /* 0x000000a300d17308 */ /* 0x000ee40000000800 */
[----:B------:R-:W-:Y:S02]  /*b8e0*/  FADD.FTZ R168, R152, R155 ;  /* 0x0000009b98a87221 */ /* 0x000fe40000010000 */
[----:B------:R-:W-:Y:S02]  /*b8f0*/  FADD.FTZ R156, R157, R156 ;  /* 0x0000009c9d9c7221 */ /* 0x000fe40000010000 */
[C---:B------:R-:W-:Y:S01]  /*b900*/  HMMA.16816.F32 R12, R132.reuse, R140, R12 ;  /* 0x0000008c840c723c */ /* 0x040fe2000000180c */
[----:B------:R-:W-:Y:S03]  /*b910*/  LDSM.16.MT88.4 R152, [R240+0x2100] ;  /* 0x00210000f098783b */ /* 0x000fe60000004200 */
[----:B------:R-:W-:Y:S01]  /*b920*/  FADD.FTZ R168, R158, R168 ;  /* 0x000000a89ea87221 */ /* 0x000fe20000010000 */
[----:B------:R-:W4:Y:S01]  /*b930*/  MUFU.EX2 R186, R186 ;  /* 0x000000ba00ba7308 */ /* 0x000f220000000800 */
[----:B------:R-:W-:Y:S01]  /*b940*/  FFMA.FTZ R190, R181, c[0x0][0x2d0], -R190 ;  /* 0x0000b400b5be7a23 */ /* 0x000fe200000108be */
[----:B------:R-:W-:Y:S01]  /*b950*/  F2FP.PACK_AB R181, R188, R189 ;  /* 0x000000bdbcb5723e */ /* 0x000fe200000000ff */
[C---:B------:R-:W-:Y:S01]  /*b960*/  HMMA.16816.F32 R16, R132.reuse, R142, R16 ;  /* 0x0000008e8410723c */ /* 0x040fe20000001810 */
[----:B------:R-:W5:Y:S03]  /*b970*/  LDSM.16.MT88.4 R140, [R240+0x900] ;  /* 0x00090000f08c783b */ /* 0x000f660000004200 */
[----:B------:R-:W-:Y:S02]  /*b980*/  FADD.FTZ R168, R3, R168 ;  /* 0x000000a803a87221 */ /* 0x000fe40000010000 */
[----:B------:R-:W-:Y:S01]  /*b990*/  FADD.FTZ R3, R160, R156 ;  /* 0x0000009ca0037221 */ /* 0x000fe20000010000 */
[----:B------:R-:W-:Y:S01]  /*b9a0*/  MUFU.EX2 R185, R185 ;  /* 0x000000b900b97308 */ /* 0x000fe20000000800 */
[----:B------:R-:W-:Y:S01]  /*b9b0*/  FADD.FTZ R214, R159, R168 ;  /* 0x000000a89fd67221 */ /* 0x000fe20000010000 */
[----:B------:R-:W-:Y:S03]  /*b9c0*/  LDSM.16.MT88.4 R164, [R242+0x2900] ;  /* 0x00290000f2a4783b */ /* 0x000fe60000004200 */
[----:B---3--:R-:W-:Y:S01]  /*b9d0*/  F2FP.PACK_AB R180, R209, R210 ;  /* 0x000000d2d1b4723e */ /* 0x008fe200000000ff */
[----:B------:R-:W-:Y:S04]  /*b9e0*/  FADD.FTZ R214, R184, R214 ;  /* 0x000000d6b8d67221 */ /* 0x000fe80000010000 */
[----:B------:R-:W-:Y:S01]  /*b9f0*/  MUFU.EX2 R187, R187 ;  /* 0x000000bb00bb7308 */ /* 0x000fe20000000800 */
[----:B------:R-:W-:Y:S02]  /*ba00*/  FADD.FTZ R214, R195, R214 ;  /* 0x000000d6c3d67221 */ /* 0x000fe40000010000 */
[----:B----4-:R-:W-:Y:S01]  /*ba10*/  FADD.FTZ R3, R186, R3 ;  /* 0x00000003ba037221 */ /* 0x010fe20000010000 */
[C---:B--2---:R-:W-:Y:S06]  /*ba20*/  HMMA.16816.F32 R20, R132.reuse, R136, R20 ;  /* 0x000000888414723c */ /* 0x044fec0000001814 */
[----:B------:R-:W2:Y:S02]  /*ba30*/  MUFU.EX2 R190, R190 ;  /* 0x000000be00be7308 */ /* 0x000ea40000000800 */
[C---:B------:R-:W-:Y:S01]  /*ba40*/  HMMA.16816.F32 R24, R132.reuse, R138, R24 ;  /* 0x0000008a8418723c */ /* 0x040fe20000001818 */
[----:B------:R-:W3:Y:S07]  /*ba50*/  LDSM.16.MT88.4 R136, [R247+0x3900] ;  /* 0x00390000f788783b */ /* 0x000eee0000004200 */
[C---:B-----5:R-:W-:Y:S08]  /*ba60*/  HMMA.16816.F32 R28, R132.reuse, R140, R28 ;  /* 0x0000008c841c723c */ /* 0x060ff0000000181c */
[C---:B------:R-:W-:Y:S01]  /*ba70*/  HMMA.16816.F32 R32, R132.reuse, R142, R32 ;  /* 0x0000008e8420723c */ /* 0x040fe20000001820 */
[----:B------:R-:W4:Y:S03]  /*ba80*/  LDSM.16.MT88.4 R140, [R242+0x3900] ;  /* 0x00390000f28c783b */ /* 0x000f260000004200 */
[----:B--2---:R-:W-:Y:S04]  /*ba90*/  F2FP.PACK_AB R183, R190, R213 ;  /* 0x000000d5beb7723e */ /* 0x004fe800000000ff */
[C---:B---3--:R-:W-:Y:S08]  /*baa0*/  HMMA.16816.F32 R36, R132.reuse, R136, R36 ;  /* 0x000000888424723c */ /* 0x048ff00000001824 */
[C---:B------:R-:W-:Y:S01]  /*bab0*/  HMMA.16816.F32 R40, R132.reuse, R138, R40 ;  /* 0x0000008a8428723c */ /* 0x040fe20000001828 */
[----:B------:R-:W2:Y:S07]  /*bac0*/  LDSM.16.MT88.4 R136, [R241+0x3900] ;  /* 0x00390000f188783b */ /* 0x000eae0000004200 */
[C---:B----4-:R-:W-:Y:S08]  /*bad0*/  HMMA.16816.F32 R44, R132.reuse, R140, R44 ;  /* 0x0000008c842c723c */ /* 0x050ff0000000182c */
[C---:B------:R-:W-:Y:S01]  /*bae0*/  HMMA.16816.F32 R48, R132.reuse, R142, R48 ;  /* 0x0000008e8430723c */ /* 0x040fe20000001830 */
[----:B------:R-:W3:Y:S07]  /*baf0*/  LDSM.16.MT88.4 R140, [R240+0x3900] ;  /* 0x00390000f08c783b */ /* 0x000eee0000004200 */
[C---:B--2---:R-:W-:Y:S08]  /*bb00*/  HMMA.16816.F32 R52, R132.reuse, R136, R52 ;  /* 0x000000888434723c */ /* 0x044ff00000001834 */
[C---:B------:R-:W-:Y:S01]  /*bb10*/  HMMA.16816.F32 R56, R132.reuse, R138, R56 ;  /* 0x0000008a8438723c */ /* 0x040fe20000001838 */
[----:B------:R-:W2:Y:S07]  /*bb20*/  LDSM.16.MT88.4 R136, [R247+0x6900] ;  /* 0x00690000f788783b */ /* 0x000eae0000004200 */
[C---:B---3--:R-:W-:Y:S08]  /*bb30*/  HMMA.16816.F32 R60, R132.reuse, R140, R60 ;  /* 0x0000008c843c723c */ /* 0x048ff0000000183c */
        /* <DEDUP_REMOVED lines=24> */
[----:B------:R-:W-:Y:S01]  /*bcc0*/  HMMA.16816.F32 R128, R132, R142, R128 ;  /* 0x0000008e8480723c */ /* 0x000fe20000001880 */
[----:B------:R-:W3:Y:S06]  /*bcd0*/  LDSM.16.MT88.4 R140, [R242+0x1100] ;  /* 0x00110000f28c783b */ /* 0x000eec0000004200 */
[----:B------:R-:W-:Y:S02]  /*bce0*/  F2FP.PACK_AB R133, R184, R159 ;  /* 0x0000009fb885723e */ /* 0x000fe400000000ff */
[----:B------:R-:W-:Y:S01]  /*bcf0*/  F2FP.PACK_AB R132, R186, R160 ;  /* 0x000000a0ba84723e */ /* 0x000fe200000000ff */
[----:B------:R-:W-:Y:S02]  /*bd00*/  LDSM.16.MT88.4 R156, [R241+0x2900] ;  /* 0x00290000f19c783b */ /* 0x000fe40000004200 */
[----:B------:R-:W-:Y:S01]  /*bd10*/  F2FP.PACK_AB R134, R187, R185 ;  /* 0x000000b9bb86723e */ /* 0x000fe200000000ff */
[----:B------:R-:W-:Y:S01]  /*bd20*/  FADD.FTZ R185, R185, R3 ;  /* 0x00000003b9b97221 */ /* 0x000fe20000010000 */
[C---:B------:R-:W-:Y:S01]  /*bd30*/  F2FP.PACK_AB R135, R196.reuse, R195 ;  /* 0x000000c3c487723e */ /* 0x040fe200000000ff */
[----:B------:R-:W-:Y:S02]  /*bd40*/  FADD.FTZ R196, R196, R214 ;  /* 0x000000d6c4c47221 */ /* 0x000fe40000010000 */
[----:B------:R-:W-:Y:S02]  /*bd50*/  FADD.FTZ R185, R187, R185 ;  /* 0x000000b9bbb97221 */ /* 0x000fe40000010000 */
[----:B------:R-:W-:Y:S02]  /*bd60*/  FADD.FTZ R196, R203, R196 ;  /* 0x000000c4cbc47221 */ /* 0x000fe40000010000 */
        /* <DEDUP_REMOVED lines=48> */
[----:B------:R-:W-:Y:S01]  /*c070*/  F2FP.PACK_AB R132, R204, R207 ;  /* 0x000000cfcc84723e */ /* 0x000fe200000000ff */
[----:B------:R-:W-:Y:S01]  /*c080*/  FADD.FTZ R207, R207, R185 ;  /* 0x000000b9cfcf7221 */ /* 0x000fe20000010000 */
[----:B------:R-:W-:Y:S03]  /*c090*/  F2FP.PACK_AB R133, R202, R203 ;  /* 0x000000cbca85723e */ /* 0x000fe600000000ff */
[----:B------:R-:W-:Y:S01]  /*c0a0*/  F2FP.PACK_AB R134, R206, R205 ;  /* 0x000000cdce86723e */ /* 0x000fe200000000ff */
[----:B------:R-:W-:Y:S01]  /*c0b0*/  FADD.FTZ R207, R204, R207 ;  /* 0x000000cfcccf7221 */ /* 0x000fe20000010000 */
[----:B------:R-:W-:Y:S01]  /*c0c0*/  F2FP.PACK_AB R135, R197, R199 ;  /* 0x000000c7c587723e */ /* 0x000fe200000000ff */
[----:B------:R-:W-:Y:S02]  /*c0d0*/  FADD.FTZ R202, R202, R196 ;  /* 0x000000c4caca7221 */ /* 0x000fe40000010000 */
[----:B------:R-:W-:Y:S02]  /*c0e0*/  FADD.FTZ R205, R205, R207 ;  /* 0x000000cfcdcd7221 */ /* 0x000fe40000010000 */
[----:B------:R-:W-:Y:S02]  /*c0f0*/  FADD.FTZ R202, R199, R202 ;  /* 0x000000cac7ca7221 */ /* 0x000fe40000010000 */
[C---:B---3--:R-:W-:Y:S03]  /*c100*/  HMMA.16816.F32 R4, R132.reuse, R140, R4 ;  /* 0x0000008c8404723c */ /* 0x048fe60000001804 */
[----:B------:R-:W-:Y:S02]  /*c110*/  FADD.FTZ R205, R206, R205 ;  /* 0x000000cdcecd7221 */ /* 0x000fe40000010000 */
[----:B------:R-:W-:Y:S03]  /*c120*/  FADD.FTZ R197, R197, R202 ;  /* 0x000000cac5c57221 */ /* 0x000fe60000010000 */
[C---:B------:R-:W-:Y:S01]  /*c130*/  HMMA.16816.F32 R8, R132.reuse, R142, R8 ;  /* 0x0000008e8408723c */ /* 0x040fe20000001808 */
[----:B------:R-:W3:Y:S03]  /*c140*/  LDSM.16.MT88.4 R140, [R247+0x4900] ;  /* 0x00490000f78c783b */ /* 0x000ee60000004200 */
[----:B------:R-:W-:Y:S04]  /*c150*/  FADD.FTZ R197, R194, R197 ;  /* 0x000000c5c2c57221 */ /* 0x000fe80000010000 */
[C---:B----4-:R-:W-:Y:S08]  /*c160*/  HMMA.16816.F32 R12, R132.reuse, R144, R12 ;  /* 0x00000090840c723c */ /* 0x050ff0000000180c */
[C---:B------:R-:W-:Y:S01]  /*c170*/  HMMA.16816.F32 R16, R132.reuse, R146, R16 ;  /* 0x000000928410723c */ /* 0x040fe20000001810 */
[----:B------:R-:W4:Y:S07]  /*c180*/  LDSM.16.MT88.4 R144, [R242+0x4900] ;  /* 0x00490000f290783b */ /* 0x000f2e0000004200 */
[C---:B------:R-:W-:Y:S08]  /*c190*/  HMMA.16816.F32 R20, R132.reuse, R148, R20 ;  /* 0x000000948414723c */ /* 0x040ff00000001814 */
[C---:B------:R-:W-:Y:S01]  /*c1a0*/  HMMA.16816.F32 R24, R132.reuse, R150, R24 ;  /* 0x000000968418723c */ /* 0x040fe20000001818 */
[----:B------:R-:W5:Y:S07]  /*c1b0*/  LDSM.16.MT88.4 R148, [R241+0x4900] ;  /* 0x00490000f194783b */ /* 0x000f6e0000004200 */
        /* <DEDUP_REMOVED lines=9> */
[C---:B-----5:R-:W-:Y:S08]  /*c250*/  HMMA.16816.F32 R52, R132.reuse, R148, R52 ;  /* 0x000000948434723c */ /* 0x060ff00000001834 */
[C---:B------:R-:W-:Y:S01]  /*c260*/  HMMA.16816.F32 R56, R132.reuse, R150, R56 ;  /* 0x000000968438723c */ /* 0x040fe20000001838 */
[----:B------:R-:W-:Y:S07]  /*c270*/  LDSM.16.MT88.4 R148, [R240+0x7900] ;  /* 0x00790000f094783b */ /* 0x000fee0000004200 */
        /* <DEDUP_REMOVED lines=15> */
[C---:B---3--:R-:W-:Y:S08]  /*c370*/  HMMA.16816.F32 R100, R132.reuse, R140, R100 ;  /* 0x0000008c8464723c */ /* 0x048ff00000001864 */
[C---:B------:R-:W-:Y:S01]  /*c380*/  HMMA.16816.F32 R104, R132.reuse, R142, R104 ;  /* 0x0000008e8468723c */ /* 0x040fe20000001868 */
[----:B------:R-:W-:Y:S07]  /*c390*/  LDSM.16.MT88.4 R140, [R242+0x2100] ;  /* 0x00210000f28c783b */ /* 0x000fee0000004200 */
[C---:B--2---:R-:W-:Y:S08]  /*c3a0*/  HMMA.16816.F32 R108, R132.reuse, R136, R108 ;  /* 0x00000088846c723c */ /* 0x044ff0000000186c */
[C---:B------:R-:W-:Y:S01]  /*c3b0*/  HMMA.16816.F32 R112, R132.reuse, R138, R112 ;  /* 0x0000008a8470723c */ /* 0x040fe20000001870 */
[----:B------:R-:W2:Y:S07]  /*c3c0*/  LDSM.16.MT88.4 R136, [R247+0x2100] ;  /* 0x00210000f788783b */ /* 0x000eae0000004200 */
[C---:B------:R-:W-:Y:S08]  /*c3d0*/  HMMA.16816.F32 R116, R132.reuse, R144, R116 ;  /* 0x000000908474723c */ /* 0x040ff00000001874 */
[C---:B------:R-:W-:Y:S01]  /*c3e0*/  HMMA.16816.F32 R120, R132.reuse, R146, R120 ;  /* 0x000000928478723c */ /* 0x040fe20000001878 */
[----:B------:R-:W3:Y:S07]  /*c3f0*/  LDSM.16.MT88.4 R144, [R241+0x2100] ;  /* 0x00210000f190783b */ /* 0x000eee0000004200 */
[C---:B----4-:R-:W-:Y:S08]  /*c400*/  HMMA.16816.F32 R124, R132.reuse, R148, R124 ;  /* 0x00000094847c723c */ /* 0x050ff0000000187c */
[----:B------:R-:W-:Y:S01]  /*c410*/  HMMA.16816.F32 R128, R132, R150, R128 ;  /* 0x000000968480723c */ /* 0x000fe20000001880 */
[----:B------:R-:W-:Y:S06]  /*c420*/  LDSM.16.MT88.4 R148, [R242+0x5100] ;  /* 0x00510000f294783b */ /* 0x000fec0000004200 */
        /* <DEDUP_REMOVED lines=9> */
[C---:B--2---:R-:W-:Y:S03]  /*c4c0*/  HMMA.16816.F32 R4, R132.reuse, R136, R4 ;  /* 0x000000888404723c */ /* 0x044fe60000001804 */
[----:B------:R-:W-:Y:S02]  /*c4d0*/  FADD.FTZ R201, R208, R201 ;  /* 0x000000c9d0c97221 */ /* 0x000fe40000010000 */
[----:B------:R-:W-:Y:S02]  /*c4e0*/  FADD.FTZ R191, R191, R193 ;  /* 0x000000c1bfbf7221 */ /* 0x000fe40000010000 */
[----:B------:R-:W-:Y:S01]  /*c4f0*/  FADD.FTZ R210, R210, R201 ;  /* 0x000000c9d2d27221 */ /* 0x000fe20000010000 */
[C---:B------:R-:W-:Y:S01]  /*c500*/  HMMA.16816.F32 R8, R132.reuse, R138, R8 ;  /* 0x0000008a8408723c */ /* 0x040fe20000001808 */
[----:B------:R-:W2:Y:S03]  /*c510*/  LDSM.16.MT88.4 R136, [R247+0x5100] ;  /* 0x00510000f788783b */ /* 0x000ea60000004200 */
        /* <DEDUP_REMOVED lines=9> */
[C---:B---3--:R-:W-:Y:S01]  /*c5b0*/  HMMA.16816.F32 R20, R132.reuse, R144, R20 ;  /* 0x000000908414723c */ /* 0x048fe20000001814 */
[----:B------:R3:W-:Y:S07]  /*c5c0*/  STL [R1+0xc], R3 ;  /* 0x00000c0301007387 */ /* 0x0007ee0000100800 */
[C---:B------:R-:W-:Y:S01]  /*c5d0*/  HMMA.16816.F32 R24, R132.reuse, R146, R24 ;  /* 0x000000928418723c */ /* 0x040fe20000001818 */
[----:B------:R-:W5:Y:S07]  /*c5e0*/  LDSM.16.MT88.4 R144, [R240+0x5100] ;  /* 0x00510000f090783b */ /* 0x000f6e0000004200 */
[C---:B------:R-:W-:Y:S08]  /*c5f0*/  HMMA.16816.F32 R28, R132.reuse, R152, R28 ;  /* 0x00000098841c723c */ /* 0x040ff0000000181c */
[C---:B------:R-:W-:Y:S01]  /*c600*/  HMMA.16816.F32 R32, R132.reuse, R154, R32 ;  /* 0x0000009a8420723c */ /* 0x040fe20000001820 */
[----:B------:R-:W-:Y:S03]  /*c610*/  LDSM.16.MT88.4 R152, [R242+0x8100] ;  /* 0x00810000f298783b */ /* 0x000fe60000004200 */
[----:B---3--:R-:W-:Y:S04]  /*c620*/  MOV R3, R0 ;  /* 0x0000000000037202 */ /* 0x008fe80000000f00 */
[C---:B--2---:R-:W-:Y:S08]  /*c630*/  HMMA.16816.F32 R36, R132.reuse, R136, R36 ;  /* 0x000000888424723c */ /* 0x044ff00000001824 */
        /* <DEDUP_REMOVED lines=14> */
[C---:B------:R-:W-:Y:S08]  /*c720*/  HMMA.16816.F32 R76, R132.reuse, R152, R76 ;  /* 0x00000098844c723c */ /* 0x040ff0000000184c */
[C---:B------:R-:W-:Y:S01]  /*c730*/  HMMA.16816.F32 R80, R132.reuse, R154, R80 ;  /* 0x0000009a8450723c */ /* 0x040fe20000001850 */
[----:B------:R-:W5:Y:S07]  /*c740*/  LDSM.16.MT88.4 R152, [R241+0xb100] ;  /* 0x00b10000f198783b */ /* 0x000f6e0000004200 */
[C---:B---3--:R-:W-:Y:S08]  /*c750*/  HMMA.16816.F32 R84, R132.reuse, R148, R84 ;  /* 0x000000948454723c */ /* 0x048ff00000001854 */
[C---:B------:R-:W-:Y:S01]  /*c760*/  HMMA.16816.F32 R88, R132.reuse, R150, R88 ;  /* 0x000000968458723c */ /* 0x040fe20000001858 */
[----:B------:R-:W3:Y:S07]  /*c770*/  LDSM.16.MT88.4 R148, [R240+0xb100] ;  /* 0x00b10000f094783b */ /* 0x000eee0000004200 */
[C---:B----4-:R-:W-:Y:S08]  /*c780*/  HMMA.16816.F32 R92, R132.reuse, R140, R92 ;  /* 0x0000008c845c723c */ /* 0x050ff0000000185c */
[C---:B------:R-:W-:Y:S01]  /*c790*/  HMMA.16816.F32 R96, R132.reuse, R142, R96 ;  /* 0x0000008e8460723c */ /* 0x040fe20000001860 */
[----:B------:R-:W-:Y:S07]  /*c7a0*/  LDSM.16.MT88.4 R140, [R247+0x5900] ;  /* 0x00590000f78c783b */ /* 0x000fee0000004200 */
[C---:B--2---:R-:W-:Y:S08]  /*c7b0*/  HMMA.16816.F32 R100, R132.reuse, R136, R100 ;  /* 0x000000888464723c */ /* 0x044ff00000001864 */
[C---:B------:R-:W-:Y:S08]  /*c7c0*/  HMMA.16816.F32 R104, R132.reuse, R138, R104 ;  /* 0x0000008a8468723c */ /* 0x040ff00000001868 */
[C---:B------:R-:W-:Y:S08]  /*c7d0*/  HMMA.16816.F32 R108, R132.reuse, R144, R108 ;  /* 0x00000090846c723c */ /* 0x040ff0000000186c */
[C---:B------:R-:W-:Y:S08]  /*c7e0*/  HMMA.16816.F32 R112, R132.reuse, R146, R112 ;  /* 0x000000928470723c */ /* 0x040ff00000001870 */
[C---:B-----5:R-:W-:Y:S08]  /*c7f0*/  HMMA.16816.F32 R116, R132.reuse, R152, R116 ;  /* 0x000000988474723c */ /* 0x060ff00000001874 */
        /* <DEDUP_REMOVED lines=15> */
[----:B------:R-:W1:Y:S07]  /*c8f0*/  LDSM.16.MT88.4 R20, [R241+0x8900] ;  /* 0x00890000f114783b */ /* 0x000e6e0000004200 */
[C---:B--2---:R-:W-:Y:S01]  /*c900*/  HMMA.16816.F32 R152, R180.reuse, R148, R28 ;  /* 0x00000094b498723c */ /* 0x044fe2000000181c */
[----:B------:R-:W2:Y:S07]  /*c910*/  LDSM.16.MT88.4 R24, [R240+0x8900] ;  /* 0x00890000f018783b */ /* 0x000eae0000004200 */
[C---:B------:R-:W-:Y:S08]  /*c920*/  HMMA.16816.F32 R148, R180.reuse, R150, R32 ;  /* 0x00000096b494723c */ /* 0x040ff00000001820 */
[C---:B------:R-:W-:Y:S08]  /*c930*/  HMMA.16816.F32 R144, R180.reuse, R140, R36 ;  /* 0x0000008cb490723c */ /* 0x040ff00000001824 */
[C---:B------:R-:W-:Y:S08]  /*c940*/  HMMA.16816.F32 R140, R180.reuse, R142, R40 ;  /* 0x0000008eb48c723c */ /* 0x040ff00000001828 */
[C---:B---3--:R-:W-:Y:S08]  /*c950*/  HMMA.16816.F32 R136, R180.reuse, R132, R44 ;  /* 0x00000084b488723c */ /* 0x048ff0000000182c */
[C---:B------:R-:W-:Y:S08]  /*c960*/  HMMA.16816.F32 R132, R180.reuse, R134, R48 ;  /* 0x00000086b484723c */ /* 0x040ff00000001830 */
[C---:B----4-:R-:W-:Y:S08]  /*c970*/  HMMA.16816.F32 R52, R180.reuse, R4, R52 ;  /* 0x00000004b434723c */ /* 0x050ff00000001834 */
[C---:B------:R-:W-:Y:S01]  /*c980*/  HMMA.16816.F32 R56, R180.reuse, R6, R56 ;  /* 0x00000006b438723c */ /* 0x040fe20000001838 */
[----:B------:R-:W3:Y:S07]  /*c990*/  LDSM.16.MT88.4 R4, [R247+0xb900] ;  /* 0x00b90000f704783b */ /* 0x000eee0000004200 */
[C---:B-----5:R-:W-:Y:S08]  /*c9a0*/  HMMA.16816.F32 R60, R180.reuse, R8, R60 ;  /* 0x00000008b43c723c */ /* 0x060ff0000000183c */
        /* <DEDUP_REMOVED lines=9> */
[C---:B--2---:R-:W-:Y:S08]  /*ca40*/  HMMA.16816.F32 R92, R180.reuse, R24, R92 ;  /* 0x00000018b45c723c */ /* 0x044ff0000000185c */
[C---:B------:R-:W-:Y:S08]  /*ca50*/  HMMA.16816.F32 R96, R180.reuse, R26, R96 ;  /* 0x0000001ab460723c */ /* 0x040ff00000001860 */
[C---:B---3--:R-:W-:Y:S08]  /*ca60*/  HMMA.16816.F32 R100, R180.reuse, R4, R100 ;  /* 0x00000004b464723c */ /* 0x048ff00000001864 */
[C---:B------:R-:W-:Y:S01]  /*ca70*/  HMMA.16816.F32 R104, R180.reuse, R6, R104 ;  /* 0x00000006b468723c */ /* 0x040fe20000001868 */
[----:B------:R-:W2:Y:S07]  /*ca80*/  LDSM.16.MT88.4 R4, [R240+0xb900] ;  /* 0x00b90000f004783b */ /* 0x000eae0000004200 */
[C---:B----4-:R-:W-:Y:S08]  /*ca90*/  HMMA.16816.F32 R108, R180.reuse, R8, R108 ;  /* 0x00000008b46c723c */ /* 0x050ff0000000186c */
[C---:B------:R-:W-:Y:S08]  /*caa0*/  HMMA.16816.F32 R112, R180.reuse, R10, R112 ;  /* 0x0000000ab470723c */ /* 0x040ff00000001870 */
[C---:B-1----:R-:W-:Y:S08]  /*cab0*/  HMMA.16816.F32 R116, R180.reuse, R12, R116 ;  /* 0x0000000cb474723c */ /* 0x042ff00000001874 */
[C---:B------:R-:W-:Y:S08]  /*cac0*/  HMMA.16816.F32 R120, R180.reuse, R14, R120 ;  /* 0x0000000eb478723c */ /* 0x040ff00000001878 */
[C---:B--2---:R-:W-:Y:S08]  /*cad0*/  HMMA.16816.F32 R124, R180.reuse, R4, R124 ;  /* 0x00000004b47c723c */ /* 0x044ff0000000187c */
[----:B------:R-:W-:Y:S07]  /*cae0*/  HMMA.16816.F32 R128, R180, R6, R128 ;  /* 0x00000006b480723c */ /* 0x000fee0000001880 */
[----:B------:R-:W-:Y:S01]  /*caf0*/  MOV R180, R2 ;  /* 0x0000000200b47202 */ /* 0x000fe20000000f00 */
[----:B------:R-:W-:Y:S01]  /*cb00*/  FADD.FTZ R183, R190, R191 ;  /* 0x000000bfbeb77221 */ /* 0x000fe20000010000 */
[----:B------:R-:W-:-:S05]  /*cb10*/  @P0 BRA `(.L_x_1580) ;  /* 0xffffa99000000947 */ /* 0x000fca000383ffff */
.L_x_1577:
[----:B------:R-:W-:-:S13]  /*cb20*/  ISETP.LE.AND P0, PT, RZ, UR6, PT ;  /* 0x00000006ff007c0c */ /* 0x000fda000bf03270 */
[----:B------:R-:W-:Y:S05]  /*cb30*/  @!P0 BRA `(.L_x_1581) ;  /* 0x0000525000008947 */ /* 0x000fea0003800000 */
[----:B------:R-:W2:Y:S01]  /*cb40*/  LDL.LU R5, [R1+0x1c] ;  /* 0x00001c0001057983 */ /* 0x000ea20000300800 */
[----:B------:R-:W-:Y:S02]  /*cb50*/  IMAD.MOV.U32 R180, RZ, RZ, R0 ;  /* 0x000000ffffb47224 */ /* 0x000fe400078e0000 */
[----:B------:R-:W-:Y:S01]  /*cb60*/  IMAD.MOV.U32 R3, RZ, RZ, R2 ;  /* 0x000000ffff037224 */ /* 0x000fe200078e0002 */
[----:B--2---:R-:W-:Y:S01]  /*cb70*/  SHF.R.S32.HI R4, RZ, 0x1f, R5 ;  /* 0x0000001fff047819 */ /* 0x004fe20000011405 */
[----:B------:R-:W-:-:S03]  /*cb80*/  IMAD.SHL.U32 R0, R5, 0x2, RZ ;  /* 0x0000000205007824 */ /* 0x000fc600078e00ff */
[----:B------:R-:W-:Y:S02]  /*cb90*/  SHF.L.U64.HI R2, R5, 0x1, R4 ;  /* 0x0000000105027819 */ /* 0x000fe40000010204 */
[----:B------:R-:W-:Y:S04]  /*cba0*/  STL [R1+0x1c], R0 ;  /* 0x00001c0001007387 */ /* 0x000fe80000100800 */
[----:B------:R1:W-:Y:S04]  /*cbb0*/  STL [R1+0x2c], R2 ;  /* 0x00002c0201007387 */ /* 0x0003e80000100800 */
[----:B------:R-:W2:Y:S04]  /*cbc0*/  LDL.LU R10, [R1+0x28] ;  /* 0x00002800010a7983 */ /* 0x000ea80000300800 */
[----:B------:R-:W2:Y:S04]  /*cbd0*/  LDL.LU R9, [R1+0x18] ;  /* 0x0000180001097983 */ /* 0x000ea80000300800 */
[----:B------:R-:W3:Y:S04]  /*cbe0*/  LDL.LU R8, [R1+0x24] ;  /* 0x0000240001087983 */ /* 0x000ee80000300800 */
[----:B------:R-:W3:Y:S04]  /*cbf0*/  LDL.LU R7, [R1+0x14] ;  /* 0x0000140001077983 */ /* 0x000ee80000300800 */
[----:B------:R-:W4:Y:S04]  /*cc00*/  LDL.LU R6, [R1+0x20] ;  /* 0x0000200001067983 */ /* 0x000f280000300800 */
[----:B------:R-:W4:Y:S01]  /*cc10*/  LDL.LU R5, [R1+0x10] ;  /* 0x0000100001057983 */ /* 0x000f220000300800 */
[----:B--2---:R-:W-:-:S02]  /*cc20*/  SHF.L.U64.HI R4, R9, 0x1, R10 ;  /* 0x0000000109047819 */ /* 0x004fc4000001020a */
[----:B-1----:R-:W-:-:S03]  /*cc30*/  SHF.L.U32 R2, R9, 0x1, RZ ;  /* 0x0000000109027819 */ /* 0x002fc600000006ff */
[----:B------:R1:W-:Y:S01]  /*cc40*/  STL [R1+0x28], R4 ;  /* 0x0000280401007387 */ /* 0x0003e20000100800 */
[----:B---3--:R-:W-:-:S03]  /*cc50*/  SHF.L.U64.HI R0, R7, 0x1, R8 ;  /* 0x0000000107007819 */ /* 0x008fc60000010208 */
[----:B------:R4:W-:Y:S04]  /*cc60*/  STL [R1+0x18], R2 ;  /* 0x0000180201007387 */ /* 0x0009e80000100800 */
[----:B------:R2:W-:Y:S01]  /*cc70*/  STL [R1+0x24], R0 ;  /* 0x0000240001007387 */ /* 0x0005e20000100800 */
[----:B-1----:R-:W-:Y:S01]  /*cc80*/  IMAD.SHL.U32 R4, R7, 0x2, RZ ;  /* 0x0000000207047824 */ /* 0x002fe200078e00ff */
[----:B----4-:R-:W-:-:S04]  /*cc90*/  SHF.L.U64.HI R2, R5, 0x1, R6 ;  /* 0x0000000105027819 */ /* 0x010fc80000010206 */
[----:B------:R1:W-:Y:S01]  /*cca0*/  STL [R1+0x14], R4 ;  /* 0x0000140401007387 */ /* 0x0003e20000100800 */
[----:B--2---:R-:W-:-:S05]  /*ccb0*/  SHF.L.U32 R0, R5, 0x1, RZ ;  /* 0x0000000105007819 */ /* 0x004fca00000006ff */
[----:B------:R1:W-:Y:S04]  /*ccc0*/  STL [R1+0x10], R0 ;  /* 0x0000100001007387 */ /* 0x0003e80000100800 */
[----:B------:R1:W-:Y:S01]  /*ccd0*/  STL [R1+0x20], R2 ;  /* 0x0000200201007387 */ /* 0x0003e20000100800 */
[----:B------:R-:W-:Y:S05]  /*cce0*/  BRA `(.L_x_1582) ;  /* 0x0000052000007947 */ /* 0x000fea0003800000 */
.L_x_1584:
        /* <DEDUP_REMOVED lines=82> */
.L_x_1582:
[----:B------:R-:W2:Y:S01]  /*d210*/  LDL R6, [R1+0x4] ;  /* 0x0000040001067983 */ /* 0x000ea20000100800 */
[----:B------:R-:W-:Y:S04]  /*d220*/  DEPBAR.LE SB0, 0x0 ;  /* 0x000080000000791a */ /* 0x000fe80000000000 */
[----:B-1----:R-:W3:Y:S01]  /*d230*/  LDL R2, [R1] ;  /* 0x0000000001027983 */ /* 0x002ee20000100800 */
        /* <DEDUP_REMOVED lines=33> */
[----:B------:R-:W-:Y:S05]  /*d450*/  IMAD R0, R6, c[0x0][0x20c], R0 ;  /* 0x0000830006007a24 */ /* 0x000fea00078e0200 */
[----:B------:R-:W-:Y:S02]  /*d460*/  IADD3 R5, R5, R0, RZ ;  /* 0x0000000005057210 */ /* 0x000fe40007ffe0ff */
[----:B---3--:R-:W-:Y:S03]  /*d470*/  SHF.R.S32.HI R0, RZ, 0x1f, R2 ;  /* 0x0000001fff007819 */ /* 0x008fe60000011402 */
[----:B------:R-:W-:Y:S04]  /*d480*/  IMAD.WIDE.U32 R4, R2, c[0x0][0x218], R4 ;  /* 0x0000860002047a25 */ /* 0x000fe800078e0004 */
[----:B------:R-:W-:Y:S01]  /*d490*/  IMAD R0, R0, c[0x0][0x218], RZ ;  /* 0x0000860000007a24 */ /* 0x000fe200078e02ff */
[----:B------:R-:W-:Y:S03]  /*d4a0*/  IADD3 R4, P0, R4, UR24, RZ ;  /* 0x0000001804047c10 */ /* 0x000fe6000ff1e0ff */
[----:B------:R-:W-:Y:S05]  /*d4b0*/  IMAD R0, R2, c[0x0][0x21c], R0 ;  /* 0x0000870002007a24 */ /* 0x000fea00078e0200 */
        /* <DEDUP_REMOVED lines=449> */
.L_x_1583:
[----:B---3--:R-:W2:Y:S01]  /*f0d0*/  LDL.LU R5, [R1+0x40] ;  /* 0x0000400001057983 */ /* 0x008ea20000300800 */
[----:B------:R-:W-:Y:S02]  /*f0e0*/  FMNMX.FTZ R6, R213, R180, !PT ;  /* 0x000000b4d5067209 */ /* 0x000fe40007810000 */
[----:B------:R-:W-:Y:S01]  /*f0f0*/  MOV R47, R24 ;  /* 0x00000018002f7202 */ /* 0x000fe20000000f00 */
[----:B------:R-:W3:Y:S01]  /*f100*/  LDL.LU R4, [R1+0x38] ;  /* 0x0000380001047983 */ /* 0x000ee20000300800 */
[----:B------:R-:W-:Y:S02]  /*f110*/  FMNMX.FTZ R6, R189, R6, !PT ;  /* 0x00000006bd067209 */ /* 0x000fe40007810000 */
[----:B------:R-:W-:Y:S01]  /*f120*/  MOV R24, R214 ;  /* 0x000000d600187202 */ /* 0x000fe20000000f00 */
[----:B------:R-:W4:Y:S01]  /*f130*/  LDL.LU R2, [R1+0x3c] ;  /* 0x00003c0001027983 */ /* 0x000f220000300800 */
[----:B------:R-:W-:Y:S02]  /*f140*/  MOV R44, R23 ;  /* 0x00000017002c7202 */ /* 0x000fe40000000f00 */
[----:B------:R-:W-:Y:S01]  /*f150*/  MOV R41, R22 ;  /* 0x0000001600297202 */ /* 0x000fe20000000f00 */
[----:B------:R-:W5:Y:S01]  /*f160*/  LDL.LU R0, [R1+0x34] ;  /* 0x0000340001007983 */ /* 0x000f620000300800 */
[----:B------:R-:W-:Y:S02]  /*f170*/  MOV R40, R186 ;  /* 0x000000ba00287202 */ /* 0x000fe40000000f00 */
[----:B------:R-:W-:Y:S01]  /*f180*/  MOV R35, R187 ;  /* 0x000000bb00237202 */ /* 0x000fe20000000f00 */
[----:B------:R-:W5:Y:S01]  /*f190*/  LDL.LU R8, [R1+0x54] ;  /* 0x0000540001087983 */ /* 0x000f620000300800 */
[----:B------:R-:W-:Y:S02]  /*f1a0*/  MOV R34, R215 ;  /* 0x000000d700227202 */ /* 0x000fe40000000f00 */
[----:B------:R-:W-:Y:S01]  /*f1b0*/  ISETP.LT.AND P0, PT, RZ, UR6, PT ;  /* 0x00000006ff007c0c */ /* 0x000fe2000bf01270 */
[----:B------:R-:W5:Y:S01]  /*f1c0*/  LDL.LU R7, [R1+0x58] ;  /* 0x0000580001077983 */ /* 0x000f620000300800 */
[----:B------:R-:W-:Y:S03]  /*f1d0*/  UIADD3 UR6, UR6, -0x1, URZ ;  /* 0xffffffff06067890 */ /* 0x000fe6000fffe03f */
        /* <DEDUP_REMOVED lines=699> */
.L_x_1581:
        /* <DEDUP_REMOVED lines=155> */
.L_x_1569:
        /* <DEDUP_REMOVED lines=197> */
.L_x_1586:
        /* <DEDUP_REMOVED lines=69> */
[----:B------:R-:W-:Y:S01]  /*137e0*/  ULDC.64 UR6, c[0x0][0x3f0] ;  /* 0x0000fc0000067ab9 */ /* 0x000fe20000000a00 */
[----:B------:R-:W-:Y:S01]  /*137f0*/  SHF.R.U32.HI R9, RZ, 0x3, R2 ;  /* 0x00000003ff097819 */ /* 0x000fe20000011602 */
[----:B------:R-:W-:Y:S01]  /*13800*/  UIMAD UR11, UR11, UR6, URZ ;  /* 0x000000060b0b72a4 */ /* 0x000fe2000f8e023f */
[----:B------:R-:W-:Y:S01]  /*13810*/  IMAD.IADD R11, R13, 0x1, R11 ;  /* 0x000000010d0b7824 */ /* 0x000fe200078e020b */
[----:B------:R-:W-:Y:S01]  /*13820*/  LOP3.LUT R2, R2, 0x38, R0, 0xf8, !PT ;  /* 0x0000003802027812 */ /* 0x000fe200078ef800 */
        /* <DEDUP_REMOVED lines=84> */
.L_x_1588:
[----:B--234-:R-:W-:Y:S05]  /*13d70*/  BSYNC B0 ;  /* 0x0000000000007941 */ /* 0x01cfea0003800000 */
.L_x_1587:
        /* <DEDUP_REMOVED lines=30> */
.L_x_1590:
[----:B------:R-:W-:Y:S05]  /*13f60*/  BSYNC B0 ;  /* 0x0000000000007941 */ /* 0x000fea0003800000 */
.L_x_1589:
        /* <DEDUP_REMOVED lines=30> */
.L_x_1592:
[----:B------:R-:W-:Y:S05]  /*14150*/  BSYNC B0 ;  /* 0x0000000000007941 */ /* 0x000fea0003800000 */
.L_x_1591:
        /* <DEDUP_REMOVED lines=31> */
.L_x_1585:
        /* <DEDUP_REMOVED lines=31> */
.L_x_1593:
        /* <DEDUP_REMOVED lines=43> */
.L_x_1595:
[----:B------:R-:W-:Y:S05]  /*147f0*/  BSYNC B0 ;  /* 0x0000000000007941 */ /* 0x000fea0003800000 */
.L_x_1594:
        /* <DEDUP_REMOVED lines=77> */
.L_x_1597:
[----:B------:R-:W-:Y:S05]  /*14cd0*/  BSYNC B0 ;  /* 0x0000000000007941 */ /* 0x000fea0003800000 */
.L_x_1596:
        /* <DEDUP_REMOVED lines=27> */
.L_x_1599:
[----:B------:R-:W-:Y:S05]  /*14e90*/  BSYNC B0 ;  /* 0x0000000000007941 */ /* 0x000fea0003800000 */
.L_x_1598:
        /* <DEDUP_REMOVED lines=27> */
.L_x_1601:
[----:B------:R-:W-:Y:S05]  /*15050*/  BSYNC B0 ;  /* 0x0000000000007941 */ /* 0x000fea0003800000 */
.L_x_1600:
        /* <DEDUP_REMOVED lines=28> */
.L_x_1602:
        /* <DEDUP_REMOVED lines=14> */
.L_x_1792:


//--------------------- .text._ZN7cutlass13device_kernelIN5flash19enable_sm80_to_sm89INS1_16FlashAttnFwdSm80INS1_25CollectiveMainloopFwdSm80ILi8ELi1ELb0EN4cute5tupleIJNS5_1CILi128EEENS7_ILi48EEENS7_ILi256EEEEEELi256ENS_6half_tEfNS_4arch4Sm80ELb1ELb0ELb1ELb1ELb1ELb1ELb1ELb0EEENS1_21CollectiveEpilogueFwdINS6_IJS8_SA_S9_EEENS6_IJNS7_ILi1EEESI_SI_EEESC_SE_Li256ELb1ELb1ELb0ELb0EEENS1_19SingleTileSchedulerILb1ELb0ELb1ELi128EEEEEEEEEvNT_6ParamsE --------------------------
	.section	.text._ZN7cutlass13device_kernelIN5flash19enable_sm80_to_sm89INS1_16FlashAttnFwdSm80INS1_25CollectiveMainloopFwdSm80ILi8ELi1ELb0EN4cute5tupleIJNS5_1CILi128EEENS7_ILi48EEENS7_ILi256EEEEEELi256ENS_6half_tEfNS_4arch4Sm80ELb1ELb0ELb1ELb1ELb1ELb1ELb1ELb0EEENS1_21CollectiveEpilogueFwdINS6_IJS8_SA_S9_EEENS6_IJNS7_ILi1EEESI_SI_EEESC_SE_Li256ELb1ELb1ELb0ELb0EEENS1_19SingleTileSchedulerILb1ELb0ELb1ELi128EEEEEEEEEvNT_6ParamsE,"ax",@progbits
	.sectioninfo	@"SHI_REGISTERS=254"
	.align	128
.text._ZN7cutlass13device_kernelIN5flash19enable_sm80_to_sm89INS1_16FlashAttnFwdSm80INS1_25CollectiveMainloopFwdSm80ILi8ELi1ELb0EN4cute5tupleIJNS5_1CILi128EEENS7_ILi48EEENS7_ILi256EEEEEELi256ENS_6half_tEfNS_4arch4Sm80ELb1ELb0ELb1ELb1ELb1ELb1ELb1ELb0EEENS1_21CollectiveEpilogueFwdINS6_IJS8_SA_S9_EEENS6_IJNS7_ILi1EEESI_SI_EEESC_SE_Li256ELb1ELb1ELb0ELb0EEENS1_19SingleTileSchedulerILb1ELb0ELb1ELi128EEEEEEEEEvNT_6ParamsE:
        .type           _ZN7cutlass13device_kernelIN5flash19enable_sm80_to_sm89INS1_16FlashAttnFwdSm80INS1_25CollectiveMainloopFwdSm80ILi8ELi1ELb0EN4cute5tupleIJNS5_1CILi128EEENS7_ILi48EEENS7_ILi256EEEEEELi256ENS_6half_tEfNS_4arch4Sm80ELb1ELb0ELb1ELb1ELb1ELb1ELb1ELb0EEENS1_21CollectiveEpilogueFwdINS6_IJS8_SA_S9_EEENS6_IJNS7_ILi1EEESI_SI_EEESC_SE_Li256ELb1ELb1ELb0ELb0EEENS1_19SingleTileSchedulerILb1ELb0ELb1ELi128EEEEEEEEEvNT_6ParamsE,@function
        .size           _ZN7cutlass13device_kernelIN5flash19enable_sm80_to_sm89INS1_16FlashAttnFwdSm80INS1_25CollectiveMainloopFwdSm80ILi8ELi1ELb0EN4cute5tupleIJNS5_1CILi128EEENS7_ILi48EEENS7_ILi256EEEEEELi256ENS_6half_tEfNS_4arch4Sm80ELb1ELb0ELb1ELb1ELb1ELb1ELb1ELb0EEENS1_21CollectiveEpilogueFwdINS6_IJS8_SA_S9_EEENS6_IJNS7_ILi1EEESI_SI_EEESC_SE_Li256ELb1ELb1ELb0ELb0EEENS1_19SingleTileSchedulerILb1ELb0ELb1ELi128EEEEEEEEEvNT_6ParamsE,(.L_x_1793 - _ZN7cutlass13device_kernelIN5flash19enable_sm80_to_sm89INS1_16FlashAttnFwdSm80INS1_25CollectiveMainloopFwdSm80ILi8ELi1ELb0EN4cute5tupleIJNS5_1CILi128EEENS7_ILi48EEENS7_ILi256EEEEEELi256ENS_6half_tEfNS_4arch4Sm80ELb1ELb0ELb1ELb1ELb1ELb1ELb1ELb0EEENS1_21CollectiveEpilogueFwdINS6_IJS8_SA_S9_EEENS6_IJNS7_ILi1EEESI_SI_EEESC_SE_Li256ELb1ELb1ELb0ELb0EEENS1_19SingleTileSchedulerILb1ELb0ELb1ELi128EEEEEEEEEvNT_6ParamsE)
        .other          _ZN7cutlass13device_kernelIN5flash19enable_sm80_to_sm89INS1_16FlashAttnFwdSm80INS1_25CollectiveMainloopFwdSm80ILi8ELi1ELb0EN4cute5tupleIJNS5_1CILi128EEENS7_ILi48EEENS7_ILi256EEEEEELi256ENS_6half_tEfNS_4arch4Sm80ELb1ELb0ELb1ELb1ELb1ELb1ELb1ELb0EEENS1_21CollectiveEpilogueFwdINS6_IJS8_SA_S9_EEENS6_IJNS7_ILi1EEESI_SI_EEESC_SE_Li256ELb1ELb1ELb0ELb0EEENS1_19SingleTileSchedulerILb1ELb0ELb1ELi128EEEEEEEEEvNT_6ParamsE,@"STO_CUDA_ENTRY STV_DEFAULT"
_ZN7cutlass13device_kernelIN5flash19enable_sm80_to_sm89INS1_16FlashAttnFwdSm80INS1_25CollectiveMainloopFwdSm80ILi8ELi1ELb0EN4cute5tupleIJNS5_1CILi128EEENS7_ILi48EEENS7_ILi256EEEEEELi256ENS_6half_tEfNS_4arch4Sm80ELb1ELb0ELb1ELb1ELb1ELb1ELb1ELb0EEENS1_21CollectiveEpilogueFwdINS6_IJS8_SA_S9_EEENS6_IJNS7_ILi1EEESI_SI_EEESC_SE_Li256ELb1ELb1ELb0ELb0EEENS1_19SingleTileSchedulerILb1ELb0ELb1ELi128EEEEEEEEEvNT_6ParamsE:
        /* <DEDUP_REMOVED lines=20> */
.L_x_1604:
        /* <DEDUP_REMOVED lines=13> */
.L_x_1606:
[----:B------:R-:W-:Y:S02]  /*0210*/  ULDC UR5, c[0x0][0x54c] ;  /* 0x0001530000057ab9 */ /* 0x000fe40000000800 */
.L_x_1605:
[----:B------:R-:W-:Y:S02]  /*0220*/  ULDC UR4, c[0x0][0x548] ;  /* 0x0001520000047ab9 */ /* 0x000fe40000000800 */
[----:B------:R-:W-:-:S02]  /*0230*/  USHF.L.U32 UR18, UR17, 0x7, URZ ;  /* 0x0000000711127899 */ /* 0x000fc4000800063f */
[----:B------:R-:W-:-:S04]  /*0240*/  UIMAD UR4, UR5, UR4, URZ ;  /* 0x00000004050472a4 */ /* 0x000fc8000f8e023f */
[----:B------:R-:W-:-:S04]  /*0250*/  UISETP.GE.AND UP0, UPT, UR18, UR4, UPT ;  /* 0x000000041200728c */ /* 0x000fc8000bf06270 */
[----:B------:R-:W-:Y:S01]  /*0260*/  USEL UR22, UR22, 0xffffffff, !UP0 ;  /* 0xffffffff16167887 */ /* 0x000fe2000c000000 */
[----:B------:R-:W-:Y:S05]  /*0270*/  BRA `(.L_x_1607) ;  /* 0x000001b000007947 */ /* 0x000fea0003800000 */
.L_x_1603:
        /* <DEDUP_REMOVED lines=8> */
.L_x_1608:
        /* <DEDUP_REMOVED lines=13> */
.L_x_1610:
[----:B------:R-:W-:Y:S02]  /*03d0*/  ULDC UR5, c[0x0][0x54c] ;  /* 0x0001530000057ab9 */ /* 0x000fe40000000800 */
.L_x_1609:
[----:B------:R-:W-:Y:S02]  /*03e0*/  ULDC UR4, c[0x0][0x548] ;  /* 0x0001520000047ab9 */ /* 0x000fe40000000800 */
[----:B------:R-:W-:-:S02]  /*03f0*/  USHF.L.U32 UR18, UR17, 0x7, URZ ;  /* 0x0000000711127899 */ /* 0x000fc4000800063f */
[----:B------:R-:W-:-:S04]  /*0400*/  UIMAD UR4, UR5, UR4, URZ ;  /* 0x00000004050472a4 */ /* 0x000fc8000f8e023f */
[----:B------:R-:W-:-:S04]  /*0410*/  UISETP.GE.AND UP0, UPT, UR18, UR4, UPT ;  /* 0x000000041200728c */ /* 0x000fc8000bf06270 */
[----:B------:R-:W-:-:S06]  /*0420*/  USEL UR22, UR22, 0xffffffff, !UP0 ;  /* 0xffffffff16167887 */ /* 0x000fcc000c000000 */
.L_x_1607:
        /* <DEDUP_REMOVED lines=51> */
[----:B------:R-:W-:-:S03]  /*0760*/  UIMAD UR5, UR4, UR5, URZ ;  /* 0x00000005040572a4 */ /* 0x000fc6000f8e023f */
        /* <DEDUP_REMOVED lines=12> */
.L_x_1611:
        /* <DEDUP_REMOVED lines=8> */
[----:B----4-:R1:W4:Y:S02]  /*08b0*/  R2UR UR5, R0 ;  /* 0x00000000000573c2 */ /* 0x01032400000e0000 */
[----:B-1--4-:R-:W-:Y:S05]  /*08c0*/  BRA `(.L_x_1613) ;  /* 0x0000006000007947 */ /* 0x012fea0003800000 */
.L_x_1612:
[----:B------:R-:W-:Y:S05]  /*08d0*/  @!P4 BRA `(.L_x_1613) ;  /* 0x000000500000c947 */ /* 0x000fea0003800000 */
[----:B-1--4-:R-:W4:Y:S04]  /*08e0*/  LDG.E R0, [R8.64] ;  /* 0x0000001a08007981 */ /* 0x012f28000c1e1900 */
[----:B---3--:R-:W3:Y:S01]  /*08f0*/  LDG.E R3, [R8.64+0x4] ;  /* 0x0000041a08037981 */ /* 0x008ee2000c1e1900 */
[----:B----4-:R-:W1:Y:S08]  /*0900*/  R2UR UR5, R0 ;  /* 0x00000000000573c2 */ /* 0x010e7000000e0000 */
[----:B---3--:R-:W1:Y:S02]  /*0910*/  R2UR UR6, R3 ;  /* 0x00000000030673c2 */ /* 0x008e6400000e0000 */
[----:B-1----:R-:W-:-:S06]  /*0920*/  UIADD3 UR5, -UR5, UR6, URZ ;  /* 0x0000000605057290 */ /* 0x002fcc000fffe13f */
.L_x_1613:
        /* <DEDUP_REMOVED lines=23> */
[----:B------:R-:W-:Y:S02]  /*0aa0*/  @UP2 USHF.R.U32.HI UR6, URZ, UR7, UR25 ;  /* 0x000000073f062299 */ /* 0x000fe40008011619 */
[----:B------:R-:W-:-:S02]  /*0ab0*/  UIADD3 UR7, UR14, 0x2f, URZ ;  /* 0x0000002f0e077890 */ /* 0x000fc4000fffe03f */
[----:B--2---:R-:W-:Y:S02]  /*0ac0*/  UIADD3 UR12, UR14, 0x30, -UR21 ;  /* 0x000000300e0c7890 */ /* 0x004fe4000fffe815 */
[----:B------:R-:W-:Y:S02]  /*0ad0*/  UIMAD.WIDE UR24, UR7, 0x2aaaaaab, URZ ;  /* 0x2aaaaaab071878a5 */ /* 0x000fe4000f8e023f */
[----:B------:R-:W-:-:S04]  /*0ae0*/  UIADD3 UR6, UR12, UR6, URZ ;  /* 0x000000060c067290 */ /* 0x000fc8000fffe03f */
[----:B------:R-:W-:Y:S02]  /*0af0*/  UIMAD.WIDE UR6, UR6, 0x2aaaaaab, URZ ;  /* 0x2aaaaaab060678a5 */ /* 0x000fe4000f8e023f */
[----:B------:R-:W-:Y:S02]  /*0b00*/  UMOV UR9, UR25 ;  /* 0x0000001900097c82 */ /* 0x000fe40008000000 */
[----:B------:R-:W-:Y:S02]  /*0b10*/  USHF.R.U32.HI UR13, URZ, 0x1f, UR9 ;  /* 0x0000001f3f0d7899 */ /* 0x000fe40008011609 */
[----:B------:R-:W-:Y:S02]  /*0b20*/  USHF.R.U32.HI UR6, URZ, 0x1f, UR7 ;  /* 0x0000001f3f067899 */ /* 0x000fe40008011607 */
[----:B------:R-:W-:Y:S02]  /*0b30*/  ULEA.HI.SX32 UR13, UR9, UR13, 0x1d ;  /* 0x0000000d090d7291 */ /* 0x000fe4000f8fea3f */
[----:B------:R-:W-:-:S04]  /*0b40*/  ULEA.HI.SX32 UR6, UR7, UR6, 0x1d ;  /* 0x0000000607067291 */ /* 0x000fc8000f8fea3f */
[----:B------:R-:W-:-:S04]  /*0b50*/  UISETP.LT.AND UP0, UPT, UR13, UR6, UPT ;  /* 0x000000060d00728c */ /* 0x000fc8000bf01270 */
[----:B------:R-:W-:Y:S02]  /*0b60*/  USEL UR7, UR13, UR6, UP0 ;  /* 0x000000060d077287 */ /* 0x000fe40008000000 */
[----:B------:R-:W-:Y:S02]  /*0b70*/  UIADD3 UR6, -UR8, URZ, URZ ;  /* 0x0000003f08067290 */ /* 0x000fe4000fffe13f */
[----:B------:R-:W-:Y:S02]  /*0b80*/  UIMAD UR7, UR7, 0x30, -UR8 ;  /* 0x00000030070778a4 */ /* 0x000fe4000f8e0a08 */
[----:B------:R-:W-:Y:S02]  /*0b90*/  UISETP.LT.AND UP1, UPT, URZ, UR6, UPT ;  /* 0x000000063f00728c */ /* 0x000fe4000bf21270 */
[----:B------:R-:W-:Y:S02]  /*0ba0*/  UISETP.LT.AND UP0, UPT, UR7, UR4, UPT ;  /* 0x000000040700728c */ /* 0x000fe4000bf01270 */
[----:B------:R-:W-:-:S02]  /*0bb0*/  USEL UR6, URZ, UR6, !UP1 ;  /* 0x000000063f067287 */ /* 0x000fc4000c800000 */
[----:B------:R-:W-:Y:S02]  /*0bc0*/  USEL UR7, UR7, UR4, UP0 ;  /* 0x0000000407077287 */ /* 0x000fe40008000000 */
[----:B------:R-:W-:Y:S02]  /*0bd0*/  UIMAD.WIDE.U32 UR24, UR6, -0x55555555, URZ ;  /* 0xaaaaaaab061878a5 */ /* 0x000fe4000f8e003f */
[----:B------:R-:W-:-:S11]  /*0be0*/  UISETP.GT.AND UP0, UPT, UR7, UR6, UPT ;  /* 0x000000060700728c */ /* 0x000fd6000bf04270 */
[----:B------:R-:W-:-:S04]  /*0bf0*/  @UP0 UIADD3 UR7, UR7, 0x2f, URZ ;  /* 0x0000002f07070890 */ /* 0x000fc8000fffe03f */
[----:B------:R-:W-:Y:S02]  /*0c00*/  UIMAD.WIDE UR8, UR7, 0x2aaaaaab, URZ ;  /* 0x2aaaaaab070878a5 */ /* 0x000fe4000f8e023f */
[----:B------:R-:W-:Y:S02]  /*0c10*/  USHF.R.U32.HI UR7, URZ, 0x5, UR25 ;  /* 0x000000053f077899 */ /* 0x000fe40008011619 */
[----:B------:R-:W-:-:S05]  /*0c20*/  @UP0 USHF.R.U32.HI UR8, URZ, 0x1f, UR9 ;  /* 0x0000001f3f080899 */ /* 0x000fca0008011609 */
[----:B------:R-:W-:Y:S02]  /*0c30*/  UMOV UR6, UR7 ;  /* 0x0000000700067c82 */ /* 0x000fe40008000000 */
[----:B------:R-:W-:-:S04]  /*0c40*/  @UP0 ULEA.HI.SX32 UR6, UR9, UR8, 0x1d ;  /* 0x0000000809060291 */ /* 0x000fc8000f8fea3f */
[----:B------:R-:W-:-:S06]  /*0c50*/  UISETP.GT.AND UP0, UPT, UR6, UR7, UPT ;  /* 0x000000070600728c */ /* 0x000fcc000bf04270 */
[----:B------:R-:W-:-:S13]  /*0c60*/  PLOP3.LUT P0, PT, PT, PT, UP0, 0x80, 0x0 ;  /* 0x000000000000781c */ /* 0x000fda0003f0f008 */
[----:B------:R-:W-:Y:S05]  /*0c70*/  @!P0 BRA `(.L_x_1614) ;  /* 0x00006dc000008947 */ /* 0x000fea0003800000 */
[----:B-1----:R-:W-:Y:S02]  /*0c80*/  ULDC.64 UR8, c[0x0][0x340] ;  /* 0x0000d00000087ab9 */ /* 0x002fe40000000a00 */
[----:B------:R-:W-:Y:S01]  /*0c90*/  UISETP.NE.U32.AND UP1, UPT, URZ, UR8, UPT ;  /* 0x000000083f00728c */ /* 0x000fe2000bf25070 */
[----:B------:R-:W-:Y:S01]  /*0ca0*/  SHF.R.S32.HI R6, RZ, 0x1f, R223 ;  /* 0x0000001fff067819 */ /* 0x000fe200000114df */
[----:B------:R-:W-:Y:S02]  /*0cb0*/  UMOV UR39, 0x30 ;  /* 0x0000003000277882 */ /* 0x000fe40000000000 */
[----:B------:R-:W-:Y:S02]  /*0cc0*/  UISETP.NE.AND.EX UP1, UPT, URZ, UR9, UPT, UP1 ;  /* 0x000000093f00728c */ /* 0x000fe4000bf25310 */
[----:B------:R-:W-:Y:S02]  /*0cd0*/  ULDC.64 UR24, c[0x0][0x238] ;  /* 0x00008e0000187ab9 */ /* 0x000fe40000000a00 */
[----:B------:R-:W-:-:S02]  /*0ce0*/  ULDC.64 UR8, c[0x0][0x340] ;  /* 0x0000d00000087ab9 */ /* 0x000fc40000000a00 */
[----:B------:R-:W-:-:S05]  /*0cf0*/  PLOP3.LUT P1, PT, PT, PT, UP1, 0x80, 0x0 ;  /* 0x000000000000781c */ /* 0x000fca0003f2f018 */
[----:B------:R-:W-:Y:S01]  /*0d00*/  @UP1 UIMAD.WIDE UR8, UR22, UR10, UR8 ;  /* 0x0000000a160812a5 */ /* 0x000fe2000f8e0208 */
[-C--:B------:R-:W-:Y:S01]  /*0d10*/  LEA.HI R4, R6, R223.reuse, RZ, 0x3 ;  /* 0x000000df06047211 */ /* 0x080fe200078f18ff */
[----:B------:R-:W-:Y:S02]  /*0d20*/  UIADD3 UR6, UR6, -0x1, URZ ;  /* 0xffffffff06067890 */ /* 0x000fe4000fffe03f */
[----:B------:R-:W-:Y:S02]  /*0d30*/  ULDC.64 UR10, c[0x0][0x240] ;  /* 0x00009000000a7ab9 */ /* 0x000fe40000000a00 */
[----:B------:R-:W-:Y:S02]  /*0d40*/  IMAD.U32 R8, RZ, RZ, UR8 ;  /* 0x00000008ff087e24 */ /* 0x000fe4000f8e00ff */
[----:B------:R-:W-:Y:S01]  /*0d50*/  IMAD.U32 R9, RZ, RZ, UR9 ;  /* 0x00000009ff097e24 */ /* 0x000fe2000f8e00ff */
[----:B------:R-:W-:Y:S01]  /*0d60*/  SHF.R.S32.HI R16, RZ, 0x3, R4 ;  /* 0x00000003ff107819 */ /* 0x000fe20000011404 */
[----:B------:R-:W-:Y:S01]  /*0d70*/  UIMAD UR28, UR6, -0x30, UR4 ;  /* 0xffffffd0061c78a4 */ /* 0x000fe2000f8e0204 */
[----:B------:R-:W-:Y:S01]  /*0d80*/  LOP3.LUT R4, R4, 0xfffffff8, RZ, 0xc0, !PT ;  /* 0xfffffff804047812 */ /* 0x000fe200078ec0ff */
[----:B------:R-:W-:Y:S01]  /*0d90*/  ULDC.64 UR8, c[0x0][0x260] ;  /* 0x0000980000087ab9 */ /* 0x000fe20000000a00 */
[----:B------:R-:W-:Y:S01]  /*0da0*/  SHF.R.S32.HI R5, RZ, 0x1f, R16 ;  /* 0x0000001fff057819 */ /* 0x000fe20000011410 */
[----:B------:R1:W2:Y:S01]  /*0db0*/  @P1 LDG.E R0, [R8.64] ;  /* 0x0000001a08001981 */ /* 0x0002a2000c1e1900 */
[----:B-----5:R-:W-:Y:S01]  /*0dc0*/  IADD3 R134, P0, R16, R2, RZ ;  /* 0x0000000210867210 */ /* 0x020fe20007f1e0ff */
[----:B------:R-:W-:Y:S01]  /*0dd0*/  IMAD.IADD R3, R223, 0x1, -R4 ;  /* 0x00000001df037824 */ /* 0x000fe200078e0a04 */
[----:B------:R-:W-:Y:S01]  /*0de0*/  UISETP.LT.AND UP0, UPT, UR28, 0x30, UPT ;  /* 0x000000301c00788c */ /* 0x000fe2000bf01270 */
[----:B------:R-:W-:Y:S01]  /*0df0*/  LEA.HI R6, R6, R223, RZ, 0x6 ;  /* 0x000000df06067211 */ /* 0x000fe200078f30ff */
[----:B------:R-:W-:Y:S01]  /*0e00*/  UIMAD UR10, UR15, UR10, URZ ;  /* 0x0000000a0f0a72a4 */ /* 0x000fe2000f8e023f */
[C---:B------:R-:W-:Y:S01]  /*0e10*/  IMAD.SHL.U32 R18, R3.reuse, 0x8, RZ ;  /* 0x0000000803127824 */ /* 0x040fe200078e00ff */
[----:B------:R-:W-:Y:S01]  /*0e20*/  LEA.HI.X.SX32 R135, R2, R5, 0x1, P0 ;  /* 0x0000000502877211 */ /* 0x000fe200000f0eff */
[----:B------:R-:W-:Y:S01]  /*0e30*/  USEL UR29, UR28, 0x30, UP0 ;  /* 0x000000301c1d7887 */ /* 0x000fe20008000000 */
[----:B------:R-:W-:Y:S01]  /*0e40*/  IMAD.SHL.U32 R20, R3, 0x4, RZ ;  /* 0x0000000403147824 */ /* 0x000fe200078e00ff */
[----:B------:R-:W-:Y:S01]  /*0e50*/  UIMAD UR8, UR15, UR8, URZ ;  /* 0x000000080f0872a4 */ /* 0x000fe2000f8e023f */
[--C-:B------:R-:W-:Y:S01]  /*0e60*/  SHF.R.S32.HI R19, RZ, 0x1f, R18.reuse ;  /* 0x0000001fff137819 */ /* 0x100fe20000011412 */
[----:B------:R-:W-:Y:S01]  /*0e70*/  IMAD R7, R135, c[0x0][0x238], RZ ;  /* 0x00008e0087077a24 */ /* 0x000fe200078e02ff */
[----:B------:R-:W-:Y:S01]  /*0e80*/  USHF.R.S32.HI UR31, URZ, 0x1f, UR22 ;  /* 0x0000001f3f1f7899 */ /* 0x000fe20008011416 */
[----:B------:R-:W-:Y:S01]  /*0e90*/  IADD3 R2, -R16, UR29, RZ ;  /* 0x0000001d10027c10 */ /* 0x000fe2000fffe1ff */
[----:B------:R-:W-:Y:S01]  /*0ea0*/  UIMAD UR28, UR16, UR11, UR10 ;  /* 0x0000000b101c72a4 */ /* 0x000fe2000f8e020a */
[----:B------:R-:W-:Y:S01]  /*0eb0*/  IMAD R10, R134, c[0x0][0x23c], R7 ;  /* 0x00008f00860a7a24 */ /* 0x000fe200078e0207 */
[----:B------:R-:W-:Y:S01]  /*0ec0*/  USEL UR34, UR22, URZ, !UP3 ;  /* 0x0000003f16227287 */ /* 0x000fe2000d800000 */
[C---:B------:R-:W-:Y:S01]  /*0ed0*/  ISETP.GE.AND P0, PT, R2.reuse, 0x1, PT ;  /* 0x000000010200780c */ /* 0x040fe20003f06270 */
[----:B------:R-:W-:Y:S01]  /*0ee0*/  USEL UR33, UR31, URZ, !UP3 ;  /* 0x0000003f1f217287 */ /* 0x000fe2000d800000 */
[----:B------:R-:W-:Y:S01]  /*0ef0*/  ISETP.GT.AND P3, PT, R2, 0x20, PT ;  /* 0x000000200200780c */ /* 0x000fe20003f64270 */
[----:B------:R-:W-:Y:S01]  /*0f00*/  IMAD.U32 R2, RZ, RZ, UR16 ;  /* 0x00000010ff027e24 */ /* 0x000fe2000f8e00ff */
[----:B------:R-:W-:Y:S01]  /*0f10*/  UIMAD UR10, UR16, UR9, UR8 ;  /* 0x00000009100a72a4 */ /* 0x000fe2000f8e0208 */
[----:B------:R-:W-:Y:S01]  /*0f20*/  IMAD.U32 R136, RZ, RZ, UR34 ;  /* 0x00000022ff887e24 */ /* 0x000fe2000f8e00ff */
[----:B------:R-:W-:Y:S01]  /*0f30*/  UIMAD UR23, UR39, UR25, URZ ;  /* 0x00000019271772a4 */ /* 0x000fe2000f8e023f */
[----:B-1----:R-:W-:Y:S01]  /*0f40*/  IMAD.WIDE.U32 R8, R134, c[0x0][0x238], R18 ;  /* 0x00008e0086087a25 */ /* 0x002fe200078e0012 */
[----:B------:R-:W-:Y:S01]  /*0f50*/  ULDC.64 UR8, c[0x0][0x248] ;  /* 0x0000920000087ab9 */ /* 0x000fe20000000a00 */
[----:B------:R-:W-:Y:S01]  /*0f60*/  IADD3 R15, R20, 0x40, RZ ;  /* 0x00000040140f7810 */ /* 0x000fe20007ffe0ff */
[----:B------:R-:W-:Y:S01]  /*0f70*/  UIMAD UR8, UR33, UR8, URZ ;  /* 0x00000008210872a4 */ /* 0x000fe2000f8e023f */
[----:B------:R-:W-:Y:S01]  /*0f80*/  IMAD.IADD R11, R9, 0x1, R10 ;  /* 0x00000001090b7824 */ /* 0x000fe200078e020a */
[----:B------:R-:W-:Y:S01]  /*0f90*/  UIMAD.WIDE.U32 UR24, UR39, UR24, URZ ;  /* 0x00000018271872a5 */ /* 0x000fe2000f8e003f */
[----:B------:R-:W-:Y:S01]  /*0fa0*/  IMAD.MOV.U32 R10, RZ, RZ, R8 ;  /* 0x000000ffff0a7224 */ /* 0x000fe200078e0008 */
[----:B------:R-:W-:Y:S01]  /*0fb0*/  UIMAD UR11, UR34, UR9, UR8 ;  /* 0x00000009220b72a4 */ /* 0x000fe2000f8e0208 */
[----:B------:R-:W-:Y:S01]  /*0fc0*/  IMAD.SHL.U32 R99, R16, 0x40, RZ ;  /* 0x0000004010637824 */ /* 0x000fe200078e00ff */
[----:B------:R-:W-:Y:S01]  /*0fd0*/  UIADD3 UR23, UR25, UR23, URZ ;  /* 0x0000001719177290 */ /* 0x000fe2000fffe03f */
[----:B------:R-:W-:Y:S01]  /*0fe0*/  IMAD.WIDE.U32 R138, R2, c[0x0][0x240], R10 ;  /* 0x00009000028a7a25 */ /* 0x000fe200078e000a */
[----:B------:R-:W-:Y:S01]  /*0ff0*/  USHF.R.S32.HI UR30, URZ, 0x1f, UR6 ;  /* 0x0000001f3f1e7899 */ /* 0x000fe20008011406 */
[----:B------:R-:W-:Y:S01]  /*1000*/  IADD3 R100, R18, 0x80, RZ ;  /* 0x0000008012647810 */ /* 0x000fe20007ffe0ff */
[----:B------:R-:W-:Y:S01]  /*1010*/  UIMAD UR32, UR23, UR6, URZ ;  /* 0x00000006172072a4 */ /* 0x000fe2000f8e023f */
[----:B------:R-:W-:Y:S01]  /*1020*/  IMAD R9, R5, c[0x0][0x280], RZ ;  /* 0x0000a00005097a24 */ /* 0x000fe200078e02ff */
[----:B------:R-:W-:Y:S01]  /*1030*/  IADD3 R139, R139, UR28, RZ ;  /* 0x0000001c8b8b7c10 */ /* 0x000fe2000fffe0ff */
[----:B------:R-:W-:Y:S01]  /*1040*/  IMAD.SHL.U32 R6, R6, 0x8, RZ ;  /* 0x0000000806067824 */ /* 0x000fe200078e00ff */
[----:B------:R-:W-:Y:S01]  /*1050*/  LOP3.LUT R99, R99, 0x1c0, RZ, 0xc0, !PT ;  /* 0x000001c063637812 */ /* 0x000fe200078ec0ff */
[----:B------:R-:W-:Y:S01]  /*1060*/  IMAD R5, R5, c[0x0][0x290], RZ ;  /* 0x0000a40005057a24 */ /* 0x000fe200078e02ff */
[----:B------:R-:W-:Y:S01]  /*1070*/  UIMAD UR30, UR30, UR24, UR32 ;  /* 0x000000181e1e72a4 */ /* 0x000fe2000f8e0220 */
[----:B------:R-:W-:Y:S01]  /*1080*/  IMAD.WIDE.U32 R138, R136, c[0x0][0x248], R138 ;  /* 0x00009200888a7a25 */ /* 0x000fe200078e008a */
[----:B------:R-:W-:Y:S01]  /*1090*/  LOP3.LUT R6, R6, 0xfffffe00, RZ, 0xc0, !PT ;  /* 0xfffffe0006067812 */ /* 0x000fe200078ec0ff */
[----:B------:R-:W-:Y:S01]  /*10a0*/  UMOV UR35, 0x5 ;  /* 0x0000000500237882 */ /* 0x000fe20000000000 */
[----:B------:R-:W-:Y:S01]  /*10b0*/  LOP3.LUT R96, R99, 0x38, R18, 0xf8, !PT ;  /* 0x0000003863607812 */ /* 0x000fe200078ef812 */
[----:B------:R-:W-:Y:S01]  /*10c0*/  IMAD.U32 R94, RZ, RZ, UR24 ;  /* 0x00000018ff5e7e24 */ /* 0x000fe2000f8e00ff */
[----:B------:R-:W-:Y:S01]  /*10d0*/  IADD3 R141, R139, UR11, RZ ;  /* 0x0000000b8b8d7c10 */ /* 0x000fe2000fffe0ff */
[----:B------:R-:W-:Y:S01]  /*10e0*/  IMAD.U32 R7, RZ, RZ, UR16 ;  /* 0x00000010ff077e24 */ /* 0x000fe2000f8e00ff */
[----:B------:R-:W-:Y:S01]  /*10f0*/  SHF.R.U32.HI R97, RZ, 0x3, R99 ;  /* 0x00000003ff617819 */ /* 0x000fe20000011663 */
[----:B------:R-:W-:Y:S01]  /*1100*/  IMAD.MOV.U32 R140, RZ, RZ, R138 ;  /* 0x000000ffff8c7224 */ /* 0x000fe200078e008a */
[----:B------:R-:W-:Y:S01]  /*1110*/  IADD3 R98, R18, 0xc0, RZ ;  /* 0x000000c012627810 */ /* 0x000fe20007ffe0ff */
[----:B------:R-:W-:Y:S01]  /*1120*/  IMAD.IADD R14, R20, 0x1, R15 ;  /* 0x00000001140e7824 */ /* 0x000fe200078e020f */
[----:B------:R-:W-:Y:S01]  /*1130*/  ISETP.GE.AND P2, PT, R18, c[0x0][0x1d4], PT ;  /* 0x0000750012007a0c */ /* 0x000fe20003f46270 */
[----:B------:R-:W-:Y:S01]  /*1140*/  IMAD R144, R16, c[0x0][0x284], R9 ;  /* 0x0000a10010907a24 */ /* 0x000fe200078e0209 */
[----:B------:R-:W-:Y:S01]  /*1150*/  ISETP.GE.AND P5, PT, R100, c[0x0][0x1d4], PT ;  /* 0x0000750064007a0c */ /* 0x000fe20003fa6270 */
[----:B------:R-:W-:Y:S01]  /*1160*/  IMAD R142, R16, c[0x0][0x294], R5 ;  /* 0x0000a500108e7a24 */ /* 0x000fe200078e0205 */
[----:B------:R-:W-:Y:S01]  /*1170*/  ISETP.GE.AND P6, PT, R14, c[0x0][0x1d4], PT ;  /* 0x000075000e007a0c */ /* 0x000fe20003fc6270 */
[----:B------:R-:W-:Y:S01]  /*1180*/  IMAD.WIDE.U32 R8, R7, c[0x0][0x260], R18 ;  /* 0x0000980007087a25 */ /* 0x000fe200078e0012 */
[----:B------:R-:W-:Y:S01]  /*1190*/  ISETP.GE.AND P4, PT, R98, c[0x0][0x1d4], PT ;  /* 0x0000750062007a0c */ /* 0x000fe20003f86270 */
[----:B------:R-:W-:Y:S01]  /*11a0*/  ULDC UR28, c[0x0][0x23c] ;  /* 0x00008f00001c7ab9 */ /* 0x000fe20000000800 */
[----:B------:R-:W-:Y:S01]  /*11b0*/  LOP3.LUT R96, R6, R96, R97, 0xf6, !PT ;  /* 0x0000006006607212 */ /* 0x000fe200078ef661 */
[----:B------:R-:W-:Y:S01]  /*11c0*/  IMAD.WIDE.U32 R4, R94, UR6, R140 ;  /* 0x000000065e047c25 */ /* 0x000fe2000f8e008c */
[----:B------:R-:W-:Y:S01]  /*11d0*/  IADD3 R9, R9, UR10, RZ ;  /* 0x0000000a09097c10 */ /* 0x000fe2000fffe0ff */
[----:B------:R-:W-:Y:S01]  /*11e0*/  ULDC UR10, c[0x0][0x238] ;  /* 0x00008e00000a7ab9 */ /* 0x000fe20000000800 */
[--C-:B------:R-:W-:Y:S01]  /*11f0*/  SHF.R.S32.HI R21, RZ, 0x1f, R20.reuse ;  /* 0x0000001fff157819 */ /* 0x100fe20000011414 */
[----:B------:R-:W-:Y:S01]  /*1200*/  USHF.L.U32 UR29, UR10, 0x5, URZ ;  /* 0x000000050a1d7899 */ /* 0x000fe2000800063f */
[----:B------:R-:W-:Y:S01]  /*1210*/  IMAD.SHL.U32 R96, R96, 0x2, RZ ;  /* 0x0000000260607824 */ /* 0x000fe200078e00ff */
[----:B------:R-:W-:Y:S01]  /*1220*/  USHF.L.U64.HI UR28, UR10, UR35, UR28 ;  /* 0x000000230a1c7299 */ /* 0x000fe2000801021c */
[----:B------:R-:W-:Y:S01]  /*1230*/  P2R R104, PR, RZ, 0x4 ;  /* 0x00000004ff687803 */ /* 0x000fe20000000000 */
[----:B------:R-:W-:Y:S01]  /*1240*/  IMAD.U32 R95, RZ, RZ, UR25 ;  /* 0x00000019ff5f7e24 */ /* 0x000fe2000f8e00ff */
[C---:B------:R-:W-:Y:S01]  /*1250*/  IADD3 R95, R16.reuse, 0x20, RZ ;  /* 0x00000020105f7810 */ /* 0x040fe20007ffe0ff */
[C---:B------:R-:W-:Y:S01]  /*1260*/  IMAD.WIDE.U32 R146, R16.reuse, c[0x0][0x290], R20 ;  /* 0x0000a40010927a25 */ /* 0x040fe200078e0014 */
[----:B------:R-:W-:Y:S01]  /*1270*/  ULDC.64 UR8, c[0x0][0x280] ;  /* 0x0000a00000087ab9 */ /* 0x000fe20000000a00 */
[----:B------:R-:W-:Y:S01]  /*1280*/  SHF.R.S32.HI R113, RZ, 0x1f, R92 ;  /* 0x0000001fff717819 */ /* 0x000fe2000001145c */
[----:B------:R-:W-:Y:S01]  /*1290*/  UIMAD UR37, UR39, UR9, URZ ;  /* 0x00000009272572a4 */ /* 0x000fe2000f8e023f */
[----:B------:R-:W-:Y:S01]  /*12a0*/  IMAD.WIDE.U32 R10, R16, c[0x0][0x290], R18 ;  /* 0x0000a400100a7a25 */ /* 0x000fe200078e0012 */
[----:B------:R-:W-:Y:S01]  /*12b0*/  USHF.L.U32 UR32, UR8, 0x5, URZ ;  /* 0x0000000508207899 */ /* 0x000fe2000800063f */
[----:B------:R-:W-:Y:S01]  /*12c0*/  SHF.R.S32.HI R111, RZ, 0x1f, R98 ;  /* 0x0000001fff6f7819 */ /* 0x000fe20000011462 */
[----:B------:R-:W-:Y:S01]  /*12d0*/  UIMAD.WIDE.U32 UR40, UR8, 0x30, URZ ;  /* 0x00000030082878a5 */ /* 0x000fe2000f8e003f */
[----:B------:R-:W-:Y:S01]  /*12e0*/  IMAD.IADD R147, R147, 0x1, R142 ;  /* 0x0000000193937824 */ /* 0x000fe200078e028e */
[----:B------:R-:W-:Y:S01]  /*12f0*/  ULDC.64 UR10, c[0x0][0x268] ;  /* 0x00009a00000a7ab9 */ /* 0x000fe20000000a00 */
[----:B------:R-:W-:Y:S01]  /*1300*/  IMAD.IADD R143, R142, 0x1, R11 ;  /* 0x000000018e8f7824 */ /* 0x000fe200078e020b */
[----:B------:R-:W-:Y:S01]  /*1310*/  UIMAD UR10, UR33, UR10, URZ ;  /* 0x0000000a210a72a4 */ /* 0x000fe2000f8e023f */
[----:B------:R-:W-:Y:S01]  /*1320*/  IMAD.WIDE.U32 R136, R136, c[0x0][0x268], R8 ;  /* 0x00009a0088887a25 */ /* 0x000fe200078e0008 */
[----:B------:R-:W-:Y:S01]  /*1330*/  SHF.R.S32.HI R8, RZ, 0x1f, R95 ;  /* 0x0000001fff087819 */ /* 0x000fe2000001145f */
[----:B------:R-:W-:Y:S01]  /*1340*/  UIADD3 UR37, UR41, UR37, URZ ;  /* 0x0000002529257290 */ /* 0x000fe2000fffe03f */
[----:B------:R-:W-:Y:S01]  /*1350*/  LEA.HI R111, R111, R98, RZ, 0x3 ;  /* 0x000000626f6f7211 */ /* 0x000fe200078f18ff */
[----:B------:R-:W-:Y:S01]  /*1360*/  IMAD.MOV.U32 R142, RZ, RZ, R10 ;  /* 0x000000ffff8e7224 */ /* 0x000fe200078e000a */
[----:B------:R-:W-:Y:S01]  /*1370*/  LEA.HI R8, R8, R95, RZ, 0x3 ;  /* 0x0000005f08087211 */ /* 0x000fe200078f18ff */
[----:B------:R-:W-:Y:S01]  /*1380*/  IMAD.SHL.U32 R93, R95, 0x40, RZ ;  /* 0x000000405f5d7824 */ /* 0x000fe200078e00ff */
[----:B------:R-:W-:Y:S01]  /*1390*/  UIMAD UR11, UR34, UR11, UR10 ;  /* 0x0000000b220b72a4 */ /* 0x000fe2000f8e020a */
[----:B------:R-:W-:Y:S01]  /*13a0*/  IMAD.WIDE.U32 R148, R16, c[0x0][0x280], R20 ;  /* 0x0000a00010947a25 */ /* 0x000fe200078e0014 */
[----:B------:R-:W-:-:S02]  /*13b0*/  LOP3.LUT R111, R111, 0xfffffff8, RZ, 0xc0, !PT ;  /* 0xfffffff86f6f7812 */ /* 0x000fc400078ec0ff */
[----:B------:R-:W-:Y:S01]  /*13c0*/  LOP3.LUT R93, R93, 0x1c0, RZ, 0xc0, !PT ;  /* 0x000001c05d5d7812 */ /* 0x000fe200078ec0ff */
[----:B------:R-:W-:Y:S01]  /*13d0*/  IMAD.SHL.U32 R11, R8, 0x40, RZ ;  /* 0x00000040080b7824 */ /* 0x000fe200078e00ff */
[----:B------:R-:W-:Y:S01]  /*13e0*/  P2R R102, PR, RZ, 0x20 ;  /* 0x00000020ff667803 */ /* 0x000fe20000000000 */
[----:B------:R-:W-:Y:S01]  /*13f0*/  IMAD.WIDE.U32 R22, R16, c[0x0][0x280], R18 ;  /* 0x0000a00010167a25 */ /* 0x000fe200078e0012 */
[----:B------:R-:W-:Y:S02]  /*1400*/  SHF.R.U32.HI R106, RZ, 0x3, R93 ;  /* 0x00000003ff6a7819 */ /* 0x000fe4000001165d */
[----:B------:R-:W-:Y:S01]  /*1410*/  LOP3.LUT R11, R11, 0xfffffe00, RZ, 0xc0, !PT ;  /* 0xfffffe000b0b7812 */ /* 0x000fe200078ec0ff */
[----:B------:R-:W-:Y:S01]  /*1420*/  IMAD.MOV.U32 R120, RZ, RZ, c[0x0][0x27c] ;  /* 0x00009f00ff787624 */ /* 0x000fe200078e00ff */
[----:B------:R-:W-:Y:S01]  /*1430*/  P2R R101, PR, RZ, 0x10 ;  /* 0x00000010ff657803 */ /* 0x000fe20000000000 */
[----:B------:R-:W-:Y:S01]  /*1440*/  IMAD.IADD R149, R149, 0x1, R144 ;  /* 0x0000000195957824 */ /* 0x000fe200078e0290 */
[----:B------:R-:W-:Y:S01]  /*1450*/  P2R R103, PR, RZ, 0x40 ;  /* 0x00000040ff677803 */ /* 0x000fe20000000000 */
[----:B------:R-:W-:Y:S01]  /*1460*/  IMAD.IADD R145, R144, 0x1, R23 ;  /* 0x0000000190917824 */ /* 0x000fe200078e0217 */
[----:B------:R-:W-:Y:S01]  /*1470*/  IADD3 R105, R105, UR5, RZ ;  /* 0x0000000569697c10 */ /* 0x000fe2000fffe0ff */
[----:B------:R-:W-:Y:S01]  /*1480*/  IMAD.MOV.U32 R122, RZ, RZ, c[0x0][0x2b8] ;  /* 0x0000ae00ff7a7624 */ /* 0x000fe200078e00ff */
[----:B------:R-:W-:Y:S01]  /*1490*/  IADD3 R107, -R16, 0x30, RZ ;  /* 0x00000030106b7810 */ /* 0x000fe20007ffe1ff */
[----:B------:R-:W-:Y:S01]  /*14a0*/  IMAD.MOV.U32 R144, RZ, RZ, R22 ;  /* 0x000000ffff907224 */ /* 0x000fe200078e0016 */
[----:B------:R-:W-:Y:S01]  /*14b0*/  SHF.R.S32.HI R108, RZ, 0x1f, R111 ;  /* 0x0000001fff6c7819 */ /* 0x000fe2000001146f */
[----:B------:R-:W-:Y:S01]  /*14c0*/  IMAD.WIDE.U32 R146, R92, c[0x0][0x290], R146 ;  /* 0x0000a4005c927a25 */ /* 0x000fe200078e0092 */
[----:B------:R-:W-:-:S03]  /*14d0*/  IADD3 R115, R137, UR11, RZ ;  /* 0x0000000b89737c10 */ /* 0x000fc6000fffe0ff */
[----:B------:R-:W-:Y:S02]  /*14e0*/  IMAD.MOV.U32 R66, RZ, RZ, c[0x0][0x27c] ;  /* 0x00009f00ff427624 */ /* 0x000fe400078e00ff */
[----:B------:R-:W-:-:S04]  /*14f0*/  IMAD.WIDE.U32 R148, R92, c[0x0][0x280], R148 ;  /* 0x0000a0005c947a25 */ /* 0x000fc800078e0094 */
[----:B------:R-:W-:-:S04]  /*1500*/  IMAD.WIDE.U32 R144, R92, c[0x0][0x280], R144 ;  /* 0x0000a0005c907a25 */ /* 0x000fc800078e0090 */
[----:B------:R-:W-:-:S04]  /*1510*/  IMAD.WIDE.U32 R142, R92, c[0x0][0x290], R142 ;  /* 0x0000a4005c8e7a25 */ /* 0x000fc800078e008e */
[----:B------:R-:W-:Y:S01]  /*1520*/  IMAD.SHL.U32 R66, R66, 0x2, RZ ;  /* 0x0000000242427824 */ /* 0x000fe200078e00ff */
[----:B--2---:R1:W2:Y:S01]  /*1530*/  @P1 R2UR UR36, R0 ;  /* 0x00000000002413c2 */ /* 0x0042a200000e0000 */
[C---:B------:R-:W-:Y:S02]  /*1540*/  @P0 LEA R24, P1, R4.reuse, c[0x0][0x220], 0x1 ;  /* 0x0000880004180a11 */ /* 0x040fe400078208ff */
[----:B-1----:R-:W-:Y:S01]  /*1550*/  IADD3 R0, R5, UR30, RZ ;  /* 0x0000001e05007c10 */ /* 0x002fe2000fffe0ff */
[----:B------:R-:W-:Y:S02]  /*1560*/  USHF.L.U64.HI UR30, UR8, UR35, UR9 ;  /* 0x00000023081e7299 */ /* 0x000fe40008010209 */
[----:B--2---:R-:W-:Y:S01]  /*1570*/  @UP1 USHF.R.S32.HI UR53, URZ, 0x1f, UR36 ;  /* 0x0000001f3f351899 */ /* 0x004fe20008011424 */
[C---:B------:R-:W-:Y:S01]  /*1580*/  @P0 LEA.HI.X R25, R4.reuse, c[0x0][0x224], R0, 0x1, P1 ;  /* 0x0000890004190a11 */ /* 0x040fe200008f0c00 */
[----:B------:R-:W-:Y:S01]  /*1590*/  ULDC.64 UR8, c[0x0][0x290] ;  /* 0x0000a40000087ab9 */ /* 0x000fe20000000a00 */
[----:B------:R-:W-:Y:S01]  /*15a0*/  @P3 IADD3 R5, P1, R4, UR29, RZ ;  /* 0x0000001d04053c10 */ /* 0x000fe2000ff3e0ff */
[----:B------:R-:W-:-:S02]  /*15b0*/  USHF.L.U64.HI UR35, UR8, UR35, UR9 ;  /* 0x0000002308237299 */ /* 0x000fc40008010209 */
[----:B------:R-:W-:Y:S01]  /*15c0*/  @!PT LDS RZ, [RZ] ;  /* 0x00000000fffff984 */ /* 0x000fe20000000800 */
[----:B------:R-:W-:Y:S01]  /*15d0*/  @!PT LDS RZ, [RZ] ;  /* 0x00000000fffff984 */ /* 0x000fe20000000800 */
[----:B------:R-:W-:Y:S01]  /*15e0*/  @!PT LDS RZ, [RZ] ;  /* 0x00000000fffff984 */ /* 0x000fe20000000800 */
[----:B------:R1:W-:Y:S01]  /*15f0*/  @P0 LDGSTS.E.BYPASS.LTC128B.128 [R96+0xa080], [R24.64], !P2 ;  /* 0x0a08000018600fae */ /* 0x0003e2000d101d5a */
[----:B------:R-:W-:Y:S01]  /*1600*/  @P3 IADD3.X R0, R0, UR28, RZ, P1, !PT ;  /* 0x0000001c00003c10 */ /* 0x000fe20008ffe4ff */
[----:B------:R-:W-:Y:S01]  /*1610*/  UIMAD UR39, UR39, UR9, URZ ;  /* 0x00000009272772a4 */ /* 0x000fe2000f8e023f */
[----:B------:R-:W-:Y:S01]  /*1620*/  ISETP.GE.AND P1, PT, R18, c[0x0][0x27c], PT ;  /* 0x00009f0012007a0c */ /* 0x000fe20003f26270 */
[----:B------:R1:W-:Y:S01]  /*1630*/  @P0 LDGSTS.E.BYPASS.LTC128B.128 [R96+0xb880], [R24.64+0x80], !P6 ;  /* 0x0b88008018600fae */ /* 0x0003e2000f101d5a */
[----:B------:R-:W-:Y:S01]  /*1640*/  ISETP.GE.AND P2, PT, R14, c[0x0][0x27c], PT ;  /* 0x00009f000e007a0c */ /* 0x000fe20003f46270 */
[----:B------:R-:W-:Y:S02]  /*1650*/  USHF.L.U32 UR38, UR8, 0x5, URZ ;  /* 0x0000000508267899 */ /* 0x000fe4000800063f */
[----:B------:R1:W-:Y:S01]  /*1660*/  @P0 LDGSTS.E.BYPASS.LTC128B.128 [R96+0xd080], [R24.64+0x100], !P5 ;  /* 0x0d08010018600fae */ /* 0x0003e2000e901d5a */
[----:B------:R-:W-:Y:S01]  /*1670*/  SEL R7, RZ, c[0x0][0x27c], !P2 ;  /* 0x00009f00ff077a07 */ /* 0x000fe20005000000 */
[----:B------:R-:W-:-:S02]  /*1680*/  UIMAD.WIDE.U32 UR42, UR8, 0x30, URZ ;  /* 0x00000030082a78a5 */ /* 0x000fc4000f8e003f */
[----:B------:R1:W-:Y:S01]  /*1690*/  @P0 LDGSTS.E.BYPASS.LTC128B.128 [R96+0xe880], [R24.64+0x180], !P4 ;  /* 0x0e88018018600fae */ /* 0x0003e2000e101d5a */
[C---:B------:R-:W-:Y:S01]  /*16a0*/  @P3 LEA R12, P0, R5.reuse, c[0x0][0x220], 0x1 ;  /* 0x00008800050c3a11 */ /* 0x040fe200078008ff */
[----:B------:R-:W-:Y:S01]  /*16b0*/  IMAD.IADD R10, R14, 0x1, R7 ;  /* 0x000000010e0a7824 */ /* 0x000fe200078e0207 */
[----:B------:R-:W-:Y:S02]  /*16c0*/  ULDC.64 UR8, c[0x0][0x1e8] ;  /* 0x00007a0000087ab9 */ /* 0x000fe40000000a00 */
[----:B------:R-:W-:Y:S01]  /*16d0*/  @P3 LEA.HI.X R13, R5, c[0x0][0x224], R0, 0x1, P0 ;  /* 0x00008900050d3a11 */ /* 0x000fe200000f0c00 */
[----:B------:R-:W-:Y:S01]  /*16e0*/  UIMAD UR44, UR15, UR8, URZ ;  /* 0x000000080f2c72a4 */ /* 0x000fe2000f8e023f */
[----:B------:R-:W-:Y:S01]  /*16f0*/  SEL R5, RZ, c[0x0][0x27c], !P1 ;  /* 0x00009f00ff057a07 */ /* 0x000fe20004800000 */
[----:B------:R-:W-:Y:S01]  /*1700*/  UIMAD.WIDE.U32 UR46, UR16, UR8, URZ ;  /* 0x00000008102e72a5 */ /* 0x000fe2000f8e003f */
[----:B------:R-:W-:Y:S01]  /*1710*/  ISETP.NE.AND P0, PT, R104, RZ, PT ;  /* 0x000000ff6800720c */ /* 0x000fe20003f05270 */
[----:B------:R-:W-:-:S02]  /*1720*/  UIMAD UR44, UR16, UR9, UR44 ;  /* 0x00000009102c72a4 */ /* 0x000fc4000f8e022c */
[----:B------:R-:W-:Y:S01]  /*1730*/  IMAD.IADD R5, R18, 0x1, R5 ;  /* 0x0000000112057824 */ /* 0x000fe200078e0205 */
[----:B------:R-:W-:Y:S02]  /*1740*/  ULDC.64 UR8, c[0x0][0x210] ;  /* 0x0000840000087ab9 */ /* 0x000fe40000000a00 */
[----:B------:R-:W-:Y:S02]  /*1750*/  UIMAD UR45, UR15, UR8, URZ ;  /* 0x000000080f2d72a4 */ /* 0x000fe4000f8e023f */
[----:B------:R-:W-:Y:S01]  /*1760*/  SHF.R.S32.HI R0, RZ, 0x1f, R5 ;  /* 0x0000001fff007819 */ /* 0x000fe20000011405 */
[----:B------:R-:W-:Y:S02]  /*1770*/  UIMAD.WIDE.U32 UR48, UR16, UR8, URZ ;  /* 0x00000008103072a5 */ /* 0x000fe4000f8e003f */
[----:B------:R-:W-:Y:S01]  /*1780*/  UIMAD UR45, UR16, UR9, UR45 ;  /* 0x00000009102d72a4 */ /* 0x000fe2000f8e022d */
[CC--:B------:R-:W-:Y:S01]  /*1790*/  LEA.HI R4, R0.reuse, R5.reuse, RZ, 0x3 ;  /* 0x0000000500047211 */ /* 0x0c0fe200078f18ff */
[----:B------:R2:W-:Y:S01]  /*17a0*/  @P3 LDGSTS.E.BYPASS.LTC128B.128 [R96+0xb080], [R12.64], !P0 ;  /* 0x0b0800000c603fae */ /* 0x0005e2000c101d5a */
[----:B------:R-:W-:Y:S01]  /*17b0*/  LEA.HI R0, R0, R5, RZ, 0x6 ;  /* 0x0000000500007211 */ /* 0x000fe200078f30ff */
[----:B------:R-:W-:Y:S01]  /*17c0*/  ULDC.64 UR8, c[0x0][0x2b0] ;  /* 0x0000ac0000087ab9 */ /* 0x000fe20000000a00 */
[----:B------:R-:W-:Y:S01]  /*17d0*/  SHF.R.S32.HI R5, RZ, 0x1f, R10 ;  /* 0x0000001fff057819 */ /* 0x000fe2000001140a */
[----:B------:R2:W-:Y:S01]  /*17e0*/  @P3 LDGSTS.E.BYPASS.LTC128B.128 [R96+0xc880], [R12.64+0x80], !P6 ;  /* 0x0c8800800c603fae */ /* 0x0005e2000f101d5a */
[----:B------:R-:W-:Y:S01]  /*17f0*/  SHF.R.S32.HI R0, RZ, 0x6, R0 ;  /* 0x00000006ff007819 */ /* 0x000fe20000011400 */
[----:B------:R-:W-:Y:S01]  /*1800*/  @!UP1 UMOV UR53, UR31 ;  /* 0x0000001f00359c82 */ /* 0x000fe20008000000 */
        /* <DEDUP_REMOVED lines=8> */
[--C-:B------:R-:W-:Y:S01]  /*1890*/  LOP3.LUT R126, R99, 0x38, R2.reuse, 0xf8, !PT ;  /* 0x00000038637e7812 */ /* 0x100fe200078ef802 */
[----:B------:R-:W0:Y:S01]  /*18a0*/  LDGDEPBAR ;  /* 0x00000000000079af */ /* 0x000e220000000000 */
[----:B------:R-:W-:Y:S01]  /*18b0*/  LOP3.LUT R9, R93, 0x38, R2, 0xf8, !PT ;  /* 0x000000385d097812 */ /* 0x000fe200078ef802 */
[----:B------:R-:W-:Y:S01]  /*18c0*/  IMAD R7, R5, 0xc00, R6 ;  /* 0x00000c0005077824 */ /* 0x000fe200078e0206 */
[-C--:B------:R-:W-:Y:S01]  /*18d0*/  LOP3.LUT R125, R125, R106.reuse, RZ, 0x3c, !PT ;  /* 0x0000006a7d7d7212 */ /* 0x080fe200078e3cff */
[----:B------:R-:W-:Y:S01]  /*18e0*/  IMAD R5, R5, 0xc00, R11 ;  /* 0x00000c0005057824 */ /* 0x000fe200078e020b */
[-C--:B------:R-:W-:Y:S01]  /*18f0*/  LOP3.LUT R126, R126, R97.reuse, RZ, 0x3c, !PT ;  /* 0x000000617e7e7212 */ /* 0x080fe200078e3cff */
[----:B------:R-:W-:Y:S01]  /*1900*/  UIMAD UR10, UR53, UR8, URZ ;  /* 0x00000008350a72a4 */ /* 0x000fe2000f8e023f */
[----:B------:R-:W-:Y:S01]  /*1910*/  LOP3.LUT R124, R9, R106, RZ, 0x3c, !PT ;  /* 0x0000006a097c7212 */ /* 0x000fe200078e3cff */
[----:B------:R-:W-:Y:S01]  /*1920*/  IMAD.IADD R125, R0, 0x1, R125 ;  /* 0x00000001007d7824 */ /* 0x000fe200078e027d */
[----:B------:R-:W-:Y:S01]  /*1930*/  LOP3.LUT R10, R99, 0x38, R4, 0xf8, !PT ;  /* 0x00000038630a7812 */ /* 0x000fe200078ef804 */
[----:B------:R-:W-:Y:S01]  /*1940*/  IMAD.IADD R126, R7, 0x1, R126 ;  /* 0x00000001077e7824 */ /* 0x000fe200078e027e */
[----:B------:R-:W-:Y:S01]  /*1950*/  SHF.R.S32.HI R7, RZ, 0x1f, R100 ;  /* 0x0000001fff077819 */ /* 0x000fe20000011464 */
[----:B------:R-:W-:Y:S01]  /*1960*/  IMAD R0, R3, 0x20, R16 ;  /* 0x0000002003007824 */ /* 0x000fe200078e0210 */
[----:B------:R-:W-:Y:S01]  /*1970*/  SHF.R.S32.HI R3, RZ, 0x1f, R14 ;  /* 0x0000001fff037819 */ /* 0x000fe2000001140e */
[----:B------:R-:W-:Y:S01]  /*1980*/  IMAD.IADD R124, R5, 0x1, R124 ;  /* 0x00000001057c7824 */ /* 0x000fe200078e027c */
[----:B------:R-:W-:Y:S01]  /*1990*/  LOP3.LUT R127, R10, R97, RZ, 0x3c, !PT ;  /* 0x000000610a7f7212 */ /* 0x000fe200078e3cff */
[----:B------:R-:W-:Y:S01]  /*19a0*/  IMAD R5, R113, c[0x0][0x280], RZ ;  /* 0x0000a00071057a24 */ /* 0x000fe200078e02ff */
[----:B------:R-:W-:Y:S01]  /*19b0*/  LEA.HI R110, R7, R100, RZ, 0x3 ;  /* 0x00000064076e7211 */ /* 0x000fe200078f18ff */
[----:B------:R-:W-:Y:S01]  /*19c0*/  IMAD R113, R113, c[0x0][0x290], RZ ;  /* 0x0000a40071717a24 */ /* 0x000fe200078e02ff */
[----:B------:R-:W-:Y:S01]  /*19d0*/  LEA.HI R112, R3, R14, RZ, 0x3 ;  /* 0x0000000e03707211 */ /* 0x000fe200078f18ff */
[----:B------:R-:W-:Y:S01]  /*19e0*/  IMAD.IADD R127, R8, 0x1, R127 ;  /* 0x00000001087f7824 */ /* 0x000fe200078e027f */
[----:B------:R-:W-:Y:S01]  /*19f0*/  ISETP.GE.AND P0, PT, R120, 0x1, PT ;  /* 0x000000017800780c */ /* 0x000fe20003f06270 */
[C---:B------:R-:W-:Y:S01]  /*1a00*/  IMAD R113, R92.reuse, c[0x0][0x294], R113 ;  /* 0x0000a5005c717a24 */ /* 0x040fe200078e0271 */
[----:B------:R-:W-:Y:S01]  /*1a10*/  @UP1 UMOV UR52, UR36 ;  /* 0x0000002400341c82 */ /* 0x000fe20008000000 */
[----:B------:R-:W-:Y:S01]  /*1a20*/  IMAD R5, R92, c[0x0][0x284], R5 ;  /* 0x0000a1005c057a24 */ /* 0x000fe200078e0205 */
[----:B------:R-:W-:Y:S01]  /*1a30*/  LOP3.LUT R110, R110, 0xfffffff8, RZ, 0xc0, !PT ;  /* 0xfffffff86e6e7812 */ /* 0x000fe200078ec0ff */
[----:B------:R-:W-:Y:S01]  /*1a40*/  @!UP1 UMOV UR52, UR22 ;  /* 0x0000001600349c82 */ /* 0x000fe20008000000 */
[----:B------:R-:W-:Y:S01]  /*1a50*/  LOP3.LUT R112, R112, 0xfffffff8, RZ, 0xc0, !PT ;  /* 0xfffffff870707812 */ /* 0x000fe200078ec0ff */
[----:B------:R-:W-:Y:S01]  /*1a60*/  UIMAD.WIDE.U32 UR50, UR52, UR8, URZ ;  /* 0x00000008343272a5 */ /* 0x000fe2000f8e003f */
[----:B------:R-:W-:Y:S01]  /*1a70*/  LOP3.LUT R121, R4, 0xfffffff8, RZ, 0xc0, !PT ;  /* 0xfffffff804797812 */ /* 0x000fe200078ec0ff */
[----:B------:R-:W-:Y:S01]  /*1a80*/  UIMAD UR9, UR52, UR9, UR10 ;  /* 0x00000009340972a4 */ /* 0x000fe2000f8e020a */
[----:B------:R-:W-:Y:S01]  /*1a90*/  LOP3.LUT R128, R2, 0xfffffff8, RZ, 0xc0, !PT ;  /* 0xfffffff802807812 */ /* 0x000fe200078ec0ff */
[----:B------:R-:W-:Y:S01]  /*1aa0*/  IMAD.IADD R116, R147, 0x1, R113 ;  /* 0x0000000193747824 */ /* 0x000fe200078e0271 */
[----:B------:R-:W-:Y:S01]  /*1ab0*/  ISETP.NE.AND P3, PT, R122, 0x1, PT ;  /* 0x000000017a00780c */ /* 0x000fe20003f65270 */
[----:B------:R-:W-:Y:S01]  /*1ac0*/  IMAD.IADD R117, R149, 0x1, R5 ;  /* 0x0000000195757824 */ /* 0x000fe200078e0205 */
[----:B------:R-:W-:Y:S01]  /*1ad0*/  SHF.R.S32.HI R67, RZ, 0x3, R2 ;  /* 0x00000003ff437819 */ /* 0x000fe20000011402 */
[----:B------:R-:W-:Y:S01]  /*1ae0*/  IMAD.IADD R114, R5, 0x1, R145 ;  /* 0x0000000105727824 */ /* 0x000fe200078e0291 */
[----:B------:R-:W-:Y:S01]  /*1af0*/  P2R R2, PR, RZ, 0x1 ;  /* 0x00000001ff027803 */ /* 0x000fe20000000000 */
[----:B------:R-:W-:Y:S01]  /*1b00*/  IMAD.IADD R113, R113, 0x1, R143 ;  /* 0x0000000171717824 */ /* 0x000fe200078e028f */
[C---:B--2---:R-:W-:Y:S01]  /*1b10*/  IADD3 R13, R20.reuse, 0x20, RZ ;  /* 0x00000020140d7810 */ /* 0x044fe20007ffe0ff */
[----:B------:R-:W-:Y:S01]  /*1b20*/  IMAD.SHL.U32 R127, R127, 0x2, RZ ;  /* 0x000000027f7f7824 */ /* 0x000fe200078e00ff */
[----:B------:R-:W-:Y:S01]  /*1b30*/  IADD3 R12, R20, 0x60, RZ ;  /* 0x00000060140c7810 */ /* 0x000fe20007ffe0ff */
[----:B------:R-:W-:Y:S01]  /*1b40*/  IMAD.SHL.U32 R125, R125, 0x2, RZ ;  /* 0x000000027d7d7824 */ /* 0x000fe200078e00ff */
[----:B------:R-:W-:Y:S01]  /*1b50*/  SHF.R.S32.HI R109, RZ, 0x1f, R110 ;  /* 0x0000001fff6d7819 */ /* 0x000fe2000001146e */
[----:B------:R-:W-:Y:S01]  /*1b60*/  IMAD.SHL.U32 R126, R126, 0x2, RZ ;  /* 0x000000027e7e7824 */ /* 0x000fe200078e00ff */
[----:B------:R-:W-:Y:S01]  /*1b70*/  SHF.R.S32.HI R68, RZ, 0x3, R4 ;  /* 0x00000003ff447819 */ /* 0x000fe20000011404 */
[----:B------:R-:W-:Y:S01]  /*1b80*/  IMAD.SHL.U32 R124, R124, 0x2, RZ ;  /* 0x000000027c7c7824 */ /* 0x000fe200078e00ff */
[----:B------:R-:W-:Y:S01]  /*1b90*/  SHF.R.S32.HI R119, RZ, 0x1f, R112 ;  /* 0x0000001fff777819 */ /* 0x000fe20000011470 */
[----:B------:R-:W-:Y:S01]  /*1ba0*/  UIADD3 UR39, UR43, UR39, URZ ;  /* 0x000000272b277290 */ /* 0x000fe2000fffe03f */
[----:B------:R-:W-:Y:S01]  /*1bb0*/  SHF.R.S32.HI R118, RZ, 0x1f, R121 ;  /* 0x0000001fff767819 */ /* 0x000fe20000011479 */
[----:B------:R-:W-:Y:S01]  /*1bc0*/  UIADD3 UR44, UR47, UR44, URZ ;  /* 0x0000002c2f2c7290 */ /* 0x000fe2000fffe03f */
[----:B------:R-:W-:Y:S01]  /*1bd0*/  SHF.R.S32.HI R123, RZ, 0x1f, R128 ;  /* 0x0000001fff7b7819 */ /* 0x000fe20000011480 */
[----:B------:R-:W-:Y:S01]  /*1be0*/  UIADD3 UR45, UR49, UR45, URZ ;  /* 0x0000002d312d7290 */ /* 0x000fe2000fffe03f */
[----:B------:R-:W-:Y:S01]  /*1bf0*/  P2R R2, PR, RZ, 0x8 ;  /* 0x00000008ff027803 */ /* 0x000fe20000000000 */
[----:B------:R-:W-:-:S02]  /*1c00*/  UIADD3 UR9, UR51, UR9, URZ ;  /* 0x0000000933097290 */ /* 0x000fc4000fffe03f */
[----:B------:R-:W-:Y:S01]  /*1c10*/  ULDC.U8 UR8, c[0x0][0x298] ;  /* 0x0000a60000087ab9 */ /* 0x000fe20000000000 */
[----:B-1----:R-:W-:Y:S06]  /*1c20*/  BAR.SYNC.DEFER_BLOCKING 0x0 ;  /* 0x0000000000007b1d */ /* 0x002fec0000010000 */
.L_x_1654:
[----:B------:R-:W-:Y:S01]  /*1c30*/  ISETP.NE.AND P3, PT, R122, 0x1, PT ;  /* 0x000000017a00780c */ /* 0x000fe20003f65270 */
[----:B-1-3--:R-:W-:Y:S01]  /*1c40*/  IMAD.U32 R3, RZ, RZ, UR6 ;  /* 0x00000006ff037e24 */ /* 0x00afe2000f8e00ff */
[----:B------:R-:W-:Y:S01]  /*1c50*/  MOV R132, RZ ;  /* 0x000000ff00847202 */ /* 0x000fe20000000f00 */
[----:B------:R-:W-:Y:S04]  /*1c60*/  DEPBAR.LE SB0, 0x0 ;  /* 0x000080000000791a */ /* 0x000fe80000000000 */
[----:B------:R-:W-:Y:S01]  /*1c70*/  IMAD R2, R3, 0x30, R0 ;  /* 0x0000003003027824 */ /* 0x000fe200078e0200 */
[----:B------:R-:W-:Y:S01]  /*1c80*/  ISETP.GE.AND P4, PT, R120, 0x1, PT ;  /* 0x000000017800780c */ /* 0x000fe20003f86270 */
[----:B------:R-:W-:Y:S02]  /*1c90*/  BSSY B2, `(.L_x_1615) ;  /* 0x0000542000027945 */ /* 0x000fe40003800000 */
[----:B------:R-:W-:Y:S01]  /*1ca0*/  IMAD.IADD R131, R105, 0x1, R2 ;  /* 0x0000000169837824 */ /* 0x000fe200078e0202 */
[----:B------:R-:W-:Y:S03]  /*1cb0*/  ISETP.GE.AND P0, PT, R2, UR4, PT ;  /* 0x0000000402007c0c */ /* 0x000fe6000bf06270 */
[----:B--2---:R-:W-:Y:S01]  /*1cc0*/  @P3 IMAD.HI.U32 R5, R131, c[0x0][0x2bc], RZ ;  /* 0x0000af0083053a27 */ /* 0x004fe200078e00ff */
[----:B------:R-:W-:Y:S03]  /*1cd0*/  ISETP.GT.OR P0, PT, R0, 0x2f, P0 ;  /* 0x0000002f0000780c */ /* 0x000fe60000704670 */
[----:B------:R-:W-:Y:S01]  /*1ce0*/  IMAD.MOV.U32 R4, RZ, RZ, R131 ;  /* 0x000000ffff047224 */ /* 0x000fe200078e0083 */
[----:B------:R-:W-:Y:S09]  /*1cf0*/  @P3 SHF.R.U32.HI R4, RZ, c[0x0][0x2c0], R5 ;  /* 0x0000b000ff043a19 */ /* 0x000ff20000011605 */
[C---:B------:R-:W-:Y:S04]  /*1d00*/  @!P0 IADD3 R8, P3, R4.reuse, UR50, RZ ;  /* 0x0000003204088c10 */ /* 0x040fe8000ff7e0ff */
[----:B------:R-:W-:Y:S01]  /*1d10*/  @!P0 LEA.HI.X.SX32 R5, R4, UR9, 0x1, P3 ;  /* 0x0000000904058c11 */ /* 0x000fe200098f0eff */
[----:B------:R-:W-:Y:S01]  /*1d20*/  IMAD.MOV R4, RZ, RZ, -R4 ;  /* 0x000000ffff047224 */ /* 0x000fe200078e0a04 */
[----:B------:R-:W-:Y:S03]  /*1d30*/  @!P0 LEA R22, P3, R8, c[0x0][0x2a0], 0x2 ;  /* 0x0000a80008168a11 */ /* 0x000fe600078610ff */
        /* <DEDUP_REMOVED lines=9> */
[----:B------:R-:W-:Y:S02]  /*1dd0*/  MOV R4, R8 ;  /* 0x0000000800047202 */ /* 0x000fe40000000f00 */
        /* <DEDUP_REMOVED lines=8> */
[----:B----4-:R-:W-:-:S05]  /*1e60*/  @!P4 BRA `(.L_x_1616) ;  /* 0x00004eb00000c947 */ /* 0x010fca0003800000 */
[----:B------:R-:W-:Y:S01]  /*1e70*/  USHF.R.S32.HI UR31, URZ, 0x1f, UR6 ;  /* 0x0000001f3f1f7899 */ /* 0x000fe20008011406 */
[----:B------:R-:W-:Y:S01]  /*1e80*/  ISETP.NE.AND P0, PT, RZ, UR8, PT ;  /* 0x00000008ff007c0c */ /* 0x000fe2000bf05270 */
[----:B------:R-:W-:Y:S02]  /*1e90*/  UIMAD UR11, UR37, UR6, URZ ;  /* 0x00000006250b72a4 */ /* 0x000fe4000f8e023f */
[----:B------:R-:W-:Y:S02]  /*1ea0*/  UIMAD UR10, UR39, UR6, URZ ;  /* 0x00000006270a72a4 */ /* 0x000fe4000f8e023f */
[----:B------:R-:W-:Y:S02]  /*1eb0*/  UIMAD UR5, UR6, -0x30, UR4 ;  /* 0xffffffd0060578a4 */ /* 0x000fe4000f8e0204 */
[----:B------:R-:W-:Y:S02]  /*1ec0*/  UIMAD.WIDE.U32 UR54, UR40, UR6, URZ ;  /* 0x00000006283672a5 */ /* 0x000fe4000f8e003f */
[----:B------:R-:W-:Y:S02]  /*1ed0*/  UIMAD.WIDE.U32 UR52, UR42, UR6, URZ ;  /* 0x000000062a3472a5 */ /* 0x000fe4000f8e003f */
[----:B------:R-:W-:Y:S02]  /*1ee0*/  UIMAD UR11, UR31, UR40, UR11 ;  /* 0x000000281f0b72a4 */ /* 0x000fe4000f8e020b */
[----:B------:R-:W-:Y:S02]  /*1ef0*/  UIMAD UR10, UR31, UR42, UR10 ;  /* 0x0000002a1f0a72a4 */ /* 0x000fe4000f8e020a */
[----:B------:R-:W-:Y:S02]  /*1f00*/  UISETP.LT.AND UP0, UPT, UR5, 0x30, UPT ;  /* 0x000000300500788c */ /* 0x000fe4000bf01270 */
[----:B------:R-:W-:Y:S02]  /*1f10*/  UIADD3 UR11, UR55, UR11, URZ ;  /* 0x0000000b370b7290 */ /* 0x000fe4000fffe03f */
[----:B------:R-:W-:Y:S02]  /*1f20*/  UIADD3 UR10, UR53, UR10, URZ ;  /* 0x0000000a350a7290 */ /* 0x000fe4000fffe03f */
[----:B------:R-:W-:Y:S01]  /*1f30*/  USEL UR31, UR5, 0x30, UP0 ;  /* 0x00000030051f7887 */ /* 0x000fe20008000000 */
[----:B------:R-:W-:-:S05]  /*1f40*/  @!P0 BRA `(.L_x_1617) ;  /* 0x000026b000008947 */ /* 0x000fca0003800000 */
[----:B------:R-:W-:Y:S01]  /*1f50*/  ISETP.GE.AND P4, PT, R16, UR31, PT ;  /* 0x0000001f10007c0c */ /* 0x000fe2000bf86270 */
        /* <DEDUP_REMOVED lines=11> */
[----:B------:R-:W-:Y:S01]  /*2010*/  IADD3 R3, P0, R148, UR54, RZ ;  /* 0x0000003694037c10 */ /* 0x000fe2000ff1e0ff */
[----:B------:R-:W-:Y:S01]  /*2020*/  CS2R R80, SRZ ;  /* 0x0000000000507805 */ /* 0x000fe2000001ff00 */
[----:B------:R-:W-:Y:S01]  /*2030*/  CS2R R50, SRZ ;  /* 0x0000000000327805 */ /* 0x000fe2000001ff00 */
[----:B------:R-:W-:Y:S01]  /*2040*/  CS2R R78, SRZ ;  /* 0x00000000004e7805 */ /* 0x000fe2000001ff00 */
[----:B------:R-:W-:Y:S01]  /*2050*/  IADD3.X R2, R117, UR11, RZ, P0, !PT ;  /* 0x0000000b75027c10 */ /* 0x000fe200087fe4ff */
[----:B------:R-:W-:Y:S01]  /*2060*/  CS2R R46, SRZ ;  /* 0x00000000002e7805 */ /* 0x000fe2000001ff00 */
[----:B------:R-:W-:Y:S01]  /*2070*/  IADD3 R5, P0, R146, UR52, RZ ;  /* 0x0000003492057c10 */ /* 0x000fe2000ff1e0ff */
[----:B------:R-:W-:Y:S01]  /*2080*/  CS2R R76, SRZ ;  /* 0x00000000004c7805 */ /* 0x000fe2000001ff00 */
[----:B------:R-:W-:Y:S01]  /*2090*/  CS2R R42, SRZ ;  /* 0x00000000002a7805 */ /* 0x000fe2000001ff00 */
[----:B------:R-:W-:Y:S01]  /*20a0*/  CS2R R74, SRZ ;  /* 0x00000000004a7805 */ /* 0x000fe2000001ff00 */
[----:B------:R-:W-:Y:S01]  /*20b0*/  IADD3.X R4, R116, UR10, RZ, P0, !PT ;  /* 0x0000000a74047c10 */ /* 0x000fe200087fe4ff */
        /* <DEDUP_REMOVED lines=21> */
.L_x_1619:
[----:B------:R-:W-:Y:S05]  /*2210*/  BSYNC B0 ;  /* 0x0000000000007941 */ /* 0x000fea0003800000 */
.L_x_1618:
[----:B------:R-:W-:Y:S01]  /*2220*/  ISETP.GE.AND P5, PT, R95, UR31, PT ;  /* 0x0000001f5f007c0c */ /* 0x000fe2000bfa6270 */
[----:B-----5:R-:W-:Y:S01]  /*2230*/  IMAD.MOV.U32 R10, RZ, RZ, R74 ;  /* 0x000000ffff0a7224 */ /* 0x020fe200078e004a */
[----:B------:R-:W-:Y:S01]  /*2240*/  MOV R5, R36 ;  /* 0x0000002400057202 */ /* 0x000fe20000000f00 */
[----:B-1----:R-:W-:Y:S01]  /*2250*/  IMAD.MOV.U32 R9, RZ, RZ, R75 ;  /* 0x000000ffff097224 */ /* 0x002fe200078e004b */
[----:B------:R-:W-:Y:S01]  /*2260*/  MOV R2, R43 ;  /* 0x0000002b00027202 */ /* 0x000fe20000000f00 */
[----:B------:R-:W-:Y:S01]  /*2270*/  IMAD.MOV.U32 R8, RZ, RZ, R76 ;  /* 0x000000ffff087224 */ /* 0x000fe200078e004c */
        /* <DEDUP_REMOVED lines=30> */
[----:B------:R-:W-:Y:S01]  /*2460*/  IMAD.U32 R7, RZ, RZ, UR32 ;  /* 0x00000020ff077e24 */ /* 0x000fe2000f8e00ff */
[----:B------:R-:W-:Y:S01]  /*2470*/  CS2R R70, SRZ ;  /* 0x0000000000467805 */ /* 0x000fe2000001ff00 */
[----:B------:R-:W-:Y:S01]  /*2480*/  IMAD.U32 R2, RZ, RZ, UR30 ;  /* 0x0000001eff027e24 */ /* 0x000fe2000f8e00ff */
[----:B------:R-:W-:Y:S01]  /*2490*/  CS2R R34, SRZ ;  /* 0x0000000000227805 */ /* 0x000fe2000001ff00 */
[----:B------:R-:W-:Y:S01]  /*24a0*/  IMAD.U32 R5, RZ, RZ, UR38 ;  /* 0x00000026ff057e24 */ /* 0x000fe2000f8e00ff */
[----:B------:R-:W-:Y:S01]  /*24b0*/  IADD3 R7, P3, P0, R148, UR54, R7 ;  /* 0x0000003694077c10 */ /* 0x000fe2000f87e007 */
[----:B------:R-:W-:Y:S01]  /*24c0*/  IMAD.U32 R3, RZ, RZ, UR35 ;  /* 0x00000023ff037e24 */ /* 0x000fe2000f8e00ff */
        /* <DEDUP_REMOVED lines=8> */
[----:B------:R-:W-:Y:S02]  /*2550*/  IADD3.X R4, R116, UR10, R3, P3, P0 ;  /* 0x0000000a74047c10 */ /* 0x000fe40009fe0403 */
        /* <DEDUP_REMOVED lines=20> */
.L_x_1621:
[----:B------:R-:W-:Y:S05]  /*26a0*/  BSYNC B0 ;  /* 0x0000000000007941 */ /* 0x000fea0003800000 */
.L_x_1620:
[----:B-----5:R-:W-:Y:S01]  /*26b0*/  MOV R4, R23 ;  /* 0x0000001700047202 */ /* 0x020fe20000000f00 */
[----:B------:R2:W3:Y:S01]  /*26c0*/  SHFL.IDX PT, R85, R133, RZ, 0x181f ;  /* 0x00181fff85557589 */ /* 0x0004e200000e0000 */
[----:B------:R-:W-:Y:S01]  /*26d0*/  IMAD.MOV.U32 R26, RZ, RZ, R58 ;  /* 0x000000ffff1a7224 */ /* 0x000fe200078e003a */
[----:B------:R-:W-:Y:S01]  /*26e0*/  BSSY B1, `(.L_x_1622) ;  /* 0x0000103000017945 */ /* 0x000fe20003800000 */
[----:B------:R-:W-:Y:S02]  /*26f0*/  IMAD.MOV.U32 R25, RZ, RZ, R59 ;  /* 0x000000ffff197224 */ /* 0x000fe400078e003b */
[----:B------:R-:W-:Y:S02]  /*2700*/  IMAD.MOV.U32 R24, RZ, RZ, R62 ;  /* 0x000000ffff187224 */ /* 0x000fe400078e003e */
[----:B------:R-:W-:Y:S01]  /*2710*/  IMAD.MOV.U32 R5, RZ, RZ, R22 ;  /* 0x000000ffff057224 */ /* 0x000fe200078e0016 */
[----:B------:R-:W-:Y:S01]  /*2720*/  PRMT R54, R25, 0x5410, R26 ;  /* 0x0000541019367816 */ /* 0x000fe2000000001a */
[----:B------:R2:W4:Y:S01]  /*2730*/  SHFL.IDX PT, R83, R150, RZ, 0x181f ;  /* 0x00181fff96537589 */ /* 0x00052200000e0000 */
[----:B------:R-:W-:Y:S01]  /*2740*/  MOV R25, R63 ;  /* 0x0000003f00197202 */ /* 0x000fe20000000f00 */
[----:B------:R-:W-:Y:S01]  /*2750*/  IMAD.MOV.U32 R26, RZ, RZ, R64 ;  /* 0x000000ffff1a7224 */ /* 0x000fe200078e0040 */
[----:B------:R-:W-:Y:S01]  /*2760*/  PRMT R7, R4, 0x5410, R5 ;  /* 0x0000541004077816 */ /* 0x000fe20000000005 */
[----:B-1----:R-:W-:Y:S01]  /*2770*/  IMAD.MOV.U32 R3, RZ, RZ, R28 ;  /* 0x000000ffff037224 */ /* 0x002fe200078e001c */
        /* <DEDUP_REMOVED lines=15> */
[----:B---3--:R-:W-:Y:S01]  /*2870*/  ISETP.GE.AND P0, PT, R18, c[0x0][0x1d4], PT ;  /* 0x0000750012007a0c */ /* 0x008fe20003f06270 */
[----:B------:R-:W-:Y:S01]  /*2880*/  @!UPT UIADD3 URZ, URZ, URZ, URZ ;  /* 0x0000003f3f3ff290 */ /* 0x000fe2000fffe03f */
[----:B------:R-:W-:Y:S11]  /*2890*/  BSSY B0, `(.L_x_1624) ;  /* 0x0000038000007945 */ /* 0x000ff60003800000 */
[----:B------:R-:W-:-:S05]  /*28a0*/  @P0 BRA `(.L_x_1625) ;  /* 0x0000036000000947 */ /* 0x000fca0003800000 */
[C---:B----4-:R-:W-:Y:S01]  /*28b0*/  LEA R90, P0, R18.reuse, R83, 0x1 ;  /* 0x00000053125a7211 */ /* 0x050fe200078008ff */
[----:B------:R-:W1:Y:S03]  /*28c0*/  LDS.128 R24, [R96+0xa080] ;  /* 0x00a0800060187984 */ /* 0x000e660000000c00 */
[----:B------:R-:W-:Y:S02]  /*28d0*/  LEA.HI.X R91, R18, R85, R19, 0x1, P0 ;  /* 0x00000055125b7211 */ /* 0x000fe400000f0c13 */
[----:B------:R-:W-:Y:S11]  /*28e0*/  ISETP.GE.AND P0, PT, R20, c[0x0][0x27c], PT ;  /* 0x00009f0014007a0c */ /* 0x000ff60003f06270 */
[----:B------:R-:W-:Y:S02]  /*28f0*/  @!UPT UIADD3 URZ, URZ, URZ, URZ ;  /* 0x0000003f3f3ff290 */ /* 0x000fe4000fffe03f */
[----:B------:R-:W-:Y:S01]  /*2900*/  @!P0 HADD2.F32 R49, -RZ, R49.H0_H0 ;  /* 0x20000031ff318230 */ /* 0x000fe20000004100 */
[----:B------:R-:W-:Y:S01]  /*2910*/  @!P0 SHF.R.U64 R45, R50, 0x10, R51 ;  /* 0x00000010322d8819 */ /* 0x000fe20000001233 */
[----:B------:R-:W-:Y:S01]  /*2920*/  @!P0 HADD2.F32 R53, -RZ, R53.H0_H0 ;  /* 0x20000035ff358230 */ /* 0x000fe20000004100 */
        /* <DEDUP_REMOVED lines=22> */
[----:B------:R-:W-:Y:S01]  /*2a90*/  @!P0 FFMA.FTZ R82, R38, R55, -R82 ;  /* 0x0000003726528223 */ /* 0x000fe20000010852 */
        /* <DEDUP_REMOVED lines=23> */
.L_x_1625:
[----:B------:R-:W-:Y:S05]  /*2c10*/  BSYNC B0 ;  /* 0x0000000000007941 */ /* 0x000fea0003800000 */
.L_x_1624:
[----:B------:R-:W-:Y:S01]  /*2c20*/  ISETP.GE.AND P0, PT, R14, c[0x0][0x1d4], PT ;  /* 0x000075000e007a0c */ /* 0x000fe20003f06270 */
[----:B------:R-:W-:Y:S01]  /*2c30*/  @!UPT UIADD3 URZ, URZ, URZ, URZ ;  /* 0x0000003f3f3ff290 */ /* 0x000fe2000fffe03f */
[----:B------:R-:W-:Y:S11]  /*2c40*/  BSSY B0, `(.L_x_1626) ;  /* 0x0000038000007945 */ /* 0x000ff60003800000 */
[----:B------:R-:W-:-:S05]  /*2c50*/  @P0 BRA `(.L_x_1627) ;  /* 0x0000036000000947 */ /* 0x000fca0003800000 */
[C---:B----4-:R-:W-:Y:S01]  /*2c60*/  LEA R86, P0, R112.reuse, R83, 0x1 ;  /* 0x0000005370567211 */ /* 0x050fe200078008ff */
[----:B-1----:R-:W1:Y:S03]  /*2c70*/  LDS.128 R24, [R96+0xb880] ;  /* 0x00b8800060187984 */ /* 0x002e660000000c00 */
        /* <DEDUP_REMOVED lines=20> */
[CC--:B------:R-:W-:Y:S02]  /*2dc0*/  @!P0 FMUL.FTZ R53, R45.reuse, R41.reuse ;  /* 0x000000292d358220 */ /* 0x0c0fe40000410000 */
        /* <DEDUP_REMOVED lines=20> */
[----:B------:R-:W-:Y:S01]  /*2f10*/  @!P0 FMUL.FTZ R5, R39, R46 ;  /* 0x0000002e27058220 */ /* 0x000fe20000410000 */
        /* <DEDUP_REMOVED lines=10> */
.L_x_1627:
[----:B------:R-:W-:Y:S05]  /*2fc0*/  BSYNC B0 ;  /* 0x0000000000007941 */ /* 0x000fea0003800000 */
.L_x_1626:
        /* <DEDUP_REMOVED lines=31> */
[-C--:B------:R-:W-:Y:S01]  /*31c0*/  @!P0 FFMA.FTZ R2, R45, R44.reuse, R2 ;  /* 0x0000002c2d028223 */ /* 0x080fe20000010002 */
        /* <DEDUP_REMOVED lines=14> */
[CC--:B------:R-:W-:Y:S02]  /*32b0*/  @!P0 FMUL.FTZ R53, R48.reuse, R42.reuse ;  /* 0x0000002a30358220 */ /* 0x0c0fe40000410000 */
        /* <DEDUP_REMOVED lines=11> */
.L_x_1629:
[----:B------:R-:W-:Y:S05]  /*3370*/  BSYNC B0 ;  /* 0x0000000000007941 */ /* 0x000fea0003800000 */
.L_x_1628:
[----:B------:R-:W-:Y:S11]  /*3380*/  ISETP.GE.AND P0, PT, R98, c[0x0][0x1d4], PT ;  /* 0x0000750062007a0c */ /* 0x000ff60003f06270 */
[----:B------:R-:W-:Y:S02]  /*3390*/  @!UPT UIADD3 URZ, URZ, URZ, URZ ;  /* 0x0000003f3f3ff290 */ /* 0x000fe4000fffe03f */
[----:B------:R-:W-:-:S05]  /*33a0*/  @P0 BRA `(.L_x_1623) ;  /* 0x0000036000000947 */ /* 0x000fca0003800000 */
[C---:B----4-:R-:W-:Y:S01]  /*33b0*/  LEA R48, P0, R111.reuse, R83, 0x1 ;  /* 0x000000536f307211 */ /* 0x050fe200078008ff */
[----:B-1----:R-:W1:Y:S03]  /*33c0*/  LDS.128 R24, [R96+0xe880] ;  /* 0x00e8800060187984 */ /* 0x002e660000000c00 */
[----:B------:R-:W-:Y:S02]  /*33d0*/  LEA.HI.X R49, R111, R85, R108, 0x1, P0 ;  /* 0x000000556f317211 */ /* 0x000fe400000f0c6c */
[----:B------:R-:W-:Y:S11]  /*33e0*/  ISETP.GE.AND P0, PT, R12, c[0x0][0x27c], PT ;  /* 0x00009f000c007a0c */ /* 0x000ff60003f06270 */
[----:B------:R-:W-:Y:S02]  /*33f0*/  @!UPT UIADD3 URZ, URZ, URZ, URZ ;  /* 0x0000003f3f3ff290 */ /* 0x000fe4000fffe03f */
[----:B------:R-:W-:Y:S01]  /*3400*/  @!P0 HADD2.F32 R38, -RZ, R17.H1_H1 ;  /* 0x30000011ff268230 */ /* 0x000fe20000004100 */
        /* <DEDUP_REMOVED lines=38> */
[-C--:B------:R-:W-:Y:S02]  /*3670*/  @!P0 FFMA.FTZ R4, R39, R43.reuse, R4 ;  /* 0x0000002b27048223 */ /* 0x080fe40000010004 */
[C---:B------:R-:W-:Y:S02]  /*3680*/  @!P0 FMUL.FTZ R5, R33.reuse, R36 ;  /* 0x0000002421058220 */ /* 0x040fe40000410000 */
        /* <DEDUP_REMOVED lines=8> */
.L_x_1623:
[----:B---3--:R-:W-:Y:S05]  /*3710*/  BSYNC B1 ;  /* 0x0000000000017941 */ /* 0x008fea0003800000 */
.L_x_1622:
[----:B--2---:R-:W2:Y:S04]  /*3720*/  SHFL.IDX PT, R133, R133, 0x1, 0x181f ;  /* 0x00381f0085857f89 */ /* 0x004ea800000e0000 */
[----:B------:R3:W1:Y:S01]  /*3730*/  SHFL.IDX PT, R43, R150, 0x1, 0x181f ;  /* 0x00381f00962b7f89 */ /* 0x00066200000e0000 */
[----:B------:R-:W-:-:S05]  /*3740*/  @P5 BRA `(.L_x_1630) ;  /* 0x0000396000005947 */ /* 0x000fca0003800000 */
[----:B------:R-:W-:Y:S01]  /*3750*/  ISETP.GE.AND P0, PT, R18, c[0x0][0x1d4], PT ;  /* 0x0000750012007a0c */ /* 0x000fe20003f06270 */
[----:B------:R-:W-:Y:S01]  /*3760*/  @!UPT UIADD3 URZ, URZ, URZ, URZ ;  /* 0x0000003f3f3ff290 */ /* 0x000fe2000fffe03f */
[----:B------:R-:W-:Y:S11]  /*3770*/  BSSY B0, `(.L_x_1631) ;  /* 0x0000038000007945 */ /* 0x000ff60003800000 */
[----:B------:R-:W-:-:S05]  /*3780*/  @P0 BRA `(.L_x_1632) ;  /* 0x0000036000000947 */ /* 0x000fca0003800000 */
[C---:B-1----:R-:W-:Y:S01]  /*3790*/  LEA R46, P0, R18.reuse, R43, 0x1 ;  /* 0x0000002b122e7211 */ /* 0x042fe200078008ff */
[----:B------:R-:W1:Y:S03]  /*37a0*/  LDS.128 R24, [R96+0xb080] ;  /* 0x00b0800060187984 */ /* 0x000e660000000c00 */
[----:B--2---:R-:W-:Y:S02]  /*37b0*/  LEA.HI.X R47, R18, R133, R19, 0x1, P0 ;  /* 0x00000085122f7211 */ /* 0x004fe400000f0c13 */
[----:B------:R-:W-:Y:S11]  /*37c0*/  ISETP.GE.AND P0, PT, R20, c[0x0][0x27c], PT ;  /* 0x00009f0014007a0c */ /* 0x000ff60003f06270 */
[----:B------:R-:W-:Y:S02]  /*37d0*/  @!UPT UIADD3 URZ, URZ, URZ, URZ ;  /* 0x0000003f3f3ff290 */ /* 0x000fe4000fffe03f */
        /* <DEDUP_REMOVED lines=49> */
.L_x_1632:
[----:B------:R-:W-:Y:S05]  /*3af0*/  BSYNC B0 ;  /* 0x0000000000007941 */ /* 0x000fea0003800000 */
.L_x_1631:
        /* <DEDUP_REMOVED lines=58> */
.L_x_1634:
[----:B------:R-:W-:Y:S05]  /*3ea0*/  BSYNC B0 ;  /* 0x0000000000007941 */ /* 0x000fea0003800000 */
.L_x_1633:
        /* <DEDUP_REMOVED lines=58> */
.L_x_1636:
[----:B------:R-:W-:Y:S05]  /*4250*/  BSYNC B0 ;  /* 0x0000000000007941 */ /* 0x000fea0003800000 */
.L_x_1635:
[----:B------:R-:W-:Y:S11]  /*4260*/  ISETP.GE.AND P0, PT, R98, c[0x0][0x1d4], PT ;  /* 0x0000750062007a0c */ /* 0x000ff60003f06270 */
[----:B------:R-:W-:Y:S02]  /*4270*/  @!UPT UIADD3 URZ, URZ, URZ, URZ ;  /* 0x0000003f3f3ff290 */ /* 0x000fe4000fffe03f */
[----:B------:R-:W-:-:S05]  /*4280*/  @P0 BRA `(.L_x_1630) ;  /* 0x00002e2000000947 */ /* 0x000fca0003800000 */
[C---:B-1----:R-:W-:Y:S01]  /*4290*/  LEA R36, P0, R111.reuse, R43, 0x1 ;  /* 0x0000002b6f247211 */ /* 0x042fe200078008ff */
[----:B------:R-:W1:Y:S03]  /*42a0*/  LDS.128 R24, [R96+0xf880] ;  /* 0x00f8800060187984 */ /* 0x000e660000000c00 */
[----:B--2---:R-:W-:Y:S02]  /*42b0*/  LEA.HI.X R37, R111, R133, R108, 0x1, P0 ;  /* 0x000000856f257211 */ /* 0x004fe400000f0c6c */
        /* <DEDUP_REMOVED lines=52> */
.L_x_1617:
        /* <DEDUP_REMOVED lines=36> */
.L_x_1638:
[----:B------:R-:W-:Y:S05]  /*4840*/  BSYNC B0 ;  /* 0x0000000000007941 */ /* 0x000fea0003800000 */
.L_x_1637:
        /* <DEDUP_REMOVED lines=39> */
[----:B------:R-:W-:Y:S01]  /*4ac0*/  CS2R R30, SRZ ;  /* 0x00000000001e7805 */ /* 0x000fe2000001ff00 */
[----:B------:R-:W-:Y:S01]  /*4ad0*/  IADD3 R5, P3, P0, R144, UR54, R5 ;  /* 0x0000003690057c10 */ /* 0x000fe2000f87e005 */
[----:B------:R-:W-:Y:S01]  /*4ae0*/  CS2R R28, SRZ ;  /* 0x00000000001c7805 */ /* 0x000fe2000001ff00 */
[----:B------:R-:W-:Y:S01]  /*4af0*/  CS2R R74, SRZ ;  /* 0x00000000004a7805 */ /* 0x000fe2000001ff00 */
[----:B------:R-:W-:Y:S01]  /*4b00*/  CS2R R72, SRZ ;  /* 0x0000000000487805 */ /* 0x000fe2000001ff00 */
[----:B------:R-:W-:Y:S01]  /*4b10*/  IADD3.X R4, R114, UR11, R3, P3, P0 ;  /* 0x0000000b72047c10 */ /* 0x000fe20009fe0403 */
[----:B------:R-:W-:Y:S01]  /*4b20*/  IMAD.U32 R3, RZ, RZ, UR38 ;  /* 0x00000026ff037e24 */ /* 0x000fe2000f8e00ff */
[----:B------:R-:W-:Y:S01]  /*4b30*/  CS2R R26, SRZ ;  /* 0x00000000001a7805 */ /* 0x000fe2000001ff00 */
[----:B------:R-:W-:Y:S01]  /*4b40*/  IMAD.U32 R2, RZ, RZ, UR35 ;  /* 0x00000023ff027e24 */ /* 0x000fe2000f8e00ff */
[----:B------:R-:W-:Y:S02]  /*4b50*/  CS2R R24, SRZ ;  /* 0x0000000000187805 */ /* 0x000fe4000001ff00 */
[----:B------:R-:W-:Y:S04]  /*4b60*/  IADD3 R3, P3, P0, R142, UR52, R3 ;  /* 0x000000348e037c10 */ /* 0x000fe8000f87e003 */
[----:B------:R-:W-:Y:S02]  /*4b70*/  IADD3.X R2, R113, UR10, R2, P3, P0 ;  /* 0x0000000a71027c10 */ /* 0x000fe40009fe0402 */
        /* <DEDUP_REMOVED lines=12> */
.L_x_1640:
[----:B------:R-:W-:Y:S05]  /*4c40*/  BSYNC B0 ;  /* 0x0000000000007941 */ /* 0x000fea0003800000 */
.L_x_1639:
[----:B-----5:R-:W-:Y:S01]  /*4c50*/  MOV R7, R73 ;  /* 0x0000004900077202 */ /* 0x020fe20000000f00 */
[----:B------:R2:W3:Y:S01]  /*4c60*/  SHFL.IDX PT, R153, R133, RZ, 0x181f ;  /* 0x00181fff85997589 */ /* 0x0004e200000e0000 */
[----:B-1----:R-:W-:Y:S01]  /*4c70*/  MOV R4, R27 ;  /* 0x0000001b00047202 */ /* 0x002fe20000000f00 */
[----:B------:R-:W-:Y:S01]  /*4c80*/  IMAD.MOV.U32 R10, RZ, RZ, R74 ;  /* 0x000000ffff0a7224 */ /* 0x000fe200078e004a */
[----:B------:R-:W-:Y:S01]  /*4c90*/  IADD3 R71, -R66, c[0x0][0x1d4], RZ ;  /* 0x0000750042477a10 */ /* 0x000fe20007ffe1ff */
[----:B------:R-:W-:Y:S01]  /*4ca0*/  IMAD.MOV.U32 R9, RZ, RZ, R75 ;  /* 0x000000ffff097224 */ /* 0x000fe200078e004b */
[----:B------:R-:W-:Y:S01]  /*4cb0*/  BSSY B1, `(.L_x_1641) ;  /* 0x000010b000017945 */ /* 0x000fe20003800000 */
[----:B------:R-:W-:Y:S02]  /*4cc0*/  IMAD.MOV.U32 R8, RZ, RZ, R72 ;  /* 0x000000ffff087224 */ /* 0x000fe400078e0048 */
[----:B------:R2:W1:Y:S01]  /*4cd0*/  SHFL.IDX PT, R152, R150, RZ, 0x181f ;  /* 0x00181fff96987589 */ /* 0x00046200000e0000 */
        /* <DEDUP_REMOVED lines=24> */
[----:B------:R-:W-:Y:S01]  /*4e60*/  SEL R62, R66, R71, !P1 ;  /* 0x00000047423e7207 */ /* 0x000fe20004800000 */
[----:B------:R-:W3:Y:S01]  /*4e70*/  LDS.128 R32, [R127+0xa080] ;  /* 0x00a080007f207984 */ /* 0x000ee20000000c00 */
        /* <DEDUP_REMOVED lines=15> */
[----:B------:R-:W-:Y:S01]  /*4f70*/  @!P0 SHF.R.U64 R63, R56, 0x10, R57 ;  /* 0x00000010383f8819 */ /* 0x000fe20000001239 */
[----:B------:R-:W-:Y:S01]  /*4f80*/  IMAD R53, R55, 0xc00, R6 ;  /* 0x00000c0037357824 */ /* 0x000fe200078e0206 */
[--C-:B------:R-:W-:Y:S02]  /*4f90*/  @!P0 SHF.R.U32.HI R44, RZ, 0x10, R47.reuse ;  /* 0x00000010ff2c8819 */ /* 0x100fe4000001162f */
[----:B------:R-:W-:Y:S01]  /*4fa0*/  @!P0 SHF.R.U64 R46, R46, 0x10, R47 ;  /* 0x000000102e2e8819 */ /* 0x000fe2000000122f */
[----:B------:R-:W-:Y:S01]  /*4fb0*/  IMAD.IADD R156, R53, 0x1, R156 ;  /* 0x00000001359c7824 */ /* 0x000fe200078e029c */
[----:B------:R-:W-:Y:S01]  /*4fc0*/  @!P0 SHF.R.U64 R62, R58, 0x10, R59 ;  /* 0x000000103a3e8819 */ /* 0x000fe2000000123b */
[----:B------:R-:W-:Y:S01]  /*4fd0*/  @!P0 HADD2.F32 R58, -RZ, R63.H0_H0 ;  /* 0x2000003fff3a8230 */ /* 0x000fe20000004100 */
[----:B------:R-:W-:Y:S01]  /*4fe0*/  @!P0 SHF.R.U32.HI R45, RZ, 0x10, R45 ;  /* 0x00000010ff2d8819 */ /* 0x000fe2000001162d */
[----:B------:R-:W-:Y:S01]  /*4ff0*/  @!P0 HADD2.F32 R46, -RZ, R46.H0_H0 ;  /* 0x2000002eff2e8230 */ /* 0x000fe20000004100 */
[----:B------:R-:W-:Y:S01]  /*5000*/  SHF.L.U32 R154, R156, 0x1, RZ ;  /* 0x000000019c9a7819 */ /* 0x000fe200000006ff */
[----:B------:R-:W-:Y:S01]  /*5010*/  @!P0 HADD2.F32 R62, -RZ, R62.H0_H0 ;  /* 0x2000003eff3e8230 */ /* 0x000fe20000004100 */
[----:B---3--:R-:W-:Y:S01]  /*5020*/  @!P0 IMAD.MOV.U32 R51, RZ, RZ, R32 ;  /* 0x000000ffff338224 */ /* 0x008fe200078e0020 */
[----:B------:R-:W-:Y:S02]  /*5030*/  @!P0 SHF.R.U32.HI R65, RZ, 0x10, R59 ;  /* 0x00000010ff418819 */ /* 0x000fe4000001163b */
[----:B------:R-:W3:Y:S01]  /*5040*/  LDS.128 R88, [R154+0xa080] ;  /* 0x00a080009a587984 */ /* 0x000ee20000000c00 */
[----:B------:R-:W-:Y:S01]  /*5050*/  @!P0 SHF.R.U32.HI R57, RZ, 0x10, R57 ;  /* 0x00000010ff398819 */ /* 0x000fe20000011639 */
[--C-:B------:R-:W-:Y:S02]  /*5060*/  @!P0 HADD2.F32 R47, -RZ, R51.reuse.H0_H0 ;  /* 0x20000033ff2f8230 */ /* 0x100fe40000004100 */
[----:B------:R-:W-:Y:S02]  /*5070*/  @!P0 HADD2.F32 R49, -RZ, R51.H1_H1 ;  /* 0x30000033ff318230 */ /* 0x000fe40000004100 */
[----:B------:R-:W-:Y:S01]  /*5080*/  @!P0 HADD2.F32 R65, -RZ, R65.H0_H0 ;  /* 0x20000041ff418230 */ /* 0x000fe20000004100 */
[----:B------:R-:W-:Y:S02]  /*5090*/  @!P0 FMUL.FTZ R2, R47, R50 ;  /* 0x000000322f028220 */ /* 0x000fe40000410000 */
[----:B------:R-:W-:Y:S02]  /*50a0*/  @!P0 FMUL.FTZ R3, R49, R52 ;  /* 0x0000003431038220 */ /* 0x000fe40000410000 */
[----:B---3--:R-:W-:Y:S01]  /*50b0*/  @!P0 IMAD.MOV.U32 R59, RZ, RZ, R89 ;  /* 0x000000ffff3b8224 */ /* 0x008fe200078e0059 */
[----:B------:R-:W-:Y:S05]  /*50c0*/  @!P0 MOV R56, R88 ;  /* 0x0000005800388202 */ /* 0x000fea0000000f00 */
[--C-:B------:R-:W-:Y:S02]  /*50d0*/  @!P0 HADD2.F32 R55, -RZ, R56.reuse.H0_H0 ;  /* 0x20000038ff378230 */ /* 0x100fe40000004100 */
[----:B------:R-:W-:Y:S03]  /*50e0*/  @!P0 HADD2.F32 R56, -RZ, R56.H1_H1 ;  /* 0x30000038ff388230 */ /* 0x000fe60000004100 */
[C---:B------:R-:W-:Y:S02]  /*50f0*/  @!P0 FMUL.FTZ R154, R55.reuse, R50 ;  /* 0x00000032379a8220 */ /* 0x040fe40000410000 */
[C---:B------:R-:W-:Y:S02]  /*5100*/  @!P0 FMUL.FTZ R155, R56.reuse, R52 ;  /* 0x00000034389b8220 */ /* 0x040fe40000410000 */
[----:B------:R-:W-:Y:S01]  /*5110*/  @!P0 FFMA.FTZ R2, R55, R54, R2 ;  /* 0x0000003637028223 */ /* 0x000fe20000010002 */
[----:B------:R-:W-:Y:S01]  /*5120*/  @!P0 HADD2.F32 R55, -RZ, R60.H1_H1 ;  /* 0x3000003cff378230 */ /* 0x000fe20000004100 */
[----:B------:R-:W-:Y:S01]  /*5130*/  @!P0 FFMA.FTZ R155, R49, R58, -R155 ;  /* 0x0000003a319b8223 */ /* 0x000fe2000001089b */
[----:B------:R-:W-:Y:S01]  /*5140*/  @!P0 MOV R49, R33 ;  /* 0x0000002100318202 */ /* 0x000fe20000000f00 */
[----:B------:R-:W-:Y:S01]  /*5150*/  @!P0 FFMA.FTZ R154, R47, R54, -R154 ;  /* 0x000000362f9a8223 */ /* 0x000fe2000001089a */
[----:B------:R-:W-:Y:S01]  /*5160*/  @!P0 HADD2.F32 R47, -RZ, R48.H0_H0 ;  /* 0x20000030ff2f8230 */ /* 0x000fe20000004100 */
[----:B------:R-:W-:Y:S01]  /*5170*/  @!P0 FFMA.FTZ R3, R56, R58, R3 ;  /* 0x0000003a38038223 */ /* 0x000fe20000010003 */
[----:B------:R-:W-:Y:S02]  /*5180*/  @!P0 HADD2.F32 R48, -RZ, R45.H0_H0 ;  /* 0x2000002dff308230 */ /* 0x000fe40000004100 */
[----:B------:R-:W-:Y:S01]  /*5190*/  @!P0 HADD2.F32 R56, -RZ, R59.H1_H1 ;  /* 0x3000003bff388230 */ /* 0x000fe20000004100 */
[----:B------:R-:W-:Y:S01]  /*51a0*/  @!P0 F2FP.PACK_AB R155, R155, R154 ;  /* 0x0000009a9b9b823e */ /* 0x000fe200000000ff */
[----:B------:R-:W-:Y:S01]  /*51b0*/  @!P0 HADD2.F32 R45, -RZ, R49.H1_H1 ;  /* 0x30000031ff2d8230 */ /* 0x000fe20000004100 */
[----:B------:R-:W-:Y:S01]  /*51c0*/  @!P0 F2FP.PACK_AB R154, R3, R2 ;  /* 0x00000002039a823e */ /* 0x000fe200000000ff */
[----:B------:R-:W-:Y:S01]  /*51d0*/  @!P0 HADD2.F32 R58, -RZ, R57.H0_H0 ;  /* 0x20000039ff3a8230 */ /* 0x000fe20000004100 */
[----:B------:R-:W-:Y:S01]  /*51e0*/  @!P0 IMAD.MOV.U32 R57, RZ, RZ, R91 ;  /* 0x000000ffff398224 */ /* 0x000fe200078e005b */
[----:B------:R-:W-:Y:S01]  /*51f0*/  @!P0 MOV R32, R155 ;  /* 0x0000009b00208202 */ /* 0x000fe20000000f00 */
[-C--:B------:R-:W-:Y:S01]  /*5200*/  @!P0 FMUL.FTZ R157, R56, R48.reuse ;  /* 0x00000030389d8220 */ /* 0x080fe20000410000 */
[----:B------:R-:W-:Y:S01]  /*5210*/  @!P0 HADD2.F32 R50, -RZ, R49.H0_H0 ;  /* 0x20000031ff328230 */ /* 0x000fe20000004100 */
[C---:B------:R-:W-:Y:S01]  /*5220*/  @!P0 FMUL.FTZ R5, R45.reuse, R48 ;  /* 0x000000302d058220 */ /* 0x040fe20000410000 */
[----:B------:R-:W-:Y:S01]  /*5230*/  @!P0 MOV R49, R35 ;  /* 0x0000002300318202 */ /* 0x000fe20000000f00 */
[----:B------:R-:W-:Y:S01]  /*5240*/  @!P0 FFMA.FTZ R157, R45, R58, -R157 ;  /* 0x0000003a2d9d8223 */ /* 0x000fe2000001089d */
[----:B------:R-:W-:Y:S01]  /*5250*/  @!P0 HADD2.F32 R45, -RZ, R44.H0_H0 ;  /* 0x2000002cff2d8230 */ /* 0x000fe20000004100 */
[----:B------:R-:W-:Y:S01]  /*5260*/  @!P0 FMUL.FTZ R4, R50, R47 ;  /* 0x0000002f32048220 */ /* 0x000fe20000410000 */
[----:B------:R-:W-:Y:S01]  /*5270*/  @!P0 HADD2.F32 R63, -RZ, R57.H1_H1 ;  /* 0x30000039ff3f8230 */ /* 0x000fe20000004100 */
[----:B------:R-:W-:Y:S01]  /*5280*/  @!P0 MOV R88, R154 ;  /* 0x0000009a00588202 */ /* 0x000fe20000000f00 */
[----:B------:R-:W-:Y:S01]  /*5290*/  @!P0 HADD2.F32 R54, -RZ, R59.H0_H0 ;  /* 0x2000003bff368230 */ /* 0x000fe20000004100 */
[----:B------:R-:W-:Y:S01]  /*52a0*/  @!P0 MOV R59, R90 ;  /* 0x0000005a003b8202 */ /* 0x000fe20000000f00 */
[----:B------:R-:W-:Y:S01]  /*52b0*/  @!P0 HADD2.F32 R44, -RZ, R49.H1_H1 ;  /* 0x30000031ff2c8230 */ /* 0x000fe20000004100 */
[----:B------:R-:W-:Y:S01]  /*52c0*/  @!P0 FMUL.FTZ R159, R63, R45 ;  /* 0x0000002d3f9f8220 */ /* 0x000fe20000410000 */
[----:B------:R-:W-:Y:S01]  /*52d0*/  @!P0 HADD2.F32 R64, -RZ, R57.H0_H0 ;  /* 0x20000039ff408230 */ /* 0x000fe20000004100 */
        /* <DEDUP_REMOVED lines=8> */
[----:B------:R-:W-:Y:S01]  /*5360*/  @!P0 FFMA.FTZ R4, R54, R55, R4 ;  /* 0x0000003736048223 */ /* 0x000fe20000010004 */
[----:B------:R-:W-:Y:S01]  /*5370*/  @!P0 HADD2.F32 R57, -RZ, R59.H0_H0 ;  /* 0x2000003bff398230 */ /* 0x000fe20000004100 */
[----:B------:R-:W-:Y:S01]  /*5380*/  @!P0 FFMA.FTZ R5, R56, R58, R5 ;  /* 0x0000003a38058223 */ /* 0x000fe20000010005 */
[--C-:B------:R-:W-:Y:S01]  /*5390*/  @!P0 HADD2.F32 R45, -RZ, R43.reuse.H0_H0 ;  /* 0x2000002bff2d8230 */ /* 0x100fe20000004100 */
[-C--:B------:R-:W-:Y:S01]  /*53a0*/  @!P0 FMUL.FTZ R9, R48, R47.reuse ;  /* 0x0000002f30098220 */ /* 0x080fe20000410000 */
[----:B------:R-:W-:Y:S01]  /*53b0*/  @!P0 HADD2.F32 R43, -RZ, R43.H1_H1 ;  /* 0x3000002bff2b8230 */ /* 0x000fe20000004100 */
[-C--:B------:R-:W-:Y:S01]  /*53c0*/  @!P0 FMUL.FTZ R160, R57, R44.reuse ;  /* 0x0000002c39a08220 */ /* 0x080fe20000410000 */
[----:B------:R-:W-:Y:S01]  /*53d0*/  @!P0 HADD2.F32 R59, -RZ, R59.H1_H1 ;  /* 0x3000003bff3b8230 */ /* 0x000fe20000004100 */
[----:B------:R-:W-:Y:S02]  /*53e0*/  @!P0 FMUL.FTZ R7, R45, R44 ;  /* 0x0000002c2d078220 */ /* 0x000fe40000410000 */
[----:B------:R-:W-:Y:S02]  /*53f0*/  @!P0 FMUL.FTZ R8, R43, R46 ;  /* 0x0000002e2b088220 */ /* 0x000fe40000410000 */
[----:B------:R-:W-:Y:S02]  /*5400*/  @!P0 FFMA.FTZ R7, R57, R60, R7 ;  /* 0x0000003c39078223 */ /* 0x000fe40000010007 */
[C---:B------:R-:W-:Y:S02]  /*5410*/  @!P0 FMUL.FTZ R161, R59.reuse, R46 ;  /* 0x0000002e3ba18220 */ /* 0x040fe40000410000 */
        /* <DEDUP_REMOVED lines=20> */
[C---:B-1----:R-:W-:Y:S04]  /*5560*/  LEA R154, P0, R121.reuse, R152, 0x1 ;  /* 0x00000098799a7211 */ /* 0x042fe800078008ff */
[----:B------:R-:W-:Y:S02]  /*5570*/  LEA.HI.X R155, R121, R153, R118, 0x1, P0 ;  /* 0x00000099799b7211 */ /* 0x000fe400000f0c76 */
[C---:B------:R-:W-:Y:S03]  /*5580*/  ISETP.GE.AND P0, PT, R151.reuse, c[0x0][0x1d4], PT ;  /* 0x0000750097007a0c */ /* 0x040fe60003f06270 */
[----:B------:R1:W-:Y:S10]  /*5590*/  ST.E.128 [R154.64], R32 ;  /* 0x000000209a007985 */ /* 0x0003f4000c101d1a */
[----:B------:R-:W-:Y:S05]  /*55a0*/  @!P0 IMAD.WIDE R156, R151, 0x2, R152 ;  /* 0x00000002979c8825 */ /* 0x000fea00078e0298 */
[----:B------:R1:W-:Y:S02]  /*55b0*/  @!P0 ST.E.128 [R156.64], R88 ;  /* 0x000000589c008985 */ /* 0x0003e4000c101d1a */
.L_x_1644:
[----:B------:R-:W-:Y:S05]  /*55c0*/  BSYNC B0 ;  /* 0x0000000000007941 */ /* 0x000fea0003800000 */
.L_x_1643:
[----:B------:R-:W-:Y:S11]  /*55d0*/  ISETP.GE.AND P0, PT, R14, c[0x0][0x1d4], PT ;  /* 0x000075000e007a0c */ /* 0x000ff60003f06270 */
[----:B------:R-:W-:Y:S02]  /*55e0*/  @!UPT UIADD3 URZ, URZ, URZ, URZ ;  /* 0x0000003f3f3ff290 */ /* 0x000fe4000fffe03f */
[----:B------:R-:W-:-:S05]  /*55f0*/  @P0 BRA `(.L_x_1642) ;  /* 0x0000076000000947 */ /* 0x000fca0003800000 */
[----:B------:R-:W-:Y:S01]  /*5600*/  SEL R49, R66, R71, !P2 ;  /* 0x0000004742317207 */ /* 0x000fe20005000000 */
[----:B-1----:R-:W1:Y:S01]  /*5610*/  LDS.128 R32, [R126+0xa080] ;  /* 0x00a080007e207984 */ /* 0x002e620000000c00 */
        /* <DEDUP_REMOVED lines=10> */
[----:B------:R-:W-:Y:S01]  /*56c0*/  LEA.HI R49, R49, R48, RZ, 0x3 ;  /* 0x0000003031317211 */ /* 0x000fe200078f18ff */
[----:B------:R-:W-:Y:S01]  /*56d0*/  @!P0 HADD2.F32 R48, -RZ, R87.H1_H1 ;  /* 0x30000057ff308230 */ /* 0x000fe20000004100 */
        /* <DEDUP_REMOVED lines=8> */
[----:B------:R-:W-:Y:S01]  /*5760*/  @!P0 HADD2.F32 R52, -RZ, R52.H0_H0 ;  /* 0x20000034ff348230 */ /* 0x000fe20000004100 */
[----:B------:R-:W-:Y:S02]  /*5770*/  @!P0 SHF.R.U32.HI R37, RZ, 0x10, R37 ;  /* 0x00000010ff258819 */ /* 0x000fe40000011625 */
[----:B------:R-:W-:Y:S02]  /*5780*/  @!P0 SHF.R.U32.HI R80, RZ, 0x10, R81 ;  /* 0x00000010ff508819 */ /* 0x000fe40000011651 */
[----:B------:R-:W-:Y:S01]  /*5790*/  SHF.L.U32 R65, R88, 0x1, RZ ;  /* 0x0000000158417819 */ /* 0x000fe200000006ff */
[----:B-1----:R-:W-:Y:S01]  /*57a0*/  @!P0 IMAD.MOV.U32 R45, RZ, RZ, R32 ;  /* 0x000000ffff2d8224 */ /* 0x002fe200078e0020 */
[--C-:B------:R-:W-:Y:S02]  /*57b0*/  @!P0 SHF.R.U32.HI R59, RZ, 0x10, R83.reuse ;  /* 0x00000010ff3b8819 */ /* 0x100fe40000011653 */
[----:B------:R-:W-:Y:S01]  /*57c0*/  @!P0 SHF.R.U64 R55, R82, 0x10, R83 ;  /* 0x0000001052378819 */ /* 0x000fe20000001253 */
[----:B------:R-:W1:Y:S01]  /*57d0*/  LDS.128 R60, [R65+0xa080] ;  /* 0x00a08000413c7984 */ /* 0x000e620000000c00 */
[--C-:B------:R-:W-:Y:S02]  /*57e0*/  @!P0 HADD2.F32 R39, -RZ, R45.reuse.H0_H0 ;  /* 0x2000002dff278230 */ /* 0x100fe40000004100 */
[----:B------:R-:W-:Y:S02]  /*57f0*/  @!P0 HADD2.F32 R43, -RZ, R45.H1_H1 ;  /* 0x3000002dff2b8230 */ /* 0x000fe40000004100 */
[----:B------:R-:W-:Y:S01]  /*5800*/  @!P0 HADD2.F32 R59, -RZ, R59.H0_H0 ;  /* 0x2000003bff3b8230 */ /* 0x000fe20000004100 */
[----:B------:R-:W-:Y:S01]  /*5810*/  @!P0 FMUL.FTZ R2, R39, R44 ;  /* 0x0000002c27028220 */ /* 0x000fe20000410000 */
[----:B------:R-:W-:Y:S01]  /*5820*/  @!P0 HADD2.F32 R55, -RZ, R55.H0_H0 ;  /* 0x20000037ff378230 */ /* 0x000fe20000004100 */
[----:B------:R-:W-:Y:S02]  /*5830*/  @!P0 FMUL.FTZ R3, R43, R46 ;  /* 0x0000002e2b038220 */ /* 0x000fe40000410000 */
[----:B-1----:R-:W-:Y:S01]  /*5840*/  @!P0 IMAD.MOV.U32 R51, RZ, RZ, R61 ;  /* 0x000000ffff338224 */ /* 0x002fe200078e003d */
[----:B------:R-:W-:Y:S02]  /*5850*/  @!P0 MOV R50, R60 ;  /* 0x0000003c00328202 */ /* 0x000fe40000000f00 */
[----:B------:R-:W-:Y:S03]  /*5860*/  @!P0 MOV R53, R62 ;  /* 0x0000003e00358202 */ /* 0x000fe60000000f00 */
[--C-:B------:R-:W-:Y:S02]  /*5870*/  @!P0 HADD2.F32 R49, -RZ, R50.reuse.H0_H0 ;  /* 0x20000032ff318230 */ /* 0x100fe40000004100 */
[----:B------:R-:W-:Y:S02]  /*5880*/  @!P0 HADD2.F32 R50, -RZ, R50.H1_H1 ;  /* 0x30000032ff328230 */ /* 0x000fe40000004100 */
[--C-:B------:R-:W-:Y:S01]  /*5890*/  @!P0 HADD2.F32 R54, -RZ, R53.reuse.H0_H0 ;  /* 0x20000035ff368230 */ /* 0x100fe20000004100 */
[C---:B------:R-:W-:Y:S01]  /*58a0*/  @!P0 FMUL.FTZ R65, R49.reuse, R44 ;  /* 0x0000002c31418220 */ /* 0x040fe20000410000 */
[----:B------:R-:W-:Y:S01]  /*58b0*/  @!P0 HADD2.F32 R53, -RZ, R53.H1_H1 ;  /* 0x30000035ff358230 */ /* 0x000fe20000004100 */
[C---:B------:R-:W-:Y:S02]  /*58c0*/  @!P0 FMUL.FTZ R88, R50.reuse, R46 ;  /* 0x0000002e32588220 */ /* 0x040fe40000410000 */
[----:B------:R-:W-:Y:S01]  /*58d0*/  @!P0 FFMA.FTZ R2, R49, R48, R2 ;  /* 0x0000003031028223 */ /* 0x000fe20000010002 */
[----:B------:R-:W-:Y:S01]  /*58e0*/  @!P0 HADD2.F32 R49, -RZ, R87.H0_H0 ;  /* 0x20000057ff318230 */ /* 0x000fe20000004100 */
[----:B------:R-:W-:Y:S01]  /*58f0*/  @!P0 FFMA.FTZ R88, R43, R52, -R88 ;  /* 0x000000342b588223 */ /* 0x000fe20000010858 */
[----:B------:R-:W-:Y:S01]  /*5900*/  @!P0 MOV R43, R33 ;  /* 0x00000021002b8202 */ /* 0x000fe20000000f00 */
[----:B------:R-:W-:Y:S01]  /*5910*/  @!P0 FFMA.FTZ R65, R39, R48, -R65 ;  /* 0x0000003027418223 */ /* 0x000fe20000010841 */
[----:B------:R-:W-:Y:S01]  /*5920*/  @!P0 HADD2.F32 R39, -RZ, R42.H0_H0 ;  /* 0x2000002aff278230 */ /* 0x000fe20000004100 */
[----:B------:R-:W-:Y:S01]  /*5930*/  @!P0 FFMA.FTZ R3, R50, R52, R3 ;  /* 0x0000003432038223 */ /* 0x000fe20000010003 */
[----:B------:R-:W-:Y:S02]  /*5940*/  @!P0 HADD2.F32 R42, -RZ, R37.H0_H0 ;  /* 0x20000025ff2a8230 */ /* 0x000fe40000004100 */
[--C-:B------:R-:W-:Y:S01]  /*5950*/  @!P0 HADD2.F32 R50, -RZ, R51.reuse.H1_H1 ;  /* 0x30000033ff328230 */ /* 0x100fe20000004100 */
[----:B------:R-:W-:Y:S01]  /*5960*/  @!P0 F2FP.PACK_AB R88, R88, R65 ;  /* 0x000000415858823e */ /* 0x000fe200000000ff */
[----:B------:R-:W-:Y:S01]  /*5970*/  @!P0 HADD2.F32 R48, -RZ, R51.H0_H0 ;  /* 0x20000033ff308230 */ /* 0x000fe20000004100 */
[----:B------:R-:W-:Y:S01]  /*5980*/  @!P0 IMAD.MOV.U32 R51, RZ, RZ, R63 ;  /* 0x000000ffff338224 */ /* 0x000fe200078e003f */
[--C-:B------:R-:W-:Y:S01]  /*5990*/  @!P0 HADD2.F32 R37, -RZ, R43.reuse.H1_H1 ;  /* 0x3000002bff258230 */ /* 0x100fe20000004100 */
[-C--:B------:R-:W-:Y:S01]  /*59a0*/  @!P0 FMUL.FTZ R90, R50, R42.reuse ;  /* 0x0000002a325a8220 */ /* 0x080fe20000410000 */
[----:B------:R-:W-:Y:S01]  /*59b0*/  @!P0 HADD2.F32 R52, -RZ, R80.H0_H0 ;  /* 0x20000050ff348230 */ /* 0x000fe20000004100 */
[----:B------:R-:W-:Y:S01]  /*59c0*/  @!P0 FMUL.FTZ R89, R48, R39 ;  /* 0x0000002730598220 */ /* 0x000fe20000410000 */
[----:B------:R-:W-:Y:S01]  /*59d0*/  @!P0 HADD2.F32 R44, -RZ, R43.H0_H0 ;  /* 0x2000002bff2c8230 */ /* 0x000fe20000004100 */
[C---:B------:R-:W-:Y:S01]  /*59e0*/  @!P0 FMUL.FTZ R5, R37.reuse, R42 ;  /* 0x0000002a25058220 */ /* 0x040fe20000410000 */
[----:B------:R-:W-:Y:S01]  /*59f0*/  @!P0 MOV R43, R35 ;  /* 0x00000023002b8202 */ /* 0x000fe20000000f00 */
[----:B------:R-:W-:Y:S01]  /*5a00*/  @!P0 FFMA.FTZ R90, R37, R52, -R90 ;  /* 0x00000034255a8223 */ /* 0x000fe2000001085a */
[----:B------:R-:W-:Y:S01]  /*5a10*/  @!P0 HADD2.F32 R37, -RZ, R36.H0_H0 ;  /* 0x20000024ff258230 */ /* 0x000fe20000004100 */
[C---:B------:R-:W-:Y:S01]  /*5a20*/  @!P0 FMUL.FTZ R4, R44.reuse, R39 ;  /* 0x000000272c048220 */ /* 0x040fe20000410000 */
[----:B------:R-:W-:Y:S01]  /*5a30*/  @!P0 HADD2.F32 R58, -RZ, R51.H1_H1 ;  /* 0x30000033ff3a8230 */ /* 0x000fe20000004100 */
[-C--:B------:R-:W-:Y:S01]  /*5a40*/  @!P0 FFMA.FTZ R89, R44, R49.reuse, -R89 ;  /* 0x000000312c598223 */ /* 0x080fe20000010859 */
[----:B------:R-:W-:Y:S01]  /*5a50*/  @!P0 HADD2.F32 R36, -RZ, R43.H1_H1 ;  /* 0x3000002bff248230 */ /* 0x000fe20000004100 */
[----:B------:R-:W-:Y:S01]  /*5a60*/  @!P0 FFMA.FTZ R4, R48, R49, R4 ;  /* 0x0000003130048223 */ /* 0x000fe20000010004 */
[----:B------:R-:W-:Y:S01]  /*5a70*/  @!P0 MOV R32, R88 ;  /* 0x0000005800208202 */ /* 0x000fe20000000f00 */
[-C--:B------:R-:W-:Y:S01]  /*5a80*/  @!P0 FMUL.FTZ R154, R58, R37.reuse ;  /* 0x000000253a9a8220 */ /* 0x080fe20000410000 */
        /* <DEDUP_REMOVED lines=13> */
[----:B------:R-:W-:Y:S01]  /*5b60*/  @!P0 FMUL.FTZ R156, R53, R37 ;  /* 0x00000025359c8220 */ /* 0x000fe20000410000 */
[----:B------:R-:W-:Y:S01]  /*5b70*/  @!P0 F2FP.PACK_AB R65, R3, R2 ;  /* 0x000000020341823e */ /* 0x000fe200000000ff */
[----:B------:R-:W-:Y:S01]  /*5b80*/  @!P0 FMUL.FTZ R151, R54, R39 ;  /* 0x0000002736978220 */ /* 0x000fe20000410000 */
[----:B------:R-:W-:Y:S01]  /*5b90*/  @!P0 F2FP.PACK_AB R90, R5, R4 ;  /* 0x00000004055a823e */ /* 0x000fe200000000ff */
[----:B------:R-:W-:Y:S01]  /*5ba0*/  @!P0 FFMA.FTZ R91, R42, R57, -R91 ;  /* 0x000000392a5b8223 */ /* 0x000fe2000001085b */
[----:B------:R-:W-:Y:S01]  /*5bb0*/  @!P0 MOV R33, R89 ;  /* 0x0000005900218202 */ /* 0x000fe20000000f00 */
[--C-:B------:R-:W-:Y:S01]  /*5bc0*/  @!P0 HADD2.F32 R38, -RZ, R36.reuse.H0_H0 ;  /* 0x20000024ff268230 */ /* 0x100fe20000004100 */
[----:B------:R-:W-:Y:S01]  /*5bd0*/  @!P0 MOV R60, R65 ;  /* 0x00000041003c8202 */ /* 0x000fe20000000f00 */
[----:B------:R-:W-:Y:S01]  /*5be0*/  @!P0 IMAD.MOV.U32 R61, RZ, RZ, R90 ;  /* 0x000000ffff3d8224 */ /* 0x000fe200078e005a */
[----:B------:R-:W-:Y:S01]  /*5bf0*/  @!P0 HADD2.F32 R36, -RZ, R36.H1_H1 ;  /* 0x30000024ff248230 */ /* 0x000fe20000004100 */
[----:B------:R-:W-:Y:S01]  /*5c00*/  @!P0 F2FP.PACK_AB R91, R154, R91 ;  /* 0x0000005b9a5b823e */ /* 0x000fe200000000ff */
[C---:B------:R-:W-:Y:S02]  /*5c10*/  @!P0 FMUL.FTZ R7, R38.reuse, R39 ;  /* 0x0000002726078220 */ /* 0x040fe40000410000 */
[----:B------:R-:W-:Y:S01]  /*5c20*/  @!P0 FFMA.FTZ R151, R38, R51, -R151 ;  /* 0x0000003326978223 */ /* 0x000fe20000010897 */
[----:B------:R-:W-:Y:S01]  /*5c30*/  @!P0 MOV R35, R91 ;  /* 0x0000005b00238202 */ /* 0x000fe20000000f00 */
[----:B------:R-:W-:Y:S02]  /*5c40*/  @!P0 FMUL.FTZ R8, R36, R37 ;  /* 0x0000002524088220 */ /* 0x000fe40000410000 */
[----:B------:R-:W-:Y:S02]  /*5c50*/  @!P0 FFMA.FTZ R7, R54, R51, R7 ;  /* 0x0000003336078223 */ /* 0x000fe40000010007 */
[----:B------:R-:W-:Y:S02]  /*5c60*/  @!P0 FFMA.FTZ R8, R53, R55, R8 ;  /* 0x0000003735088223 */ /* 0x000fe40000010008 */
[----:B------:R-:W-:Y:S02]  /*5c70*/  @!P0 FFMA.FTZ R9, R56, R57, R9 ;  /* 0x0000003938098223 */ /* 0x000fe40000010009 */
[----:B------:R-:W-:Y:S02]  /*5c80*/  @!P0 FFMA.FTZ R156, R36, R55, -R156 ;  /* 0x00000037249c8223 */ /* 0x000fe4000001089c */
[----:B------:R-:W-:Y:S03]  /*5c90*/  @!P0 FFMA.FTZ R10, R58, R59, R10 ;  /* 0x0000003b3a0a8223 */ /* 0x000fe6000001000a */
[----:B------:R-:W-:Y:S02]  /*5ca0*/  @!P0 F2FP.PACK_AB R156, R156, R151 ;  /* 0x000000979c9c823e */ /* 0x000fe400000000ff */
[----:B------:R-:W-:Y:S02]  /*5cb0*/  @!P0 F2FP.PACK_AB R151, R8, R7 ;  /* 0x000000070897823e */ /* 0x000fe400000000ff */
[----:B------:R-:W-:Y:S01]  /*5cc0*/  @!P0 F2FP.PACK_AB R154, R10, R9 ;  /* 0x000000090a9a823e */ /* 0x000fe200000000ff */
[----:B------:R-:W-:Y:S01]  /*5cd0*/  @!P0 IMAD.MOV.U32 R34, RZ, RZ, R156 ;  /* 0x000000ffff228224 */ /* 0x000fe200078e009c */
[----:B------:R-:W-:Y:S02]  /*5ce0*/  @!P0 MOV R62, R151 ;  /* 0x00000097003e8202 */ /* 0x000fe40000000f00 */
[----:B------:R-:W-:Y:S02]  /*5cf0*/  @!P0 MOV R63, R154 ;  /* 0x0000009a003f8202 */ /* 0x000fe40000000f00 */
[C---:B------:R-:W-:Y:S04]  /*5d00*/  LEA R88, P0, R128.reuse, R152, 0x1 ;  /* 0x0000009880587211 */ /* 0x040fe800078008ff */
[----:B------:R-:W-:Y:S02]  /*5d10*/  LEA.HI.X R89, R128, R153, R123, 0x1, P0 ;  /* 0x0000009980597211 */ /* 0x000fe400000f0c7b */
[C---:B------:R-:W-:Y:S03]  /*5d20*/  ISETP.GE.AND P0, PT, R64.reuse, c[0x0][0x1d4], PT ;  /* 0x0000750040007a0c */ /* 0x040fe60003f06270 */
[----:B------:R1:W-:Y:S10]  /*5d30*/  ST.E.128 [R88.64], R32 ;  /* 0x0000002058007985 */ /* 0x0003f4000c101d1a */
[----:B------:R-:W-:Y:S05]  /*5d40*/  @!P0 IMAD.WIDE R152, R64, 0x2, R152 ;  /* 0x0000000240988825 */ /* 0x000fea00078e0298 */
[----:B------:R1:W-:Y:S02]  /*5d50*/  @!P0 ST.E.128 [R152.64], R60 ;  /* 0x0000003c98008985 */ /* 0x0003e4000c101d1a */
.L_x_1642:
[----:B---3--:R-:W-:Y:S05]  /*5d60*/  BSYNC B1 ;  /* 0x0000000000017941 */ /* 0x008fea0003800000 */
.L_x_1641:
[----:B------:R3:W4:Y:S04]  /*5d70*/  SHFL.IDX PT, R55, R133, 0x1, 0x181f ;  /* 0x00381f0085377f89 */ /* 0x00072800000e0000 */
[----:B------:R3:W2:Y:S01]  /*5d80*/  SHFL.IDX PT, R54, R150, 0x1, 0x181f ;  /* 0x00381f0096367f89 */ /* 0x0006a200000e0000 */
[----:B------:R-:W-:-:S05]  /*5d90*/  @P5 BRA `(.L_x_1630) ;  /* 0x0000131000005947 */ /* 0x000fca0003800000 */
[----:B------:R-:W-:Y:S01]  /*5da0*/  ISETP.GE.AND P0, PT, R18, c[0x0][0x1d4], PT ;  /* 0x0000750012007a0c */ /* 0x000fe20003f06270 */
[----:B------:R-:W-:Y:S01]  /*5db0*/  @!UPT UIADD3 URZ, URZ, URZ, URZ ;  /* 0x0000003f3f3ff290 */ /* 0x000fe2000fffe03f */
[----:B------:R-:W-:Y:S11]  /*5dc0*/  BSSY B0, `(.L_x_1645) ;  /* 0x0000078000007945 */ /* 0x000ff60003800000 */
        /* <DEDUP_REMOVED lines=24> */
[----:B------:R-:W-:Y:S01]  /*5f50*/  @!P0 SHF.R.U32.HI R29, RZ, 0x10, R29 ;  /* 0x00000010ff1d8819 */ /* 0x000fe2000001161d */
[----:B------:R-:W-:Y:S01]  /*5f60*/  @!P0 HADD2.F32 R30, -RZ, R30.H0_H0 ;  /* 0x2000001eff1e8230 */ /* 0x000fe20000004100 */
[----:B------:R-:W-:Y:S01]  /*5f70*/  @!P0 SHF.R.U32.HI R46, RZ, 0x10, R77 ;  /* 0x00000010ff2e8819 */ /* 0x000fe2000001164d */
[----:B------:R-:W-:Y:S01]  /*5f80*/  @!P0 HADD2.F32 R45, -RZ, R45.H0_H0 ;  /* 0x2000002dff2d8230 */ /* 0x000fe20000004100 */
[----:B------:R-:W-:Y:S01]  /*5f90*/  SHF.L.U32 R61, R62, 0x1, RZ ;  /* 0x000000013e3d7819 */ /* 0x000fe200000006ff */
[----:B-1----:R-:W-:Y:S02]  /*5fa0*/  @!P0 IMAD.MOV.U32 R39, RZ, RZ, R32 ;  /* 0x000000ffff278224 */ /* 0x002fe400078e0020 */
[----:B------:R-:W-:Y:S01]  /*5fb0*/  @!P0 HADD2.F32 R46, -RZ, R46.H0_H0 ;  /* 0x2000002eff2e8230 */ /* 0x000fe20000004100 */
[--C-:B------:R-:W-:Y:S01]  /*5fc0*/  @!P0 SHF.R.U32.HI R53, RZ, 0x10, R79.reuse ;  /* 0x00000010ff358819 */ /* 0x100fe2000001164f */
[----:B------:R-:W1:Y:S01]  /*5fd0*/  LDS.128 R56, [R61+0xa080] ;  /* 0x00a080003d387984 */ /* 0x000e620000000c00 */
[----:B------:R-:W-:Y:S01]  /*5fe0*/  @!P0 SHF.R.U64 R50, R78, 0x10, R79 ;  /* 0x000000104e328819 */ /* 0x000fe2000000124f */
[--C-:B------:R-:W-:Y:S02]  /*5ff0*/  @!P0 HADD2.F32 R31, -RZ, R39.reuse.H0_H0 ;  /* 0x20000027ff1f8230 */ /* 0x100fe40000004100 */
[----:B------:R-:W-:Y:S02]  /*6000*/  @!P0 HADD2.F32 R36, -RZ, R39.H1_H1 ;  /* 0x30000027ff248230 */ /* 0x000fe40000004100 */
[----:B------:R-:W-:Y:S01]  /*6010*/  @!P0 HADD2.F32 R53, -RZ, R53.H0_H0 ;  /* 0x20000035ff358230 */ /* 0x000fe20000004100 */
[----:B------:R-:W-:Y:S01]  /*6020*/  @!P0 FMUL.FTZ R2, R31, R38 ;  /* 0x000000261f028220 */ /* 0x000fe20000410000 */
[----:B------:R-:W-:Y:S01]  /*6030*/  @!P0 HADD2.F32 R50, -RZ, R50.H0_H0 ;  /* 0x20000032ff328230 */ /* 0x000fe20000004100 */
[-C--:B------:R-:W-:Y:S02]  /*6040*/  @!P0 FMUL.FTZ R3, R36, R37.reuse ;  /* 0x0000002524038220 */ /* 0x080fe40000410000 */
[----:B-1----:R-:W-:Y:S01]  /*6050*/  @!P0 IMAD.MOV.U32 R47, RZ, RZ, R57 ;  /* 0x000000ffff2f8224 */ /* 0x002fe200078e0039 */
[----:B------:R-:W-:Y:S05]  /*6060*/  @!P0 MOV R44, R56 ;  /* 0x00000038002c8202 */ /* 0x000fea0000000f00 */
[--C-:B------:R-:W-:Y:S02]  /*6070*/  @!P0 HADD2.F32 R43, -RZ, R44.reuse.H0_H0 ;  /* 0x2000002cff2b8230 */ /* 0x100fe40000004100 */
[----:B------:R-:W-:Y:S03]  /*6080*/  @!P0 HADD2.F32 R44, -RZ, R44.H1_H1 ;  /* 0x3000002cff2c8230 */ /* 0x000fe60000004100 */
[C---:B------:R-:W-:Y:S02]  /*6090*/  @!P0 FFMA.FTZ R2, R43.reuse, R42, R2 ;  /* 0x0000002a2b028223 */ /* 0x040fe40000010002 */
        /* <DEDUP_REMOVED lines=35> */
[----:B------:R-:W-:Y:S01]  /*62d0*/  @!P0 FMUL.FTZ R65, R52, R31 ;  /* 0x0000001f34418220 */ /* 0x000fe20000410000 */
[----:B------:R-:W-:Y:S01]  /*62e0*/  @!P0 F2FP.PACK_AB R62, R62, R61 ;  /* 0x0000003d3e3e823e */ /* 0x000fe200000000ff */
[----:B------:R-:W-:Y:S01]  /*62f0*/  @!P0 FMUL.FTZ R9, R36, R31 ;  /* 0x0000001f24098220 */ /* 0x000fe20000410000 */
[----:B------:R-:W-:Y:S01]  /*6300*/  @!P0 F2FP.PACK_AB R61, R3, R2 ;  /* 0x00000002033d823e */ /* 0x000fe200000000ff */
[----:B------:R-:W-:Y:S01]  /*6310*/  @!P0 FMUL.FTZ R7, R29, R28 ;  /* 0x0000001c1d078220 */ /* 0x000fe20000410000 */
[----:B------:R-:W-:Y:S01]  /*6320*/  @!P0 MOV R32, R62 ;  /* 0x0000003e00208202 */ /* 0x000fe20000000f00 */
[----:B------:R-:W-:Y:S01]  /*6330*/  @!P0 FFMA.FTZ R63, R38, R43, -R63 ;  /* 0x0000002b263f8223 */ /* 0x000fe2000001083f */
[----:B------:R-:W-:Y:S01]  /*6340*/  @!P0 MOV R56, R61 ;  /* 0x0000003d00388202 */ /* 0x000fe20000000f00 */
[----:B------:R-:W-:Y:S01]  /*6350*/  @!P0 FFMA.FTZ R65, R36, R49, -R65 ;  /* 0x0000003124418223 */ /* 0x000fe20000010841 */
[----:B------:R-:W-:Y:S02]  /*6360*/  @!P0 HADD2.F32 R23, -RZ, R23.H1_H1 ;  /* 0x30000017ff178230 */ /* 0x000fe40000004100 */
[----:B------:R-:W-:Y:S01]  /*6370*/  @!P0 F2FP.PACK_AB R63, R64, R63 ;  /* 0x0000003f403f823e */ /* 0x000fe200000000ff */
[--C-:B------:R-:W-:Y:S01]  /*6380*/  @!P0 HADD2.F32 R45, -RZ, R47.reuse.H0_H0 ;  /* 0x2000002fff2d8230 */ /* 0x100fe20000004100 */
[----:B------:R-:W-:Y:S01]  /*6390*/  @!P0 F2FP.PACK_AB R64, R5, R4 ;  /* 0x000000040540823e */ /* 0x000fe200000000ff */
[----:B------:R-:W-:Y:S01]  /*63a0*/  @!P0 FMUL.FTZ R8, R23, R30 ;  /* 0x0000001e17088220 */ /* 0x000fe20000410000 */
[----:B------:R-:W-:Y:S01]  /*63b0*/  @!P0 HADD2.F32 R47, -RZ, R47.H1_H1 ;  /* 0x3000002fff2f8230 */ /* 0x000fe20000004100 */
[----:B------:R-:W-:Y:S01]  /*63c0*/  @!P0 MOV R33, R63 ;  /* 0x0000003f00218202 */ /* 0x000fe20000000f00 */
[C---:B------:R-:W-:Y:S01]  /*63d0*/  @!P0 FFMA.FTZ R7, R45.reuse, R48, R7 ;  /* 0x000000302d078223 */ /* 0x040fe20000010007 */
[----:B------:R-:W-:Y:S01]  /*63e0*/  @!P0 F2FP.PACK_AB R65, R80, R65 ;  /* 0x000000415041823e */ /* 0x000fe200000000ff */
[----:B------:R-:W-:Y:S02]  /*63f0*/  @!P0 FMUL.FTZ R81, R45, R28 ;  /* 0x0000001c2d518220 */ /* 0x000fe40000410000 */
[C---:B------:R-:W-:Y:S01]  /*6400*/  @!P0 FMUL.FTZ R82, R47.reuse, R30 ;  /* 0x0000001e2f528220 */ /* 0x040fe20000410000 */
[----:B------:R-:W-:Y:S01]  /*6410*/  @!P0 MOV R35, R65 ;  /* 0x0000004100238202 */ /* 0x000fe20000000f00 */
[----:B------:R-:W-:Y:S02]  /*6420*/  @!P0 FFMA.FTZ R8, R47, R50, R8 ;  /* 0x000000322f088223 */ /* 0x000fe40000010008 */
[----:B------:R-:W-:Y:S02]  /*6430*/  @!P0 FFMA.FTZ R9, R52, R49, R9 ;  /* 0x0000003134098223 */ /* 0x000fe40000010009 */
[----:B------:R-:W-:Y:S01]  /*6440*/  @!P0 FFMA.FTZ R81, R29, R48, -R81 ;  /* 0x000000301d518223 */ /* 0x000fe20000010851 */
[----:B------:R-:W-:Y:S01]  /*6450*/  @!P0 F2FP.PACK_AB R80, R8, R7 ;  /* 0x000000070850823e */ /* 0x000fe200000000ff */
[----:B------:R-:W-:Y:S02]  /*6460*/  @!P0 FFMA.FTZ R82, R23, R50, -R82 ;  /* 0x0000003217528223 */ /* 0x000fe40000010852 */
[----:B------:R-:W-:Y:S01]  /*6470*/  @!P0 FFMA.FTZ R10, R51, R53, R10 ;  /* 0x00000035330a8223 */ /* 0x000fe2000001000a */
[----:B------:R-:W-:Y:S01]  /*6480*/  @!P0 MOV R58, R80 ;  /* 0x00000050003a8202 */ /* 0x000fe20000000f00 */
[----:B------:R-:W-:Y:S01]  /*6490*/  @!P0 IMAD.MOV.U32 R57, RZ, RZ, R64 ;  /* 0x000000ffff398224 */ /* 0x000fe200078e0040 */
[----:B------:R-:W-:Y:S02]  /*64a0*/  @!P0 F2FP.PACK_AB R82, R82, R81 ;  /* 0x000000515252823e */ /* 0x000fe400000000ff */
[----:B------:R-:W-:Y:S03]  /*64b0*/  @!P0 F2FP.PACK_AB R81, R10, R9 ;  /* 0x000000090a51823e */ /* 0x000fe600000000ff */
[----:B------:R-:W-:Y:S01]  /*64c0*/  @!P0 IMAD.MOV.U32 R34, RZ, RZ, R82 ;  /* 0x000000ffff228224 */ /* 0x000fe200078e0052 */
[----:B------:R-:W-:Y:S02]  /*64d0*/  @!P0 MOV R59, R81 ;  /* 0x00000051003b8202 */ /* 0x000fe40000000f00 */
[C---:B--2---:R-:W-:Y:S04]  /*64e0*/  LEA R62, P0, R121.reuse, R54, 0x1 ;  /* 0x00000036793e7211 */ /* 0x044fe800078008ff */
[----:B----4-:R-:W-:Y:S02]  /*64f0*/  LEA.HI.X R63, R121, R55, R118, 0x1, P0 ;  /* 0x00000037793f7211 */ /* 0x010fe400000f0c76 */
[C---:B------:R-:W-:Y:S03]  /*6500*/  ISETP.GE.AND P0, PT, R60.reuse, c[0x0][0x1d4], PT ;  /* 0x000075003c007a0c */ /* 0x040fe60003f06270 */
[----:B------:R1:W-:Y:S10]  /*6510*/  ST.E.128 [R62.64], R32 ;  /* 0x000000203e007985 */ /* 0x0003f4000c101d1a */
[----:B------:R-:W-:Y:S05]  /*6520*/  @!P0 IMAD.WIDE R60, R60, 0x2, R54 ;  /* 0x000000023c3c8825 */ /* 0x000fea00078e0236 */
[----:B------:R1:W-:Y:S02]  /*6530*/  @!P0 ST.E.128 [R60.64], R56 ;  /* 0x000000383c008985 */ /* 0x0003e4000c101d1a */
.L_x_1646:
[----:B------:R-:W-:Y:S05]  /*6540*/  BSYNC B0 ;  /* 0x0000000000007941 */ /* 0x000fea0003800000 */
.L_x_1645:
[----:B------:R-:W-:Y:S11]  /*6550*/  ISETP.GE.AND P0, PT, R14, c[0x0][0x1d4], PT ;  /* 0x000075000e007a0c */ /* 0x000ff60003f06270 */
[----:B------:R-:W-:Y:S02]  /*6560*/  @!UPT UIADD3 URZ, URZ, URZ, URZ ;  /* 0x0000003f3f3ff290 */ /* 0x000fe4000fffe03f */
[----:B------:R-:W-:-:S05]  /*6570*/  @P0 BRA `(.L_x_1630) ;  /* 0x00000b3000000947 */ /* 0x000fca0003800000 */
[----:B------:R-:W-:Y:S01]  /*6580*/  SEL R71, R66, R71, !P2 ;  /* 0x0000004742477207 */ /* 0x000fe20005000000 */
[----:B------:R-:W5:Y:S01]  /*6590*/  LDS.128 R28, [R124+0xa080] ;  /* 0x00a080007c1c7984 */ /* 0x000f620000000c00 */
[C---:B-12---:R-:W-:Y:S02]  /*65a0*/  LEA R56, P0, R128.reuse, R54, 0x1 ;  /* 0x0000003680387211 */ /* 0x046fe400078008ff */
        /* <DEDUP_REMOVED lines=11> */
[--C-:B------:R-:W-:Y:S01]  /*6660*/  @!P0 HADD2.F32 R42, -RZ, R69.reuse.H0_H0 ;  /* 0x20000045ff2a8230 */ /* 0x100fe20000004100 */
[----:B------:R-:W-:Y:S01]  /*6670*/  LOP3.LUT R58, R59, R106, RZ, 0x3c, !PT ;  /* 0x0000006a3b3a7212 */ /* 0x000fe200078e3cff */
[----:B------:R-:W-:Y:S01]  /*6680*/  @!P0 HADD2.F32 R46, -RZ, R69.H1_H1 ;  /* 0x30000045ff2e8230 */ /* 0x000fe20000004100 */
[----:B------:R-:W-:Y:S01]  /*6690*/  @!P0 SHF.R.U64 R32, R24, 0x10, R25 ;  /* 0x0000001018208819 */ /* 0x000fe20000001219 */
[----:B------:R-:W-:Y:S01]  /*66a0*/  IMAD R35, R36, 0xc00, R11 ;  /* 0x00000c0024237824 */ /* 0x000fe200078e020b */
[----:B------:R-:W-:Y:S02]  /*66b0*/  @!P0 SHF.R.U32.HI R24, RZ, 0x10, R27 ;  /* 0x00000010ff188819 */ /* 0x000fe4000001161b */
[----:B------:R-:W-:Y:S01]  /*66c0*/  @!P0 SHF.R.U64 R39, R72, 0x10, R73 ;  /* 0x0000001048278819 */ /* 0x000fe20000001249 */
[----:B------:R-:W-:Y:S01]  /*66d0*/  IMAD.IADD R58, R35, 0x1, R58 ;  /* 0x00000001233a7824 */ /* 0x000fe200078e023a */
[----:B------:R-:W-:Y:S01]  /*66e0*/  @!P0 HADD2.F32 R33, -RZ, R32.H0_H0 ;  /* 0x20000020ff218230 */ /* 0x000fe20000004100 */
[----:B------:R-:W-:Y:S01]  /*66f0*/  @!P0 SHF.R.U64 R23, R26, 0x10, R27 ;  /* 0x000000101a178819 */ /* 0x000fe2000000121b */
[----:B------:R-:W-:Y:S01]  /*6700*/  @!P0 HADD2.F32 R27, -RZ, R22.H1_H1 ;  /* 0x30000016ff1b8230 */ /* 0x000fe20000004100 */
[----:B------:R-:W-:Y:S01]  /*6710*/  @!P0 SHF.R.U32.HI R25, RZ, 0x10, R25 ;  /* 0x00000010ff198819 */ /* 0x000fe20000011619 */
[----:B------:R-:W-:Y:S01]  /*6720*/  @!P0 HADD2.F32 R39, -RZ, R39.H0_H0 ;  /* 0x20000027ff278230 */ /* 0x000fe20000004100 */
[----:B------:R-:W-:Y:S01]  /*6730*/  SHF.L.U32 R52, R58, 0x1, RZ ;  /* 0x000000013a347819 */ /* 0x000fe200000006ff */
[----:B-----5:R-:W-:Y:S02]  /*6740*/  @!P0 IMAD.MOV.U32 R34, RZ, RZ, R28 ;  /* 0x000000ffff228224 */ /* 0x020fe400078e001c */
[----:B------:R-:W-:Y:S01]  /*6750*/  @!P0 HADD2.F32 R25, -RZ, R25.H0_H0 ;  /* 0x20000019ff198230 */ /* 0x000fe20000004100 */
[----:B------:R-:W-:Y:S01]  /*6760*/  @!P0 SHF.R.U32.HI R72, RZ, 0x10, R73 ;  /* 0x00000010ff488819 */ /* 0x000fe20000011649 */
[----:B------:R-:W1:Y:S01]  /*6770*/  LDS.128 R48, [R52+0xa080] ;  /* 0x00a0800034307984 */ /* 0x000e620000000c00 */
[--C-:B------:R-:W-:Y:S01]  /*6780*/  @!P0 SHF.R.U32.HI R47, RZ, 0x10, R75.reuse ;  /* 0x00000010ff2f8819 */ /* 0x100fe2000001164b */
[--C-:B------:R-:W-:Y:S01]  /*6790*/  @!P0 HADD2.F32 R26, -RZ, R34.reuse.H0_H0 ;  /* 0x20000022ff1a8230 */ /* 0x100fe20000004100 */
[----:B------:R-:W-:Y:S01]  /*67a0*/  @!P0 SHF.R.U64 R44, R74, 0x10, R75 ;  /* 0x000000104a2c8819 */ /* 0x000fe2000000124b */
        /* <DEDUP_REMOVED lines=9> */
[----:B------:R-:W-:Y:S03]  /*6840*/  @!P0 HADD2.F32 R38, -RZ, R38.H1_H1 ;  /* 0x30000026ff268230 */ /* 0x000fe60000004100 */
[----:B------:R-:W-:Y:S02]  /*6850*/  @!P0 FFMA.FTZ R2, R36, R37, R2 ;  /* 0x0000002524028223 */ /* 0x000fe40000010002 */
[----:B------:R-:W-:Y:S02]  /*6860*/  @!P0 FMUL.FTZ R59, R38, R33 ;  /* 0x00000021263b8220 */ /* 0x000fe40000410000 */
[----:B------:R-:W-:Y:S01]  /*6870*/  @!P0 FMUL.FTZ R52, R36, R27 ;  /* 0x0000001b24348220 */ /* 0x000fe20000410000 */
[----:B------:R-:W-:Y:S01]  /*6880*/  @!P0 HADD2.F32 R36, -RZ, R70.H0_H0 ;  /* 0x20000046ff248230 */ /* 0x000fe20000004100 */
[----:B------:R-:W-:Y:S01]  /*6890*/  @!P0 FFMA.FTZ R59, R32, R39, -R59 ;  /* 0x00000027203b8223 */ /* 0x000fe2000001083b */
[----:B------:R-:W-:Y:S01]  /*68a0*/  @!P0 MOV R32, R29 ;  /* 0x0000001d00208202 */ /* 0x000fe20000000f00 */
[----:B------:R-:W-:Y:S01]  /*68b0*/  @!P0 FFMA.FTZ R3, R38, R39, R3 ;  /* 0x0000002726038223 */ /* 0x000fe20000010003 */
[----:B------:R-:W-:Y:S01]  /*68c0*/  @!P0 HADD2.F32 R38, -RZ, R40.H1_H1 ;  /* 0x30000028ff268230 */ /* 0x000fe20000004100 */
[----:B------:R-:W-:Y:S01]  /*68d0*/  @!P0 FFMA.FTZ R52, R26, R37, -R52 ;  /* 0x000000251a348223 */ /* 0x000fe20000010834 */
[----:B------:R-:W-:Y:S02]  /*68e0*/  @!P0 HADD2.F32 R26, -RZ, R22.H0_H0 ;  /* 0x20000016ff1a8230 */ /* 0x000fe40000004100 */
[----:B------:R-:W-:Y:S01]  /*68f0*/  @!P0 HADD2.F32 R22, -RZ, R32.H1_H1 ;  /* 0x30000020ff168230 */ /* 0x000fe20000004100 */
[-C--:B------:R-:W-:Y:S01]  /*6900*/  @!P0 FMUL.FTZ R61, R38, R25.reuse ;  /* 0x00000019263d8220 */ /* 0x080fe20000410000 */
[----:B------:R-:W-:Y:S01]  /*6910*/  @!P0 HADD2.F32 R39, -RZ, R72.H0_H0 ;  /* 0x20000048ff278230 */ /* 0x000fe20000004100 */
[----:B------:R-:W-:Y:S01]  /*6920*/  @!P0 F2FP.PACK_AB R59, R59, R52 ;  /* 0x000000343b3b823e */ /* 0x000fe200000000ff */
[----:B------:R-:W-:Y:S01]  /*6930*/  @!P0 HADD2.F32 R37, -RZ, R40.H0_H0 ;  /* 0x20000028ff258230 */ /* 0x000fe20000004100 */
[----:B------:R-:W-:Y:S01]  /*6940*/  @!P0 IMAD.MOV.U32 R40, RZ, RZ, R51 ;  /* 0x000000ffff288224 */ /* 0x000fe200078e0033 */
[----:B------:R-:W-:Y:S01]  /*6950*/  @!P0 HADD2.F32 R27, -RZ, R32.H0_H0 ;  /* 0x20000020ff1b8230 */ /* 0x000fe20000004100 */
[C---:B------:R-:W-:Y:S01]  /*6960*/  @!P0 FMUL.FTZ R5, R22.reuse, R25 ;  /* 0x0000001916058220 */ /* 0x040fe20000410000 */
[----:B------:R-:W-:Y:S01]  /*6970*/  @!P0 MOV R28, R59 ;  /* 0x0000003b001c8202 */ /* 0x000fe20000000f00 */
[----:B------:R-:W-:Y:S01]  /*6980*/  @!P0 FFMA.FTZ R61, R22, R39, -R61 ;  /* 0x00000027163d8223 */ /* 0x000fe2000001083d */
[----:B------:R-:W-:Y:S01]  /*6990*/  @!P0 MOV R22, R31 ;  /* 0x0000001f00168202 */ /* 0x000fe20000000f00 */
[-C--:B------:R-:W-:Y:S01]  /*69a0*/  @!P0 FMUL.FTZ R58, R37, R26.reuse ;  /* 0x0000001a253a8220 */ /* 0x080fe20000410000 */
[----:B------:R-:W-:Y:S01]  /*69b0*/  @!P0 HADD2.F32 R25, -RZ, R24.H0_H0 ;  /* 0x20000018ff198230 */ /* 0x000fe20000004100 */
[C---:B------:R-:W-:Y:S01]  /*69c0*/  @!P0 FMUL.FTZ R4, R27.reuse, R26 ;  /* 0x0000001a1b048220 */ /* 0x040fe20000410000 */
[----:B------:R-:W-:Y:S01]  /*69d0*/  @!P0 HADD2.F32 R45, -RZ, R40.H1_H1 ;  /* 0x30000028ff2d8230 */ /* 0x000fe20000004100 */
[-C--:B------:R-:W-:Y:S01]  /*69e0*/  @!P0 FFMA.FTZ R58, R27, R36.reuse, -R58 ;  /* 0x000000241b3a8223 */ /* 0x080fe2000001083a */
[--C-:B------:R-:W-:Y:S01]  /*69f0*/  @!P0 HADD2.F32 R27, -RZ, R22.reuse.H0_H0 ;  /* 0x20000016ff1b8230 */ /* 0x100fe20000004100 */
[----:B------:R-:W-:Y:S01]  /*6a00*/  @!P0 FFMA.FTZ R4, R37, R36, R4 ;  /* 0x0000002425048223 */ /* 0x000fe20000010004 */
[----:B------:R-:W-:Y:S01]  /*6a10*/  @!P0 HADD2.F32 R22, -RZ, R22.H1_H1 ;  /* 0x30000016ff168230 */ /* 0x000fe20000004100 */
[----:B------:R-:W-:Y:S01]  /*6a20*/  @!P0 FMUL.FTZ R63, R45, R25 ;  /* 0x000000192d3f8220 */ /* 0x000fe20000410000 */
[--C-:B------:R-:W-:Y:S01]  /*6a30*/  @!P0 HADD2.F32 R26, -RZ, R17.reuse.H1_H1 ;  /* 0x30000011ff1a8230 */ /* 0x100fe20000004100 */
[----:B------:R-:W-:Y:S01]  /*6a40*/  @!P0 FFMA.FTZ R5, R38, R39, R5 ;  /* 0x0000002726058223 */ /* 0x000fe20000010005 */
[----:B------:R-:W-:Y:S01]  /*6a50*/  @!P0 HADD2.F32 R24, -RZ, R17.H0_H0 ;  /* 0x20000011ff188230 */ /* 0x000fe20000004100 */
[----:B------:R-:W-:Y:S01]  /*6a60*/  @!P0 IMAD.MOV.U32 R17, RZ, RZ, R30 ;  /* 0x000000ffff118224 */ /* 0x000fe200078e001e */
[----:B------:R-:W-:Y:S01]  /*6a70*/  @!P0 F2FP.PACK_AB R58, R61, R58 ;  /* 0x0000003a3d3a823e */ /* 0x000fe200000000ff */
[C---:B------:R-:W-:Y:S01]  /*6a80*/  @!P0 FMUL.FTZ R10, R22.reuse, R25 ;  /* 0x00000019160a8220 */ /* 0x040fe20000410000 */
[----:B------:R-:W-:Y:S01]  /*6a90*/  @!P0 HADD2.F32 R43, -RZ, R40.H0_H0 ;  /* 0x20000028ff2b8230 */ /* 0x000fe20000004100 */
[----:B------:R-:W-:Y:S01]  /*6aa0*/  @!P0 FFMA.FTZ R63, R22, R47, -R63 ;  /* 0x0000002f163f8223 */ /* 0x000fe2000001083f */
[----:B------:R-:W-:Y:S01]  /*6ab0*/  @!P0 HADD2.F32 R40, -RZ, R41.H0_H0 ;  /* 0x20000029ff288230 */ /* 0x000fe20000004100 */
[-C--:B------:R-:W-:Y:S01]  /*6ac0*/  @!P0 FMUL.FTZ R9, R27, R26.reuse ;  /* 0x0000001a1b098220 */ /* 0x080fe20000410000 */
[----:B------:R-:W-:Y:S01]  /*6ad0*/  @!P0 HADD2.F32 R22, -RZ, R23.H0_H0 ;  /* 0x20000017ff168230 */ /* 0x000fe20000004100 */
[----:B------:R-:W-:Y:S01]  /*6ae0*/  @!P0 FMUL.FTZ R60, R43, R26 ;  /* 0x0000001a2b3c8220 */ /* 0x000fe20000410000 */
[----:B------:R-:W-:Y:S01]  /*6af0*/  @!P0 HADD2.F32 R41, -RZ, R41.H1_H1 ;  /* 0x30000029ff298230 */ /* 0x000fe20000004100 */
[C---:B------:R-:W-:Y:S01]  /*6b00*/  @!P0 FMUL.FTZ R62, R40.reuse, R24 ;  /* 0x00000018283e8220 */ /* 0x040fe20000410000 */
[----:B------:R-:W-:Y:S01]  /*6b10*/  @!P0 MOV R29, R58 ;  /* 0x0000003a001d8202 */ /* 0x000fe20000000f00 */
[----:B------:R-:W-:Y:S01]  /*6b20*/  @!P0 FFMA.FTZ R60, R27, R46, -R60 ;  /* 0x0000002e1b3c8223 */ /* 0x000fe2000001083c */
[----:B------:R-:W-:Y:S01]  /*6b30*/  @!P0 F2FP.PACK_AB R61, R5, R4 ;  /* 0x00000004053d823e */ /* 0x000fe200000000ff */
[----:B------:R-:W-:Y:S01]  /*6b40*/  @!P0 FMUL.FTZ R65, R41, R22 ;  /* 0x0000001629418220 */ /* 0x000fe20000410000 */
[----:B------:R-:W-:Y:S01]  /*6b50*/  @!P0 F2FP.PACK_AB R52, R3, R2 ;  /* 0x000000020334823e */ /* 0x000fe200000000ff */
[--C-:B------:R-:W-:Y:S01]  /*6b60*/  @!P0 HADD2.F32 R23, -RZ, R17.reuse.H0_H0 ;  /* 0x20000011ff178230 */ /* 0x100fe20000004100 */
[----:B------:R-:W-:Y:S01]  /*6b70*/  @!P0 F2FP.PACK_AB R60, R63, R60 ;  /* 0x0000003c3f3c823e */ /* 0x000fe200000000ff */
[----:B------:R-:W-:Y:S01]  /*6b80*/  @!P0 IMAD.MOV.U32 R49, RZ, RZ, R61 ;  /* 0x000000ffff318224 */ /* 0x000fe200078e003d */
[----:B------:R-:W-:Y:S01]  /*6b90*/  @!P0 HADD2.F32 R17, -RZ, R17.H1_H1 ;  /* 0x30000011ff118230 */ /* 0x000fe20000004100 */
[----:B------:R-:W-:Y:S01]  /*6ba0*/  @!P0 MOV R48, R52 ;  /* 0x0000003400308202 */ /* 0x000fe20000000f00 */
[C---:B------:R-:W-:Y:S01]  /*6bb0*/  @!P0 FFMA.FTZ R62, R23.reuse, R42, -R62 ;  /* 0x0000002a173e8223 */ /* 0x040fe2000001083e */
[----:B------:R-:W-:Y:S01]  /*6bc0*/  @!P0 MOV R31, R60 ;  /* 0x0000003c001f8202 */ /* 0x000fe20000000f00 */
[----:B------:R-:W-:Y:S02]  /*6bd0*/  @!P0 FMUL.FTZ R7, R23, R24 ;  /* 0x0000001817078220 */ /* 0x000fe40000410000 */
[C---:B------:R-:W-:Y:S02]  /*6be0*/  @!P0 FFMA.FTZ R65, R17.reuse, R44, -R65 ;  /* 0x0000002c11418223 */ /* 0x040fe40000010841 */
[----:B------:R-:W-:Y:S02]  /*6bf0*/  @!P0 FMUL.FTZ R8, R17, R22 ;  /* 0x0000001611088220 */ /* 0x000fe40000410000 */
[----:B------:R-:W-:Y:S01]  /*6c00*/  @!P0 FFMA.FTZ R7, R40, R42, R7 ;  /* 0x0000002a28078223 */ /* 0x000fe20000010007 */
[----:B------:R-:W-:Y:S01]  /*6c10*/  @!P0 F2FP.PACK_AB R65, R65, R62 ;  /* 0x0000003e4141823e */ /* 0x000fe200000000ff */
[----:B------:R-:W-:Y:S02]  /*6c20*/  @!P0 FFMA.FTZ R8, R41, R44, R8 ;  /* 0x0000002c29088223 */ /* 0x000fe40000010008 */
[----:B------:R-:W-:Y:S02]  /*6c30*/  @!P0 FFMA.FTZ R9, R43, R46, R9 ;  /* 0x0000002e2b098223 */ /* 0x000fe40000010009 */
        /* <DEDUP_REMOVED lines=14> */
.L_x_1616:
[----:B------:R1:W2:Y:S01]  /*6d20*/  SHFL.IDX PT, R5, R133, RZ, 0x181f ;  /* 0x00181fff85057589 */ /* 0x0002a200000e0000 */
[----:B------:R-:W-:Y:S01]  /*6d30*/  UIMAD UR5, UR6, -0x30, UR4 ;  /* 0xffffffd0060578a4 */ /* 0x000fe2000f8e0204 */
[----:B------:R-:W-:Y:S02]  /*6d40*/  BSSY B0, `(.L_x_1647) ;  /* 0x000001d000007945 */ /* 0x000fe40003800000 */
[----:B------:R1:W3:Y:S01]  /*6d50*/  SHFL.IDX PT, R3, R150, RZ, 0x181f ;  /* 0x00181fff96037589 */ /* 0x0002e200000e0000 */
[----:B------:R-:W-:Y:S04]  /*6d60*/  UISETP.LT.AND UP0, UPT, UR5, 0x30, UPT ;  /* 0x000000300500788c */ /* 0x000fe8000bf01270 */
[----:B------:R-:W-:Y:S06]  /*6d70*/  USEL UR31, UR5, 0x30, UP0 ;  /* 0x00000030051f7887 */ /* 0x000fec0008000000 */
[----:B------:R-:W-:Y:S04]  /*6d80*/  IADD3 R2, -R16, UR31, RZ ;  /* 0x0000001f10027c10 */ /* 0x000fe8000fffe1ff */
[----:B------:R-:W-:Y:S11]  /*6d90*/  ISETP.GE.AND P0, PT, R2, 0x1, PT ;  /* 0x000000010200780c */ /* 0x000ff60003f06270 */
[----:B------:R-:W-:Y:S02]  /*6da0*/  @!UPT UIADD3 URZ, URZ, URZ, URZ ;  /* 0x0000003f3f3ff290 */ /* 0x000fe4000fffe03f */
[----:B------:R-:W-:-:S05]  /*6db0*/  @!P0 BRA `(.L_x_1648) ;  /* 0x0000015000008947 */ /* 0x000fca0003800000 */
[----:B-123--:R-:W-:Y:S02]  /*6dc0*/  ISETP.GE.AND P0, PT, R18, c[0x0][0x1d4], PT ;  /* 0x0000750012007a0c */ /* 0x00efe40003f06270 */
        /* <DEDUP_REMOVED lines=20> */
.L_x_1648:
[----:B-123--:R-:W-:Y:S05]  /*6f10*/  BSYNC B0 ;  /* 0x0000000000007941 */ /* 0x00efea0003800000 */
.L_x_1647:
[----:B------:R-:W1:Y:S01]  /*6f20*/  SHFL.IDX PT, R133, R133, 0x1, 0x181f ;  /* 0x00381f0085857f89 */ /* 0x000e6200000e0000 */
[----:B------:R-:W-:Y:S03]  /*6f30*/  ISETP.GE.AND P0, PT, R2, 0x21, PT ;  /* 0x000000210200780c */ /* 0x000fe60003f06270 */
[----:B------:R2:W3:Y:S10]  /*6f40*/  SHFL.IDX PT, R3, R150, 0x1, 0x181f ;  /* 0x00381f0096037f89 */ /* 0x0004f400000e0000 */
[----:B------:R-:W-:-:S05]  /*6f50*/  @!P0 BRA `(.L_x_1630) ;  /* 0x0000015000008947 */ /* 0x000fca0003800000 */
[----:B------:R-:W-:Y:S02]  /*6f60*/  ISETP.GE.AND P0, PT, R18, c[0x0][0x1d4], PT ;  /* 0x0000750012007a0c */ /* 0x000fe40003f06270 */
[----:B------:R-:W-:Y:S11]  /*6f70*/  ISETP.GE.AND P4, PT, R14, c[0x0][0x1d4], PT ;  /* 0x000075000e007a0c */ /* 0x000ff60003f86270 */
[----:B------:R-:W4:Y:S01]  /*6f80*/  @!P0 LDS.128 R36, [R96+0xb080] ;  /* 0x00b0800060248984 */ /* 0x000f220000000c00 */
[C---:B---3--:R-:W-:Y:S04]  /*6f90*/  @!P0 LEA R22, P3, R18.reuse, R3, 0x1 ;  /* 0x0000000312168211 */ /* 0x048fe800078608ff */
[----:B-1----:R-:W-:Y:S02]  /*6fa0*/  @!P0 LEA.HI.X R23, R18, R133, R19, 0x1, P3 ;  /* 0x0000008512178211 */ /* 0x002fe400018f0c13 */
[C---:B------:R-:W-:Y:S04]  /*6fb0*/  @!P4 LEA R8, P3, R112.reuse, R3, 0x1 ;  /* 0x000000037008c211 */ /* 0x040fe800078608ff */
[----:B------:R-:W-:Y:S02]  /*6fc0*/  @!P4 LEA.HI.X R9, R112, R133, R119, 0x1, P3 ;  /* 0x000000857009c211 */ /* 0x000fe400018f0c77 */
[----:B------:R-:W-:Y:S11]  /*6fd0*/  ISETP.GE.AND P3, PT, R100, c[0x0][0x1d4], PT ;  /* 0x0000750064007a0c */ /* 0x000ff60003f66270 */
[----:B------:R-:W-:Y:S02]  /*6fe0*/  @!UPT UIADD3 URZ, URZ, URZ, URZ ;  /* 0x0000003f3f3ff290 */ /* 0x000fe4000fffe03f */
[C---:B------:R-:W-:Y:S04]  /*6ff0*/  @!P3 LEA R4, P5, R110.reuse, R3, 0x1 ;  /* 0x000000036e04b211 */ /* 0x040fe800078a08ff */
[----:B------:R-:W-:Y:S01]  /*7000*/  @!P3 LEA.HI.X R5, R110, R133, R109, 0x1, P5 ;  /* 0x000000856e05b211 */ /* 0x000fe200028f0c6d */
        /* <DEDUP_REMOVED lines=10> */
.L_x_1630:
[----:B------:R-:W-:Y:S05]  /*70b0*/  BSYNC B2 ;  /* 0x0000000000027941 */ /* 0x000fea0003800000 */
.L_x_1615:
[----:B-12---:R-:W-:Y:S01]  /*70c0*/  IADD3 R2, -R16, UR31, RZ ;  /* 0x0000001f10027c10 */ /* 0x006fe2000fffe1ff */
[----:B---3--:R-:W-:Y:S01]  /*70d0*/  IMAD.U32 R3, RZ, RZ, UR6 ;  /* 0x00000006ff037e24 */ /* 0x008fe2000f8e00ff */
[----:B------:R-:W-:Y:S01]  /*70e0*/  P2R R4, PR, RZ, 0x2 ;  /* 0x00000002ff047803 */ /* 0x000fe20000000000 */
[----:B------:R-:W-:Y:S01]  /*70f0*/  BSSY B0, `(.L_x_1649) ;  /* 0x000004c000007945 */ /* 0x000fe20003800000 */
[----:B------:R-:W-:Y:S01]  /*7100*/  ISETP.GE.AND P3, PT, R2, 0x21, PT ;  /* 0x000000210200780c */ /* 0x000fe20003f66270 */
[----:B------:R-:W-:Y:S01]  /*7110*/  IMAD.WIDE R8, R3, 0x30, R134 ;  /* 0x0000003003087825 */ /* 0x000fe200078e0286 */
[----:B------:R-:W-:Y:S02]  /*7120*/  ISETP.NE.AND P1, PT, R104, RZ, PT ;  /* 0x000000ff6800720c */ /* 0x000fe40003f25270 */
[----:B------:R-:W-:Y:S02]  /*7130*/  ISETP.NE.AND P6, PT, R102, RZ, PT ;  /* 0x000000ff6600720c */ /* 0x000fe40003fc5270 */
[----:B------:R-:W-:Y:S07]  /*7140*/  ISETP.NE.AND P5, PT, R101, RZ, PT ;  /* 0x000000ff6500720c */ /* 0x000fee0003fa5270 */
[----:B------:R-:W-:Y:S05]  /*7150*/  @P3 IADD3 R5, P0, R8, 0x20, RZ ;  /* 0x0000002008053810 */ /* 0x000fea0007f1e0ff */
[----:B------:R-:W-:Y:S01]  /*7160*/  @P3 IMAD.X R3, RZ, RZ, R9, P0 ;  /* 0x000000ffff033224 */ /* 0x000fe200000e0609 */
[----:B------:R-:W-:Y:S03]  /*7170*/  ISETP.GE.AND P0, PT, R2, 0x1, PT ;  /* 0x000000010200780c */ /* 0x000fe60003f06270 */
[----:B------:R-:W-:Y:S04]  /*7180*/  @P3 IMAD R10, R3, c[0x0][0x258], RZ ;  /* 0x00009600030a3a24 */ /* 0x000fe800078e02ff */
[----:B------:R-:W-:Y:S06]  /*7190*/  @P3 IMAD R10, R5, c[0x0][0x25c], R10 ;  /* 0x00009700050a3a24 */ /* 0x000fec00078e020a */
[----:B------:R-:W-:Y:S01]  /*71a0*/  @P0 MOV R23, R115 ;  /* 0x0000007300170202 */ /* 0x000fe20000000f00 */
[----:B------:R-:W-:Y:S02]  /*71b0*/  @P0 IMAD R2, R9, c[0x0][0x258], RZ ;  /* 0x0000960009020a24 */ /* 0x000fe400078e02ff */
[----:B------:R-:W-:Y:S02]  /*71c0*/  @P0 IMAD.MOV.U32 R22, RZ, RZ, R136 ;  /* 0x000000ffff160224 */ /* 0x000fe400078e0088 */
[C---:B------:R-:W-:Y:S02]  /*71d0*/  @P0 IMAD R2, R8.reuse, c[0x0][0x25c], R2 ;  /* 0x0000970008020a24 */ /* 0x040fe400078e0202 */
[----:B------:R-:W-:Y:S04]  /*71e0*/  @P0 IMAD.WIDE.U32 R22, R8, c[0x0][0x258], R22 ;  /* 0x0000960008160a25 */ /* 0x000fe800078e0016 */
[----:B------:R-:W-:Y:S01]  /*71f0*/  @P0 IMAD.IADD R2, R23, 0x1, R2 ;  /* 0x0000000117020824 */ /* 0x000fe200078e0202 */
[C---:B------:R-:W-:Y:S04]  /*7200*/  @P0 LEA R8, P4, R22.reuse, c[0x0][0x250], 0x1 ;  /* 0x0000940016080a11 */ /* 0x040fe800078808ff */
[----:B------:R-:W-:Y:S01]  /*7210*/  @P0 LEA.HI.X R9, R22, c[0x0][0x254], R2, 0x1, P4 ;  /* 0x0000950016090a11 */ /* 0x000fe200020f0c02 */
[----:B------:R-:W-:Y:S02]  /*7220*/  IMAD R2, R130, c[0x0][0x208], RZ ;  /* 0x0000820082027a24 */ /* 0x000fe400078e02ff */
[C---:B------:R-:W-:Y:S02]  /*7230*/  IMAD.WIDE.U32 R22, R131.reuse, c[0x0][0x208], RZ ;  /* 0x0000820083167a25 */ /* 0x040fe400078e00ff */
[----:B------:R-:W-:Y:S01]  /*7240*/  @!PT LDS RZ, [RZ] ;  /* 0x00000000fffff984 */ /* 0x000fe20000000800 */
[----:B------:R-:W-:Y:S01]  /*7250*/  @!PT LDS RZ, [RZ] ;  /* 0x00000000fffff984 */ /* 0x000fe20000000800 */
[----:B------:R-:W-:Y:S01]  /*7260*/  @!PT LDS RZ, [RZ] ;  /* 0x00000000fffff984 */ /* 0x000fe20000000800 */
[----:B------:R1:W-:Y:S02]  /*7270*/  @P0 LDGSTS.E.BYPASS.LTC128B.128 [R96+0x4080], [R8.64], !P1 ;  /* 0x0408000008600fae */ /* 0x0003e4000c901d5a */
[----:B------:R-:W-:Y:S04]  /*7280*/  IMAD R2, R131, c[0x0][0x20c], R2 ;  /* 0x0000830083027a24 */ /* 0x000fe800078e0202 */
[----:B------:R-:W-:Y:S02]  /*7290*/  IMAD.IADD R23, R23, 0x1, R2 ;  /* 0x0000000117177824 */ /* 0x000fe400078e0202 */
[----:B------:R-:W-:Y:S02]  /*72a0*/  IMAD R2, R129, c[0x0][0x218], RZ ;  /* 0x0000860081027a24 */ /* 0x000fe400078e02ff */
[C---:B------:R-:W-:Y:S04]  /*72b0*/  IMAD.WIDE.U32 R22, R132.reuse, c[0x0][0x218], R22 ;  /* 0x0000860084167a25 */ /* 0x040fe800078e0016 */
[----:B------:R-:W-:Y:S01]  /*72c0*/  IMAD R2, R132, c[0x0][0x21c], R2 ;  /* 0x0000870084027a24 */ /* 0x000fe200078e0202 */
[----:B------:R-:W-:Y:S02]  /*72d0*/  IADD3 R7, P4, R22, UR48, RZ ;  /* 0x0000003016077c10 */ /* 0x000fe4000ff9e0ff */
[----:B------:R-:W-:Y:S02]  /*72e0*/  @P3 MOV R22, R136 ;  /* 0x0000008800163202 */ /* 0x000fe40000000f00 */
[----:B------:R-:W-:Y:S01]  /*72f0*/  IADD3.X R2, R23, UR45, R2, P4, !PT ;  /* 0x0000002d17027c10 */ /* 0x000fe2000a7fe402 */
[----:B------:R-:W-:Y:S04]  /*7300*/  @P3 IMAD.MOV.U32 R23, RZ, RZ, R115 ;  /* 0x000000ffff173224 */ /* 0x000fe800078e0073 */
[----:B------:R-:W-:Y:S05]  /*7310*/  @P3 IMAD.WIDE.U32 R22, R5, c[0x0][0x258], R22 ;  /* 0x0000960005163a25 */ /* 0x000fea00078e0016 */
[C---:B------:R-:W-:Y:S02]  /*7320*/  @P3 LEA R24, P4, R22.reuse, c[0x0][0x250], 0x1 ;  /* 0x0000940016183a11 */ /* 0x040fe400078808ff */
[----:B------:R-:W-:Y:S04]  /*7330*/  @P3 IADD3 R10, R23, R10, RZ ;  /* 0x0000000a170a3210 */ /* 0x000fe80007ffe0ff */
[----:B------:R-:W-:Y:S02]  /*7340*/  @P3 LEA.HI.X R25, R22, c[0x0][0x254], R10, 0x1, P4 ;  /* 0x0000950016193a11 */ /* 0x000fe400020f0c0a */
[C---:B------:R-:W-:Y:S04]  /*7350*/  LEA R3, P4, R7.reuse, c[0x0][0x1f8], 0x1 ;  /* 0x00007e0007037a11 */ /* 0x040fe800078808ff */
[----:B------:R-:W-:Y:S01]  /*7360*/  LEA.HI.X R2, R7, c[0x0][0x1fc], R2, 0x1, P4 ;  /* 0x00007f0007027a11 */ /* 0x000fe200020f0c02 */
[----:B------:R1:W2:Y:S01]  /*7370*/  SHFL.IDX PT, R5, R3, RZ, 0x181f ;  /* 0x00181fff03057589 */ /* 0x0002a200000e0000 */
        /* <DEDUP_REMOVED lines=10> */
[----:B------:R-:W0:Y:S01]  /*7420*/  LDGDEPBAR ;  /* 0x00000000000079af */ /* 0x000e220000000000 */
[----:B------:R-:W-:Y:S04]  /*7430*/  DEPBAR.LE SB0, 0x0 ;  /* 0x000080000000791a */ /* 0x000fe80000000000 */
[----:B------:R-:W-:Y:S06]  /*7440*/  BAR.SYNC.DEFER_BLOCKING 0x0 ;  /* 0x0000000000007b1d */ /* 0x000fec0000010000 */
        /* <DEDUP_REMOVED lines=22> */
.L_x_1650:
[----:B-123--:R-:W-:Y:S05]  /*75b0*/  BSYNC B0 ;  /* 0x0000000000007941 */ /* 0x00efea0003800000 */
.L_x_1649:
[----:B------:R1:W2:Y:S01]  /*75c0*/  SHFL.IDX PT, R5, R2, 0x1, 0x181f ;  /* 0x00381f0002057f89 */ /* 0x0002a200000e0000 */
[----:B------:R-:W-:Y:S03]  /*75d0*/  BSSY B0, `(.L_x_1651) ;  /* 0x0000018000007945 */ /* 0x000fe60003800000 */
[----:B------:R-:W3:Y:S01]  /*75e0*/  SHFL.IDX PT, R3, R3, 0x1, 0x181f ;  /* 0x00381f0003037f89 */ /* 0x000ee200000e0000 */
[----:B------:R-:W-:-:S05]  /*75f0*/  @!P3 BRA `(.L_x_1652) ;  /* 0x000001500000b947 */ /* 0x000fca0003800000 */
[----:B------:R-:W-:Y:S02]  /*7600*/  ISETP.GE.AND P0, PT, R18, c[0x0][0x1d4], PT ;  /* 0x0000750012007a0c */ /* 0x000fe40003f06270 */
[----:B------:R-:W-:Y:S11]  /*7610*/  ISETP.GE.AND P4, PT, R14, c[0x0][0x1d4], PT ;  /* 0x000075000e007a0c */ /* 0x000ff60003f86270 */
[----:B------:R-:W5:Y:S01]  /*7620*/  @!P0 LDS.128 R36, [R96+0x5080] ;  /* 0x0050800060248984 */ /* 0x000f620000000c00 */
[C---:B---3--:R-:W-:Y:S04]  /*7630*/  @!P0 LEA R40, P3, R18.reuse, R3, 0x1 ;  /* 0x0000000312288211 */ /* 0x048fe800078608ff */
[----:B--2---:R-:W-:Y:S02]  /*7640*/  @!P0 LEA.HI.X R41, R18, R5, R19, 0x1, P3 ;  /* 0x0000000512298211 */ /* 0x004fe400018f0c13 */
[C---:B------:R-:W-:Y:S04]  /*7650*/  @!P4 LEA R22, P3, R112.reuse, R3, 0x1 ;  /* 0x000000037016c211 */ /* 0x040fe800078608ff */
[----:B------:R-:W-:Y:S02]  /*7660*/  @!P4 LEA.HI.X R23, R112, R5, R119, 0x1, P3 ;  /* 0x000000057017c211 */ /* 0x000fe400018f0c77 */
[----:B------:R-:W-:Y:S11]  /*7670*/  ISETP.GE.AND P3, PT, R100, c[0x0][0x1d4], PT ;  /* 0x0000750064007a0c */ /* 0x000ff60003f66270 */
[----:B------:R-:W-:Y:S02]  /*7680*/  @!UPT UIADD3 URZ, URZ, URZ, URZ ;  /* 0x0000003f3f3ff290 */ /* 0x000fe4000fffe03f */
[C---:B------:R-:W-:Y:S04]  /*7690*/  @!P3 LEA R8, P5, R110.reuse, R3, 0x1 ;  /* 0x000000036e08b211 */ /* 0x040fe800078a08ff */
[----:B------:R-:W-:Y:S01]  /*76a0*/  @!P3 LEA.HI.X R9, R110, R5, R109, 0x1, P5 ;  /* 0x000000056e09b211 */ /* 0x000fe200028f0c6d */
[----:B-----5:R-:W-:Y:S01]  /*76b0*/  @!P0 ST.E.128 [R40.64], R36 ;  /* 0x0000002428008985 */ /* 0x020fe2000c101d1a */
[----:B------:R-:W-:Y:S03]  /*76c0*/  ISETP.GE.AND P0, PT, R98, c[0x0][0x1d4], PT ;  /* 0x0000750062007a0c */ /* 0x000fe60003f06270 */
[----:B------:R-:W2:Y:S10]  /*76d0*/  @!P4 LDS.128 R32, [R96+0x6880] ;  /* 0x006880006020c984 */ /* 0x000eb40000000c00 */
[C---:B-1----:R-:W-:Y:S04]  /*76e0*/  @!P0 LEA R2, P5, R111.reuse, R3, 0x1 ;  /* 0x000000036f028211 */ /* 0x042fe800078a08ff */
[----:B------:R-:W-:Y:S01]  /*76f0*/  @!P0 LEA.HI.X R3, R111, R5, R108, 0x1, P5 ;  /* 0x000000056f038211 */ /* 0x000fe200028f0c6c */
[----:B--2---:R-:W-:Y:S04]  /*7700*/  @!P4 ST.E.128 [R22.64], R32 ;  /* 0x000000201600c985 */ /* 0x004fe8000c101d1a */
[----:B------:R-:W1:Y:S04]  /*7710*/  @!P3 LDS.128 R28, [R96+0x8080] ;  /* 0x00808000601cb984 */ /* 0x000e680000000c00 */
[----:B-1----:R-:W-:Y:S04]  /*7720*/  @!P3 ST.E.128 [R8.64], R28 ;  /* 0x0000001c0800b985 */ /* 0x002fe8000c101d1a */
[----:B------:R-:W1:Y:S04]  /*7730*/  @!P0 LDS.128 R24, [R96+0x9880] ;  /* 0x0098800060188984 */ /* 0x000e680000000c00 */
[----:B-1----:R1:W-:Y:S02]  /*7740*/  @!P0 ST.E.128 [R2.64], R24 ;  /* 0x0000001802008985 */ /* 0x0023e4000c101d1a */
.L_x_1652:
[----:B------:R-:W-:Y:S05]  /*7750*/  BSYNC B0 ;  /* 0x0000000000007941 */ /* 0x000fea0003800000 */
.L_x_1651:
[----:B------:R-:W-:Y:S06]  /*7760*/  UISETP.GT.AND UP0, UPT, UR6, UR7, UPT ;  /* 0x000000070600728c */ /* 0x000fec000bf04270 */
[----:B------:R-:W-:Y:S11]  /*7770*/  PLOP3.LUT P0, PT, PT, PT, UP0, 0x80, 0x0 ;  /* 0x000000000000781c */ /* 0x000ff60003f0f008 */
[----:B------:R-:W-:Y:S02]  /*7780*/  @!UPT UIADD3 URZ, URZ, URZ, URZ ;  /* 0x0000003f3f3ff290 */ /* 0x000fe4000fffe03f */
[----:B------:R-:W-:-:S05]  /*7790*/  @!P0 BRA `(.L_x_1653) ;  /* 0x0000024000008947 */ /* 0x000fca0003800000 */
[----:B------:R-:W-:Y:S01]  /*77a0*/  UIADD3 UR11, UR6, -0x1, URZ ;  /* 0xffffffff060b7890 */ /* 0x000fe2000fffe03f */
[----:B------:R-:W-:Y:S01]  /*77b0*/  ISETP.GE.AND P3, PT, R107, 0x1, PT ;  /* 0x000000016b00780c */ /* 0x000fe20003f66270 */
[----:B------:R-:W-:Y:S01]  /*77c0*/  IMAD.MOV.U32 R22, RZ, RZ, R138 ;  /* 0x000000ffff167224 */ /* 0x000fe200078e008a */
[----:B------:R-:W-:Y:S01]  /*77d0*/  P2R R4, PR, RZ, 0x2 ;  /* 0x00000002ff047803 */ /* 0x000fe20000000000 */
[----:B------:R-:W-:Y:S01]  /*77e0*/  USHF.R.S32.HI UR10, URZ, 0x1f, UR11 ;  /* 0x0000001f3f0a7899 */ /* 0x000fe2000801140b */
[----:B------:R-:W-:Y:S01]  /*77f0*/  IMAD.MOV.U32 R23, RZ, RZ, R141 ;  /* 0x000000ffff177224 */ /* 0x000fe200078e008d */
[----:B------:R-:W-:Y:S01]  /*7800*/  UIMAD UR5, UR23, UR11, URZ ;  /* 0x0000000b170572a4 */ /* 0x000fe2000f8e023f */
[----:B------:R-:W-:Y:S02]  /*7810*/  ISETP.NE.AND P1, PT, R104, RZ, PT ;  /* 0x000000ff6800720c */ /* 0x000fe40003f25270 */
[----:B------:R-:W-:Y:S01]  /*7820*/  IMAD.WIDE.U32 R22, R94, UR11, R22 ;  /* 0x0000000b5e167c25 */ /* 0x000fe2000f8e0016 */
[----:B------:R-:W-:Y:S01]  /*7830*/  UIMAD UR5, UR10, UR24, UR5 ;  /* 0x000000180a0572a4 */ /* 0x000fe2000f8e0205 */
[----:B------:R-:W-:Y:S02]  /*7840*/  ISETP.NE.AND P6, PT, R102, RZ, PT ;  /* 0x000000ff6600720c */ /* 0x000fe40003fc5270 */
[----:B------:R-:W-:Y:S02]  /*7850*/  ISETP.NE.AND P5, PT, R101, RZ, PT ;  /* 0x000000ff6500720c */ /* 0x000fe40003fa5270 */
[C---:B------:R-:W-:Y:S02]  /*7860*/  @P3 LEA R8, P0, R22.reuse, c[0x0][0x220], 0x1 ;  /* 0x0000880016083a11 */ /* 0x040fe400078008ff */
[----:B-1----:R-:W-:Y:S04]  /*7870*/  IADD3 R2, R23, UR5, RZ ;  /* 0x0000000517027c10 */ /* 0x002fe8000fffe0ff */
[----:B------:R-:W-:Y:S02]  /*7880*/  @P3 LEA.HI.X R9, R22, c[0x0][0x224], R2, 0x1, P0 ;  /* 0x0000890016093a11 */ /* 0x000fe400000f0c02 */
[----:B------:R-:W-:Y:S03]  /*7890*/  ISETP.GE.AND P0, PT, R107, 0x21, PT ;  /* 0x000000216b00780c */ /* 0x000fe60003f06270 */
[----:B------:R-:W-:Y:S01]  /*78a0*/  @!PT LDS RZ, [RZ] ;  /* 0x00000000fffff984 */ /* 0x000fe20000000800 */
[----:B------:R-:W-:Y:S01]  /*78b0*/  @!PT LDS RZ, [RZ] ;  /* 0x00000000fffff984 */ /* 0x000fe20000000800 */
[----:B------:R-:W-:Y:S01]  /*78c0*/  @!PT LDS RZ, [RZ] ;  /* 0x00000000fffff984 */ /* 0x000fe20000000800 */
[----:B------:R1:W-:Y:S01]  /*78d0*/  @P3 LDGSTS.E.BYPASS.LTC128B.128 [R96+0xa080], [R8.64], !P1 ;  /* 0x0a08000008603fae */ /* 0x0003e2000c901d5a */
[----:B------:R-:W-:Y:S09]  /*78e0*/  ISETP.NE.AND P1, PT, R4, RZ, PT ;  /* 0x000000ff0400720c */ /* 0x000ff20003f25270 */
[----:B---3--:R-:W-:Y:S04]  /*78f0*/  @P0 IADD3 R3, P4, R22, UR29, RZ ;  /* 0x0000001d16030c10 */ /* 0x008fe8000ff9e0ff */
[----:B------:R-:W-:Y:S02]  /*7900*/  @P0 IADD3.X R2, R2, UR28, RZ, P4, !PT ;  /* 0x0000001c02020c10 */ /* 0x000fe4000a7fe4ff */
[C---:B------:R-:W-:Y:S04]  /*7910*/  @P0 LEA R22, P4, R3.reuse, c[0x0][0x220], 0x1 ;  /* 0x0000880003160a11 */ /* 0x040fe800078808ff */
[----:B------:R-:W-:Y:S02]  /*7920*/  @P0 LEA.HI.X R23, R3, c[0x0][0x224], R2, 0x1, P4 ;  /* 0x0000890003170a11 */ /* 0x000fe400020f0c02 */
[----:B------:R-:W-:Y:S11]  /*7930*/  ISETP.NE.AND P4, PT, R103, RZ, PT ;  /* 0x000000ff6700720c */ /* 0x000ff60003f85270 */
[----:B------:R-:W-:Y:S02]  /*7940*/  @!UPT UIADD3 URZ, URZ, URZ, URZ ;  /* 0x0000003f3f3ff290 */ /* 0x000fe4000fffe03f */
[----:B------:R1:W-:Y:S04]  /*7950*/  @P3 LDGSTS.E.BYPASS.LTC128B.128 [R96+0xb880], [R8.64+0x80], !P4 ;  /* 0x0b88008008603fae */ /* 0x0003e8000e101d5a */
[----:B------:R1:W-:Y:S04]  /*7960*/  @P3 LDGSTS.E.BYPASS.LTC128B.128 [R96+0xd080], [R8.64+0x100], !P6 ;  /* 0x0d08010008603fae */ /* 0x0003e8000f101d5a */
[----:B------:R1:W-:Y:S01]  /*7970*/  @P3 LDGSTS.E.BYPASS.LTC128B.128 [R96+0xe880], [R8.64+0x180], !P5 ;  /* 0x0e88018008603fae */ /* 0x0003e2000e901d5a */
[----:B------:R-:W-:Y:S11]  /*7980*/  ISETP.NE.AND P3, PT, R104, RZ, PT ;  /* 0x000000ff6800720c */ /* 0x000ff60003f65270 */
[----:B------:R-:W-:Y:S02]  /*7990*/  @!UPT UIADD3 URZ, URZ, URZ, URZ ;  /* 0x0000003f3f3ff290 */ /* 0x000fe4000fffe03f */
[----:B------:R1:W-:Y:S04]  /*79a0*/  @P0 LDGSTS.E.BYPASS.LTC128B.128 [R96+0xb080], [R22.64], !P3 ;  /* 0x0b08000016600fae */ /* 0x0003e8000d901d5a */
[----:B------:R1:W-:Y:S04]  /*79b0*/  @P0 LDGSTS.E.BYPASS.LTC128B.128 [R96+0xc880], [R22.64+0x80], !P4 ;  /* 0x0c88008016600fae */ /* 0x0003e8000e101d5a */
[----:B------:R1:W-:Y:S04]  /*79c0*/  @P0 LDGSTS.E.BYPASS.LTC128B.128 [R96+0xe080], [R22.64+0x100], !P6 ;  /* 0x0e08010016600fae */ /* 0x0003e8000f101d5a */
[----:B------:R1:W-:Y:S02]  /*79d0*/  @P0 LDGSTS.E.BYPASS.LTC128B.128 [R96+0xf880], [R22.64+0x180], !P5 ;  /* 0x0f88018016600fae */ /* 0x0003e4000e901d5a */
.L_x_1653:
[----:B------:R-:W0:Y:S01]  /*79e0*/  LDGDEPBAR ;  /* 0x00000000000079af */ /* 0x000e220000000000 */
[----:B------:R-:W-:Y:S01]  /*79f0*/  UIADD3 UR6, UR6, -0x1, URZ ;  /* 0xffffffff06067890 */ /* 0x000fe2000fffe03f */
[----:B------:R-:W-:Y:S11]  /*7a00*/  PLOP3.LUT P0, PT, PT, PT, UP0, 0x80, 0x0 ;  /* 0x000000000000781c */ /* 0x000ff60003f0f008 */
[----:B------:R-:W-:Y:S02]  /*7a10*/  @!UPT UIADD3 URZ, URZ, URZ, URZ ;  /* 0x0000003f3f3ff290 */ /* 0x000fe4000fffe03f */
[----:B------:R-:W-:-:S05]  /*7a20*/  @P0 BRA `(.L_x_1654) ;  /* 0xffffa20000000947 */ /* 0x000fca000383ffff */
[----:B------:R-:W-:Y:S06]  /*7a30*/  BAR.SYNC.DEFER_BLOCKING 0x0 ;  /* 0x0000000000007b1d */ /* 0x000fec0000010000 */
.L_x_1614:
[----:B-1----:R-:W-:Y:S01]  /*7a40*/  UIADD3 UR6, UR18, 0x7f, URZ ;  /* 0x0000007f12067890 */ /* 0x002fe2000fffe03f */
[----:B------:R-:W-:Y:S01]  /*7a50*/  PLOP3.LUT P2, PT, PT, PT, PT, 0x80, 0x0 ;  /* 0x000000000000781c */ /* 0x000fe20003f4f070 */
[----:B------:R-:W-:Y:S01]  /*7a60*/  ULDC.64 UR4, c[0x0][0x2c8] ;  /* 0x0000b20000047ab9 */ /* 0x000fe20000000a00 */
[----:B---3--:R-:W-:Y:S01]  /*7a70*/  IMAD.MOV.U32 R3, RZ, RZ, RZ ;  /* 0x000000ffff037224 */ /* 0x008fe200078e00ff */
[----:B------:R-:W-:Y:S01]  /*7a80*/  UIMAD.WIDE.U32 UR8, UR6, UR4, URZ ;  /* 0x00000004060872a5 */ /* 0x000fe2000f8e003f */
[----:B------:R-:W-:Y:S01]  /*7a90*/  IMAD.MOV.U32 R130, RZ, RZ, RZ ;  /* 0x000000ffff827224 */ /* 0x000fe200078e00ff */
[----:B------:R-:W-:Y:S01]  /*7aa0*/  CS2R R128, SRZ ;  /* 0x0000000000807805 */ /* 0x000fe2000001ff00 */
[----:B------:R-:W-:Y:S01]  /*7ab0*/  CS2R R126, SRZ ;  /* 0x00000000007e7805 */ /* 0x000fe2000001ff00 */
[----:B------:R-:W-:Y:S01]  /*7ac0*/  @UP2 USHF.R.U32.HI UR6, URZ, UR5, UR9 ;  /* 0x000000053f062299 */ /* 0x000fe20008011609 */
[----:B------:R-:W-:Y:S01]  /*7ad0*/  CS2R R124, SRZ ;  /* 0x00000000007c7805 */ /* 0x000fe2000001ff00 */
[----:B------:R-:W-:Y:S01]  /*7ae0*/  CS2R R122, SRZ ;  /* 0x00000000007a7805 */ /* 0x000fe2000001ff00 */
[----:B------:R-:W-:Y:S01]  /*7af0*/  CS2R R120, SRZ ;  /* 0x0000000000787805 */ /* 0x000fe2000001ff00 */
[----:B------:R-:W-:Y:S01]  /*7b00*/  UIADD3 UR6, UR12, UR6, URZ ;  /* 0x000000060c067290 */ /* 0x000fe2000fffe03f */
[----:B------:R-:W-:Y:S01]  /*7b10*/  CS2R R118, SRZ ;  /* 0x0000000000767805 */ /* 0x000fe2000001ff00 */
[----:B------:R-:W-:Y:S01]  /*7b20*/  CS2R R116, SRZ ;  /* 0x0000000000747805 */ /* 0x000fe2000001ff00 */
[----:B------:R-:W-:Y:S01]  /*7b30*/  CS2R R114, SRZ ;  /* 0x0000000000727805 */ /* 0x000fe2000001ff00 */
[----:B------:R-:W-:Y:S01]  /*7b40*/  UIMAD.WIDE UR4, UR6, 0x2aaaaaab, URZ ;  /* 0x2aaaaaab060478a5 */ /* 0x000fe2000f8e023f */
[----:B------:R-:W-:Y:S01]  /*7b50*/  CS2R R112, SRZ ;  /* 0x0000000000707805 */ /* 0x000fe2000001ff00 */
[----:B------:R-:W-:Y:S01]  /*7b60*/  CS2R R110, SRZ ;  /* 0x00000000006e7805 */ /* 0x000fe2000001ff00 */
[----:B------:R-:W-:Y:S01]  /*7b70*/  CS2R R108, SRZ ;  /* 0x00000000006c7805 */ /* 0x000fe2000001ff00 */
[----:B------:R-:W-:Y:S01]  /*7b80*/  USHF.R.U32.HI UR4, URZ, 0x1f, UR5 ;  /* 0x0000001f3f047899 */ /* 0x000fe20008011605 */
[----:B------:R-:W-:Y:S01]  /*7b90*/  CS2R R106, SRZ ;  /* 0x00000000006a7805 */ /* 0x000fe2000001ff00 */
[----:B-----5:R-:W-:Y:S01]  /*7ba0*/  CS2R R104, SRZ ;  /* 0x0000000000687805 */ /* 0x020fe2000001ff00 */
[----:B------:R-:W-:Y:S01]  /*7bb0*/  CS2R R102, SRZ ;  /* 0x0000000000667805 */ /* 0x000fe2000001ff00 */
[----:B------:R-:W-:Y:S01]  /*7bc0*/  ULEA.HI.SX32 UR4, UR5, UR4, 0x1d ;  /* 0x0000000405047291 */ /* 0x000fe2000f8fea3f */
[----:B------:R-:W-:Y:S01]  /*7bd0*/  CS2R R100, SRZ ;  /* 0x0000000000647805 */ /* 0x000fe2000001ff00 */
[----:B------:R-:W-:Y:S01]  /*7be0*/  CS2R R98, SRZ ;  /* 0x0000000000627805 */ /* 0x000fe2000001ff00 */
[----:B------:R-:W-:Y:S01]  /*7bf0*/  CS2R R96, SRZ ;  /* 0x0000000000607805 */ /* 0x000fe2000001ff00 */
[----:B------:R-:W-:Y:S01]  /*7c00*/  UISETP.LT.AND UP0, UPT, UR13, UR4, UPT ;  /* 0x000000040d00728c */ /* 0x000fe2000bf01270 */
[----:B------:R-:W-:Y:S01]  /*7c10*/  CS2R R94, SRZ ;  /* 0x00000000005e7805 */ /* 0x000fe2000001ff00 */
[----:B------:R-:W-:Y:S01]  /*7c20*/  MOV R93, RZ ;  /* 0x000000ff005d7202 */ /* 0x000fe20000000f00 */
[----:B------:R-:W-:Y:S01]  /*7c30*/  CS2R R6, SRZ ;  /* 0x0000000000067805 */ /* 0x000fe2000001ff00 */
[----:B------:R-:W-:Y:S01]  /*7c40*/  USEL UR13, UR13, UR4, UP0 ;  /* 0x000000040d0d7287 */ /* 0x000fe20008000000 */
[----:B------:R-:W-:Y:S01]  /*7c50*/  CS2R R90, SRZ ;  /* 0x00000000005a7805 */ /* 0x000fe2000001ff00 */
[----:B------:R-:W-:Y:S01]  /*7c60*/  CS2R R88, SRZ ;  /* 0x0000000000587805 */ /* 0x000fe2000001ff00 */
[----:B------:R-:W-:Y:S01]  /*7c70*/  CS2R R86, SRZ ;  /* 0x0000000000567805 */ /* 0x000fe2000001ff00 */
[----:B------:R-:W-:Y:S01]  /*7c80*/  UISETP.GE.AND UP0, UPT, UR13, 0x1, UPT ;  /* 0x000000010d00788c */ /* 0x000fe2000bf06270 */
[----:B------:R-:W-:Y:S01]  /*7c90*/  CS2R R84, SRZ ;  /* 0x0000000000547805 */ /* 0x000fe2000001ff00 */
[----:B----4-:R-:W-:Y:S01]  /*7ca0*/  CS2R R82, SRZ ;  /* 0x0000000000527805 */ /* 0x010fe2000001ff00 */
        /* <DEDUP_REMOVED lines=54> */
[----:B------:R1:W3:Y:S01]  /*8010*/  @P2 LDG.E R0, [R2.64] ;  /* 0x0000001a02002981 */ /* 0x0002e2000c1e1900 */
        /* <DEDUP_REMOVED lines=19> */
[----:B------:R-:W-:Y:S01]  /*8150*/  IMAD.SHL.U32 R196, R50, 0x8, RZ ;  /* 0x0000000832c47824 */ /* 0x000fe200078e00ff */
[----:B------:R-:W-:Y:S01]  /*8160*/  UIMAD UR6, UR15, UR4, URZ ;  /* 0x000000040f0672a4 */ /* 0x000fe2000f8e023f */
[----:B------:R-:W-:Y:S01]  /*8170*/  LEA.HI R116, R4, R223, RZ, 0x6 ;  /* 0x000000df04747211 */ /* 0x000fe200078f30ff */
[----:B------:R-:W-:Y:S01]  /*8180*/  USEL UR7, UR7, URZ, !UP0 ;  /* 0x0000003f07077287 */ /* 0x000fe2000c000000 */
[----:B------:R-:W-:Y:S01]  /*8190*/  LOP3.LUT R119, R119, 0x1c0, RZ, 0xc0, !PT ;  /* 0x000001c077777812 */ /* 0x000fe200078ec0ff */
[----:B------:R-:W-:Y:S01]  /*81a0*/  UIMAD UR6, UR16, UR5, UR6 ;  /* 0x00000005100672a4 */ /* 0x000fe2000f8e0206 */
[----:B-1----:R-:W-:Y:S01]  /*81b0*/  IADD3 R2, R225, UR18, RZ ;  /* 0x00000012e1027c10 */ /* 0x002fe2000fffe0ff */
[----:B------:R-:W-:Y:S01]  /*81c0*/  UIMAD.WIDE.U32 UR10, UR16, UR4, UR8 ;  /* 0x00000004100a72a5 */ /* 0x000fe2000f8e0008 */
[C---:B------:R-:W-:Y:S01]  /*81d0*/  IADD3 R229, R196.reuse, 0x40, RZ ;  /* 0x00000040c4e57810 */ /* 0x040fe20007ffe0ff */
[----:B------:R-:W-:Y:S01]  /*81e0*/  USEL UR8, UR22, URZ, !UP0 ;  /* 0x0000003f16087287 */ /* 0x000fe2000c000000 */
[----:B------:R-:W-:Y:S01]  /*81f0*/  IADD3 R51, R196, 0xc0, RZ ;  /* 0x000000c0c4337810 */ /* 0x000fe20007ffe0ff */
[----:B------:R-:W-:Y:S01]  /*8200*/  ULDC.64 UR4, c[0x0][0x1c0] ;  /* 0x0000700000047ab9 */ /* 0x000fe20000000a00 */
[----:B------:R-:W-:Y:S01]  /*8210*/  @P1 IMAD.HI.U32 R3, R2, c[0x0][0x2c8], RZ ;  /* 0x0000b20002031a27 */ /* 0x000fe200078e00ff */
[----:B------:R-:W-:Y:S01]  /*8220*/  UIMAD UR7, UR7, UR4, URZ ;  /* 0x00000004070772a4 */ /* 0x000fe2000f8e023f */
[----:B------:R-:W-:Y:S01]  /*8230*/  IADD3 R48, R196, 0x80, RZ ;  /* 0x00000080c4307810 */ /* 0x000fe20007ffe0ff */
[----:B------:R-:W-:Y:S01]  /*8240*/  UIADD3 UR11, UR11, UR6, URZ ;  /* 0x000000060b0b7290 */ /* 0x000fe2000fffe03f */
[----:B------:R-:W-:Y:S01]  /*8250*/  IMAD.MOV.U32 R6, RZ, RZ, R2 ;  /* 0x000000ffff067224 */ /* 0x000fe200078e0002 */
[----:B------:R-:W-:Y:S01]  /*8260*/  UIMAD UR5, UR8, UR5, UR7 ;  /* 0x00000005080572a4 */ /* 0x000fe2000f8e0207 */
[----:B------:R-:W-:Y:S01]  /*8270*/  @P0 SHF.R.U32.HI R6, RZ, c[0x0][0x2cc], R3 ;  /* 0x0000b300ff060a19 */ /* 0x000fe20000011603 */
[----:B------:R-:W-:Y:S01]  /*8280*/  UIMAD.WIDE.U32 UR8, UR8, UR4, UR10 ;  /* 0x00000004080872a5 */ /* 0x000fe2000f8e000a */
[----:B------:R-:W-:Y:S01]  /*8290*/  IMAD.SHL.U32 R116, R116, 0x8, RZ ;  /* 0x0000000874747824 */ /* 0x000fe200078e00ff */
[----:B------:R-:W-:Y:S01]  /*82a0*/  ISETP.GE.AND P4, PT, R196, c[0x0][0x198], PT ;  /* 0x00006600c4007a0c */ /* 0x000fe20003f86270 */
[----:B------:R-:W-:Y:S01]  /*82b0*/  ULDC UR10, c[0x0][0x2c4] ;  /* 0x0000b100000a7ab9 */ /* 0x000fe20000000800 */
[--C-:B------:R-:W-:Y:S01]  /*82c0*/  SHF.R.S32.HI R9, RZ, 0x1f, R6.reuse ;  /* 0x0000001fff097819 */ /* 0x100fe20000011406 */
[----:B------:R-:W-:Y:S01]  /*82d0*/  UIADD3 UR5, UR9, UR5, URZ ;  /* 0x0000000509057290 */ /* 0x000fe2000fffe03f */
[----:B--2---:R-:W-:Y:S01]  /*82e0*/  IMAD.MOV R5, RZ, RZ, -R6 ;  /* 0x000000ffff057224 */ /* 0x004fe200078e0a06 */
[----:B------:R-:W-:Y:S01]  /*82f0*/  UIMAD UR10, UR21, UR10, URZ ;  /* 0x0000000a150a72a4 */ /* 0x000fe2000f8e023f */
[----:B------:R-:W-:Y:S01]  /*8300*/  IMAD.U32 R10, RZ, RZ, UR8 ;  /* 0x00000008ff0a7e24 */ /* 0x000fe2000f8e00ff */
[----:B------:R-:W-:Y:S01]  /*8310*/  SHF.R.U32.HI R117, RZ, 0x3, R119 ;  /* 0x00000003ff757819 */ /* 0x000fe20000011677 */
[----:B------:R-:W-:Y:S01]  /*8320*/  IMAD R9, R9, c[0x0][0x1b0], RZ ;  /* 0x00006c0009097a24 */ /* 0x000fe200078e02ff */
[----:B------:R-:W-:Y:S01]  /*8330*/  ISETP.GE.AND P3, PT, R229, c[0x0][0x198], PT ;  /* 0x00006600e5007a0c */ /* 0x000fe20003f66270 */
[----:B------:R-:W-:Y:S01]  /*8340*/  IMAD R8, R5, c[0x0][0x2c4], R2 ;  /* 0x0000b10005087a24 */ /* 0x000fe200078e0202 */
[----:B------:R-:W-:Y:S01]  /*8350*/  ISETP.GE.AND P5, PT, R51, c[0x0][0x198], PT ;  /* 0x0000660033007a0c */ /* 0x000fe20003fa6270 */
[----:B------:R-:W-:Y:S01]  /*8360*/  IMAD.U32 R3, RZ, RZ, UR5 ;  /* 0x00000005ff037e24 */ /* 0x000fe2000f8e00ff */
[----:B------:R-:W-:Y:S01]  /*8370*/  LOP3.LUT R116, R116, 0xfffffe00, RZ, 0xc0, !PT ;  /* 0xfffffe0074747812 */ /* 0x000fe200078ec0ff */
[----:B------:R-:W-:Y:S01]  /*8380*/  IMAD.MOV.U32 R2, RZ, RZ, R10 ;  /* 0x000000ffff027224 */ /* 0x000fe200078e000a */
[----:B------:R-:W-:Y:S01]  /*8390*/  SHF.R.S32.HI R5, RZ, 0x1f, R8 ;  /* 0x0000001fff057819 */ /* 0x000fe20000011408 */
[----:B------:R-:W-:-:S02]  /*83a0*/  IMAD R9, R6, c[0x0][0x1b4], R9 ;  /* 0x00006d0006097a24 */ /* 0x000fc400078e0209 */
[----:B------:R-:W-:Y:S01]  /*83b0*/  IMAD.WIDE.U32 R6, R6, c[0x0][0x1b0], R2 ;  /* 0x00006c0006067a25 */ /* 0x000fe200078e0002 */
[----:B------:R-:W-:-:S03]  /*83c0*/  LOP3.LUT R2, R63, 0xfffffff0, RZ, 0xc0, !PT ;  /* 0xfffffff03f027812 */ /* 0x000fc600078ec0ff */
[----:B------:R-:W-:Y:S02]  /*83d0*/  IMAD R5, R5, c[0x0][0x1a8], RZ ;  /* 0x00006a0005057a24 */ /* 0x000fe400078e02ff */
[----:B------:R-:W-:Y:S02]  /*83e0*/  IMAD.IADD R3, R223, 0x1, -R2 ;  /* 0x00000001df037824 */ /* 0x000fe400078e0a02 */
[----:B------:R-:W-:Y:S02]  /*83f0*/  IMAD.IADD R7, R7, 0x1, R9 ;  /* 0x0000000107077824 */ /* 0x000fe400078e0209 */
[C---:B------:R-:W-:Y:S01]  /*8400*/  IMAD R5, R8.reuse, c[0x0][0x1ac], R5 ;  /* 0x00006b0008057a24 */ /* 0x040fe200078e0205 */
[----:B------:R-:W-:Y:S01]  /*8410*/  SHF.R.S32.HI R2, RZ, 0x1f, R3 ;  /* 0x0000001fff027819 */ /* 0x000fe20000011403 */
[----:B------:R-:W-:-:S03]  /*8420*/  IMAD.WIDE.U32 R8, R8, c[0x0][0x1a8], R6 ;  /* 0x00006a0008087a25 */ /* 0x000fc600078e0006 */
[----:B------:R-:W-:Y:S01]  /*8430*/  LEA.HI R2, R2, R3, RZ, 0x3 ;  /* 0x0000000302027211 */ /* 0x000fe200078f18ff */
[----:B------:R-:W-:Y:S01]  /*8440*/  IMAD.IADD R6, R9, 0x1, R5 ;  /* 0x0000000109067824 */ /* 0x000fe200078e0205 */
[----:B------:R-:W-:Y:S01]  /*8450*/  IADD3 R9, R197, UR18, RZ ;  /* 0x00000012c5097c10 */ /* 0x000fe2000fffe0ff */
[----:B------:R-:W-:Y:S01]  /*8460*/  IMAD.MOV.U32 R5, RZ, RZ, 0x10 ;  /* 0x00000010ff057424 */ /* 0x000fe200078e00ff */
[----:B------:R-:W-:Y:S01]  /*8470*/  LOP3.LUT R62, R2, 0xfffffff8, RZ, 0xc0, !PT ;  /* 0xfffffff8023e7812 */ /* 0x000fe200078ec0ff */
[----:B------:R-:W-:Y:S01]  /*8480*/  IMAD.U32 R11, RZ, RZ, UR9 ;  /* 0x00000009ff0b7e24 */ /* 0x000fe2000f8e00ff */
[----:B------:R-:W-:Y:S01]  /*8490*/  ISETP.GE.AND P6, PT, R9, UR10, PT ;  /* 0x0000000a09007c0c */ /* 0x000fe2000bfc6270 */
[----:B------:R-:W-:Y:S01]  /*84a0*/  IMAD.MOV.U32 R226, RZ, RZ, -0x1 ;  /* 0xffffffffffe27424 */ /* 0x000fe200078e00ff */
[C---:B------:R-:W-:Y:S01]  /*84b0*/  LEA R16, P0, R8.reuse, c[0x0][0x160], 0x1 ;  /* 0x0000580008107a11 */ /* 0x040fe200078008ff */
[----:B------:R-:W-:Y:S01]  /*84c0*/  IMAD.IADD R62, R3, 0x1, -R62 ;  /* 0x00000001033e7824 */ /* 0x000fe200078e0a3e */
[----:B------:R-:W-:Y:S01]  /*84d0*/  P2R R10, PR, RZ, 0x40 ;  /* 0x00000040ff0a7803 */ /* 0x000fe20000000000 */
[----:B------:R-:W-:Y:S01]  /*84e0*/  IMAD.MOV.U32 R3, RZ, RZ, 0x20 ;  /* 0x00000020ff037424 */ /* 0x000fe200078e00ff */
[----:B------:R-:W-:Y:S01]  /*84f0*/  LEA.HI.X R6, R8, c[0x0][0x164], R6, 0x1, P0 ;  /* 0x0000590008067a11 */ /* 0x000fe200000f0c06 */
[----:B------:R1:W2:Y:S01]  /*8500*/  SHFL.IDX PT, R14, R16, RZ, 0x181f ;  /* 0x00181fff100e7589 */ /* 0x0002a200000e0000 */
[----:B------:R-:W-:-:S03]  /*8510*/  ISETP.GE.AND P0, PT, R48, c[0x0][0x198], PT ;  /* 0x0000660030007a0c */ /* 0x000fc60003f06270 */
[----:B------:R1:W4:Y:S01]  /*8520*/  SHFL.IDX PT, R15, R6, RZ, 0x181f ;  /* 0x00181fff060f7589 */ /* 0x00032200000e0000 */
[----:B---3--:R3:W5:Y:S01]  /*8530*/  @P2 R2UR UR11, R0 ;  /* 0x00000000000b23c2 */ /* 0x00876200000e0000 */
[----:B------:R-:W-:Y:S01]  /*8540*/  R2P PR, R62, 0x6 ;  /* 0x000000063e007804 */ /* 0x000fe20000000000 */
[----:B-----5:R-:W-:-:S04]  /*8550*/  @!UP1 UMOV UR11, UR22 ;  /* 0x00000016000b9c82 */ /* 0x020fc80008000000 */
[----:B------:R-:W-:Y:S02]  /*8560*/  SEL R5, R5, 0xfffffff0, !P1 ;  /* 0xfffffff005057807 */ /* 0x000fe40004800000 */
[----:B------:R-:W-:Y:S02]  /*8570*/  SEL R3, R3, 0xffffffe0, !P2 ;  /* 0xffffffe003037807 */ /* 0x000fe40005000000 */
[----:B---3--:R-:W-:-:S04]  /*8580*/  LOP3.LUT R0, R119, 0x38, R196, 0xf8, !PT ;  /* 0x0000003877007812 */ /* 0x008fc800078ef8c4 */
[----:B------:R-:W-:-:S05]  /*8590*/  LOP3.LUT R7, R0, R117, RZ, 0x3c, !PT ;  /* 0x0000007500077212 */ /* 0x000fca00078e3cff */
[----:B------:R-:W-:Y:S01]  /*85a0*/  IMAD.IADD R0, R7, 0x1, R116 ;  /* 0x0000000107007824 */ /* 0x000fe200078e0274 */
        /* <DEDUP_REMOVED lines=20> */
.L_x_1657:
[----:B-12-4-:R-:W-:Y:S05]  /*86f0*/  BSYNC B0 ;  /* 0x0000000000007941 */ /* 0x016fea0003800000 */
.L_x_1656:
        /* <DEDUP_REMOVED lines=26> */
.L_x_1659:
[----:B------:R-:W-:Y:S05]  /*88a0*/  BSYNC B0 ;  /* 0x0000000000007941 */ /* 0x000fea0003800000 */
.L_x_1658:
        /* <DEDUP_REMOVED lines=8> */
[----:B-1--4-:R-:W-:Y:S01]  /*8930*/  IMAD.WIDE R20, R196, 0x2, R18 ;  /* 0x00000002c4147825 */ /* 0x012fe200078e0212 */
[----:B------:R-:W-:Y:S02]  /*8940*/  SHF.R.S32.HI R11, RZ, 0x1f, R48 ;  /* 0x0000001fff0b7819 */ /* 0x000fe40000011430 */
[----:B---3--:R-:W-:Y:S02]  /*8950*/  SHF.R.S32.HI R14, RZ, 0x1f, R51 ;  /* 0x0000001fff0e7819 */ /* 0x008fe40000011433 */
        /* <DEDUP_REMOVED lines=15> */
.L_x_1661:
[----:B------:R-:W-:Y:S05]  /*8a50*/  BSYNC B0 ;  /* 0x0000000000007941 */ /* 0x000fea0003800000 */
.L_x_1660:
[----:B------:R-:W-:Y:S01]  /*8a60*/  IADD3 R7, R9, 0x60, RZ ;  /* 0x0000006009077810 */ /* 0x000fe20007ffe0ff */
[----:B-1-3--:R-:W-:Y:S01]  /*8a70*/  SHFL.IDX PT, R14, R16, 0x3, 0x181f ;  /* 0x00781f00100e7f89 */ /* 0x00afe200000e0000 */
[----:B------:R-:W-:Y:S01]  /*8a80*/  UMOV UR6, 0x30 ;  /* 0x0000003000067882 */ /* 0x000fe20000000000 */
[----:B------:R-:W-:Y:S01]  /*8a90*/  IMAD.MOV.U32 R224, RZ, RZ, c[0x0][0x2b8] ;  /* 0x0000ae00ffe07624 */ /* 0x000fe200078e00ff */
[----:B------:R-:W-:Y:S01]  /*8aa0*/  ISETP.GE.AND P2, PT, R7, UR10, PT ;  /* 0x0000000a07007c0c */ /* 0x000fe2000bf46270 */
[----:B------:R1:W3:Y:S01]  /*8ab0*/  SHFL.IDX PT, R15, R6, 0x3, 0x181f ;  /* 0x00781f00060f7f89 */ /* 0x0002e200000e0000 */
[----:B------:R-:W-:Y:S01]  /*8ac0*/  UIMAD UR6, UR13, UR6, -0x30 ;  /* 0xffffffd00d0674a4 */ /* 0x000fe2000f8e0206 */
        /* <DEDUP_REMOVED lines=10> */
[----:B------:R-:W-:Y:S01]  /*8b70*/  @!P2 SHF.R.S32.HI R17, RZ, 0x1f, R48 ;  /* 0x0000001fff11a819 */ /* 0x000fe20000011430 */
[----:B------:R-:W-:Y:S01]  /*8b80*/  UIMAD UR7, UR11, UR5, UR7 ;  /* 0x000000050b0772a4 */ /* 0x000fe2000f8e0207 */
[----:B----4-:R-:W-:Y:S02]  /*8b90*/  @!P2 LEA.HI R19, R12, R229, RZ, 0x3 ;  /* 0x000000e50c13a211 */ /* 0x010fe400078f18ff */
[----:B------:R-:W-:Y:S01]  /*8ba0*/  @!P2 LEA.HI R17, R17, R48, RZ, 0x3 ;  /* 0x000000301111a211 */ /* 0x000fe200078f18ff */
[----:B------:R-:W-:Y:S01]  /*8bb0*/  UIADD3 UR7, UR9, UR7, URZ ;  /* 0x0000000709077290 */ /* 0x000fe2000fffe03f */
[----:B------:R-:W-:Y:S01]  /*8bc0*/  @!P2 LOP3.LUT R19, R19, 0xfffffff8, RZ, 0xc0, !PT ;  /* 0xfffffff81313a812 */ /* 0x000fe200078ec0ff */
[----:B------:R-:W-:Y:S01]  /*8bd0*/  ULDC.64 UR4, c[0x0][0x1e8] ;  /* 0x00007a0000047ab9 */ /* 0x000fe20000000a00 */
[----:B------:R-:W-:-:S02]  /*8be0*/  @!P2 LOP3.LUT R17, R17, 0xfffffff8, RZ, 0xc0, !PT ;  /* 0xfffffff81111a812 */ /* 0x000fc400078ec0ff */
[----:B-12---:R-:W-:Y:S01]  /*8bf0*/  @!P2 SHF.R.S32.HI R6, RZ, 0x1f, R51 ;  /* 0x0000001fff06a819 */ /* 0x006fe20000011433 */
[--C-:B---3--:R-:W-:Y:S01]  /*8c00*/  @!P2 IMAD.WIDE R20, R196, 0x2, R14.reuse ;  /* 0x00000002c414a825 */ /* 0x108fe200078e020e */
[----:B------:R-:W-:Y:S02]  /*8c10*/  @P1 LOP3.LUT R49, R49, 0x8, RZ, 0xfc, !PT ;  /* 0x0000000831311812 */ /* 0x000fe400078efcff */
[----:B------:R-:W-:Y:S01]  /*8c20*/  @!P2 LEA.HI R7, R6, R51, RZ, 0x3 ;  /* 0x000000330607a211 */ /* 0x000fe200078f18ff */
[--C-:B------:R-:W-:Y:S01]  /*8c30*/  @!P2 IMAD.WIDE R18, R19, 0x2, R14.reuse ;  /* 0x000000021312a825 */ /* 0x100fe200078e020e */
[----:B------:R-:W-:Y:S01]  /*8c40*/  @!PT LDS RZ, [RZ] ;  /* 0x00000000fffff984 */ /* 0x000fe20000000800 */
[----:B------:R1:W-:Y:S02]  /*8c50*/  @!P2 LDGSTS.E.BYPASS.LTC128B.128 [R11+0x13080], [R20.64], !P4 ;  /* 0x13080000140bafae */ /* 0x0003e4000e101d5a */
[----:B------:R-:W-:Y:S01]  /*8c60*/  @!P2 LOP3.LUT R7, R7, 0xfffffff8, RZ, 0xc0, !PT ;  /* 0xfffffff80707a812 */ /* 0x000fe200078ec0ff */
[--C-:B------:R-:W-:Y:S01]  /*8c70*/  @!P2 IMAD.WIDE R16, R17, 0x2, R14.reuse ;  /* 0x000000021110a825 */ /* 0x100fe200078e020e */
[----:B------:R2:W-:Y:S03]  /*8c80*/  @!P2 LDGSTS.E.BYPASS.LTC128B.128 [R11+0x17080], [R18.64], !P3 ;  /* 0x17080000120bafae */ /* 0x0005e6000d901d5a */
[----:B------:R-:W-:Y:S01]  /*8c90*/  @!P2 IMAD.WIDE R14, R7, 0x2, R14 ;  /* 0x00000002070ea825 */ /* 0x000fe200078e020e */
[----:B------:R3:W-:Y:S01]  /*8ca0*/  @!P2 LDGSTS.E.BYPASS.LTC128B.128 [R11+0x1b080], [R16.64], !P0 ;  /* 0x1b080000100bafae */ /* 0x0007e2000c101d5a */
[----:B------:R-:W-:-:S02]  /*8cb0*/  ISETP.GE.AND P0, PT, R228, UR14, PT ;  /* 0x0000000ee4007c0c */ /* 0x000fc4000bf06270 */
[----:B------:R-:W-:Y:S01]  /*8cc0*/  IADD3 R228, R228, UR19, RZ ;  /* 0x00000013e4e47c10 */ /* 0x000fe2000fffe0ff */
[----:B------:R4:W-:Y:S01]  /*8cd0*/  @!P2 LDGSTS.E.BYPASS.LTC128B.128 [R11+0x1f080], [R14.64], !P5 ;  /* 0x1f0800000e0bafae */ /* 0x0009e2000e901d5a */
[----:B------:R-:W-:-:S03]  /*8ce0*/  ISETP.GT.OR P0, PT, R225, 0x2f, P0 ;  /* 0x0000002fe100780c */ /* 0x000fc60000704670 */
[----:B------:R-:W0:Y:S01]  /*8cf0*/  LDGDEPBAR ;  /* 0x00000000000079af */ /* 0x000e220000000000 */
[----:B------:R-:W-:-:S04]  /*8d00*/  @P1 IMAD.HI.U32 R12, R228, c[0x0][0x2bc], RZ ;  /* 0x0000af00e40c1a27 */ /* 0x000fc800078e00ff */
[----:B------:R-:W-:Y:S01]  /*8d10*/  IMAD.MOV.U32 R6, RZ, RZ, R228 ;  /* 0x000000ffff067224 */ /* 0x000fe200078e00e4 */
[----:B------:R-:W-:-:S04]  /*8d20*/  @P1 SHF.R.U32.HI R6, RZ, c[0x0][0x2c0], R12 ;  /* 0x0000b000ff061a19 */ /* 0x000fc8000001160c */
[----:B------:R-:W-:-:S04]  /*8d30*/  @!P0 IADD3 R12, P1, R6, UR8, RZ ;  /* 0x00000008060c8c10 */ /* 0x000fc8000ff3e0ff */
[----:B------:R-:W-:Y:S02]  /*8d40*/  @!P0 LEA.HI.X.SX32 R7, R6, UR7, 0x1, P1 ;  /* 0x0000000706078c11 */ /* 0x000fe400088f0eff */
[----:B---3--:R-:W-:-:S04]  /*8d50*/  @!P0 LEA R16, P1, R12, c[0x0][0x2a0], 0x2 ;  /* 0x0000a8000c108a11 */ /* 0x008fc800078210ff */
[----:B------:R-:W-:Y:S01]  /*8d60*/  @!P0 LEA.HI.X R17, R12, c[0x0][0x2a4], R7, 0x2, P1 ;  /* 0x0000a9000c118a11 */ /* 0x000fe200008f1407 */
[----:B------:R-:W-:Y:S06]  /*8d70*/  BAR.SYNC.DEFER_BLOCKING 0x0 ;  /* 0x0000000000007b1d */ /* 0x000fec0000010000 */
[----:B------:R-:W3:Y:S01]  /*8d80*/  @!P0 LDG.E R227, [R16.64] ;  /* 0x0000001a10e38981 */ /* 0x000ee2000c1e1900 */
[----:B------:R-:W-:Y:S01]  /*8d90*/  IMAD.MOV R7, RZ, RZ, -R6 ;  /* 0x000000ffff077224 */ /* 0x000fe200078e0a06 */
[----:B------:R-:W-:Y:S01]  /*8da0*/  UIMAD UR11, UR15, UR4, URZ ;  /* 0x000000040f0b72a4 */ /* 0x000fe2000f8e023f */
[----:B------:R-:W-:Y:S01]  /*8db0*/  ISETP.GE.AND P6, PT, R196, c[0x0][0x1d4], PT ;  /* 0x00007500c4007a0c */ /* 0x000fe20003fc6270 */
[----:B------:R-:W-:Y:S01]  /*8dc0*/  UIADD3 UR20, UR13, -0x1, URZ ;  /* 0xffffffff0d147890 */ /* 0x000fe2000fffe03f */
[----:B------:R-:W-:Y:S01]  /*8dd0*/  IMAD R228, R7, c[0x0][0x2b8], R228 ;  /* 0x0000ae0007e47a24 */ /* 0x000fe200078e02e4 */
[----:B------:R-:W-:Y:S01]  /*8de0*/  UIMAD.WIDE.U32 UR24, UR16, UR4, URZ ;  /* 0x00000004101872a5 */ /* 0x000fe2000f8e003f */
[----:B------:R-:W-:Y:S01]  /*8df0*/  ISETP.GE.AND P3, PT, R229, c[0x0][0x1d4], PT ;  /* 0x00007500e5007a0c */ /* 0x000fe20003f66270 */
[----:B------:R-:W-:Y:S01]  /*8e00*/  UIMAD UR11, UR16, UR5, UR11 ;  /* 0x00000005100b72a4 */ /* 0x000fe2000f8e020b */
[----:B----4-:R-:W-:Y:S01]  /*8e10*/  IMAD.WIDE.U32 R14, R228, c[0x0][0x1e0], RZ ;  /* 0x00007800e40e7a25 */ /* 0x010fe200078e00ff */
[----:B------:R-:W-:Y:S01]  /*8e20*/  SHF.R.S32.HI R61, RZ, 0x1f, R228 ;  /* 0x0000001fff3d7819 */ /* 0x000fe200000114e4 */
[----:B------:R-:W-:Y:S01]  /*8e30*/  UIMAD UR20, UR20, -0x30, UR14 ;  /* 0xffffffd0141478a4 */ /* 0x000fe2000f8e020e */
[----:B------:R-:W-:Y:S01]  /*8e40*/  ISETP.GE.AND P5, PT, R48, c[0x0][0x1d4], PT ;  /* 0x0000750030007a0c */ /* 0x000fe20003fa6270 */
[----:B------:R-:W-:Y:S01]  /*8e50*/  UIADD3 UR11, UR25, UR11, URZ ;  /* 0x0000000b190b7290 */ /* 0x000fe2000fffe03f */
[----:B------:R-:W-:Y:S01]  /*8e60*/  ISETP.GE.AND P4, PT, R51, c[0x0][0x1d4], PT ;  /* 0x0000750033007a0c */ /* 0x000fe20003f86270 */
[----:B------:R-:W-:Y:S01]  /*8e70*/  IMAD R7, R61, c[0x0][0x1e0], RZ ;  /* 0x000078003d077a24 */ /* 0x000fe200078e02ff */
[----:B------:R-:W-:Y:S01]  /*8e80*/  UISETP.LT.AND UP0, UPT, UR20, 0x30, UPT ;  /* 0x000000301400788c */ /* 0x000fe2000bf01270 */
[----:B------:R-:W-:-:S02]  /*8e90*/  LOP3.LUT R49, R49, 0xfffffffe, RZ, 0xc0, !PT ;  /* 0xfffffffe31317812 */ /* 0x000fc400078ec0ff */
[----:B------:R-:W-:Y:S01]  /*8ea0*/  IMAD R6, R228, c[0x0][0x1e4], R7 ;  /* 0x00007900e4067a24 */ /* 0x000fe200078e0207 */
[----:B------:R-:W-:Y:S01]  /*8eb0*/  USEL UR4, UR20, 0x30, UP0 ;  /* 0x0000003014047887 */ /* 0x000fe20008000000 */
[----:B------:R-:W-:Y:S02]  /*8ec0*/  @P3 LOP3.LUT R49, R49, 0x1, RZ, 0xfc, !PT ;  /* 0x0000000131313812 */ /* 0x000fe400078efcff */
[----:B------:R-:W-:Y:S01]  /*8ed0*/  IMAD.IADD R15, R15, 0x1, R6 ;  /* 0x000000010f0f7824 */ /* 0x000fe200078e0206 */
[----:B---3--:R-:W-:-:S03]  /*8ee0*/  SHF.R.S32.HI R60, RZ, 0x1f, R227 ;  /* 0x0000001fff3c7819 */ /* 0x008fc600000114e3 */
[----:B------:R-:W-:Y:S01]  /*8ef0*/  IMAD.WIDE.U32 R6, R227, c[0x0][0x1f0], R14 ;  /* 0x00007c00e3067a25 */ /* 0x000fe200078e000e */
[----:B------:R-:W-:Y:S01]  /*8f00*/  IADD3 R14, -R197, UR4, RZ ;  /* 0x00000004c50e7c10 */ /* 0x000fe2000fffe1ff */
[----:B------:R-:W-:Y:S02]  /*8f10*/  ULDC.64 UR4, c[0x0][0x210] ;  /* 0x0000840000047ab9 */ /* 0x000fe40000000a00 */
[----:B------:R-:W-:Y:S01]  /*8f20*/  IMAD R12, R60, c[0x0][0x1f0], RZ ;  /* 0x00007c003c0c7a24 */ /* 0x000fe200078e02ff */
[----:B------:R-:W-:Y:S01]  /*8f30*/  IADD3 R6, P0, R6, UR24, RZ ;  /* 0x0000001806067c10 */ /* 0x000fe2000ff1e0ff */
[----:B------:R-:W-:Y:S02]  /*8f40*/  UIMAD UR12, UR15, UR4, URZ ;  /* 0x000000040f0c72a4 */ /* 0x000fe4000f8e023f */
[----:B------:R-:W-:Y:S01]  /*8f50*/  IMAD R15, R227, c[0x0][0x1f4], R12 ;  /* 0x00007d00e30f7a24 */ /* 0x000fe200078e020c */
[----:B------:R-:W-:Y:S02]  /*8f60*/  UIMAD.WIDE.U32 UR28, UR16, UR4, URZ ;  /* 0x00000004101c72a5 */ /* 0x000fe4000f8e003f */
[----:B------:R-:W-:-:S02]  /*8f70*/  UIMAD UR12, UR16, UR5, UR12 ;  /* 0x00000005100c72a4 */ /* 0x000fc4000f8e020c */
[----:B------:R-:W-:Y:S02]  /*8f80*/  IADD3.X R15, R7, UR11, R15, P0, !PT ;  /* 0x0000000b070f7c10 */ /* 0x000fe400087fe40f */
[----:B------:R-:W-:Y:S01]  /*8f90*/  LEA R16, P0, R6, c[0x0][0x1c8], 0x1 ;  /* 0x0000720006107a11 */ /* 0x000fe200078008ff */
[----:B------:R-:W-:-:S03]  /*8fa0*/  UIADD3 UR12, UR29, UR12, URZ ;  /* 0x0000000c1d0c7290 */ /* 0x000fc6000fffe03f */
[----:B------:R-:W-:Y:S01]  /*8fb0*/  LEA.HI.X R15, R6, c[0x0][0x1cc], R15, 0x1, P0 ;  /* 0x00007300060f7a11 */ /* 0x000fe200000f0c0f */
[----:B--2---:R-:W-:Y:S01]  /*8fc0*/  SHFL.IDX PT, R18, R16, RZ, 0x181f ;  /* 0x00181fff10127589 */ /* 0x004fe200000e0000 */
[----:B------:R-:W-:-:S03]  /*8fd0*/  ISETP.GE.AND P0, PT, R14, 0x1, PT ;  /* 0x000000010e00780c */ /* 0x000fc60003f06270 */
[----:B------:R-:W2:Y:S10]  /*8fe0*/  SHFL.IDX PT, R19, R15, RZ, 0x181f ;  /* 0x00181fff0f137589 */ /* 0x000eb400000e0000 */
[----:B------:R-:W-:-:S02]  /*8ff0*/  @P0 SHF.R.S32.HI R12, RZ, 0x1f, R229 ;  /* 0x0000001fff0c0819 */ /* 0x000fc400000114e5 */
[----:B------:R-:W-:Y:S02]  /*9000*/  @P0 SHF.R.S32.HI R7, RZ, 0x1f, R48 ;  /* 0x0000001fff070819 */ /* 0x000fe40000011430 */
[----:B------:R-:W-:Y:S02]  /*9010*/  @P0 SHF.R.S32.HI R6, RZ, 0x1f, R51 ;  /* 0x0000001fff060819 */ /* 0x000fe40000011433 */
[----:B-1----:R-:W-:Y:S01]  /*9020*/  @P0 LEA.HI R11, R12, R229, RZ, 0x3 ;  /* 0x000000e50c0b0211 */ /* 0x002fe200078f18ff */
[----:B------:R-:W-:Y:S01]  /*9030*/  @P0 IMAD.SHL.U32 R12, R0, 0x2, RZ ;  /* 0x00000002000c0824 */ /* 0x000fe200078e00ff */
[----:B------:R-:W-:Y:S02]  /*9040*/  @P0 LEA.HI R7, R7, R48, RZ, 0x3 ;  /* 0x0000003007070211 */ /* 0x000fe400078f18ff */
[----:B------:R-:W-:Y:S02]  /*9050*/  @P0 LEA.HI R6, R6, R51, RZ, 0x3 ;  /* 0x0000003306060211 */ /* 0x000fe400078f18ff */
[----:B------:R-:W-:-:S02]  /*9060*/  @P0 LOP3.LUT R11, R11, 0xfffffff8, RZ, 0xc0, !PT ;  /* 0xfffffff80b0b0812 */ /* 0x000fc400078ec0ff */
[----:B------:R-:W-:Y:S01]  /*9070*/  @P0 LOP3.LUT R7, R7, 0xfffffff8, RZ, 0xc0, !PT ;  /* 0xfffffff807070812 */ /* 0x000fe200078ec0ff */
[----:B--2---:R-:W-:Y:S01]  /*9080*/  @P0 IMAD.WIDE R20, R196, 0x2, R18 ;  /* 0x00000002c4140825 */ /* 0x004fe200078e0212 */
        /* <DEDUP_REMOVED lines=11> */
[----:B------:R-:W5:Y:S06]  /*9140*/  SHFL.IDX PT, R19, R15, 0x1, 0x181f ;  /* 0x00381f000f137f89 */ /* 0x000f6c00000e0000 */
[----:B------:R-:W-:-:S02]  /*9150*/  @P0 SHF.R.S32.HI R14, RZ, 0x1f, R229 ;  /* 0x0000001fff0e0819 */ /* 0x000fc400000114e5 */
[----:B------:R-:W-:Y:S02]  /*9160*/  @P0 SHF.R.S32.HI R11, RZ, 0x1f, R48 ;  /* 0x0000001fff0b0819 */ /* 0x000fe40000011430 */
[----:B-1----:R-:W-:Y:S02]  /*9170*/  @P0 SHF.R.S32.HI R20, RZ, 0x1f, R51 ;  /* 0x0000001fff140819 */ /* 0x002fe40000011433 */
[----:B------:R-:W-:Y:S01]  /*9180*/  @P0 LEA.HI R17, R14, R229, RZ, 0x3 ;  /* 0x000000e50e110211 */ /* 0x000fe200078f18ff */
[----:B------:R-:W-:Y:S01]  /*9190*/  @P0 IMAD.SHL.U32 R14, R0, 0x2, RZ ;  /* 0x00000002000e0824 */ /* 0x000fe200078e00ff */
[----:B------:R-:W-:Y:S02]  /*91a0*/  @P0 LEA.HI R11, R11, R48, RZ, 0x3 ;  /* 0x000000300b0b0211 */ /* 0x000fe400078f18ff */
[----:B------:R-:W-:Y:S02]  /*91b0*/  @P0 LEA.HI R20, R20, R51, RZ, 0x3 ;  /* 0x0000003314140211 */ /* 0x000fe400078f18ff */
[----:B------:R-:W-:-:S02]  /*91c0*/  @P0 LOP3.LUT R17, R17, 0xfffffff8, RZ, 0xc0, !PT ;  /* 0xfffffff811110812 */ /* 0x000fc400078ec0ff */
[----:B------:R-:W-:Y:S02]  /*91d0*/  @P0 LOP3.LUT R11, R11, 0xfffffff8, RZ, 0xc0, !PT ;  /* 0xfffffff80b0b0812 */ /* 0x000fe400078ec0ff */
[----:B----4-:R-:W-:Y:S01]  /*91e0*/  @P0 LOP3.LUT R7, R20, 0xfffffff8, RZ, 0xc0, !PT ;  /* 0xfffffff814070812 */ /* 0x010fe200078ec0ff */
[----:B-----5:R-:W-:-:S04]  /*91f0*/  @P0 IMAD.WIDE R20, R196, 0x2, R18 ;  /* 0x00000002c4140825 */ /* 0x020fc800078e0212 */
[--C-:B------:R-:W-:Y:S01]  /*9200*/  @P0 IMAD.WIDE R16, R17, 0x2, R18.reuse ;  /* 0x0000000211100825 */ /* 0x100fe200078e0212 */
[----:B------:R3:W-:Y:S03]  /*9210*/  @P0 LDGSTS.E.BYPASS.LTC128B.128 [R14+0xb080], [R20.64], !P6 ;  /* 0x0b080000140e0fae */ /* 0x0007e6000f101d5a */
[--C-:B--2---:R-:W-:Y:S01]  /*9220*/  @P0 IMAD.WIDE R22, R11, 0x2, R18.reuse ;  /* 0x000000020b160825 */ /* 0x104fe200078e0212 */
[----:B------:R3:W-:Y:S01]  /*9230*/  @P0 LDGSTS.E.BYPASS.LTC128B.128 [R14+0xc880], [R16.64], !P3 ;  /* 0x0c880000100e0fae */ /* 0x0007e2000d901d5a */
[----:B------:R-:W-:Y:S02]  /*9240*/  ISETP.GT.AND P3, PT, R225, 0x2f, PT ;  /* 0x0000002fe100780c */ /* 0x000fe40003f64270 */
[----:B------:R-:W-:Y:S01]  /*9250*/  @P0 IMAD.WIDE R18, R7, 0x2, R18 ;  /* 0x0000000207120825 */ /* 0x000fe200078e0212 */
[----:B------:R3:W-:Y:S01]  /*9260*/  @P0 LDGSTS.E.BYPASS.LTC128B.128 [R14+0xe080], [R22.64], !P5 ;  /* 0x0e080000160e0fae */ /* 0x0007e2000e901d5a */
[----:B------:R-:W-:-:S03]  /*9270*/  LEA.HI R7, R4, R223, RZ, 0x5 ;  /* 0x000000df04077211 */ /* 0x000fc600078f28ff */
[----:B------:R3:W-:Y:S01]  /*9280*/  @P0 LDGSTS.E.BYPASS.LTC128B.128 [R14+0xf880], [R18.64], !P4 ;  /* 0x0f880000120e0fae */ /* 0x0007e2000e101d5a */
[----:B------:R-:W-:Y:S02]  /*9290*/  ISETP.LT.AND P0, PT, RZ, c[0x0][0x27c], PT ;  /* 0x00009f00ff007a0c */ /* 0x000fe40003f01270 */
[----:B------:R-:W-:Y:S01]  /*92a0*/  SHF.R.S32.HI R6, RZ, 0x5, R7 ;  /* 0x00000005ff067819 */ /* 0x000fe20000011407 */
[----:B------:R-:W0:Y:S10]  /*92b0*/  LDGDEPBAR ;  /* 0x00000000000079af */ /* 0x000e340000000000 */
[----:B------:R-:W-:Y:S05]  /*92c0*/  @P0 BRA `(.L_x_1662) ;  /* 0x0000002000000947 */ /* 0x000fea0003800000 */
[----:B------:R-:W-:-:S04]  /*92d0*/  DEPBAR.LE SB0, 0x1 ;  /* 0x000080400000791a */ /* 0x000fc80000000000 */
[----:B------:R-:W-:Y:S05]  /*92e0*/  BRA `(.L_x_1663) ;  /* 0x00008d4000007947 */ /* 0x000fea0003800000 */
.L_x_1662:
[----:B------:R-:W-:Y:S01]  /*92f0*/  ULDC.U8 UR4, c[0x0][0x298] ;  /* 0x0000a60000047ab9 */ /* 0x000fe20000000000 */
[----:B---3--:R-:W-:Y:S01]  /*9300*/  SHF.R.S32.HI R17, RZ, 0x1f, R92 ;  /* 0x0000001fff117819 */ /* 0x008fe2000001145c */
[----:B------:R-:W-:Y:S01]  /*9310*/  IMAD.WIDE.U32 R14, R92, c[0x0][0x280], RZ ;  /* 0x0000a0005c0e7a25 */ /* 0x000fe200078e00ff */
        /* <DEDUP_REMOVED lines=13> */
[----:B------:R-:W-:Y:S01]  /*93f0*/  BSSY B0, `(.L_x_1665) ;  /* 0x000004b000007945 */ /* 0x000fe20003800000 */
[----:B------:R-:W-:Y:S01]  /*9400*/  ISETP.NE.AND P1, PT, R10, RZ, PT ;  /* 0x000000ff0a00720c */ /* 0x000fe20003f25270 */
        /* <DEDUP_REMOVED lines=8> */
[----:B------:R-:W-:-:S02]  /*9490*/  CS2R R104, SRZ ;  /* 0x0000000000687805 */ /* 0x000fc4000001ff00 */
[----:B------:R-:W-:Y:S01]  /*94a0*/  @P0 IMAD.HI.U32 R10, R9, c[0x0][0x2c8], RZ ;  /* 0x0000b200090a0a27 */ /* 0x000fe200078e00ff */
[----:B------:R-:W-:-:S13]  /*94b0*/  PLOP3.LUT P0, PT, PT, PT, UP2, 0x80, 0x0 ;  /* 0x000000000000781c */ /* 0x000fda0003f0f028 */
[----:B------:R-:W-:Y:S01]  /*94c0*/  @P0 SHF.R.U32.HI R9, RZ, c[0x0][0x2cc], R10 ;  /* 0x0000b300ff090a19 */ /* 0x000fe2000001160a */
[----:B------:R-:W-:-:S03]  /*94d0*/  IMAD.MOV.U32 R10, RZ, RZ, R14 ;  /* 0x000000ffff0a7224 */ /* 0x000fc600078e000e */
[----:B------:R-:W-:Y:S01]  /*94e0*/  SHF.R.S32.HI R12, RZ, 0x1f, R9 ;  /* 0x0000001fff0c7819 */ /* 0x000fe20000011409 */
[----:B------:R-:W-:-:S04]  /*94f0*/  IMAD.WIDE.U32 R10, R9, c[0x0][0x280], R10 ;  /* 0x0000a000090a7a25 */ /* 0x000fc800078e000a */
[----:B------:R-:W-:Y:S01]  /*9500*/  IMAD R16, R12, c[0x0][0x280], RZ ;  /* 0x0000a0000c107a24 */ /* 0x000fe200078e02ff */
[----:B------:R-:W-:Y:S01]  /*9510*/  LEA R14, P0, R10, c[0x0][0x270], 0x1 ;  /* 0x00009c000a0e7a11 */ /* 0x000fe200078008ff */
[----:B------:R-:W-:Y:S02]  /*9520*/  IMAD R12, R12, c[0x0][0x290], RZ ;  /* 0x0000a4000c0c7a24 */ /* 0x000fe400078e02ff */
[----:B------:R-:W-:Y:S02]  /*9530*/  IMAD R16, R9, c[0x0][0x284], R16 ;  /* 0x0000a10009107a24 */ /* 0x000fe400078e0210 */
[----:B------:R1:W2:Y:S03]  /*9540*/  SHFL.IDX PT, R22, R14, RZ, 0x181f ;  /* 0x00181fff0e167589 */ /* 0x0002a600000e0000 */
[----:B------:R-:W-:Y:S01]  /*9550*/  IADD3 R18, R11, R16, RZ ;  /* 0x000000100b127210 */ /* 0x000fe20007ffe0ff */
[----:B------:R-:W-:-:S03]  /*9560*/  IMAD.MOV.U32 R16, RZ, RZ, R92 ;  /* 0x000000ffff107224 */ /* 0x000fc600078e005c */
[----:B------:R-:W-:Y:S01]  /*9570*/  LEA.HI.X R18, R10, c[0x0][0x274], R18, 0x1, P0 ;  /* 0x00009d000a127a11 */ /* 0x000fe200000f0c12 */
[----:B------:R-:W-:-:S04]  /*9580*/  IMAD.WIDE.U32 R16, R9, c[0x0][0x290], R16 ;  /* 0x0000a40009107a25 */ /* 0x000fc800078e0010 */
[----:B------:R-:W-:Y:S01]  /*9590*/  IMAD R9, R9, c[0x0][0x294], R12 ;  /* 0x0000a50009097a24 */ /* 0x000fe200078e020c */
[C---:B------:R-:W-:Y:S01]  /*95a0*/  LEA R12, P0, R16.reuse, c[0x0][0x288], 0x1 ;  /* 0x0000a200100c7a11 */ /* 0x040fe200078008ff */
[----:B------:R1:W3:Y:S03]  /*95b0*/  SHFL.IDX PT, R23, R18, RZ, 0x181f ;  /* 0x00181fff12177589 */ /* 0x0002e600000e0000 */
[----:B------:R-:W-:Y:S01]  /*95c0*/  IADD3 R17, R17, R9, RZ ;  /* 0x0000000911117210 */ /* 0x000fe20007ffe0ff */
[----:B------:R1:W4:Y:S03]  /*95d0*/  SHFL.IDX PT, R20, R12, RZ, 0x181f ;  /* 0x00181fff0c147589 */ /* 0x00032600000e0000 */
[----:B------:R-:W-:Y:S01]  /*95e0*/  LEA.HI.X R17, R16, c[0x0][0x28c], R17, 0x1, P0 ;  /* 0x0000a30010117a11 */ /* 0x000fe200000f0c11 */
[----:B------:R-:W-:-:S04]  /*95f0*/  IMAD.SHL.U32 R16, R50, 0x4, RZ ;  /* 0x0000000432107824 */ /* 0x000fc800078e00ff */
[----:B------:R1:W1:Y:S01]  /*9600*/  SHFL.IDX PT, R21, R17, RZ, 0x181f ;  /* 0x00181fff11157589 */ /* 0x00026200000e0000 */
[----:B------:R-:W-:Y:S05]  /*9610*/  @P1 BRA `(.L_x_1666) ;  /* 0x0000028000001947 */ /* 0x000fea0003800000 */
[C---:B--2---:R-:W-:Y:S01]  /*9620*/  ISETP.GE.AND P0, PT, R16.reuse, c[0x0][0x27c], PT ;  /* 0x00009f0010007a0c */ /* 0x044fe20003f06270 */
[----:B------:R-:W-:Y:S01]  /*9630*/  CS2R R102, SRZ ;  /* 0x0000000000667805 */ /* 0x000fe2000001ff00 */
[----:B------:R-:W-:Y:S01]  /*9640*/  CS2R R104, SRZ ;  /* 0x0000000000687805 */ /* 0x000fe2000001ff00 */
[----:B------:R-:W-:-:S10]  /*9650*/  IADD3 R9, R16, 0x20, RZ ;  /* 0x0000002010097810 */ /* 0x000fd40007ffe0ff */
[----:B---3--:R-:W-:-:S04]  /*9660*/  @!P0 IMAD.WIDE R26, R16, 0x2, R22 ;  /* 0x00000002101a8825 */ /* 0x008fc800078e0216 */
        /* <DEDUP_REMOVED lines=35> */
.L_x_1666:
[----:B--2---:R-:W-:Y:S05]  /*98a0*/  BSYNC B0 ;  /* 0x0000000000007941 */ /* 0x004fea0003800000 */
.L_x_1665:
[----:B------:R-:W-:Y:S01]  /*98b0*/  ISETP.NE.AND P0, PT, R13, RZ, PT ;  /* 0x000000ff0d00720c */ /* 0x000fe20003f05270 */
[----:B-----5:R-:W-:Y:S01]  /*98c0*/  IMAD.MOV.U32 R13, RZ, RZ, R110 ;  /* 0x000000ffff0d7224 */ /* 0x020fe200078e006e */
[----:B------:R-:W-:Y:S01]  /*98d0*/  MOV R9, R125 ;  /* 0x0000007d00097202 */ /* 0x000fe20000000f00 */
[----:B------:R-:W-:Y:S01]  /*98e0*/  IMAD.MOV.U32 R11, RZ, RZ, R111 ;  /* 0x000000ffff0b7224 */ /* 0x000fe200078e006f */
[----:B---3--:R2:W3:Y:S01]  /*98f0*/  SHFL.IDX PT, R23, R18, 0x1, 0x181f ;  /* 0x00381f0012177f89 */ /* 0x0084e200000e0000 */
        /* <DEDUP_REMOVED lines=9> */
[----:B------:R2:W4:Y:S01]  /*9990*/  SHFL.IDX PT, R22, R14, 0x1, 0x181f ;  /* 0x00381f000e167f89 */ /* 0x00052200000e0000 */
        /* <DEDUP_REMOVED lines=23> */
[C---:B---3--:R-:W-:Y:S01]  /*9b10*/  ISETP.GE.AND P0, PT, R16.reuse, c[0x0][0x27c], PT ;  /* 0x00009f0010007a0c */ /* 0x048fe20003f06270 */
[----:B------:R-:W-:Y:S01]  /*9b20*/  CS2R R98, SRZ ;  /* 0x0000000000627805 */ /* 0x000fe2000001ff00 */
[----:B------:R-:W-:Y:S01]  /*9b30*/  CS2R R94, SRZ ;  /* 0x00000000005e7805 */ /* 0x000fe2000001ff00 */
[----:B------:R-:W-:-:S10]  /*9b40*/  IADD3 R10, R16, 0x20, RZ ;  /* 0x00000020100a7810 */ /* 0x000fd40007ffe0ff */
[----:B------:R-:W-:-:S04]  /*9b50*/  @!P0 IMAD.WIDE R26, R16, 0x2, R22 ;  /* 0x00000002101a8825 */ /* 0x000fc800078e0216 */
        /* <DEDUP_REMOVED lines=21> */
[----:B---3--:R-:W-:-:S04]  /*9cb0*/  @!P0 IMAD.WIDE R24, R9, 0x2, R22 ;  /* 0x0000000209188825 */ /* 0x008fc800078e0216 */
        /* <DEDUP_REMOVED lines=13> */
.L_x_1668:
[----:B---3--:R-:W-:Y:S05]  /*9d90*/  BSYNC B0 ;  /* 0x0000000000007941 */ /* 0x008fea0003800000 */
.L_x_1667:
        /* <DEDUP_REMOVED lines=18> */
[----:B-1--4-:R1:W3:Y:S01]  /*9ec0*/  SHFL.IDX PT, R21, R18, 0x2, 0x181f ;  /* 0x00581f0012157f89 */ /* 0x0122e200000e0000 */
[----:B------:R-:W-:Y:S01]  /*9ed0*/  IMAD.MOV.U32 R13, RZ, RZ, R89 ;  /* 0x000000ffff0d7224 */ /* 0x000fe200078e0059 */
[----:B------:R-:W-:Y:S01]  /*9ee0*/  PRMT R67, R8, 0x5410, R9 ;  /* 0x0000541008437816 */ /* 0x000fe20000000009 */
[----:B------:R-:W-:Y:S01]  /*9ef0*/  IMAD.MOV.U32 R9, RZ, RZ, R94 ;  /* 0x000000ffff097224 */ /* 0x000fe200078e005e */
[----:B------:R-:W-:Y:S01]  /*9f00*/  PRMT R74, R10, 0x5410, R11 ;  /* 0x000054100a4a7816 */ /* 0x000fe2000000000b */
[----:B------:R1:W4:Y:S01]  /*9f10*/  SHFL.IDX PT, R20, R14, 0x2, 0x181f ;  /* 0x00581f000e147f89 */ /* 0x00032200000e0000 */
        /* <DEDUP_REMOVED lines=56> */
.L_x_1670:
[----:B------:R-:W-:Y:S05]  /*a2a0*/  BSYNC B0 ;  /* 0x0000000000007941 */ /* 0x000fea0003800000 */
.L_x_1669:
        /* <DEDUP_REMOVED lines=77> */
.L_x_1672:
[----:B------:R-:W-:Y:S05]  /*a780*/  BSYNC B0 ;  /* 0x0000000000007941 */ /* 0x000fea0003800000 */
.L_x_1671:
        /* <DEDUP_REMOVED lines=56> */
[----:B------:R-:W-:Y:S01]  /*ab10*/  HADD2.F32 R10, -RZ, R10.H1_H1 ;  /* 0x3000000aff0a7230 */ /* 0x000fe20000004100 */
[-C--:B------:R-:W-:Y:S01]  /*ab20*/  FMUL.FTZ R116, R107, R113.reuse ;  /* 0x000000716b747220 */ /* 0x080fe20000410000 */
[--C-:B------:R-:W-:Y:S01]  /*ab30*/  HADD2.F32 R112, -RZ, R9.reuse.H0_H0 ;  /* 0x20000009ff707230 */ /* 0x100fe20000004100 */
[-C--:B------:R-:W-:Y:S01]  /*ab40*/  FFMA.FTZ R102, R105, R114.reuse, -R102 ;  /* 0x0000007269667223 */ /* 0x080fe20000010866 */
[----:B------:R-:W-:Y:S01]  /*ab50*/  HADD2.F32 R9, -RZ, R9.H1_H1 ;  /* 0x30000009ff097230 */ /* 0x000fe20000004100 */
[----:B------:R-:W-:Y:S01]  /*ab60*/  FMUL.FTZ R122, R106, R113 ;  /* 0x000000716a7a7220 */ /* 0x000fe20000410000 */
[----:B------:R-:W-:Y:S01]  /*ab70*/  HADD2.F32 R105, -RZ, R100.H0_H0 ;  /* 0x20000064ff697230 */ /* 0x000fe20000004100 */
[----:B------:R-:W-:-:S02]  /*ab80*/  FFMA.FTZ R11, R11, R114, R104 ;  /* 0x000000720b0b7223 */ /* 0x000fc40000010068 */
[----:B------:R-:W-:Y:S02]  /*ab90*/  FFMA.FTZ R116, R106, R115, -R116 ;  /* 0x000000736a747223 */ /* 0x000fe40000010874 */
[-C--:B------:R-:W-:Y:S01]  /*aba0*/  FMUL.FTZ R100, R10, R97.reuse ;  /* 0x000000610a647220 */ /* 0x080fe20000410000 */
[----:B------:R-:W-:Y:S01]  /*abb0*/  F2FP.PACK_AB R11, R11, R102 ;  /* 0x000000660b0b723e */ /* 0x000fe200000000ff */
[----:B------:R-:W-:Y:S02]  /*abc0*/  FMUL.FTZ R97, R8, R97 ;  /* 0x0000006108617220 */ /* 0x000fe40000410000 */
[-C--:B------:R-:W-:Y:S02]  /*abd0*/  FMUL.FTZ R104, R9, R103.reuse ;  /* 0x0000006709687220 */ /* 0x080fe40000410000 */
[----:B------:R-:W-:Y:S02]  /*abe0*/  FMUL.FTZ R106, R112, R103 ;  /* 0x00000067706a7220 */ /* 0x000fe40000410000 */
        /* <DEDUP_REMOVED lines=9> */
.L_x_1676:
[----:B------:R-:W-:Y:S05]  /*ac80*/  BSYNC B0 ;  /* 0x0000000000007941 */ /* 0x000fea0003800000 */
.L_x_1675:
        /* <DEDUP_REMOVED lines=30> */
[----:B------:R-:W-:-:S02]  /*ae70*/  FFMA.FTZ R112, R102, R107, -R112 ;  /* 0x0000006b66707223 */ /* 0x000fc40000010870 */
[-C--:B------:R-:W-:Y:S02]  /*ae80*/  FMUL.FTZ R96, R10, R93.reuse ;  /* 0x0000005d0a607220 */ /* 0x080fe40000410000 */
[-C--:B------:R-:W-:Y:S02]  /*ae90*/  FMUL.FTZ R102, R9, R100.reuse ;  /* 0x0000006409667220 */ /* 0x080fe40000410000 */
[----:B------:R-:W-:Y:S02]  /*aea0*/  FMUL.FTZ R93, R8, R93 ;  /* 0x0000005d085d7220 */ /* 0x000fe40000410000 */
[----:B------:R-:W-:Y:S02]  /*aeb0*/  FMUL.FTZ R100, R104, R100 ;  /* 0x0000006468647220 */ /* 0x000fe40000410000 */
[----:B------:R-:W-:Y:S02]  /*aec0*/  FFMA.FTZ R11, R11, R128, R126 ;  /* 0x000000800b0b7223 */ /* 0x000fe4000001007e */
[----:B------:R-:W-:-:S02]  /*aed0*/  FFMA.FTZ R103, R103, R107, R114 ;  /* 0x0000006b67677223 */ /* 0x000fc40000010072 */
[-C--:B------:R-:W-:Y:S01]  /*aee0*/  FFMA.FTZ R96, R8, R101.reuse, -R96 ;  /* 0x0000006508607223 */ /* 0x080fe20000010860 */
[----:B------:R-:W-:Y:S01]  /*aef0*/  F2FP.PACK_AB R11, R11, R106 ;  /* 0x0000006a0b0b723e */ /* 0x000fe200000000ff */
[----:B------:R-:W-:Y:S01]  /*af00*/  FFMA.FTZ R93, R10, R101, R93 ;  /* 0x000000650a5d7223 */ /* 0x000fe2000001005d */
[----:B------:R-:W-:Y:S01]  /*af10*/  F2FP.PACK_AB R8, R103, R112 ;  /* 0x000000706708723e */ /* 0x000fe200000000ff */
[-C--:B------:R-:W-:Y:S02]  /*af20*/  FFMA.FTZ R102, R104, R97.reuse, -R102 ;  /* 0x0000006168667223 */ /* 0x080fe40000010866 */
[----:B------:R-:W-:Y:S01]  /*af30*/  FFMA.FTZ R9, R9, R97, R100 ;  /* 0x0000006109097223 */ /* 0x000fe20000010064 */
[----:B------:R-:W-:-:S04]  /*af40*/  F2FP.PACK_AB R10, R93, R96 ;  /* 0x000000605d0a723e */ /* 0x000fc800000000ff */
[----:B------:R-:W-:-:S05]  /*af50*/  F2FP.PACK_AB R9, R9, R102 ;  /* 0x000000660909723e */ /* 0x000fca00000000ff */
[----:B------:R1:W-:Y:S02]  /*af60*/  STS.128 [R118+0x14080], R8 ;  /* 0x0140800876007388 */ /* 0x0003e40000000c00 */
.L_x_1678:
[----:B------:R-:W-:Y:S05]  /*af70*/  BSYNC B0 ;  /* 0x0000000000007941 */ /* 0x000fea0003800000 */
.L_x_1677:
        /* <DEDUP_REMOVED lines=46> */
.L_x_1680:
[----:B------:R-:W-:Y:S05]  /*b260*/  BSYNC B0 ;  /* 0x0000000000007941 */ /* 0x000fea0003800000 */
.L_x_1679:
[----:B-1----:R-:W-:-:S04]  /*b270*/  IADD3 R8, R16, 0x60, RZ ;  /* 0x0000006010087810 */ /* 0x002fc80007ffe0ff */
        /* <DEDUP_REMOVED lines=44> */
.L_x_1674:
[----:B------:R-:W-:Y:S05]  /*b540*/  BSYNC B1 ;  /* 0x0000000000017941 */ /* 0x000fea0003800000 */
.L_x_1673:
        /* <DEDUP_REMOVED lines=22> */
[----:B------:R-:W-:Y:S01]  /*b6b0*/  FMUL.FTZ R98, R11, R94 ;  /* 0x0000005e0b627220 */ /* 0x000fe20000410000 */
[--C-:B------:R-:W-:Y:S01]  /*b6c0*/  HADD2.F32 R8, -RZ, R10.reuse.H0_H0 ;  /* 0x2000000aff087230 */ /* 0x100fe20000004100 */
[----:B------:R-:W-:Y:S01]  /*b6d0*/  FMUL.FTZ R99, R93, R96 ;  /* 0x000000605d637220 */ /* 0x000fe20000410000 */
        /* <DEDUP_REMOVED lines=24> */
.L_x_1684:
[----:B------:R-:W-:Y:S05]  /*b860*/  BSYNC B0 ;  /* 0x0000000000007941 */ /* 0x000fea0003800000 */
.L_x_1683:
[----:B-1----:R-:W-:Y:S01]  /*b870*/  IADD3 R8, R16, 0x20, RZ ;  /* 0x0000002010087810 */ /* 0x002fe20007ffe0ff */
[----:B------:R-:W-:Y:S03]  /*b880*/  BSSY B0, `(.L_x_1685) ;  /* 0x000002d000007945 */ /* 0x000fe60003800000 */
[----:B------:R-:W-:-:S13]  /*b890*/  ISETP.GE.AND P0, PT, R8, c[0x0][0x27c], PT ;  /* 0x00009f0008007a0c */ /* 0x000fda0003f06270 */
[----:B------:R-:W-:Y:S05]  /*b8a0*/  @P0 BRA `(.L_x_1686) ;  /* 0x000002a000000947 */ /* 0x000fea0003800000 */
[----:B------:R-:W1:Y:S01]  /*b8b0*/  LDS.128 R8, [R118+0x15080] ;  /* 0x0150800076087984 */ /* 0x000e620000000c00 */
[--C-:B------:R-:W-:Y:S01]  /*b8c0*/  SHF.R.U64 R80, R88, 0x10, R89.reuse ;  /* 0x0000001058507819 */ /* 0x100fe20000001259 */
[----:B------:R-:W-:Y:S01]  /*b8d0*/  HADD2.F32 R93, -RZ, R74.H1_H1 ;  /* 0x3000004aff5d7230 */ /* 0x000fe20000004100 */
[----:B------:R-:W-:Y:S02]  /*b8e0*/  SHF.R.U32.HI R88, RZ, 0x10, R89 ;  /* 0x00000010ff587819 */ /* 0x000fe40000011659 */
        /* <DEDUP_REMOVED lines=38> */
.L_x_1686:
[----:B------:R-:W-:Y:S05]  /*bb50*/  BSYNC B0 ;  /* 0x0000000000007941 */ /* 0x000fea0003800000 */
.L_x_1685:
        /* <DEDUP_REMOVED lines=46> */
.L_x_1688:
[----:B------:R-:W-:Y:S05]  /*be40*/  BSYNC B0 ;  /* 0x0000000000007941 */ /* 0x000fea0003800000 */
.L_x_1687:
[----:B-1----:R-:W-:-:S04]  /*be50*/  IADD3 R8, R16, 0x60, RZ ;  /* 0x0000006010087810 */ /* 0x002fc80007ffe0ff */
        /* <DEDUP_REMOVED lines=44> */
.L_x_1682:
[----:B------:R-:W-:Y:S05]  /*c120*/  BSYNC B1 ;  /* 0x0000000000017941 */ /* 0x000fea0003800000 */
.L_x_1681:
        /* <DEDUP_REMOVED lines=37> */
[----:B------:R-:W-:Y:S02]  /*c380*/  FMUL.FTZ R47, R8, R47 ;  /* 0x0000002f082f7220 */ /* 0x000fe40000410000 */
        /* <DEDUP_REMOVED lines=11> */
.L_x_1692:
[----:B------:R-:W-:Y:S05]  /*c440*/  BSYNC B0 ;  /* 0x0000000000007941 */ /* 0x000fea0003800000 */
.L_x_1691:
        /* <DEDUP_REMOVED lines=46> */
.L_x_1694:
[----:B------:R-:W-:Y:S05]  /*c730*/  BSYNC B0 ;  /* 0x0000000000007941 */ /* 0x000fea0003800000 */
.L_x_1693:
        /* <DEDUP_REMOVED lines=46> */
.L_x_1696:
[----:B------:R-:W-:Y:S05]  /*ca20*/  BSYNC B0 ;  /* 0x0000000000007941 */ /* 0x000fea0003800000 */
.L_x_1695:
        /* <DEDUP_REMOVED lines=45> */
.L_x_1690:
[----:B------:R-:W-:Y:S05]  /*cd00*/  BSYNC B1 ;  /* 0x0000000000017941 */ /* 0x000fea0003800000 */
.L_x_1689:
        /* <DEDUP_REMOVED lines=48> */
.L_x_1699:
[----:B------:R-:W-:Y:S05]  /*d010*/  BSYNC B0 ;  /* 0x0000000000007941 */ /* 0x000fea0003800000 */
.L_x_1698:
        /* <DEDUP_REMOVED lines=46> */
.L_x_1701:
[----:B------:R-:W-:Y:S05]  /*d300*/  BSYNC B0 ;  /* 0x0000000000007941 */ /* 0x000fea0003800000 */
.L_x_1700:
        /* <DEDUP_REMOVED lines=46> */
.L_x_1703:
[----:B------:R-:W-:Y:S05]  /*d5f0*/  BSYNC B0 ;  /* 0x0000000000007941 */ /* 0x000fea0003800000 */
.L_x_1702:
        /* <DEDUP_REMOVED lines=46> */
.L_x_1664:
        /* <DEDUP_REMOVED lines=57> */
.L_x_1705:
[----:B--2---:R-:W-:Y:S05]  /*dc70*/  BSYNC B0 ;  /* 0x0000000000007941 */ /* 0x004fea0003800000 */
.L_x_1704:
        /* <DEDUP_REMOVED lines=59> */
.L_x_1707:
[----:B--2---:R-:W-:Y:S05]  /*e030*/  BSYNC B0 ;  /* 0x0000000000007941 */ /* 0x004fea0003800000 */
.L_x_1706:
        /* <DEDUP_REMOVED lines=61> */
.L_x_1709:
[----:B--23--:R-:W-:Y:S05]  /*e410*/  BSYNC B0 ;  /* 0x0000000000007941 */ /* 0x00cfea0003800000 */
.L_x_1708:
        /* <DEDUP_REMOVED lines=58> */
.L_x_1711:
[----:B------:R-:W-:Y:S05]  /*e7c0*/  BSYNC B0 ;  /* 0x0000000000007941 */ /* 0x000fea0003800000 */
.L_x_1710:
        /* <DEDUP_REMOVED lines=41> */
[----:B------:R-:W-:Y:S01]  /*ea60*/  SHF.R.U64 R96, R96, 0x10, R97 ;  /* 0x0000001060607819 */ /* 0x000fe20000001261 */
[----:B------:R-:W-:Y:S01]  /*ea70*/  HADD2.F32 R130, -RZ, R122.H0_H0 ;  /* 0x2000007aff827230 */ /* 0x000fe20000004100 */
[----:B------:R-:W-:Y:S01]  /*ea80*/  SHF.R.S32.HI R8, RZ, 0x1f, R9 ;  /* 0x0000001fff087819 */ /* 0x000fe20000011409 */
[----:B------:R-:W-:Y:S01]  /*ea90*/  HADD2.F32 R138, -RZ, R124.H0_H0 ;  /* 0x2000007cff8a7230 */ /* 0x000fe20000004100 */
[----:B------:R-:W-:Y:S01]  /*eaa0*/  SHF.L.U32 R10, R9, 0x3, RZ ;  /* 0x00000003090a7819 */ /* 0x000fe200000006ff */
[----:B------:R-:W-:Y:S01]  /*eab0*/  HADD2.F32 R122, -RZ, R122.H1_H1 ;  /* 0x3000007aff7a7230 */ /* 0x000fe20000004100 */
[----:B------:R-:W-:Y:S01]  /*eac0*/  LEA.HI R8, R8, R9, RZ, 0x3 ;  /* 0x0000000908087211 */ /* 0x000fe200078f18ff */
[----:B------:R-:W-:Y:S01]  /*ead0*/  HADD2.F32 R124, -RZ, R124.H1_H1 ;  /* 0x3000007cff7c7230 */ /* 0x000fe20000004100 */
[----:B------:R-:W-:Y:S01]  /*eae0*/  LOP3.LUT R10, R119, 0x38, R10, 0xf8, !PT ;  /* 0x00000038770a7812 */ /* 0x000fe200078ef80a */
[--C-:B------:R-:W-:Y:S01]  /*eaf0*/  HADD2.F32 R135, -RZ, R125.reuse.H1_H1 ;  /* 0x3000007dff877230 */ /* 0x100fe20000004100 */
[----:B------:R-:W-:Y:S01]  /*eb00*/  SHF.L.U32 R8, R8, 0xa, RZ ;  /* 0x0000000a08087819 */ /* 0x000fe200000006ff */
[----:B------:R-:W-:Y:S01]  /*eb10*/  HADD2.F32 R125, -RZ, R125.H0_H0 ;  /* 0x2000007dff7d7230 */ /* 0x000fe20000004100 */
[----:B------:R-:W-:Y:S01]  /*eb20*/  LOP3.LUT R9, R10, R117, RZ, 0x3c, !PT ;  /* 0x000000750a097212 */ /* 0x000fe200078e3cff */
[----:B------:R-:W-:Y:S01]  /*eb30*/  HADD2.F32 R96, -RZ, R96.H0_H0 ;  /* 0x20000060ff607230 */ /* 0x000fe20000004100 */
[----:B------:R-:W-:-:S02]  /*eb40*/  LOP3.LUT R8, R8, 0x7fffe000, RZ, 0xc0, !PT ;  /* 0x7fffe00008087812 */ /* 0x000fc400078ec0ff */
[----:B------:R-:W-:Y:S02]  /*eb50*/  SHF.R.U32.HI R126, RZ, 0x10, R97 ;  /* 0x00000010ff7e7819 */ /* 0x000fe40000011661 */
[----:B------:R-:W-:Y:S02]  /*eb60*/  IADD3 R8, R9, R8, R116 ;  /* 0x0000000809087210 */ /* 0x000fe40007ffe074 */
[--C-:B------:R-:W-:Y:S01]  /*eb70*/  SHF.R.U64 R97, R102, 0x10, R103.reuse ;  /* 0x0000001066617819 */ /* 0x100fe20000001267 */
[----:B------:R-:W-:Y:S01]  /*eb80*/  HADD2.F32 R126, -RZ, R126.H0_H0 ;  /* 0x2000007eff7e7230 */ /* 0x000fe20000004100 */
        /* <DEDUP_REMOVED lines=25> */
[--C-:B------:R-:W-:Y:S01]  /*ed20*/  HADD2.F32 R132, -RZ, R8.reuse.H0_H0 ;  /* 0x20000008ff847230 */ /* 0x100fe20000004100 */
[C---:B------:R-:W-:Y:S01]  /*ed30*/  FMUL.FTZ R130, R131.reuse, R130 ;  /* 0x0000008283827220 */ /* 0x040fe20000410000 */
[----:B------:R-:W-:Y:S01]  /*ed40*/  HADD2.F32 R133, -RZ, R8.H1_H1 ;  /* 0x30000008ff857230 */ /* 0x000fe20000004100 */
[----:B------:R-:W-:Y:S01]  /*ed50*/  FFMA.FTZ R136, R131, R138, R136 ;  /* 0x0000008a83887223 */ /* 0x000fe20000010088 */
[--C-:B------:R-:W-:Y:S01]  /*ed60*/  HADD2.F32 R131, -RZ, R123.reuse.H1_H1 ;  /* 0x3000007bff837230 */ /* 0x100fe20000004100 */
[C---:B------:R-:W-:Y:S01]  /*ed70*/  FMUL.FTZ R126, R9.reuse, R126 ;  /* 0x0000007e097e7220 */ /* 0x040fe20000410000 */
[----:B------:R-:W-:Y:S01]  /*ed80*/  HADD2.F32 R123, -RZ, R123.H0_H0 ;  /* 0x2000007bff7b7230 */ /* 0x000fe20000004100 */
[----:B------:R-:W-:Y:S01]  /*ed90*/  FFMA.FTZ R9, R9, R142, R140 ;  /* 0x0000008e09097223 */ /* 0x000fe2000001008c */
[--C-:B------:R-:W-:Y:S01]  /*eda0*/  HADD2.F32 R8, -RZ, R10.reuse.H0_H0 ;  /* 0x2000000aff087230 */ /* 0x100fe20000004100 */
        /* <DEDUP_REMOVED lines=8> */
[C---:B------:R-:W-:Y:S01]  /*ee30*/  FMUL.FTZ R131, R8.reuse, R131 ;  /* 0x0000008308837220 */ /* 0x040fe20000410000 */
[----:B------:R-:W-:Y:S01]  /*ee40*/  F2FP.PACK_AB R9, R9, R136 ;  /* 0x000000880909723e */ /* 0x000fe200000000ff */
[----:B------:R-:W-:-:S02]  /*ee50*/  FFMA.FTZ R99, R8, R135, R137 ;  /* 0x0000008708637223 */ /* 0x000fc40000010089 */
[-C--:B------:R-:W-:Y:S02]  /*ee60*/  FMUL.FTZ R8, R15, R140.reuse ;  /* 0x0000008c0f087220 */ /* 0x080fe40000410000 */
[C---:B------:R-:W-:Y:S02]  /*ee70*/  FMUL.FTZ R123, R10.reuse, R123 ;  /* 0x0000007b0a7b7220 */ /* 0x040fe40000410000 */
[----:B------:R-:W-:Y:S02]  /*ee80*/  FFMA.FTZ R132, R10, R125, R132 ;  /* 0x0000007d0a847223 */ /* 0x000fe40000010084 */
[----:B------:R-:W-:Y:S02]  /*ee90*/  FMUL.FTZ R140, R11, R140 ;  /* 0x0000008c0b8c7220 */ /* 0x000fe40000410000 */
[----:B------:R-:W-:Y:S02]  /*eea0*/  FMUL.FTZ R10, R129, R98 ;  /* 0x00000062810a7220 */ /* 0x000fe40000410000 */
[----:B------:R-:W-:-:S02]  /*eeb0*/  FFMA.FTZ R11, R11, R102, R8 ;  /* 0x000000660b0b7223 */ /* 0x000fc40000010008 */
[----:B------:R-:W-:Y:S02]  /*eec0*/  FMUL.FTZ R137, R133, R96 ;  /* 0x0000006085897220 */ /* 0x000fe40000410000 */
[----:B------:R-:W-:Y:S01]  /*eed0*/  FMUL.FTZ R98, R134, R98 ;  /* 0x0000006286627220 */ /* 0x000fe20000410000 */
[----:B------:R-:W-:Y:S01]  /*eee0*/  F2FP.PACK_AB R11, R11, R132 ;  /* 0x000000840b0b723e */ /* 0x000fe200000000ff */
        /* <DEDUP_REMOVED lines=19> */
.L_x_1715:
[----:B------:R-:W-:Y:S05]  /*f020*/  BSYNC B0 ;  /* 0x0000000000007941 */ /* 0x000fea0003800000 */
.L_x_1714:
[----:B------:R-:W-:-:S13]  /*f030*/  ISETP.GE.AND P0, PT, R229, c[0x0][0x27c], PT ;  /* 0x00009f00e5007a0c */ /* 0x000fda0003f06270 */
[----:B------:R-:W-:Y:S05]  /*f040*/  @P0 BRA `(.L_x_1713) ;  /* 0x0000067000000947 */ /* 0x000fea0003800000 */
[----:B-1----:R-:W-:Y:S01]  /*f050*/  SHF.R.S32.HI R8, RZ, 0x1f, R229 ;  /* 0x0000001fff087819 */ /* 0x002fe200000114e5 */
[----:B------:R-:W-:Y:S01]  /*f060*/  HADD2.F32 R124, -RZ, R113.H0_H0 ;  /* 0x20000071ff7c7230 */ /* 0x000fe20000004100 */
[----:B------:R-:W-:Y:S01]  /*f070*/  SHF.R.U32.HI R98, RZ, 0x10, R81 ;  /* 0x00000010ff627819 */ /* 0x000fe20000011651 */
[----:B------:R-:W-:Y:S01]  /*f080*/  HADD2.F32 R102, -RZ, R112.H0_H0 ;  /* 0x20000070ff667230 */ /* 0x000fe20000004100 */
        /* <DEDUP_REMOVED lines=10> */
[----:B------:R-:W-:Y:S01]  /*f130*/  LOP3.LUT R9, R10, R117, RZ, 0x3c, !PT ;  /* 0x000000750a097212 */ /* 0x000fe200078e3cff */
[----:B------:R-:W-:Y:S01]  /*f140*/  HADD2.F32 R113, -RZ, R113.H1_H1 ;  /* 0x30000071ff717230 */ /* 0x000fe20000004100 */
[----:B------:R-:W-:Y:S01]  /*f150*/  SHF.L.U32 R11, R11, 0x7, RZ ;  /* 0x000000070b0b7819 */ /* 0x000fe200000006ff */
[----:B------:R-:W-:Y:S01]  /*f160*/  HADD2.F32 R115, -RZ, R115.H1_H1 ;  /* 0x30000073ff737230 */ /* 0x000fe20000004100 */
[----:B------:R-:W-:-:S02]  /*f170*/  SHF.L.U32 R10, R121, 0x3, RZ ;  /* 0x00000003790a7819 */ /* 0x000fc400000006ff */
[----:B------:R-:W-:Y:S02]  /*f180*/  LEA.HI R8, R8, R121, RZ, 0x3 ;  /* 0x0000007908087211 */ /* 0x000fe400078f18ff */
[----:B------:R-:W-:Y:S02]  /*f190*/  LOP3.LUT R11, R11, 0x7fffe000, RZ, 0xc0, !PT ;  /* 0x7fffe0000b0b7812 */ /* 0x000fe400078ec0ff */
[----:B------:R-:W-:Y:S02]  /*f1a0*/  LOP3.LUT R10, R119, 0x38, R10, 0xf8, !PT ;  /* 0x00000038770a7812 */ /* 0x000fe400078ef80a */
[----:B------:R-:W-:Y:S02]  /*f1b0*/  SHF.L.U32 R8, R8, 0xa, RZ ;  /* 0x0000000a08087819 */ /* 0x000fe400000006ff */
[----:B------:R-:W-:Y:S02]  /*f1c0*/  IADD3 R9, R9, R11, R116 ;  /* 0x0000000b09097210 */ /* 0x000fe40007ffe074 */
[----:B------:R-:W-:-:S02]  /*f1d0*/  LOP3.LUT R117, R10, R117, RZ, 0x3c, !PT ;  /* 0x000000750a757212 */ /* 0x000fc400078e3cff */
[----:B------:R-:W-:Y:S02]  /*f1e0*/  LOP3.LUT R8, R8, 0x7fffe000, RZ, 0xc0, !PT ;  /* 0x7fffe00008087812 */ /* 0x000fe400078ec0ff */
[----:B------:R-:W-:Y:S02]  /*f1f0*/  SHF.L.U32 R96, R9, 0x1, RZ ;  /* 0x0000000109607819 */ /* 0x000fe400000006ff */
[----:B------:R-:W-:Y:S02]  /*f200*/  IADD3 R8, R117, R8, R116 ;  /* 0x0000000875087210 */ /* 0x000fe40007ffe074 */
[--C-:B------:R-:W-:Y:S01]  /*f210*/  SHF.R.U64 R84, R84, 0x10, R85.reuse ;  /* 0x0000001054547819 */ /* 0x100fe20000001255 */
[----:B------:R-:W1:Y:S01]  /*f220*/  LDS.128 R12, [R96+0x10080] ;  /* 0x01008000600c7984 */ /* 0x000e620000000c00 */
[----:B------:R-:W-:Y:S02]  /*f230*/  SHF.L.U32 R97, R8, 0x1, RZ ;  /* 0x0000000108617819 */ /* 0x000fe400000006ff */
[----:B------:R-:W-:Y:S01]  /*f240*/  SHF.R.U32.HI R85, RZ, 0x10, R85 ;  /* 0x00000010ff557819 */ /* 0x000fe20000011655 */
[----:B------:R-:W-:Y:S01]  /*f250*/  HADD2.F32 R84, -RZ, R84.H0_H0 ;  /* 0x20000054ff547230 */ /* 0x000fe20000004100 */
[----:B------:R-:W-:Y:S01]  /*f260*/  SHF.R.U64 R80, R80, 0x10, R81 ;  /* 0x0000001050507819 */ /* 0x000fe20000001251 */
[----:B------:R-:W2:Y:S01]  /*f270*/  LDS.128 R8, [R97+0x10080] ;  /* 0x0100800061087984 */ /* 0x000ea20000000c00 */
[--C-:B------:R-:W-:Y:S01]  /*f280*/  SHF.R.U64 R81, R86, 0x10, R87.reuse ;  /* 0x0000001056517819 */ /* 0x100fe20000001257 */
[----:B------:R-:W-:Y:S01]  /*f290*/  HADD2.F32 R126, -RZ, R85.H0_H0 ;  /* 0x20000055ff7e7230 */ /* 0x000fe20000004100 */
[----:B------:R-:W-:-:S02]  /*f2a0*/  SHF.R.U32.HI R86, RZ, 0x10, R87 ;  /* 0x00000010ff567819 */ /* 0x000fc40000011657 */
[--C-:B------:R-:W-:Y:S02]  /*f2b0*/  SHF.R.U64 R82, R82, 0x10, R83.reuse ;  /* 0x0000001052527819 */ /* 0x100fe40000001253 */
        /* <DEDUP_REMOVED lines=28> */
[----:B------:R-:W-:Y:S01]  /*f480*/  HADD2.F32 R8, -RZ, R10.H0_H0 ;  /* 0x2000000aff087230 */ /* 0x000fe20000004100 */
[C---:B------:R-:W-:Y:S01]  /*f490*/  FMUL.FTZ R102, R103.reuse, R102 ;  /* 0x0000006667667220 */ /* 0x040fe20000410000 */
[----:B------:R-:W-:Y:S01]  /*f4a0*/  HADD2.F32 R14, -RZ, R14.H1_H1 ;  /* 0x3000000eff0e7230 */ /* 0x000fe20000004100 */
[----:B------:R-:W-:Y:S01]  /*f4b0*/  FFMA.FTZ R120, R103, R122, R120 ;  /* 0x0000007a67787223 */ /* 0x000fe20000010078 */
[----:B------:R-:W-:Y:S01]  /*f4c0*/  HADD2.F32 R103, -RZ, R82.H0_H0 ;  /* 0x20000052ff677230 */ /* 0x000fe20000004100 */
[----:B------:R-:W-:Y:S01]  /*f4d0*/  FFMA.FTZ R11, R11, R132, R86 ;  /* 0x000000840b0b7223 */ /* 0x000fe20000010056 */
[----:B------:R-:W-:Y:S01]  /*f4e0*/  HADD2.F32 R86, -RZ, R80.H0_H0 ;  /* 0x20000050ff567230 */ /* 0x000fe20000004100 */
[-C--:B------:R-:W-:Y:S01]  /*f4f0*/  FMUL.FTZ R9, R12, R113.reuse ;  /* 0x000000710c097220 */ /* 0x080fe20000410000 */
[----:B------:R-:W-:Y:S01]  /*f500*/  HADD2.F32 R10, -RZ, R10.H1_H1 ;  /* 0x3000000aff0a7230 */ /* 0x000fe20000004100 */
[C---:B------:R-:W-:Y:S01]  /*f510*/  FMUL.FTZ R113, R8.reuse, R113 ;  /* 0x0000007108717220 */ /* 0x040fe20000410000 */
[----:B------:R-:W-:Y:S01]  /*f520*/  F2FP.PACK_AB R11, R11, R128 ;  /* 0x000000800b0b723e */ /* 0x000fe200000000ff */
[----:B------:R-:W-:Y:S01]  /*f530*/  FFMA.FTZ R80, R8, R115, R9 ;  /* 0x0000007308507223 */ /* 0x000fe20000010009 */
[----:B------:R-:W-:Y:S01]  /*f540*/  HADD2.F32 R9, -RZ, R81.H0_H0 ;  /* 0x20000051ff097230 */ /* 0x000fe20000004100 */
[----:B------:R-:W-:-:S02]  /*f550*/  FMUL.FTZ R119, R101, R86 ;  /* 0x0000005665777220 */ /* 0x000fc40000410000 */
[-C--:B------:R-:W-:Y:S02]  /*f560*/  FMUL.FTZ R81, R14, R103.reuse ;  /* 0x000000670e517220 */ /* 0x080fe40000410000 */
        /* <DEDUP_REMOVED lines=18> */
[----:B------:R1:W-:Y:S01]  /*f690*/  STS.128 [R96+0x10080], R12 ;  /* 0x0100800c60007388 */ /* 0x0003e20000000c00 */
[----:B------:R-:W-:-:S05]  /*f6a0*/  F2FP.PACK_AB R10, R81, R80 ;  /* 0x00000050510a723e */ /* 0x000fca00000000ff */
[----:B------:R1:W-:Y:S02]  /*f6b0*/  STS.128 [R97+0x10080], R8 ;  /* 0x0100800861007388 */ /* 0x0003e40000000c00 */
.L_x_1713:
[----:B------:R-:W-:Y:S05]  /*f6c0*/  BSYNC B1 ;  /* 0x0000000000017941 */ /* 0x000fea0003800000 */
.L_x_1712:
        /* <DEDUP_REMOVED lines=22> */
[----:B------:R-:W-:Y:S01]  /*f830*/  LOP3.LUT R11, R8, R81, RZ, 0x3c, !PT ;  /* 0x00000051080b7212 */ /* 0x000fe200078e3cff */
[----:B------:R-:W-:Y:S01]  /*f840*/  HADD2.F32 R110, -RZ, R110.H1_H1 ;  /* 0x3000006eff6e7230 */ /* 0x000fe20000004100 */
[----:B------:R-:W-:Y:S01]  /*f850*/  SHF.L.U32 R8, R10, 0x3, RZ ;  /* 0x000000030a087819 */ /* 0x000fe200000006ff */
[--C-:B------:R-:W-:Y:S01]  /*f860*/  HADD2.F32 R103, -RZ, R111.reuse.H1_H1 ;  /* 0x3000006fff677230 */ /* 0x100fe20000004100 */
[----:B------:R-:W-:Y:S01]  /*f870*/  LEA.HI R9, R9, R10, RZ, 0x3 ;  /* 0x0000000a09097211 */ /* 0x000fe200078f18ff */
        /* <DEDUP_REMOVED lines=40> */
[----:B------:R-:W-:Y:S01]  /*fb00*/  HADD2.F32 R97, -RZ, R14.H1_H1 ;  /* 0x3000000eff617230 */ /* 0x000fe20000004100 */
[----:B------:R-:W-:Y:S01]  /*fb10*/  FFMA.FTZ R9, R9, R118, R116 ;  /* 0x0000007609097223 */ /* 0x000fe20000010074 */
[--C-:B------:R-:W-:Y:S01]  /*fb20*/  HADD2.F32 R100, -RZ, R8.reuse.H0_H0 ;  /* 0x20000008ff647230 */ /* 0x100fe20000004100 */
[----:B------:R-:W-:Y:S01]  /*fb30*/  FMUL.FTZ R113, R12, R99 ;  /* 0x000000630c717220 */ /* 0x000fe20000410000 */
[----:B------:R-:W-:Y:S01]  /*fb40*/  HADD2.F32 R14, -RZ, R15.H0_H0 ;  /* 0x2000000fff0e7230 */ /* 0x000fe20000004100 */
[----:B------:R-:W-:Y:S01]  /*fb50*/  FFMA.FTZ R98, R71, R114, -R98 ;  /* 0x0000007247627223 */ /* 0x000fe20000010862 */
        /* <DEDUP_REMOVED lines=17> */
[C---:B------:R-:W-:Y:S01]  /*fc70*/  FMUL.FTZ R109, R10.reuse, R109 ;  /* 0x0000006d0a6d7220 */ /* 0x040fe20000410000 */
[----:B------:R-:W-:Y:S01]  /*fc80*/  F2FP.PACK_AB R9, R9, R112 ;  /* 0x000000700909723e */ /* 0x000fe200000000ff */
[----:B------:R-:W-:-:S02]  /*fc90*/  FFMA.FTZ R100, R10, R111, R100 ;  /* 0x0000006f0a647223 */ /* 0x000fc40000010064 */
        /* <DEDUP_REMOVED lines=21> */
.L_x_1719:
[----:B------:R-:W-:Y:S05]  /*fdf0*/  BSYNC B0 ;  /* 0x0000000000007941 */ /* 0x000fea0003800000 */
.L_x_1718:
        /* <DEDUP_REMOVED lines=14> */
[----:B------:R-:W-:Y:S01]  /*fee0*/  LOP3.LUT R10, R83, 0x38, R10, 0xf8, !PT ;  /* 0x00000038530a7812 */ /* 0x000fe200078ef80a */
[----:B------:R-:W-:Y:S01]  /*fef0*/  HADD2.F32 R106, -RZ, R106.H1_H1 ;  /* 0x3000006aff6a7230 */ /* 0x000fe20000004100 */
[----:B------:R-:W-:Y:S01]  /*ff00*/  SHF.R.S32.HI R8, RZ, 0x1f, R85 ;  /* 0x0000001fff087819 */ /* 0x000fe20000011455 */
[----:B------:R-:W-:Y:S01]  /*ff10*/  HADD2.F32 R105, -RZ, R105.H1_H1 ;  /* 0x30000069ff697230 */ /* 0x000fe20000004100 */
[----:B------:R-:W-:Y:S01]  /*ff20*/  LOP3.LUT R9, R9, 0x7fffe000, RZ, 0xc0, !PT ;  /* 0x7fffe00009097812 */ /* 0x000fe200078ec0ff */
[----:B------:R-:W-:Y:S01]  /*ff30*/  HADD2.F32 R107, -RZ, R107.H1_H1 ;  /* 0x3000006bff6b7230 */ /* 0x000fe20000004100 */
[----:B------:R-:W-:-:S02]  /*ff40*/  LOP3.LUT R11, R10, R81, RZ, 0x3c, !PT ;  /* 0x000000510a0b7212 */ /* 0x000fc400078e3cff */
[----:B------:R-:W-:Y:S02]  /*ff50*/  SHF.L.U32 R10, R85, 0x3, RZ ;  /* 0x00000003550a7819 */ /* 0x000fe400000006ff */
[----:B------:R-:W-:Y:S02]  /*ff60*/  LEA.HI R8, R8, R85, RZ, 0x3 ;  /* 0x0000005508087211 */ /* 0x000fe400078f18ff */
[----:B------:R-:W-:Y:S02]  /*ff70*/  IADD3 R9, R11, R9, R80 ;  /* 0x000000090b097210 */ /* 0x000fe40007ffe050 */
[----:B------:R-:W-:Y:S02]  /*ff80*/  LOP3.LUT R10, R83, 0x38, R10, 0xf8, !PT ;  /* 0x00000038530a7812 */ /* 0x000fe400078ef80a */
[----:B------:R-:W-:Y:S02]  /*ff90*/  SHF.L.U32 R8, R8, 0xa, RZ ;  /* 0x0000000a08087819 */ /* 0x000fe400000006ff */
[----:B------:R-:W-:-:S02]  /*ffa0*/  SHF.L.U32 R64, R9, 0x1, RZ ;  /* 0x0000000109407819 */ /* 0x000fc400000006ff */
[----:B------:R-:W-:Y:S02]  /*ffb0*/  LOP3.LUT R81, R10, R81, RZ, 0x3c, !PT ;  /* 0x000000510a517212 */ /* 0x000fe400078e3cff */
[----:B------:R-:W-:Y:S01]  /*ffc0*/  LOP3.LUT R9, R8, 0x7fffe000, RZ, 0xc0, !PT ;  /* 0x7fffe00008097812 */ /* 0x000fe200078ec0ff */
[----:B------:R-:W1:Y:S01]  /*ffd0*/  LDS.128 R12, [R64+0x10080] ;  /* 0x01008000400c7984 */ /* 0x000e620000000c00 */
[--C-:B------:R-:W-:Y:S02]  /*ffe0*/  SHF.R.U64 R56, R56, 0x10, R57.reuse ;  /* 0x0000001038387819 */ /* 0x100fe40000001239 */
[----:B------:R-:W-:Y:S02]  /*fff0*/  IADD3 R9, R81, R9, R80 ;  /* 0x0000000951097210 */ /* 0x000fe40007ffe050 */
[----:B------:R-:W-:Y:S01]  /*10000*/  SHF.R.U32.HI R57, RZ, 0x10, R57 ;  /* 0x00000010ff397819 */ /* 0x000fe20000011639 */
[----:B------:R-:W-:Y:S01]  /*10010*/  HADD2.F32 R56, -RZ, R56.H0_H0 ;  /* 0x20000038ff387230 */ /* 0x000fe20000004100 */
[----:B------:R-:W-:-:S02]  /*10020*/  SHF.L.U32 R65, R9, 0x1, RZ ;  /* 0x0000000109417819 */ /* 0x000fc400000006ff */
[----:B------:R-:W-:Y:S01]  /*10030*/  SHF.R.U64 R52, R52, 0x10, R53 ;  /* 0x0000001034347819 */ /* 0x000fe20000001235 */
[----:B------:R-:W-:Y:S01]  /*10040*/  HADD2.F32 R98, -RZ, R57.H0_H0 ;  /* 0x20000039ff627230 */ /* 0x000fe20000004100 */
[--C-:B------:R-:W-:Y:S01]  /*10050*/  SHF.R.U64 R53, R58, 0x10, R59.reuse ;  /* 0x000000103a357819 */ /* 0x100fe2000000123b */
[----:B------:R-:W2:Y:S01]  /*10060*/  LDS.128 R8, [R65+0x10080] ;  /* 0x0100800041087984 */ /* 0x000ea20000000c00 */
[----:B------:R-:W-:Y:S02]  /*10070*/  SHF.R.U32.HI R58, RZ, 0x10, R59 ;  /* 0x00000010ff3a7819 */ /* 0x000fe4000001163b */
[--C-:B------:R-:W-:Y:S02]  /*10080*/  SHF.R.U64 R54, R54, 0x10, R55.reuse ;  /* 0x0000001036367819 */ /* 0x100fe40000001237 */
[----:B------:R-:W-:Y:S01]  /*10090*/  SHF.R.U32.HI R55, RZ, 0x10, R55 ;  /* 0x00000010ff377819 */ /* 0x000fe20000011637 */
[----:B------:R-:W-:Y:S02]  /*100a0*/  HADD2.F32 R108, -RZ, R58.H0_H0 ;  /* 0x2000003aff6c7230 */ /* 0x000fe40000004100 */
[----:B-1----:R-:W-:-:S02]  /*100b0*/  HADD2.F32 R67, -RZ, R13.H1_H1 ;  /* 0x3000000dff437230 */ /* 0x002fc40000004100 */
[----:B------:R-:W-:Y:S02]  /*100c0*/  HADD2.F32 R59, -RZ, R13.H0_H0 ;  /* 0x2000000dff3b7230 */ /* 0x000fe40000004100 */
[--C-:B------:R-:W-:Y:S01]  /*100d0*/  HADD2.F32 R13, -RZ, R15.reuse.H0_H0 ;  /* 0x2000000fff0d7230 */ /* 0x100fe20000004100 */
[----:B------:R-:W-:Y:S01]  /*100e0*/  FMUL.FTZ R57, R67, R66 ;  /* 0x0000004243397220 */ /* 0x000fe20000410000 */
[--C-:B------:R-:W-:Y:S01]  /*100f0*/  HADD2.F32 R68, -RZ, R12.reuse.H0_H0 ;  /* 0x2000000cff447230 */ /* 0x100fe20000004100 */
[----:B------:R-:W-:Y:S01]  /*10100*/  FMUL.FTZ R84, R59, R70 ;  /* 0x000000463b547220 */ /* 0x000fe20000410000 */
[----:B------:R-:W-:Y:S01]  /*10110*/  HADD2.F32 R15, -RZ, R15.H1_H1 ;  /* 0x3000000fff0f7230 */ /* 0x000fe20000004100 */
[----:B------:R-:W-:Y:S01]  /*10120*/  FMUL.FTZ R100, R13, R96 ;  /* 0x000000600d647220 */ /* 0x000fe20000410000 */
[----:B------:R-:W-:Y:S02]  /*10130*/  HADD2.F32 R69, -RZ, R12.H1_H1 ;  /* 0x3000000cff457230 */ /* 0x000fe40000004100 */
[----:B--2---:R-:W-:-:S02]  /*10140*/  HADD2.F32 R80, -RZ, R9.H1_H1 ;  /* 0x30000009ff507230 */ /* 0x004fc40000004100 */
[----:B------:R-:W-:Y:S02]  /*10150*/  HADD2.F32 R71, -RZ, R9.H0_H0 ;  /* 0x20000009ff477230 */ /* 0x000fe40000004100 */
[----:B------:R-:W-:Y:S01]  /*10160*/  HADD2.F32 R9, -RZ, R11.H0_H0 ;  /* 0x2000000bff097230 */ /* 0x000fe20000004100 */
[C---:B------:R-:W-:Y:S01]  /*10170*/  FMUL.FTZ R66, R80.reuse, R66 ;  /* 0x0000004250427220 */ /* 0x040fe20000410000 */
[----:B------:R-:W-:Y:S01]  /*10180*/  HADD2.F32 R81, -RZ, R8.H0_H0 ;  /* 0x20000008ff517230 */ /* 0x000fe20000004100 */
[----:B------:R-:W-:Y:S01]  /*10190*/  FFMA.FTZ R57, R80, R98, R57 ;  /* 0x0000006250397223 */ /* 0x000fe20000010039 */
[----:B------:R-:W-:Y:S01]  /*101a0*/  HADD2.F32 R80, -RZ, R55.H0_H0 ;  /* 0x20000037ff507230 */ /* 0x000fe20000004100 */
[C---:B------:R-:W-:Y:S01]  /*101b0*/  FMUL.FTZ R96, R9.reuse, R96 ;  /* 0x0000006009607220 */ /* 0x040fe20000410000 */
[----:B------:R-:W-:Y:S01]  /*101c0*/  HADD2.F32 R11, -RZ, R11.H1_H1 ;  /* 0x3000000bff0b7230 */ /* 0x000fe20000004100 */
[----:B------:R-:W-:Y:S01]  /*101d0*/  FFMA.FTZ R100, R9, R102, R100 ;  /* 0x0000006609647223 */ /* 0x000fe20000010064 */
[----:B------:R-:W-:Y:S01]  /*101e0*/  HADD2.F32 R12, -RZ, R14.H0_H0 ;  /* 0x2000000eff0c7230 */ /* 0x000fe20000004100 */
[----:B------:R-:W-:Y:S01]  /*101f0*/  FMUL.FTZ R9, R68, R104 ;  /* 0x0000006844097220 */ /* 0x000fe20000410000 */
[----:B------:R-:W-:Y:S01]  /*10200*/  HADD2.F32 R82, -RZ, R8.H1_H1 ;  /* 0x30000008ff527230 */ /* 0x000fe20000004100 */
[----:B------:R-:W-:Y:S01]  /*10210*/  FMUL.FTZ R58, R15, R80 ;  /* 0x000000500f3a7220 */ /* 0x000fe20000410000 */
[----:B------:R-:W-:Y:S01]  /*10220*/  HADD2.F32 R8, -RZ, R10.H0_H0 ;  /* 0x2000000aff087230 */ /* 0x000fe20000004100 */
[----:B------:R-:W-:Y:S01]  /*10230*/  FMUL.FTZ R55, R81, R104 ;  /* 0x0000006851377220 */ /* 0x000fe20000410000 */
[----:B------:R-:W-:Y:S01]  /*10240*/  HADD2.F32 R14, -RZ, R14.H1_H1 ;  /* 0x3000000eff0e7230 */ /* 0x000fe20000004100 */
[----:B------:R-:W-:Y:S01]  /*10250*/  FMUL.FTZ R80, R11, R80 ;  /* 0x000000500b507220 */ /* 0x000fe20000410000 */
[----:B------:R-:W-:Y:S01]  /*10260*/  HADD2.F32 R10, -RZ, R10.H1_H1 ;  /* 0x3000000aff0a7230 */ /* 0x000fe20000004100 */
[----:B------:R-:W-:-:S02]  /*10270*/  FFMA.FTZ R81, R81, R106, R9 ;  /* 0x0000006a51517223 */ /* 0x000fc40000010009 */
[C---:B------:R-:W-:Y:S02]  /*10280*/  FMUL.FTZ R70, R71.reuse, R70 ;  /* 0x0000004647467220 */ /* 0x040fe40000410000 */
[----:B------:R-:W-:Y:S01]  /*10290*/  FFMA.FTZ R84, R71, R86, R84 ;  /* 0x0000005647547223 */ /* 0x000fe20000010054 */
[----:B------:R-:W-:Y:S01]  /*102a0*/  HADD2.F32 R71, -RZ, R54.H0_H0 ;  /* 0x20000036ff477230 */ /* 0x000fe20000004100 */
[----:B------:R-:W-:Y:S01]  /*102b0*/  FFMA.FTZ R11, R11, R108, R58 ;  /* 0x0000006c0b0b7223 */ /* 0x000fe2000001003a */
[----:B------:R-:W-:Y:S01]  /*102c0*/  HADD2.F32 R58, -RZ, R52.H0_H0 ;  /* 0x20000034ff3a7230 */ /* 0x000fe20000004100 */
[-C--:B------:R-:W-:Y:S02]  /*102d0*/  FMUL.FTZ R9, R12, R105.reuse ;  /* 0x000000690c097220 */ /* 0x080fe40000410000 */
        /* <DEDUP_REMOVED lines=27> */
.L_x_1717:
[----:B------:R-:W-:Y:S05]  /*10490*/  BSYNC B1 ;  /* 0x0000000000017941 */ /* 0x000fea0003800000 */
.L_x_1716:
        /* <DEDUP_REMOVED lines=114> */
.L_x_1723:
[----:B------:R-:W-:Y:S05]  /*10bc0*/  BSYNC B0 ;  /* 0x0000000000007941 */ /* 0x000fea0003800000 */
.L_x_1722:
[----:B------:R-:W-:-:S13]  /*10bd0*/  ISETP.GE.AND P0, PT, R229, c[0x0][0x27c], PT ;  /* 0x00009f00e5007a0c */ /* 0x000fda0003f06270 */
[----:B------:R-:W-:Y:S05]  /*10be0*/  @P0 BRA `(.L_x_1721) ;  /* 0x0000067000000947 */ /* 0x000fea0003800000 */
[----:B-1----:R-:W-:Y:S01]  /*10bf0*/  SHF.R.S32.HI R10, RZ, 0x1f, R229 ;  /* 0x0000001fff0a7819 */ /* 0x002fe200000114e5 */
[----:B------:R-:W-:Y:S01]  /*10c00*/  HADD2.F32 R58, -RZ, R89.H0_H0 ;  /* 0x20000059ff3a7230 */ /* 0x000fe20000004100 */
[----:B------:R-:W-:Y:S01]  /*10c10*/  SHF.R.U64 R34, R44, 0x10, R45 ;  /* 0x000000102c227819 */ /* 0x000fe2000000122d */
[----:B------:R-:W-:Y:S01]  /*10c20*/  HADD2.F32 R66, -RZ, R91.H0_H0 ;  /* 0x2000005bff427230 */ /* 0x000fe20000004100 */
[CC--:B------:R-:W-:Y:S01]  /*10c30*/  LEA.HI R8, R10.reuse, R229.reuse, RZ, 0x3 ;  /* 0x000000e50a087211 */ /* 0x0c0fe200078f18ff */
[----:B------:R-:W-:Y:S01]  /*10c40*/  HADD2.F32 R89, -RZ, R89.H1_H1 ;  /* 0x30000059ff597230 */ /* 0x000fe20000004100 */
[----:B------:R-:W-:Y:S01]  /*10c50*/  LEA.HI R9, R10, R229, RZ, 0x6 ;  /* 0x000000e50a097211 */ /* 0x000fe200078f30ff */
[----:B------:R-:W-:Y:S01]  /*10c60*/  HADD2.F32 R91, -RZ, R91.H1_H1 ;  /* 0x3000005bff5b7230 */ /* 0x000fe20000004100 */
[----:B------:R-:W-:Y:S01]  /*10c70*/  LEA.HI.SX32 R53, R8, R53, 0x1d ;  /* 0x0000003508357211 */ /* 0x000fe200078feaff */
[----:B------:R-:W-:Y:S01]  /*10c80*/  HADD2.F32 R34, -RZ, R34.H0_H0 ;  /* 0x20000022ff227230 */ /* 0x000fe20000004100 */
[----:B------:R-:W-:-:S02]  /*10c90*/  SHF.L.U32 R9, R9, 0x7, RZ ;  /* 0x0000000709097819 */ /* 0x000fc400000006ff */
[----:B------:R-:W-:Y:S02]  /*10ca0*/  LOP3.LUT R11, R57, 0x38, R8, 0xf8, !PT ;  /* 0x00000038390b7812 */ /* 0x000fe400078ef808 */
[----:B------:R-:W-:Y:S02]  /*10cb0*/  SHF.R.S32.HI R8, RZ, 0x1f, R53 ;  /* 0x0000001fff087819 */ /* 0x000fe40000011435 */
[----:B------:R-:W-:Y:S02]  /*10cc0*/  LOP3.LUT R9, R9, 0x7fffe000, RZ, 0xc0, !PT ;  /* 0x7fffe00009097812 */ /* 0x000fe400078ec0ff */
[----:B------:R-:W-:Y:S02]  /*10cd0*/  LOP3.LUT R11, R11, R56, RZ, 0x3c, !PT ;  /* 0x000000380b0b7212 */ /* 0x000fe400078e3cff */
[----:B------:R-:W-:Y:S02]  /*10ce0*/  SHF.L.U32 R10, R53, 0x3, RZ ;  /* 0x00000003350a7819 */ /* 0x000fe400000006ff */
[----:B------:R-:W-:-:S02]  /*10cf0*/  LEA.HI R8, R8, R53, RZ, 0x3 ;  /* 0x0000003508087211 */ /* 0x000fc400078f18ff */
[----:B------:R-:W-:Y:S02]  /*10d00*/  IADD3 R9, R11, R9, R52 ;  /* 0x000000090b097210 */ /* 0x000fe40007ffe034 */
[----:B------:R-:W-:Y:S02]  /*10d10*/  LOP3.LUT R57, R57, 0x38, R10, 0xf8, !PT ;  /* 0x0000003839397812 */ /* 0x000fe400078ef80a */
[----:B------:R-:W-:Y:S02]  /*10d20*/  SHF.L.U32 R8, R8, 0xa, RZ ;  /* 0x0000000a08087819 */ /* 0x000fe400000006ff */
[----:B------:R-:W-:Y:S02]  /*10d30*/  SHF.L.U32 R32, R9, 0x1, RZ ;  /* 0x0000000109207819 */ /* 0x000fe400000006ff */
[----:B------:R-:W-:Y:S01]  /*10d40*/  LOP3.LUT R56, R57, R56, RZ, 0x3c, !PT ;  /* 0x0000003839387212 */ /* 0x000fe200078e3cff */
[----:B------:R-:W-:Y:S01]  /*10d50*/  HADD2.F32 R57, -RZ, R90.H0_H0 ;  /* 0x2000005aff397230 */ /* 0x000fe20000004100 */
[----:B------:R-:W-:Y:S01]  /*10d60*/  LOP3.LUT R9, R8, 0x7fffe000, RZ, 0xc0, !PT ;  /* 0x7fffe00008097812 */ /* 0x000fe200078ec0ff */
[----:B------:R-:W1:Y:S01]  /*10d70*/  LDS.128 R12, [R32+0x10080] ;  /* 0x01008000200c7984 */ /* 0x000e620000000c00 */
[----:B------:R-:W-:Y:S01]  /*10d80*/  SHF.R.U32.HI R44, RZ, 0x10, R45 ;  /* 0x00000010ff2c7819 */ /* 0x000fe2000001162d */
[--C-:B------:R-:W-:Y:S01]  /*10d90*/  HADD2.F32 R45, -RZ, R88.reuse.H0_H0 ;  /* 0x20000058ff2d7230 */ /* 0x100fe20000004100 */
[----:B------:R-:W-:Y:S01]  /*10da0*/  IADD3 R9, R56, R9, R52 ;  /* 0x0000000938097210 */ /* 0x000fe20007ffe034 */
[----:B------:R-:W-:Y:S01]  /*10db0*/  HADD2.F32 R88, -RZ, R88.H1_H1 ;  /* 0x30000058ff587230 */ /* 0x000fe20000004100 */
[----:B------:R-:W-:Y:S01]  /*10dc0*/  SHF.R.U64 R35, R36, 0x10, R37 ;  /* 0x0000001024237819 */ /* 0x000fe20000001225 */
[----:B------:R-:W-:Y:S01]  /*10dd0*/  HADD2.F32 R90, -RZ, R90.H1_H1 ;  /* 0x3000005aff5a7230 */ /* 0x000fe20000004100 */
[----:B------:R-:W-:-:S02]  /*10de0*/  SHF.L.U32 R33, R9, 0x1, RZ ;  /* 0x0000000109217819 */ /* 0x000fc400000006ff */
[----:B------:R-:W-:Y:S02]  /*10df0*/  SHF.R.U32.HI R37, RZ, 0x10, R37 ;  /* 0x00000010ff257819 */ /* 0x000fe40000011625 */
[--C-:B------:R-:W-:Y:S01]  /*10e00*/  SHF.R.U64 R36, R46, 0x10, R47.reuse ;  /* 0x000000102e247819 */ /* 0x100fe2000000122f */
[----:B------:R-:W2:Y:S01]  /*10e10*/  LDS.128 R8, [R33+0x10080] ;  /* 0x0100800021087984 */ /* 0x000ea20000000c00 */
        /* <DEDUP_REMOVED lines=11> */
[----:B------:R-:W-:-:S02]  /*10ed0*/  HADD2.F32 R42, -RZ, R12.H0_H0 ;  /* 0x2000000cff2a7230 */ /* 0x000fc40000004100 */
[----:B------:R-:W-:Y:S01]  /*10ee0*/  HADD2.F32 R43, -RZ, R12.H1_H1 ;  /* 0x3000000cff2b7230 */ /* 0x000fe20000004100 */
[-C--:B------:R-:W-:Y:S01]  /*10ef0*/  FMUL.FTZ R64, R13, R58.reuse ;  /* 0x0000003a0d407220 */ /* 0x080fe20000410000 */
[----:B------:R-:W-:Y:S02]  /*10f00*/  HADD2.F32 R12, -RZ, R14.H0_H0 ;  /* 0x2000000eff0c7230 */ /* 0x000fe40000004100 */
[--C-:B--2---:R-:W-:Y:S01]  /*10f10*/  HADD2.F32 R52, -RZ, R9.reuse.H0_H0 ;  /* 0x20000009ff347230 */ /* 0x104fe20000004100 */
[----:B------:R-:W-:Y:S01]  /*10f20*/  FMUL.FTZ R59, R43, R39 ;  /* 0x000000272b3b7220 */ /* 0x000fe20000410000 */
[----:B------:R-:W-:Y:S02]  /*10f30*/  HADD2.F32 R47, -RZ, R9.H1_H1 ;  /* 0x30000009ff2f7230 */ /* 0x000fe40000004100 */
        /* <DEDUP_REMOVED lines=12> */
[----:B------:R-:W-:Y:S01]  /*11000*/  HADD2.F32 R14, -RZ, R14.H1_H1 ;  /* 0x3000000eff0e7230 */ /* 0x000fe20000004100 */
[C---:B------:R-:W-:Y:S01]  /*11010*/  FMUL.FTZ R37, R53.reuse, R88 ;  /* 0x0000005835257220 */ /* 0x040fe20000410000 */
[----:B------:R-:W-:Y:S01]  /*11020*/  HADD2.F32 R11, -RZ, R11.H1_H1 ;  /* 0x3000000bff0b7230 */ /* 0x000fe20000004100 */
[----:B------:R-:W-:Y:S01]  /*11030*/  FFMA.FTZ R53, R53, R90, R9 ;  /* 0x0000005a35357223 */ /* 0x000fe20000010009 */
[----:B------:R-:W-:Y:S01]  /*11040*/  HADD2.F32 R10, -RZ, R10.H1_H1 ;  /* 0x3000000aff0a7230 */ /* 0x000fe20000004100 */
[----:B------:R-:W-:-:S02]  /*11050*/  FMUL.FTZ R56, R47, R56 ;  /* 0x000000382f387220 */ /* 0x000fc40000410000 */
[----:B------:R-:W-:Y:S01]  /*11060*/  FFMA.FTZ R44, R47, R52, R44 ;  /* 0x000000342f2c7223 */ /* 0x000fe2000001002c */
[----:B------:R-:W-:Y:S01]  /*11070*/  HADD2.F32 R47, -RZ, R38.H0_H0 ;  /* 0x20000026ff2f7230 */ /* 0x000fe20000004100 */
[----:B------:R-:W-:Y:S02]  /*11080*/  FMUL.FTZ R9, R12, R89 ;  /* 0x000000590c097220 */ /* 0x000fe40000410000 */
[----:B------:R-:W-:Y:S02]  /*11090*/  FMUL.FTZ R46, R15, R68 ;  /* 0x000000440f2e7220 */ /* 0x000fe40000410000 */
[C---:B------:R-:W-:Y:S01]  /*110a0*/  FFMA.FTZ R35, R8.reuse, R91, R9 ;  /* 0x0000005b08237223 */ /* 0x040fe20000010009 */
[----:B------:R-:W-:Y:S01]  /*110b0*/  HADD2.F32 R9, -RZ, R36.H0_H0 ;  /* 0x20000024ff097230 */ /* 0x000fe20000004100 */
[----:B------:R-:W-:Y:S02]  /*110c0*/  FMUL.FTZ R89, R8, R89 ;  /* 0x0000005908597220 */ /* 0x000fe40000410000 */
[----:B------:R-:W-:-:S02]  /*110d0*/  FMUL.FTZ R36, R14, R47 ;  /* 0x0000002f0e247220 */ /* 0x000fc40000410000 */
[----:B------:R-:W-:Y:S02]  /*110e0*/  FMUL.FTZ R68, R11, R68 ;  /* 0x000000440b447220 */ /* 0x000fe40000410000 */
        /* <DEDUP_REMOVED lines=20> */
[----:B------:R-:W-:Y:S02]  /*11230*/  F2FP.PACK_AB R8, R8, R53 ;  /* 0x000000350808723e */ /* 0x000fe400000000ff */
[----:B------:R-:W-:-:S05]  /*11240*/  F2FP.PACK_AB R10, R10, R35 ;  /* 0x000000230a0a723e */ /* 0x000fca00000000ff */
[----:B------:R1:W-:Y:S02]  /*11250*/  STS.128 [R33+0x10080], R8 ;  /* 0x0100800821007388 */ /* 0x0003e40000000c00 */
.L_x_1721:
[----:B------:R-:W-:Y:S05]  /*11260*/  BSYNC B1 ;  /* 0x0000000000017941 */ /* 0x000fea0003800000 */
.L_x_1720:
        /* <DEDUP_REMOVED lines=113> */
.L_x_1725:
[----:B------:R-:W-:Y:S05]  /*11980*/  BSYNC B0 ;  /* 0x0000000000007941 */ /* 0x000fea0003800000 */
.L_x_1724:
        /* <DEDUP_REMOVED lines=105> */
.L_x_1697:
[----:B------:R-:W-:Y:S05]  /*12020*/  BSYNC B2 ;  /* 0x0000000000027941 */ /* 0x000fea0003800000 */
.L_x_1663:
[----:B-1----:R-:W-:Y:S01]  /*12030*/  IMAD R9, R61, c[0x0][0x208], RZ ;  /* 0x000082003d097a24 */ /* 0x002fe200078e02ff */
[----:B------:R-:W-:Y:S01]  /*12040*/  SHF.R.S32.HI R10, RZ, 0x4, R63 ;  /* 0x00000004ff0a7819 */ /* 0x000fe2000001143f */
[----:B---3--:R-:W-:Y:S01]  /*12050*/  IMAD.WIDE.U32 R12, R228, c[0x0][0x208], RZ ;  /* 0x00008200e40c7a25 */ /* 0x008fe200078e00ff */
[----:B------:R-:W-:-:S04]  /*12060*/  DEPBAR.LE SB0, 0x0 ;  /* 0x000080000000791a */ /* 0x000fc80000000000 */
[----:B------:R-:W-:Y:S01]  /*12070*/  IMAD R9, R228, c[0x0][0x20c], R9 ;  /* 0x00008300e4097a24 */ /* 0x000fe200078e0209 */
[----:B------:R-:W-:Y:S01]  /*12080*/  LEA.HI R11, R63, R10, RZ, 0x1 ;  /* 0x0000000a3f0b7211 */ /* 0x000fe200078f08ff */
[----:B------:R-:W-:Y:S01]  /*12090*/  IMAD.SHL.U32 R14, R50, 0x40, RZ ;  /* 0x00000040320e7824 */ /* 0x000fe200078e00ff */
[----:B------:R-:W-:Y:S01]  /*120a0*/  ISETP.GE.AND P1, PT, R196, c[0x0][0x1d4], PT ;  /* 0x00007500c4007a0c */ /* 0x000fe20003f26270 */
[----:B------:R-:W-:Y:S01]  /*120b0*/  IMAD.IADD R13, R13, 0x1, R9 ;  /* 0x000000010d0d7824 */ /* 0x000fe200078e0209 */
[----:B------:R-:W-:Y:S01]  /*120c0*/  LOP3.LUT R11, R11, 0xfffffffe, RZ, 0xc0, !PT ;  /* 0xfffffffe0b0b7812 */ /* 0x000fe200078ec0ff */
[----:B------:R-:W-:Y:S01]  /*120d0*/  IMAD.SHL.U32 R9, R197, 0x8, RZ ;  /* 0x00000008c5097824 */ /* 0x000fe200078e00ff */
[----:B------:R-:W-:Y:S01]  /*120e0*/  LOP3.LUT R14, R14, 0x1c0, RZ, 0xc0, !PT ;  /* 0x000001c00e0e7812 */ /* 0x000fe200078ec0ff */
[----:B------:R-:W-:Y:S01]  /*120f0*/  IMAD.WIDE.U32 R12, R227, c[0x0][0x218], R12 ;  /* 0x00008600e30c7a25 */ /* 0x000fe200078e000c */
[----:B------:R-:W-:Y:S01]  /*12100*/  ISETP.GE.AND P2, PT, R229, c[0x0][0x1d4], PT ;  /* 0x00007500e5007a0c */ /* 0x000fe20003f46270 */
[----:B------:R-:W-:Y:S01]  /*12110*/  BSSY B0, `(.L_x_1726) ;  /* 0x000006b000007945 */ /* 0x000fe20003800000 */
[----:B------:R-:W-:Y:S01]  /*12120*/  LOP3.LUT R49, R49, 0xfffffffb, RZ, 0xc0, !PT ;  /* 0xfffffffb31317812 */ /* 0x000fe200078ec0ff */
[----:B------:R-:W-:Y:S01]  /*12130*/  IMAD R8, R60, c[0x0][0x218], RZ ;  /* 0x000086003c087a24 */ /* 0x000fe200078e02ff */
[----:B------:R-:W-:Y:S01]  /*12140*/  IADD3 R15, P0, R12, UR28, RZ ;  /* 0x0000001c0c0f7c10 */ /* 0x000fe2000ff1e0ff */
[----:B------:R-:W-:Y:S01]  /*12150*/  IMAD.IADD R11, R10, 0x1, -R11 ;  /* 0x000000010a0b7824 */ /* 0x000fe200078e0a0b */
[----:B------:R-:W-:Y:S01]  /*12160*/  LOP3.LUT R12, R14, 0x8, R9, 0xf8, !PT ;  /* 0x000000080e0c7812 */ /* 0x000fe200078ef809 */
[----:B------:R-:W-:Y:S01]  /*12170*/  IMAD R8, R227, c[0x0][0x21c], R8 ;  /* 0x00008700e3087a24 */ /* 0x000fe200078e0208 */
[----:B------:R-:W-:Y:S01]  /*12180*/  SHF.R.U32.HI R9, RZ, 0x3, R14 ;  /* 0x00000003ff097819 */ /* 0x000fe2000001160e */
[----:B------:R-:W-:Y:S01]  /*12190*/  IMAD.SHL.U32 R10, R11, 0x8, RZ ;  /* 0x000000080b0a7824 */ /* 0x000fe200078e00ff */
[----:B------:R-:W-:Y:S01]  /*121a0*/  SHF.R.S32.HI R232, RZ, 0x1f, R51 ;  /* 0x0000001fffe87819 */ /* 0x000fe20000011433 */
[----:B------:R-:W-:Y:S01]  /*121b0*/  IMAD.SHL.U32 R77, R2, 0x40, RZ ;  /* 0x00000040024d7824 */ /* 0x000fe200078e00ff */
[----:B------:R-:W-:Y:S01]  /*121c0*/  LOP3.LUT R12, R12, R9, RZ, 0x3c, !PT ;  /* 0x000000090c0c7212 */ /* 0x000fe200078e3cff */
[----:B------:R-:W-:Y:S01]  /*121d0*/  IMAD.SHL.U32 R9, R62, 0x40, RZ ;  /* 0x000000403e097824 */ /* 0x000fe200078e00ff */
[----:B------:R-:W-:Y:S01]  /*121e0*/  IADD3.X R14, R13, UR12, R8, P0, !PT ;  /* 0x0000000c0d0e7c10 */ /* 0x000fe200087fe408 */
[----:B------:R-:W-:Y:S01]  /*121f0*/  IMAD.SHL.U32 R230, R0, 0x2, RZ ;  /* 0x0000000200e67824 */ /* 0x000fe200078e00ff */
[----:B------:R-:W-:Y:S01]  /*12200*/  BAR.SYNC.DEFER_BLOCKING 0x0 ;  /* 0x0000000000007b1d */ /* 0x000fe20000010000 */
[----:B------:R-:W-:Y:S01]  /*12210*/  LEA R8, P0, R15, c[0x0][0x1f8], 0x1 ;  /* 0x00007e000f087a11 */ /* 0x000fe200078008ff */
[----:B------:R-:W-:Y:S01]  /*12220*/  IMAD R221, R11, 0x200, R12 ;  /* 0x000002000bdd7824 */ /* 0x000fe200078e020c */
[----:B------:R-:W-:-:S02]  /*12230*/  LOP3.LUT R9, R9, 0x1c0, RZ, 0xc0, !PT ;  /* 0x000001c009097812 */ /* 0x000fc400078ec0ff */
[----:B------:R-:W-:Y:S01]  /*12240*/  LEA.HI.X R15, R15, c[0x0][0x1fc], R14, 0x1, P0 ;  /* 0x00007f000f0f7a11 */ /* 0x000fe200000f0c0e */
[----:B------:R-:W-:Y:S01]  /*12250*/  IMAD.SHL.U32 R221, R221, 0x2, RZ ;  /* 0x00000002dddd7824 */ /* 0x000fe200078e00ff */
[----:B------:R-:W-:Y:S02]  /*12260*/  LOP3.LUT P0, RZ, R50, 0x2, RZ, 0xc0, !PT ;  /* 0x0000000232ff7812 */ /* 0x000fe4000780c0ff */
[----:B------:R-:W-:Y:S01]  /*12270*/  LOP3.LUT R13, R9, 0x8, R10, 0xf8, !PT ;  /* 0x00000008090d7812 */ /* 0x000fe200078ef80a */
[----:B------:R-:W-:Y:S01]  /*12280*/  SHFL.IDX PT, R11, R15, RZ, 0x181f ;  /* 0x00181fff0f0b7589 */ /* 0x000fe200000e0000 */
[----:B------:R-:W-:Y:S02]  /*12290*/  SHF.R.U32.HI R2, RZ, 0x3, R9 ;  /* 0x00000003ff027819 */ /* 0x000fe40000011609 */
[----:B------:R-:W-:Y:S01]  /*122a0*/  LOP3.LUT R77, R77, 0xfffffe00, RZ, 0xc0, !PT ;  /* 0xfffffe004d4d7812 */ /* 0x000fe200078ec0ff */
[----:B------:R-:W1:Y:S01]  /*122b0*/  SHFL.IDX PT, R10, R8, RZ, 0x181f ;  /* 0x00181fff080a7589 */ /* 0x000e6200000e0000 */
[----:B------:R-:W-:-:S02]  /*122c0*/  IADD3 R9, R221, 0xa080, RZ ;  /* 0x0000a080dd097810 */ /* 0x000fc40007ffe0ff */
[----:B------:R-:W-:Y:S01]  /*122d0*/  LOP3.LUT R2, R13, R2, RZ, 0x3c, !PT ;  /* 0x000000020d027212 */ /* 0x000fe200078e3cff */
[----:B------:R-:W-:Y:S01]  /*122e0*/  IMAD R13, R6, 0x400, R77 ;  /* 0x00000400060d7824 */ /* 0x000fe200078e024d */
[----:B------:R-:W-:Y:S02]  /*122f0*/  IADD3 R219, R221, 0xa0a0, RZ ;  /* 0x0000a0a0dddb7810 */ /* 0x000fe40007ffe0ff */
[----:B------:R-:W-:Y:S01]  /*12300*/  @P0 IADD3 R219, R9, -0x20, RZ ;  /* 0xffffffe009db0810 */ /* 0x000fe20007ffe0ff */
[----:B------:R-:W-:Y:S01]  /*12310*/  IMAD.IADD R0, R2, 0x1, R13 ;  /* 0x0000000102007824 */ /* 0x000fe200078e020d */
[----:B------:R-:W-:Y:S01]  /*12320*/  IADD3 R9, -R197, UR20, RZ ;  /* 0x00000014c5097c10 */ /* 0x000fe2000fffe1ff */
[----:B------:R2:W3:Y:S01]  /*12330*/  LDSM.16.M88.4 R52, [R221+0xa080] ;  /* 0x00a08000dd34783b */ /* 0x0004e20000000200 */
[----:B------:R-:W-:Y:S01]  /*12340*/  @P2 LOP3.LUT R49, R49, 0x4, RZ, 0xfc, !PT ;  /* 0x0000000431312812 */ /* 0x000fe200078efcff */
[C---:B------:R-:W-:Y:S01]  /*12350*/  IMAD.SHL.U32 R28, R0.reuse, 0x2, RZ ;  /* 0x00000002001c7824 */ /* 0x040fe200078e00ff */
[----:B------:R-:W-:Y:S01]  /*12360*/  ISETP.LT.OR P0, PT, R9, 0x1, P1 ;  /* 0x000000010900780c */ /* 0x000fe20000f01670 */
[----:B------:R2:W4:Y:S01]  /*12370*/  LDSM.16.M88.4 R44, [R221+0xa880] ;  /* 0x00a88000dd2c783b */ /* 0x0005220000000200 */
[----:B------:R-:W-:-:S02]  /*12380*/  LEA R222, R0, 0x10080, 0x1 ;  /* 0x0001008000de7811 */ /* 0x000fc400078e08ff */
[----:B------:R-:W-:Y:S01]  /*12390*/  SHF.R.S32.HI R0, RZ, 0x1f, R229 ;  /* 0x0000001fff007819 */ /* 0x000fe200000114e5 */
[----:B------:R2:W2:Y:S01]  /*123a0*/  LDSM.16.M88.4 R24, [R221+0xb080] ;  /* 0x00b08000dd18783b */ /* 0x0004a20000000200 */
[----:B------:R-:W-:Y:S01]  /*123b0*/  SHF.R.S32.HI R13, RZ, 0x1f, R48 ;  /* 0x0000001fff0d7819 */ /* 0x000fe20000011430 */
[----:B------:R-:W-:Y:S01]  /*123c0*/  IMAD R220, R5, 0x2, R222 ;  /* 0x0000000205dc7824 */ /* 0x000fe200078e02de */
[----:B------:R-:W-:Y:S01]  /*123d0*/  LEA.HI R235, R0, R229, RZ, 0x3 ;  /* 0x000000e500eb7211 */ /* 0x000fe200078f18ff */
[----:B------:R2:W2:Y:S01]  /*123e0*/  LDSM.16.M88.4 R64, [R219] ;  /* 0x00000000db40783b */ /* 0x0004a20000000200 */
[----:B------:R-:W-:Y:S01]  /*123f0*/  LEA.HI R234, R13, R48, RZ, 0x3 ;  /* 0x000000300dea7211 */ /* 0x000fe200078f18ff */
[----:B-1----:R-:W-:Y:S01]  /*12400*/  IMAD.WIDE R18, R196, 0x2, R10 ;  /* 0x00000002c4127825 */ /* 0x002fe200078e020a */
[----:B------:R-:W-:Y:S01]  /*12410*/  LOP3.LUT R235, R235, 0xfffffff8, RZ, 0xc0, !PT ;  /* 0xfffffff8ebeb7812 */ /* 0x000fe200078ec0ff */
[----:B------:R1:W1:Y:S01]  /*12420*/  LDSM.16.M88.4 R20, [R219+0x800] ;  /* 0x00080000db14783b */ /* 0x0002620000000200 */
[----:B------:R-:W-:-:S02]  /*12430*/  LOP3.LUT R234, R234, 0xfffffff8, RZ, 0xc0, !PT ;  /* 0xfffffff8eaea7812 */ /* 0x000fc400078ec0ff */
[----:B------:R-:W-:Y:S01]  /*12440*/  LOP3.LUT R49, R49, 0xfffffffd, RZ, 0xc0, !PT ;  /* 0xfffffffd31317812 */ /* 0x000fe200078ec0ff */
[----:B------:R1:W1:Y:S01]  /*12450*/  LDSM.16.M88.4 R68, [R219+0x1000] ;  /* 0x00100000db44783b */ /* 0x0002620000000200 */
[--C-:B------:R-:W-:Y:S01]  /*12460*/  IMAD.WIDE R16, R235, 0x2, R10.reuse ;  /* 0x00000002eb107825 */ /* 0x100fe200078e020a */
[----:B------:R-:W-:Y:S02]  /*12470*/  LEA.HI R232, R232, R51, RZ, 0x3 ;  /* 0x00000033e8e87211 */ /* 0x000fe400078f18ff */
[----:B------:R-:W1:Y:S01]  /*12480*/  LDSM.16.M88.4 R28, [R28+0x10080] ;  /* 0x010080001c1c783b */ /* 0x000e620000000200 */
[----:B------:R-:W-:Y:S01]  /*12490*/  IMAD.WIDE R12, R234, 0x2, R10 ;  /* 0x00000002ea0c7825 */ /* 0x000fe200078e020a */
[----:B------:R-:W-:Y:S02]  /*124a0*/  LOP3.LUT R232, R232, 0xfffffff8, RZ, 0xc0, !PT ;  /* 0xfffffff8e8e87812 */ /* 0x000fe400078ec0ff */
[----:B------:R1:W1:Y:S01]  /*124b0*/  LDSM.16.M88.4 R32, [R220] ;  /* 0x00000000dc20783b */ /* 0x0002620000000200 */
[----:B------:R-:W-:-:S02]  /*124c0*/  SHF.R.S32.HI R199, RZ, 0x1f, R196 ;  /* 0x0000001fffc77819 */ /* 0x000fc400000114c4 */
[----:B------:R-:W-:Y:S01]  /*124d0*/  IMAD.WIDE R10, R232, 0x2, R10 ;  /* 0x00000002e80a7825 */ /* 0x000fe200078e020a */
[----:B------:R-:W-:Y:S01]  /*124e0*/  @!PT LDS RZ, [RZ] ;  /* 0x00000000fffff984 */ /* 0x000fe20000000800 */
[----:B------:R-:W-:Y:S01]  /*124f0*/  @!PT LDS RZ, [RZ] ;  /* 0x00000000fffff984 */ /* 0x000fe20000000800 */
[----:B------:R-:W-:Y:S01]  /*12500*/  @!PT LDS RZ, [RZ] ;  /* 0x00000000fffff984 */ /* 0x000fe20000000800 */
[----:B------:R1:W-:Y:S01]  /*12510*/  LDGSTS.E.BYPASS.LTC128B.128 [R230+0x4080], [R18.64], !P0 ;  /* 0x0408000012e67fae */ /* 0x0003e2000c101d5a */
[----:B------:R-:W-:Y:S02]  /*12520*/  ISETP.LT.OR P0, PT, R9, 0x1, P2 ;  /* 0x000000010900780c */ /* 0x000fe40001701670 */
[----:B------:R-:W-:Y:S02]  /*12530*/  ISETP.GE.AND P2, PT, R48, c[0x0][0x1d4], PT ;  /* 0x0000750030007a0c */ /* 0x000fe40003f46270 */
[----:B------:R-:W-:Y:S02]  /*12540*/  SHF.R.S32.HI R236, RZ, 0x1f, R235 ;  /* 0x0000001fffec7819 */ /* 0x000fe400000114eb */
[----:B------:R-:W-:Y:S02]  /*12550*/  SHF.R.S32.HI R233, RZ, 0x1f, R234 ;  /* 0x0000001fffe97819 */ /* 0x000fe400000114ea */
[----:B------:R-:W-:-:S02]  /*12560*/  SHF.R.S32.HI R231, RZ, 0x1f, R232 ;  /* 0x0000001fffe77819 */ /* 0x000fc400000114e8 */
[C---:B------:R-:W-:Y:S02]  /*12570*/  IADD3 R211, R219.reuse, 0x800, RZ ;  /* 0x00000800dbd37810 */ /* 0x040fe40007ffe0ff */
[----:B------:R-:W-:Y:S01]  /*12580*/  IADD3 R210, R219, 0x1000, RZ ;  /* 0x00001000dbd27810 */ /* 0x000fe20007ffe0ff */
[----:B------:R1:W-:Y:S01]  /*12590*/  LDGSTS.E.BYPASS.LTC128B.128 [R230+0x5880], [R16.64], !P0 ;  /* 0x0588000010e67fae */ /* 0x0003e2000c101d5a */
[----:B------:R-:W-:Y:S02]  /*125a0*/  ISETP.LT.OR P0, PT, R9, 0x1, P2 ;  /* 0x000000010900780c */ /* 0x000fe40001701670 */
[----:B------:R-:W-:Y:S02]  /*125b0*/  @P2 LOP3.LUT R49, R49, 0x2, RZ, 0xfc, !PT ;  /* 0x0000000231312812 */ /* 0x000fe400078efcff */
[----:B------:R-:W-:Y:S02]  /*125c0*/  ISETP.GE.AND P2, PT, R51, c[0x0][0x1d4], PT ;  /* 0x0000750033007a0c */ /* 0x000fe40003f46270 */
[----:B------:R-:W-:-:S07]  /*125d0*/  LOP3.LUT R49, R49, 0xffffffef, RZ, 0xc0, !PT ;  /* 0xffffffef31317812 */ /* 0x000fce00078ec0ff */
[----:B------:R1:W-:Y:S01]  /*125e0*/  LDGSTS.E.BYPASS.LTC128B.128 [R230+0x7080], [R12.64], !P0 ;  /* 0x070800000ce67fae */ /* 0x0003e2000c101d5a */
[----:B------:R-:W-:-:S13]  /*125f0*/  ISETP.LT.OR P0, PT, R9, 0x1, P2 ;  /* 0x000000010900780c */ /* 0x000fda0001701670 */
[----:B------:R1:W-:Y:S01]  /*12600*/  LDGSTS.E.BYPASS.LTC128B.128 [R230+0x8880], [R10.64], !P0 ;  /* 0x088800000ae67fae */ /* 0x0003e2000c101d5a */
[----:B------:R-:W-:-:S13]  /*12610*/  ISETP.GT.AND P0, PT, R223, 0x7f, PT ;  /* 0x0000007fdf00780c */ /* 0x000fda0003f04270 */
[----:B------:R-:W-:Y:S01]  /*12620*/  @P0 LOP3.LUT R49, R49, 0x10, RZ, 0xfc, !PT ;  /* 0x0000001031310812 */ /* 0x000fe200078efcff */
[----:B------:R-:W-:Y:S05]  /*12630*/  @P0 BRA `(.L_x_1727) ;  /* 0x0000018000000947 */ /* 0x000fea0003800000 */
[----:B--234-:R-:W-:Y:S05]  /*12640*/  BRA.DIV ~URZ, `(.L_x_1728) ;  /* 0x0000c0927f007947 */ /* 0x01cfea000b800000 */
[----:B------:R2:W3:Y:S04]  /*12650*/  SHFL.IDX PT, R0, R15, 0x1, 0x181f ;  /* 0x00381f000f007f89 */ /* 0x0004e800000e0000 */
[----:B-1----:R2:W1:Y:S02]  /*12660*/  SHFL.IDX PT, R13, R8, 0x1, 0x181f ;  /* 0x00381f00080d7f89 */ /* 0x00246400000e0000 */
.L_x_1762:
[----:B-1----:R-:W-:-:S04]  /*12670*/  LEA R14, P0, R235, R13, 0x1 ;  /* 0x0000000deb0e7211 */ /* 0x002fc800078008ff */
[----:B--23--:R-:W-:Y:S02]  /*12680*/  LEA.HI.X R15, R235, R0, R236, 0x1, P0 ;  /* 0x00000000eb0f7211 */ /* 0x00cfe400000f0cec */
[----:B------:R-:W-:-:S04]  /*12690*/  LEA R10, P0, R234, R13, 0x1 ;  /* 0x0000000dea0a7211 */ /* 0x000fc800078008ff */
        /* <DEDUP_REMOVED lines=18> */
.L_x_1727:
[----:B--234-:R-:W-:Y:S05]  /*127c0*/  BSYNC B0 ;  /* 0x0000000000007941 */ /* 0x01cfea0003800000 */
.L_x_1726:
[----:B------:R-:W-:Y:S01]  /*127d0*/  IMAD.MOV.U32 R0, RZ, RZ, 0x40 ;  /* 0x00000040ff007424 */ /* 0x000fe200078e00ff */
[----:B------:R-:W-:Y:S01]  /*127e0*/  LOP3.LUT P0, RZ, R50, 0x4, RZ, 0xc0, !PT ;  /* 0x0000000432ff7812 */ /* 0x000fe2000780c0ff */
[----:B------:R-:W0:Y:S01]  /*127f0*/  LDGDEPBAR ;  /* 0x00000000000079af */ /* 0x000e220000000000 */
[----:B------:R-:W-:Y:S01]  /*12800*/  WARPSYNC 0xffffffff ;  /* 0xffffffff00007948 */ /* 0x000fe20003800000 */
[C---:B-1----:R-:W-:Y:S01]  /*12810*/  HMMA.16816.F32 R16, R28.reuse, R52, RZ ;  /* 0x000000341c10723c */ /* 0x042fe200000018ff */
[----:B------:R-:W-:Y:S01]  /*12820*/  SEL R0, R0, 0xffffffc0, !P0 ;  /* 0xffffffc000007807 */ /* 0x000fe20004000000 */
[C---:B------:R-:W-:Y:S01]  /*12830*/  IMAD R218, R3.reuse, 0x2, R222 ;  /* 0x0000000203da7824 */ /* 0x040fe200078e02de */
[----:B------:R-:W-:Y:S01]  /*12840*/  UISETP.GE.AND UP0, UPT, UR13, 0x2, UPT ;  /* 0x000000020d00788c */ /* 0x000fe2000bf06270 */
[----:B------:R-:W-:Y:S01]  /*12850*/  IMAD R217, R3, 0x2, R220 ;  /* 0x0000000203d97824 */ /* 0x000fe200078e02dc */
[----:B------:R-:W-:Y:S01]  /*12860*/  IADD3 R208, R219, 0x1800, RZ ;  /* 0x00001800dbd07810 */ /* 0x000fe20007ffe0ff */
[--C-:B------:R-:W-:Y:S01]  /*12870*/  IMAD.IADD R215, R221, 0x1, R0.reuse ;  /* 0x00000001ddd77824 */ /* 0x100fe200078e0200 */
[----:B------:R-:W-:Y:S01]  /*12880*/  LDSM.16.M88.4 R36, [R218] ;  /* 0x00000000da24783b */ /* 0x000fe20000000200 */
[----:B------:R-:W-:Y:S01]  /*12890*/  HMMA.16816.F32 R52, R28, R54, RZ ;  /* 0x000000361c34723c */ /* 0x000fe200000018ff */
[----:B------:R-:W-:Y:S01]  /*128a0*/  IMAD.IADD R209, R219, 0x1, R0 ;  /* 0x00000001dbd17824 */ /* 0x000fe200078e0200 */
[----:B------:R-:W-:Y:S01]  /*128b0*/  PLOP3.LUT P0, PT, PT, PT, UP0, 0x40, 0x0 ;  /* 0x000000000000781c */ /* 0x000fe20003f0e808 */
[----:B------:R-:W1:Y:S01]  /*128c0*/  LDSM.16.M88.4 R60, [R215+0xa080] ;  /* 0x00a08000d73c783b */ /* 0x000e620000000200 */
[----:B------:R-:W-:Y:S01]  /*128d0*/  IMAD.IADD R2, R77, 0x1, R2 ;  /* 0x000000014d027824 */ /* 0x000fe200078e0202 */
[----:B------:R-:W-:-:S02]  /*128e0*/  IADD3 R207, R219, 0x2000, RZ ;  /* 0x00002000dbcf7810 */ /* 0x000fc40007ffe0ff */
[----:B------:R-:W-:Y:S01]  /*128f0*/  LDSM.16.M88.4 R12, [R217] ;  /* 0x00000000d90c783b */ /* 0x000fe20000000200 */
[----:B------:R-:W-:Y:S01]  /*12900*/  HMMA.16816.F32 R48, R28, R44, RZ ;  /* 0x0000002c1c30723c */ /* 0x000fe200000018ff */
[C---:B------:R-:W-:Y:S02]  /*12910*/  IADD3 R206, R219.reuse, 0x2800, RZ ;  /* 0x00002800dbce7810 */ /* 0x040fe40007ffe0ff */
[----:B------:R-:W2:Y:S01]  /*12920*/  LDSM.16.M88.4 R56, [R209] ;  /* 0x00000000d138783b */ /* 0x000ea20000000200 */
[C---:B------:R-:W-:Y:S02]  /*12930*/  IADD3 R205, R219.reuse, 0x3000, RZ ;  /* 0x00003000dbcd7810 */ /* 0x040fe40007ffe0ff */
[C---:B------:R-:W-:Y:S01]  /*12940*/  IADD3 R204, R219.reuse, 0x3800, RZ ;  /* 0x00003800dbcc7810 */ /* 0x040fe20007ffe0ff */
[----:B------:R-:W3:Y:S01]  /*12950*/  LDSM.16.M88.4 R8, [R215+0xa880] ;  /* 0x00a88000d708783b */ /* 0x000ee20000000200 */
[----:B------:R-:W-:Y:S01]  /*12960*/  HMMA.16816.F32 R16, R32, R64, R16 ;  /* 0x000000402010723c */ /* 0x000fe20000001810 */
[----:B------:R-:W-:-:S02]  /*12970*/  IADD3 R203, R219, 0x4000, RZ ;  /* 0x00004000dbcb7810 */ /* 0x000fc40007ffe0ff */
[----:B------:R-:W4:Y:S01]  /*12980*/  LDSM.16.M88.4 R72, [R215+0xb080] ;  /* 0x00b08000d748783b */ /* 0x000f220000000200 */
[C---:B------:R-:W-:Y:S02]  /*12990*/  IADD3 R202, R219.reuse, 0x4800, RZ ;  /* 0x00004800dbca7810 */ /* 0x040fe40007ffe0ff */
[C---:B------:R-:W-:Y:S02]  /*129a0*/  IADD3 R201, R219.reuse, 0x5000, RZ ;  /* 0x00005000dbc97810 */ /* 0x040fe40007ffe0ff */
[----:B------:R-:W-:Y:S01]  /*129b0*/  HMMA.16816.F32 R52, R32, R66, R52 ;  /* 0x000000422034723c */ /* 0x000fe20000001834 */
[----:B------:R-:W-:Y:S01]  /*129c0*/  LDSM.16.M88.4 R64, [R221+0xb880] ;  /* 0x00b88000dd40783b */ /* 0x000fe20000000200 */
[----:B------:R-:W-:-:S06]  /*129d0*/  IADD3 R200, R219, 0x5800, RZ ;  /* 0x00005800dbc87810 */ /* 0x000fcc0007ffe0ff */
[C---:B------:R-:W-:Y:S08]  /*129e0*/  HMMA.16816.F32 R44, R28.reuse, R46, RZ ;  /* 0x0000002e1c2c723c */ /* 0x040ff000000018ff */
[C---:B------:R-:W-:Y:S08]  /*129f0*/  HMMA.16816.F32 R40, R28.reuse, R24, RZ ;  /* 0x000000181c28723c */ /* 0x040ff000000018ff */
[----:B------:R-:W-:Y:S01]  /*12a00*/  HMMA.16816.F32 R28, R28, R26, RZ ;  /* 0x0000001a1c1c723c */ /* 0x000fe200000018ff */
[----:B------:R-:W5:Y:S07]  /*12a10*/  LDSM.16.M88.4 R24, [R222+0x4000] ;  /* 0x00400000de18783b */ /* 0x000f6e0000000200 */
[C---:B-1----:R-:W-:Y:S08]  /*12a20*/  HMMA.16816.F32 R16, R36.reuse, R60, R16 ;  /* 0x0000003c2410723c */ /* 0x042ff00000001810 */
[----:B------:R-:W-:Y:S01]  /*12a30*/  HMMA.16816.F32 R52, R36, R62, R52 ;  /* 0x0000003e2434723c */ /* 0x000fe20000001834 */
[----:B------:R-:W-:Y:S07]  /*12a40*/  LDSM.16.M88.4 R60, [R219+0x1800] ;  /* 0x00180000db3c783b */ /* 0x000fee0000000200 */
[C---:B------:R-:W-:Y:S08]  /*12a50*/  HMMA.16816.F32 R48, R32.reuse, R20, R48 ;  /* 0x000000142030723c */ /* 0x040ff00000001830 */
[C---:B------:R-:W-:Y:S01]  /*12a60*/  HMMA.16816.F32 R44, R32.reuse, R22, R44 ;  /* 0x00000016202c723c */ /* 0x040fe2000000182c */
[----:B------:R-:W1:Y:S07]  /*12a70*/  LDSM.16.M88.4 R20, [R209+0x800] ;  /* 0x00080000d114783b */ /* 0x000e6e0000000200 */
[C---:B------:R-:W-:Y:S08]  /*12a80*/  HMMA.16816.F32 R40, R32.reuse, R68, R40 ;  /* 0x000000442028723c */ /* 0x040ff00000001828 */
[----:B------:R-:W-:Y:S01]  /*12a90*/  HMMA.16816.F32 R32, R32, R70, R28 ;  /* 0x000000462020723c */ /* 0x000fe2000000181c */
[----:B------:R-:W1:Y:S04]  /*12aa0*/  LDSM.16.M88.4 R68, [R209+0x1000] ;  /* 0x00100000d144783b */ /* 0x000e680000000200 */
[----:B------:R-:W1:Y:S03]  /*12ab0*/  LDSM.16.M88.4 R28, [R220+0x4000] ;  /* 0x00400000dc1c783b */ /* 0x000e660000000200 */
[C---:B--2---:R-:W-:Y:S08]  /*12ac0*/  HMMA.16816.F32 R16, R12.reuse, R56, R16 ;  /* 0x000000380c10723c */ /* 0x044ff00000001810 */
[----:B------:R-:W-:Y:S01]  /*12ad0*/  HMMA.16816.F32 R52, R12, R58, R52 ;  /* 0x0000003a0c34723c */ /* 0x000fe20000001834 */
[----:B------:R-:W-:Y:S07]  /*12ae0*/  LDSM.16.M88.4 R56, [R215+0xb880] ;  /* 0x00b88000d738783b */ /* 0x000fee0000000200 */
[C---:B---3--:R-:W-:Y:S08]  /*12af0*/  HMMA.16816.F32 R48, R36.reuse, R8, R48 ;  /* 0x000000082430723c */ /* 0x048ff00000001830 */
[C---:B------:R-:W-:Y:S01]  /*12b00*/  HMMA.16816.F32 R44, R36.reuse, R10, R44 ;  /* 0x0000000a242c723c */ /* 0x040fe2000000182c */
[----:B------:R-:W2:Y:S07]  /*12b10*/  LDSM.16.M88.4 R8, [R221+0xc080] ;  /* 0x00c08000dd08783b */ /* 0x000eae0000000200 */
[C---:B----4-:R-:W-:Y:S08]  /*12b20*/  HMMA.16816.F32 R40, R36.reuse, R72, R40 ;  /* 0x000000482428723c */ /* 0x050ff00000001828 */
[----:B------:R-:W-:Y:S01]  /*12b30*/  HMMA.16816.F32 R36, R36, R74, R32 ;  /* 0x0000004a2424723c */ /* 0x000fe20000001820 */
[----:B------:R-:W3:Y:S04]  /*12b40*/  LDSM.16.M88.4 R72, [R221+0xc880] ;  /* 0x00c88000dd48783b */ /* 0x000ee80000000200 */
[----:B------:R-:W4:Y:S03]  /*12b50*/  LDSM.16.M88.4 R32, [R218+0x4000] ;  /* 0x00400000da20783b */ /* 0x000f260000000200 */
[C---:B-----5:R-:W-:Y:S08]  /*12b60*/  HMMA.16816.F32 R16, R24.reuse, R64, R16 ;  /* 0x000000401810723c */ /* 0x060ff00000001810 */
[----:B------:R-:W-:Y:S01]  /*12b70*/  HMMA.16816.F32 R52, R24, R66, R52 ;  /* 0x000000421834723c */ /* 0x000fe20000001834 */
[----:B------:R-:W-:Y:S07]  /*12b80*/  LDSM.16.M88.4 R64, [R209+0x1800] ;  /* 0x00180000d140783b */ /* 0x000fee0000000200 */
[C---:B-1----:R-:W-:Y:S08]  /*12b90*/  HMMA.16816.F32 R48, R12.reuse, R20, R48 ;  /* 0x000000140c30723c */ /* 0x042ff00000001830 */
[C---:B------:R-:W-:Y:S01]  /*12ba0*/  HMMA.16816.F32 R44, R12.reuse, R22, R44 ;  /* 0x000000160c2c723c */ /* 0x040fe2000000182c */
[----:B------:R-:W1:Y:S07]  /*12bb0*/  LDSM.16.M88.4 R20, [R219+0x2000] ;  /* 0x00200000db14783b */ /* 0x000e6e0000000200 */
[C---:B------:R-:W-:Y:S08]  /*12bc0*/  HMMA.16816.F32 R40, R12.reuse, R68, R40 ;  /* 0x000000440c28723c */ /* 0x040ff00000001828 */
[----:B------:R-:W-:Y:S01]  /*12bd0*/  HMMA.16816.F32 R36, R12, R70, R36 ;  /* 0x000000460c24723c */ /* 0x000fe20000001824 */
[----:B------:R-:W5:Y:S04]  /*12be0*/  LDSM.16.M88.4 R68, [R219+0x2800] ;  /* 0x00280000db44783b */ /* 0x000f680000000200 */
[----:B------:R-:W1:Y:S03]  /*12bf0*/  LDSM.16.M88.4 R12, [R217+0x4000] ;  /* 0x00400000d90c783b */ /* 0x000e660000000200 */
[C---:B------:R-:W-:Y:S08]  /*12c00*/  HMMA.16816.F32 R16, R28.reuse, R60, R16 ;  /* 0x0000003c1c10723c */ /* 0x040ff00000001810 */
[----:B------:R-:W-:Y:S01]  /*12c10*/  HMMA.16816.F32 R52, R28, R62, R52 ;  /* 0x0000003e1c34723c */ /* 0x000fe20000001834 */
[----:B------:R-:W-:Y:S07]  /*12c20*/  LDSM.16.M88.4 R60, [R221+0xd080] ;  /* 0x00d08000dd3c783b */ /* 0x000fee0000000200 */
[C---:B--2---:R-:W-:Y:S08]  /*12c30*/  HMMA.16816.F32 R48, R24.reuse, R8, R48 ;  /* 0x000000081830723c */ /* 0x044ff00000001830 */
[C---:B------:R-:W-:Y:S01]  /*12c40*/  HMMA.16816.F32 R44, R24.reuse, R10, R44 ;  /* 0x0000000a182c723c */ /* 0x040fe2000000182c */
[----:B------:R-:W2:Y:S07]  /*12c50*/  LDSM.16.M88.4 R8, [R215+0xc080] ;  /* 0x00c08000d708783b */ /* 0x000eae0000000200 */
[C---:B---3--:R-:W-:Y:S08]  /*12c60*/  HMMA.16816.F32 R40, R24.reuse, R72, R40 ;  /* 0x000000481828723c */ /* 0x048ff00000001828 */
[----:B------:R-:W-:Y:S01]  /*12c70*/  HMMA.16816.F32 R36, R24, R74, R36 ;  /* 0x0000004a1824723c */ /* 0x000fe20000001824 */
[----:B------:R-:W3:Y:S04]  /*12c80*/  LDSM.16.M88.4 R72, [R215+0xc880] ;  /* 0x00c88000d748783b */ /* 0x000ee80000000200 */
[----:B------:R-:W2:Y:S03]  /*12c90*/  LDSM.16.M88.4 R24, [R222+0x8000] ;  /* 0x00800000de18783b */ /* 0x000ea60000000200 */
[C---:B----4-:R-:W-:Y:S08]  /*12ca0*/  HMMA.16816.F32 R16, R32.reuse, R56, R16 ;  /* 0x000000382010723c */ /* 0x050ff00000001810 */
[----:B------:R-:W-:Y:S01]  /*12cb0*/  HMMA.16816.F32 R52, R32, R58, R52 ;  /* 0x0000003a2034723c */ /* 0x000fe20000001834 */
[----:B------:R-:W-:Y:S07]  /*12cc0*/  LDSM.16.M88.4 R56, [R220+0x8000] ;  /* 0x00800000dc38783b */ /* 0x000fee0000000200 */
[C---:B-1----:R-:W-:Y:S08]  /*12cd0*/  HMMA.16816.F32 R48, R28.reuse, R20, R48 ;  /* 0x000000141c30723c */ /* 0x042ff00000001830 */
[C---:B------:R-:W-:Y:S01]  /*12ce0*/  HMMA.16816.F32 R44, R28.reuse, R22, R44 ;  /* 0x000000161c2c723c */ /* 0x040fe2000000182c */
[----:B------:R-:W1:Y:S07]  /*12cf0*/  LDSM.16.M88.4 R20, [R209+0x2000] ;  /* 0x00200000d114783b */ /* 0x000e6e0000000200 */
[C---:B-----5:R-:W-:Y:S08]  /*12d00*/  HMMA.16816.F32 R40, R28.reuse, R68, R40 ;  /* 0x000000441c28723c */ /* 0x060ff00000001828 */
[----:B------:R-:W-:Y:S01]  /*12d10*/  HMMA.16816.F32 R36, R28, R70, R36 ;  /* 0x000000461c24723c */ /* 0x000fe20000001824 */
[----:B------:R-:W4:Y:S04]  /*12d20*/  LDSM.16.M88.4 R68, [R209+0x2800] ;  /* 0x00280000d144783b */ /* 0x000f280000000200 */
[----:B------:R-:W5:Y:S03]  /*12d30*/  LDSM.16.M88.4 R28, [R219+0x3000] ;  /* 0x00300000db1c783b */ /* 0x000f660000000200 */
        /* <DEDUP_REMOVED lines=10> */
[C---:B------:R-:W-:Y:S08]  /*12de0*/  HMMA.16816.F32 R16, R24.reuse, R60, R16 ;  /* 0x0000003c1810723c */ /* 0x040ff00000001810 */
[----:B------:R-:W-:Y:S01]  /*12df0*/  HMMA.16816.F32 R52, R24, R62, R52 ;  /* 0x0000003e1834723c */ /* 0x000fe20000001834 */
[----:B------:R-:W-:Y:S07]  /*12e00*/  LDSM.16.M88.4 R60, [R209+0x3000] ;  /* 0x00300000d13c783b */ /* 0x000fee0000000200 */
[C---:B-1----:R-:W-:Y:S08]  /*12e10*/  HMMA.16816.F32 R48, R12.reuse, R20, R48 ;  /* 0x000000140c30723c */ /* 0x042ff00000001830 */
[C---:B------:R-:W-:Y:S01]  /*12e20*/  HMMA.16816.F32 R44, R12.reuse, R22, R44 ;  /* 0x000000160c2c723c */ /* 0x040fe2000000182c */
[----:B------:R-:W1:Y:S07]  /*12e30*/  LDSM.16.M88.4 R20, [R219+0x3800] ;  /* 0x00380000db14783b */ /* 0x000e6e0000000200 */
[C---:B----4-:R-:W-:Y:S08]  /*12e40*/  HMMA.16816.F32 R40, R12.reuse, R68, R40 ;  /* 0x000000440c28723c */ /* 0x050ff00000001828 */
[----:B------:R-:W-:Y:S01]  /*12e50*/  HMMA.16816.F32 R36, R12, R70, R36 ;  /* 0x000000460c24723c */ /* 0x000fe20000001824 */
[----:B------:R-:W4:Y:S04]  /*12e60*/  LDSM.16.M88.4 R68, [R219+0x4000] ;  /* 0x00400000db44783b */ /* 0x000f280000000200 */
[----:B------:R-:W1:Y:S03]  /*12e70*/  LDSM.16.M88.4 R12, [R217+0x8000] ;  /* 0x00800000d90c783b */ /* 0x000e660000000200 */
[C---:B-----5:R-:W-:Y:S08]  /*12e80*/  HMMA.16816.F32 R16, R56.reuse, R28, R16 ;  /* 0x0000001c3810723c */ /* 0x060ff00000001810 */
        /* <DEDUP_REMOVED lines=8> */
[----:B------:R-:W-:Y:S03]  /*12f10*/  LDSM.16.M88.4 R24, [R221+0xe880] ;  /* 0x00e88000dd18783b */ /* 0x000fe60000000200 */
        /* <DEDUP_REMOVED lines=21> */
[----:B------:R-:W-:Y:S01]  /*13070*/  HMMA.16816.F32 R52, R20, R26, R52 ;  /* 0x0000001a1434723c */ /* 0x000fe20000001834 */
[----:B------:R-:W-:Y:S07]  /*13080*/  LDSM.16.M88.4 R24, [R215+0xf080] ;  /* 0x00f08000d718783b */ /* 0x000fee0000000200 */
[C---:B------:R-:W-:Y:S08]  /*13090*/  HMMA.16816.F32 R48, R12.reuse, R28, R48 ;  /* 0x0000001c0c30723c */ /* 0x040ff00000001830 */
[C---:B------:R-:W-:Y:S01]  /*130a0*/  HMMA.16816.F32 R44, R12.reuse, R30, R44 ;  /* 0x0000001e0c2c723c */ /* 0x040fe2000000182c */
[----:B------:R-:W1:Y:S07]  /*130b0*/  LDSM.16.M88.4 R28, [R215+0xe880] ;  /* 0x00e88000d71c783b */ /* 0x000e6e0000000200 */
[C---:B----4-:R-:W-:Y:S08]  /*130c0*/  HMMA.16816.F32 R40, R12.reuse, R56, R40 ;  /* 0x000000380c28723c */ /* 0x050ff00000001828 */
[----:B------:R-:W-:Y:S01]  /*130d0*/  HMMA.16816.F32 R36, R12, R58, R36 ;  /* 0x0000003a0c24723c */ /* 0x000fe20000001824 */
[----:B------:R-:W4:Y:S04]  /*130e0*/  LDSM.16.M88.4 R56, [R219+0x5800] ;  /* 0x00580000db38783b */ /* 0x000f280000000200 */
[----:B------:R-:W-:Y:S03]  /*130f0*/  LDSM.16.M88.4 R12, [R209+0x4800] ;  /* 0x00480000d10c783b */ /* 0x000fe60000000200 */
[C---:B-----5:R-:W-:Y:S08]  /*13100*/  HMMA.16816.F32 R16, R64.reuse, R68, R16 ;  /* 0x000000444010723c */ /* 0x060ff00000001810 */
[----:B------:R-:W-:Y:S08]  /*13110*/  HMMA.16816.F32 R52, R64, R70, R52 ;  /* 0x000000464034723c */ /* 0x000ff00000001834 */
[C---:B--2---:R-:W-:Y:S08]  /*13120*/  HMMA.16816.F32 R48, R20.reuse, R8, R48 ;  /* 0x000000081430723c */ /* 0x044ff00000001830 */
[C---:B------:R-:W-:Y:S01]  /*13130*/  HMMA.16816.F32 R44, R20.reuse, R10, R44 ;  /* 0x0000000a142c723c */ /* 0x040fe2000000182c */
[----:B------:R-:W2:Y:S07]  /*13140*/  LDSM.16.M88.4 R8, [R217+0xc000] ;  /* 0x00c00000d908783b */ /* 0x000eae0000000200 */
[C---:B---3--:R-:W-:Y:S08]  /*13150*/  HMMA.16816.F32 R40, R20.reuse, R72, R40 ;  /* 0x000000481428723c */ /* 0x048ff00000001828 */
[----:B------:R-:W-:Y:S01]  /*13160*/  HMMA.16816.F32 R36, R20, R74, R36 ;  /* 0x0000004a1424723c */ /* 0x000fe20000001824 */
[----:B------:R-:W3:Y:S07]  /*13170*/  LDSM.16.M88.4 R20, [R215+0xf880] ;  /* 0x00f88000d714783b */ /* 0x000eee0000000200 */
[C---:B-1----:R-:W-:Y:S08]  /*13180*/  HMMA.16816.F32 R16, R32.reuse, R28, R16 ;  /* 0x0000001c2010723c */ /* 0x042ff00000001810 */
[----:B------:R-:W-:Y:S08]  /*13190*/  HMMA.16816.F32 R52, R32, R30, R52 ;  /* 0x0000001e2034723c */ /* 0x000ff00000001834 */
[C---:B------:R-:W-:Y:S08]  /*131a0*/  HMMA.16816.F32 R48, R64.reuse, R60, R48 ;  /* 0x0000003c4030723c */ /* 0x040ff00000001830 */
[C---:B------:R-:W-:Y:S08]  /*131b0*/  HMMA.16816.F32 R44, R64.reuse, R62, R44 ;  /* 0x0000003e402c723c */ /* 0x040ff0000000182c */
[C---:B----4-:R-:W-:Y:S01]  /*131c0*/  HMMA.16816.F32 R60, R64.reuse, R56, R40 ;  /* 0x00000038403c723c */ /* 0x050fe20000001828 */
[----:B------:R-:W1:Y:S07]  /*131d0*/  LDSM.16.M88.4 R40, [R209+0x5000] ;  /* 0x00500000d128783b */ /* 0x000e6e0000000200 */
[----:B------:R-:W-:Y:S01]  /*131e0*/  HMMA.16816.F32 R56, R64, R58, R36 ;  /* 0x0000003a4038723c */ /* 0x000fe20000001824 */
[----:B------:R-:W4:Y:S01]  /*131f0*/  LDSM.16.M88.4 R36, [R209+0x5800] ;  /* 0x00580000d124783b */ /* 0x000f220000000200 */
[----:B------:R-:W-:-:S06]  /*13200*/  DEPBAR.LE SB0, 0x0 ;  /* 0x000080000000791a */ /* 0x000fcc0000000000 */
[C---:B--2---:R-:W-:Y:S08]  /*13210*/  HMMA.16816.F32 R16, R8.reuse, R12, R16 ;  /* 0x0000000c0810723c */ /* 0x044ff00000001810 */
[----:B------:R-:W-:Y:S08]  /*13220*/  HMMA.16816.F32 R52, R8, R14, R52 ;  /* 0x0000000e0834723c */ /* 0x000ff00000001834 */
[C---:B------:R-:W-:Y:S08]  /*13230*/  HMMA.16816.F32 R48, R32.reuse, R24, R48 ;  /* 0x000000182030723c */ /* 0x040ff00000001830 */
[----:B------:R-:W-:Y:S01]  /*13240*/  HMMA.16816.F32 R44, R32, R26, R44 ;  /* 0x0000001a202c723c */ /* 0x000fe2000000182c */
[----:B------:R-:W-:-:S02]  /*13250*/  FMUL.FTZ R0, R16, c[0x0][0x320] ;  /* 0x0000c80010007a20 */ /* 0x000fc40000410000 */
[----:B------:R-:W-:Y:S02]  /*13260*/  FMUL.FTZ R16, R17, c[0x0][0x320] ;  /* 0x0000c80011107a20 */ /* 0x000fe40000410000 */
[----:B------:R-:W-:Y:S02]  /*13270*/  FMUL.FTZ R19, R19, c[0x0][0x320] ;  /* 0x0000c80013137a20 */ /* 0x000fe40000410000 */
[----:B------:R-:W-:Y:S01]  /*13280*/  FMUL.FTZ R18, R18, c[0x0][0x320] ;  /* 0x0000c80012127a20 */ /* 0x000fe20000410000 */
[----:B---3--:R-:W-:Y:S01]  /*13290*/  HMMA.16816.F32 R60, R32, R20, R60 ;  /* 0x00000014203c723c */ /* 0x008fe2000000183c */
[----:B------:R-:W-:Y:S01]  /*132a0*/  FMUL.FTZ R14, R52, c[0x0][0x320] ;  /* 0x0000c800340e7a20 */ /* 0x000fe20000410000 */
[----:B------:R-:W2:Y:S01]  /*132b0*/  MUFU.TANH R0, R0 ;  /* 0x0000000000007308 */ /* 0x000ea20000002400 */
[----:B------:R-:W-:-:S05]  /*132c0*/  FMUL.FTZ R12, R53, c[0x0][0x320] ;  /* 0x0000c800350c7a20 */ /* 0x000fca0000410000 */
[----:B------:R-:W-:Y:S02]  /*132d0*/  HMMA.16816.F32 R56, R32, R22, R56 ;  /* 0x000000162038723c */ /* 0x000fe40000001838 */
[----:B------:R-:W3:Y:S06]  /*132e0*/  MUFU.TANH R16, R16 ;  /* 0x0000001000107308 */ /* 0x000eec0000002400 */
[C---:B-1----:R-:W-:Y:S02]  /*132f0*/  HMMA.16816.F32 R48, R8.reuse, R40, R48 ;  /* 0x000000280830723c */ /* 0x042fe40000001830 */
        /* <DEDUP_REMOVED lines=9> */
[----:B--23--:R-:W-:Y:S01]  /*13390*/  IMAD.U32 R8, RZ, RZ, UR6 ;  /* 0x00000006ff087e24 */ /* 0x00cfe2000f8e00ff */
[----:B------:R-:W-:Y:S01]  /*133a0*/  ISETP.NE.AND P1, PT, R224, 0x1, PT ;  /* 0x00000001e000780c */ /* 0x000fe20003f25270 */
[----:B------:R-:W-:-:S03]  /*133b0*/  IMAD.MOV.U32 R227, RZ, RZ, RZ ;  /* 0x000000ffffe37224 */ /* 0x000fc600078e00ff */
[----:B------:R-:W-:-:S04]  /*133c0*/  IADD3 R8, R225, UR19, R8 ;  /* 0x00000013e1087c10 */ /* 0x000fc8000fffe008 */
[----:B------:R-:W-:-:S05]  /*133d0*/  IADD3 R228, R8, -0x30, RZ ;  /* 0xffffffd008e47810 */ /* 0x000fca0007ffe0ff */
[----:B------:R-:W-:-:S04]  /*133e0*/  @P1 IMAD.HI.U32 R9, R228, c[0x0][0x2bc], RZ ;  /* 0x0000af00e4091a27 */ /* 0x000fc800078e00ff */
[----:B------:R-:W-:Y:S01]  /*133f0*/  IMAD.MOV.U32 R8, RZ, RZ, R228 ;  /* 0x000000ffff087224 */ /* 0x000fe200078e00e4 */
[----:B------:R-:W-:-:S04]  /*13400*/  @P1 SHF.R.U32.HI R8, RZ, c[0x0][0x2c0], R9 ;  /* 0x0000b000ff081a19 */ /* 0x000fc80000011609 */
[----:B-1----:R-:W-:-:S04]  /*13410*/  @!P3 IADD3 R18, P0, R8, UR8, RZ ;  /* 0x000000080812bc10 */ /* 0x002fc8000ff1e0ff */
[----:B------:R-:W-:Y:S02]  /*13420*/  @!P3 LEA.HI.X.SX32 R9, R8, UR7, 0x1, P0 ;  /* 0x000000070809bc11 */ /* 0x000fe400080f0eff */
[----:B------:R-:W-:-:S04]  /*13430*/  @!P3 LEA R10, P0, R18, c[0x0][0x2a0], 0x2 ;  /* 0x0000a800120aba11 */ /* 0x000fc800078010ff */
[----:B------:R-:W-:-:S05]  /*13440*/  @!P3 LEA.HI.X R11, R18, c[0x0][0x2a4], R9, 0x2, P0 ;  /* 0x0000a900120bba11 */ /* 0x000fca00000f1409 */
[----:B------:R-:W2:Y:S01]  /*13450*/  @!P3 LDG.E R227, [R10.64] ;  /* 0x0000001a0ae3b981 */ /* 0x000ea2000c1e1900 */
[----:B------:R-:W-:Y:S01]  /*13460*/  IMAD.MOV R9, RZ, RZ, -R8 ;  /* 0x000000ffff097224 */ /* 0x000fe200078e0a08 */
[----:B------:R-:W-:Y:S01]  /*13470*/  BSSY B0, `(.L_x_1730) ;  /* 0x0000022000007945 */ /* 0x000fe20003800000 */
[----:B------:R-:W-:Y:S02]  /*13480*/  ISETP.GE.AND P1, PT, R229, c[0x0][0x1d4], PT ;  /* 0x00007500e5007a0c */ /* 0x000fe40003f26270 */
        /* <DEDUP_REMOVED lines=13> */
[----:B------:R-:W-:Y:S01]  /*13560*/  LEA.HI.X R9, R9, c[0x0][0x1cc], R8, 0x1, P0 ;  /* 0x0000730009097a11 */ /* 0x000fe200000f0c08 */
[----:B------:R1:W2:Y:S01]  /*13570*/  SHFL.IDX PT, R11, R10, RZ, 0x181f ;  /* 0x00181fff0a0b7589 */ /* 0x0002a200000e0000 */
[----:B------:R-:W-:-:S03]  /*13580*/  IADD3 R8, -R197, 0x30, RZ ;  /* 0x00000030c5087810 */ /* 0x000fc60007ffe1ff */
[----:B------:R1:W3:Y:S01]  /*13590*/  SHFL.IDX PT, R13, R9, RZ, 0x181f ;  /* 0x00181fff090d7589 */ /* 0x0002e200000e0000 */
[----:B------:R-:W-:-:S13]  /*135a0*/  ISETP.GE.AND P0, PT, R8, 0x1, PT ;  /* 0x000000010800780c */ /* 0x000fda0003f06270 */
[----:B------:R-:W-:Y:S05]  /*135b0*/  @!P0 BRA `(.L_x_1731) ;  /* 0x000000d000008947 */ /* 0x000fea0003800000 */
        /* <DEDUP_REMOVED lines=13> */
.L_x_1731:
[----:B------:R-:W-:Y:S05]  /*13690*/  BSYNC B0 ;  /* 0x0000000000007941 */ /* 0x000fea0003800000 */
.L_x_1730:
[----:B------:R-:W-:Y:S01]  /*136a0*/  ISETP.GE.AND P0, PT, R8, 0x21, PT ;  /* 0x000000210800780c */ /* 0x000fe20003f06270 */
[----:B-1----:R-:W1:Y:S01]  /*136b0*/  SHFL.IDX PT, R9, R9, 0x1, 0x181f ;  /* 0x00381f0009097f89 */ /* 0x002e6200000e0000 */
[----:B------:R-:W-:Y:S03]  /*136c0*/  BSSY B0, `(.L_x_1729) ;  /* 0x0000010000007945 */ /* 0x000fe60003800000 */
[----:B--2---:R2:W4:Y:S08]  /*136d0*/  SHFL.IDX PT, R11, R10, 0x1, 0x181f ;  /* 0x00381f000a0b7f89 */ /* 0x00453000000e0000 */
[----:B------:R-:W-:Y:S05]  /*136e0*/  @!P0 BRA `(.L_x_1732) ;  /* 0x000000d000008947 */ /* 0x000fea0003800000 */
[----:B----4-:R-:W-:-:S04]  /*136f0*/  LEA R26, P0, R196, R11, 0x1 ;  /* 0x0000000bc41a7211 */ /* 0x010fc800078008ff */
[----:B-1----:R-:W-:Y:S02]  /*13700*/  LEA.HI.X R27, R196, R9, R199, 0x1, P0 ;  /* 0x00000009c41b7211 */ /* 0x002fe400000f0cc7 */
        /* <DEDUP_REMOVED lines=11> */
.L_x_1732:
[----:B------:R-:W-:Y:S05]  /*137c0*/  BSYNC B0 ;  /* 0x0000000000007941 */ /* 0x000fea0003800000 */
.L_x_1729:
[----:B-123--:R-:W-:Y:S01]  /*137d0*/  LOP3.LUT R8, R7, 0xffffffe0, RZ, 0xc0, !PT ;  /* 0xffffffe007087812 */ /* 0x00efe200078ec0ff */
[----:B------:R-:W-:Y:S01]  /*137e0*/  FMUL.FTZ R48, R48, c[0x0][0x320] ;  /* 0x0000c80030307a20 */ /* 0x000fe20000410000 */
[----:B------:R-:W-:Y:S01]  /*137f0*/  LEA.HI R4, R4, R223, RZ, 0x2 ;  /* 0x000000df04047211 */ /* 0x000fe200078f10ff */
[----:B------:R-:W-:Y:S01]  /*13800*/  FMUL.FTZ R49, R49, c[0x0][0x320] ;  /* 0x0000c80031317a20 */ /* 0x000fe20000410000 */
[----:B----4-:R-:W-:Y:S01]  /*13810*/  SHF.R.S32.HI R11, RZ, 0x1f, R6 ;  /* 0x0000001fff0b7819 */ /* 0x010fe20000011406 */
[----:B------:R-:W-:Y:S01]  /*13820*/  IMAD.IADD R8, R223, 0x1, -R8 ;  /* 0x00000001df087824 */ /* 0x000fe200078e0a08 */
[----:B------:R-:W-:Y:S01]  /*13830*/  LOP3.LUT R4, R4, 0xfffffffc, RZ, 0xc0, !PT ;  /* 0xfffffffc04047812 */ /* 0x000fe200078ec0ff */
[----:B------:R-:W1:Y:S01]  /*13840*/  MUFU.TANH R10, R48 ;  /* 0x00000030000a7308 */ /* 0x000e620000002400 */
[----:B------:R-:W-:Y:S01]  /*13850*/  LEA.HI R11, R11, R6, RZ, 0x3 ;  /* 0x000000060b0b7211 */ /* 0x000fe200078f18ff */
[----:B------:R-:W-:Y:S01]  /*13860*/  FMUL.FTZ R44, R44, c[0x0][0x320] ;  /* 0x0000c8002c2c7a20 */ /* 0x000fe20000410000 */
[----:B------:R-:W-:Y:S01]  /*13870*/  SHF.R.S32.HI R7, RZ, 0x1f, R8 ;  /* 0x0000001fff077819 */ /* 0x000fe20000011408 */
[----:B------:R-:W-:Y:S01]  /*13880*/  IMAD.IADD R9, R223, 0x1, -R4 ;  /* 0x00000001df097824 */ /* 0x000fe200078e0a04 */
[----:B------:R-:W-:Y:S01]  /*13890*/  LOP3.LUT R11, R11, 0xffffff8, RZ, 0xc0, !PT ;  /* 0x0ffffff80b0b7812 */ /* 0x000fe200078ec0ff */
[----:B------:R-:W-:Y:S01]  /*138a0*/  FMUL.FTZ R45, R45, c[0x0][0x320] ;  /* 0x0000c8002d2d7a20 */ /* 0x000fe20000410000 */
[----:B------:R-:W-:Y:S01]  /*138b0*/  LEA.HI R7, R7, R8, RZ, 0x2 ;  /* 0x0000000807077211 */ /* 0x000fe200078f10ff */
[----:B------:R-:W-:Y:S01]  /*138c0*/  FMUL.FTZ R60, R60, c[0x0][0x320] ;  /* 0x0000c8003c3c7a20 */ /* 0x000fe20000410000 */
[----:B------:R-:W-:Y:S01]  /*138d0*/  LEA.HI R4, R9, R9, RZ, 0x1 ;  /* 0x0000000909047211 */ /* 0x000fe200078f08ff */
[----:B------:R-:W-:Y:S01]  /*138e0*/  IMAD.IADD R11, R6, 0x1, -R11 ;  /* 0x00000001060b7824 */ /* 0x000fe200078e0a0b */
[----:B------:R-:W-:Y:S01]  /*138f0*/  LEA.HI.SX32 R6, R7, UR18, 0x1e ;  /* 0x0000001207067c11 */ /* 0x000fe2000f8ff2ff */
[----:B------:R-:W-:Y:S01]  /*13900*/  MUFU.TANH R188, R60 ;  /* 0x0000003c00bc7308 */ /* 0x000fe20000002400 */
[----:B------:R-:W-:Y:S01]  /*13910*/  LOP3.LUT R4, R4, 0x1ffffffe, RZ, 0xc0, !PT ;  /* 0x1ffffffe04047812 */ /* 0x000fe200078ec0ff */
[----:B------:R-:W-:Y:S01]  /*13920*/  FMUL.FTZ R61, R61, c[0x0][0x320] ;  /* 0x0000c8003d3d7a20 */ /* 0x000fe20000410000 */
[----:B------:R-:W-:Y:S01]  /*13930*/  PLOP3.LUT P0, PT, PT, PT, UP2, 0x80, 0x0 ;  /* 0x000000000000781c */ /* 0x000fe20003f0f028 */
[----:B------:R-:W-:Y:S01]  /*13940*/  IMAD R6, R11, 0x10, R6 ;  /* 0x000000100b067824 */ /* 0x000fe200078e0206 */
[----:B------:R-:W-:Y:S01]  /*13950*/  LOP3.LUT R239, R7, 0x7ffffffc, RZ, 0xc0, !PT ;  /* 0x7ffffffc07ef7812 */ /* 0x000fe200078ec0ff */
[----:B------:R-:W-:Y:S01]  /*13960*/  IMAD.IADD R9, R9, 0x1, -R4 ;  /* 0x0000000109097824 */ /* 0x000fe200078e0a04 */
[----:B------:R-:W-:Y:S01]  /*13970*/  @UP2 USHF.L.U32 UR17, UR17, 0x7, URZ ;  /* 0x0000000711112899 */ /* 0x000fe2000800063f */
[----:B------:R-:W-:Y:S01]  /*13980*/  MUFU.TANH R194, R61 ;  /* 0x0000003d00c27308 */ /* 0x000fe20000002400 */
[----:B------:R-:W-:Y:S01]  /*13990*/  FMUL.FTZ R56, R56, c[0x0][0x320] ;  /* 0x0000c80038387a20 */ /* 0x000fe20000410000 */
[----:B------:R-:W-:Y:S01]  /*139a0*/  ULDC.64 UR4, c[0x0][0x2c8] ;  /* 0x0000b20000047ab9 */ /* 0x000fe20000000a00 */
[----:B------:R-:W-:Y:S01]  /*139b0*/  IMAD R198, R9, 0x8, R6 ;  /* 0x0000000809c67824 */ /* 0x000fe200078e0206 */
[----:B------:R-:W-:Y:S01]  /*139c0*/  UIMAD.WIDE.U32 UR30, UR17, UR4, URZ ;  /* 0x00000004111e72a5 */ /* 0x000fe2000f8e003f */
[----:B------:R-:W-:Y:S01]  /*139d0*/  IMAD.IADD R239, R8, 0x1, -R239 ;  /* 0x0000000108ef7824 */ /* 0x000fe200078e0aef */
[----:B------:R-:W-:Y:S01]  /*139e0*/  UIADD3 UR13, UR13, -0x2, URZ ;  /* 0xfffffffe0d0d7890 */ /* 0x000fe2000fffe03f */
[----:B------:R-:W-:Y:S01]  /*139f0*/  IMAD.MOV.U32 R11, RZ, RZ, R198 ;  /* 0x000000ffff0b7224 */ /* 0x000fe200078e00c6 */
[----:B------:R-:W-:Y:S01]  /*13a00*/  MUFU.TANH R8, R45 ;  /* 0x0000002d00087308 */ /* 0x000fe20000002400 */
[----:B------:R-:W-:Y:S01]  /*13a10*/  @P0 IMAD.HI.U32 R4, R198, c[0x0][0x2c8], RZ ;  /* 0x0000b200c6040a27 */ /* 0x000fe200078e00ff */
[----:B------:R-:W-:Y:S01]  /*13a20*/  PLOP3.LUT P0, PT, PT, PT, UP2, 0x80, 0x0 ;  /* 0x000000000000781c */ /* 0x000fe20003f0f028 */
[----:B------:R-:W-:Y:S01]  /*13a30*/  @UP2 UMOV UR17, UR31 ;  /* 0x0000001f00112c82 */ /* 0x000fe20008000000 */
[----:B------:R-:W0:Y:S01]  /*13a40*/  LDGDEPBAR ;  /* 0x00000000000079af */ /* 0x000e220000000000 */
[----:B------:R-:W-:Y:S01]  /*13a50*/  IMAD.U32 R6, RZ, RZ, UR20 ;  /* 0x00000014ff067e24 */ /* 0x000fe2000f8e00ff */
[----:B------:R-:W-:Y:S01]  /*13a60*/  @UP2 USHF.R.U32.HI UR18, URZ, UR5, UR17 ;  /* 0x000000053f122299 */ /* 0x000fe20008011611 */
[----:B------:R-:W-:Y:S01]  /*13a70*/  IMAD.SHL.U32 R239, R239, 0x2, RZ ;  /* 0x00000002efef7824 */ /* 0x000fe200078e00ff */
[----:B------:R-:W-:Y:S01]  /*13a80*/  MUFU.TANH R192, R56 ;  /* 0x0000003800c07308 */ /* 0x000fe20000002400 */
[----:B------:R-:W-:Y:S01]  /*13a90*/  FMUL.FTZ R57, R57, c[0x0][0x320] ;  /* 0x0000c80039397a20 */ /* 0x000fe20000410000 */
[----:B------:R-:W-:Y:S01]  /*13aa0*/  UIADD3 UR18, UR18, UR14, -UR21 ;  /* 0x0000000e12127290 */ /* 0x000fe2000fffe815 */
[----:B------:R-:W-:Y:S01]  /*13ab0*/  FMUL.FTZ R54, R54, c[0x0][0x320] ;  /* 0x0000c80036367a20 */ /* 0x000fe20000410000 */
[----:B------:R-:W-:Y:S01]  /*13ac0*/  IADD3 R6, -R239, 0x1, R6 ;  /* 0x00000001ef067810 */ /* 0x000fe20007ffe106 */
[----:B------:R-:W-:Y:S01]  /*13ad0*/  FMUL.FTZ R55, R55, c[0x0][0x320] ;  /* 0x0000c80037377a20 */ /* 0x000fe20000410000 */
[----:B------:R-:W-:Y:S01]  /*13ae0*/  IADD3 R9, -R239, UR20, RZ ;  /* 0x00000014ef097c10 */ /* 0x000fe2000fffe1ff */
[----:B------:R-:W-:Y:S01]  /*13af0*/  FMUL.FTZ R50, R50, c[0x0][0x320] ;  /* 0x0000c80032327a20 */ /* 0x000fe20000410000 */
[----:B------:R-:W-:Y:S01]  /*13b00*/  @P0 SHF.R.U32.HI R11, RZ, c[0x0][0x2cc], R4 ;  /* 0x0000b300ff0b0a19 */ /* 0x000fe20000011604 */
[----:B------:R-:W-:Y:S01]  /*13b10*/  MUFU.TANH R190, R57 ;  /* 0x0000003900be7308 */ /* 0x000fe20000002400 */
[----:B------:R-:W-:Y:S01]  /*13b20*/  IADD3 R7, R6, -UR21, RZ ;  /* 0x8000001506077c10 */ /* 0x000fe2000fffe0ff */
[----:B------:R-:W-:Y:S01]  /*13b30*/  FMUL.FTZ R51, R51, c[0x0][0x320] ;  /* 0x0000c80033337a20 */ /* 0x000fe20000410000 */
[----:B------:R-:W-:Y:S01]  /*13b40*/  UIMAD.WIDE UR4, UR18, 0x2aaaaaab, URZ ;  /* 0x2aaaaaab120478a5 */ /* 0x000fe2000f8e023f */
[----:B------:R-:W2:Y:S01]  /*13b50*/  SHFL.IDX PT, R4, R11, RZ, 0x1c1f ;  /* 0x001c1fff0b047589 */ /* 0x000ea200000e0000 */
[----:B------:R-:W-:-:S02]  /*13b60*/  FMUL.FTZ R46, R46, c[0x0][0x320] ;  /* 0x0000c8002e2e7a20 */ /* 0x000fc40000410000 */
[----:B------:R-:W-:Y:S01]  /*13b70*/  FMUL.FTZ R47, R47, c[0x0][0x320] ;  /* 0x0000c8002f2f7a20 */ /* 0x000fe20000410000 */
[----:B------:R-:W3:Y:S01]  /*13b80*/  MUFU.TANH R6, R49 ;  /* 0x0000003100067308 */ /* 0x000ee20000002400 */
[----:B------:R-:W-:Y:S01]  /*13b90*/  FMUL.FTZ R62, R62, c[0x0][0x320] ;  /* 0x0000c8003e3e7a20 */ /* 0x000fe20000410000 */
[----:B------:R-:W-:Y:S01]  /*13ba0*/  USHF.R.U32.HI UR4, URZ, 0x1f, UR5 ;  /* 0x0000001f3f047899 */ /* 0x000fe20008011605 */
[----:B------:R-:W-:Y:S02]  /*13bb0*/  FMUL.FTZ R63, R63, c[0x0][0x320] ;  /* 0x0000c8003f3f7a20 */ /* 0x000fe40000410000 */
[----:B------:R-:W-:Y:S01]  /*13bc0*/  FMUL.FTZ R58, R58, c[0x0][0x320] ;  /* 0x0000c8003a3a7a20 */ /* 0x000fe20000410000 */
[----:B------:R-:W-:Y:S01]  /*13bd0*/  ULEA.HI.SX32 UR4, UR5, UR4, 0x1d ;  /* 0x0000000405047291 */ /* 0x000fe2000f8fea3f */
[----:B------:R-:W-:Y:S01]  /*13be0*/  FMUL.FTZ R59, R59, c[0x0][0x320] ;  /* 0x0000c8003b3b7a20 */ /* 0x000fe20000410000 */
[----:B------:R-:W-:Y:S01]  /*13bf0*/  MUFU.TANH R17, R54 ;  /* 0x0000003600117308 */ /* 0x000fe20000002400 */
[----:B------:R-:W-:-:S03]  /*13c00*/  IMAD.SHL.U32 R216, R2, 0x2, RZ ;  /* 0x0000000202d87824 */ /* 0x000fc600078e00ff */
[----:B------:R-:W-:Y:S01]  /*13c10*/  IMNMX R240, RZ, UR4, !PT ;  /* 0x00000004fff07c17 */ /* 0x000fe2000f800200 */
[--C-:B------:R-:W-:Y:S01]  /*13c20*/  IMAD R214, R5, 0x2, R216.reuse ;  /* 0x0000000205d67824 */ /* 0x100fe200078e02d8 */
[----:B------:R-:W-:Y:S01]  /*13c30*/  LDSM.16.MT88.4 R148, [R216+0x4080] ;  /* 0x00408000d894783b */ /* 0x000fe20000004200 */
[C---:B------:R-:W-:Y:S01]  /*13c40*/  IMAD R213, R3.reuse, 0x2, R216 ;  /* 0x0000000203d57824 */ /* 0x040fe200078e02d8 */
[----:B------:R-:W-:Y:S01]  /*13c50*/  MUFU.TANH R15, R46 ;  /* 0x0000002e000f7308 */ /* 0x000fe20000002400 */
[----:B------:R-:W-:Y:S01]  /*13c60*/  IMAD R212, R3, 0x2, R214 ;  /* 0x0000000203d47824 */ /* 0x000fe200078e02d6 */
[----:B------:R-:W-:Y:S01]  /*13c70*/  LDSM.16.MT88.4 R140, [R214+0x4080] ;  /* 0x00408000d68c783b */ /* 0x000fe20000004200 */
[----:B--2---:R-:W-:-:S03]  /*13c80*/  IMAD.IADD R4, R7, 0x1, R4 ;  /* 0x0000000107047824 */ /* 0x004fc600078e0204 */
[----:B------:R-:W-:Y:S02]  /*13c90*/  LDSM.16.MT88.4 R32, [R212+0x4080] ;  /* 0x00408000d420783b */ /* 0x000fe40000004200 */
[----:B------:R-:W-:Y:S01]  /*13ca0*/  MUFU.TANH R195, R62 ;  /* 0x0000003e00c37308 */ /* 0x000fe20000002400 */
[----:B------:R-:W-:Y:S01]  /*13cb0*/  IMNMX R13, R9, R4, PT ;  /* 0x00000004090d7217 */ /* 0x000fe20003800200 */
[----:B------:R-:W-:Y:S03]  /*13cc0*/  LDSM.16.MT88.4 R132, [R213+0x4080] ;  /* 0x00408000d584783b */ /* 0x000fe60000004200 */
[C---:B------:R-:W-:Y:S01]  /*13cd0*/  ISETP.GT.AND P0, PT, R13.reuse, RZ, PT ;  /* 0x000000ff0d00720c */ /* 0x040fe20003f04270 */
[----:B------:R-:W-:Y:S02]  /*13ce0*/  LDSM.16.MT88.4 R40, [R216+0x5880] ;  /* 0x00588000d828783b */ /* 0x000fe40000004200 */
[----:B------:R-:W2:Y:S01]  /*13cf0*/  MUFU.TANH R4, R44 ;  /* 0x0000002c00047308 */ /* 0x000ea20000002400 */
[----:B------:R-:W-:Y:S01]  /*13d00*/  FSEL R18, R0, -INF , P0 ;  /* 0xff80000000127808 */ /* 0x000fe20000000000 */
[----:B------:R-:W-:Y:S01]  /*13d10*/  LDSM.16.MT88.4 R64, [R212+0x5880] ;  /* 0x00588000d440783b */ /* 0x000fe20000004200 */
[----:B------:R-:W-:-:S03]  /*13d20*/  ISETP.GT.AND P0, PT, R13, 0x1, PT ;  /* 0x000000010d00780c */ /* 0x000fc60003f04270 */
[----:B------:R-:W4:Y:S01]  /*13d30*/  SHFL.IDX PT, R0, R11, 0x1, 0x1c1f ;  /* 0x003c1f000b007f89 */ /* 0x000f2200000e0000 */
[----:B------:R-:W-:Y:S01]  /*13d40*/  FSEL R16, R16, -INF , P0 ;  /* 0xff80000010107808 */ /* 0x000fe20000000000 */
[----:B------:R-:W-:Y:S01]  /*13d50*/  MUFU.TANH R193, R63 ;  /* 0x0000003f00c17308 */ /* 0x000fe20000002400 */
[C---:B------:R-:W-:Y:S01]  /*13d60*/  ISETP.GT.AND P0, PT, R13.reuse, 0x8, PT ;  /* 0x000000080d00780c */ /* 0x040fe20003f04270 */
[----:B------:R-:W-:Y:S01]  /*13d70*/  LDSM.16.MT88.4 R72, [R216+0x7080] ;  /* 0x00708000d848783b */ /* 0x000fe20000004200 */
[----:B------:R-:W-:Y:S02]  /*13d80*/  FMNMX.FTZ R23, R18, R16, !PT ;  /* 0x0000001012177209 */ /* 0x000fe40007810000 */
[----:B------:R-:W-:Y:S01]  /*13d90*/  FSEL R14, R14, -INF , P0 ;  /* 0xff8000000e0e7808 */ /* 0x000fe20000000000 */
[----:B------:R-:W-:Y:S01]  /*13da0*/  LDSM.16.MT88.4 R80, [R214+0x7080] ;  /* 0x00708000d650783b */ /* 0x000fe20000004200 */
[----:B------:R-:W-:Y:S01]  /*13db0*/  ISETP.GT.AND P0, PT, R13, 0x9, PT ;  /* 0x000000090d00780c */ /* 0x000fe20003f04270 */
[----:B------:R-:W-:Y:S01]  /*13dc0*/  MUFU.TANH R191, R58 ;  /* 0x0000003a00bf7308 */ /* 0x000fe20000002400 */
[----:B------:R-:W-:Y:S01]  /*13dd0*/  FMNMX.FTZ R23, R14, R23, !PT ;  /* 0x000000170e177209 */ /* 0x000fe20007810000 */
[----:B------:R-:W-:Y:S01]  /*13de0*/  LDSM.16.MT88.4 R88, [R213+0x7080] ;  /* 0x00708000d558783b */ /* 0x000fe20000004200 */
[----:B------:R-:W-:-:S02]  /*13df0*/  FSEL R12, R12, -INF , P0 ;  /* 0xff8000000c0c7808 */ /* 0x000fc40000000000 */
[C---:B------:R-:W-:Y:S01]  /*13e00*/  ISETP.GT.AND P0, PT, R13.reuse, 0x10, PT ;  /* 0x000000100d00780c */ /* 0x040fe20003f04270 */
[----:B------:R-:W-:Y:S01]  /*13e10*/  LDSM.16.MT88.4 R96, [R212+0x7080] ;  /* 0x00708000d460783b */ /* 0x000fe20000004200 */
[----:B------:R-:W-:Y:S01]  /*13e20*/  FMNMX.FTZ R23, R12, R23, !PT ;  /* 0x000000170c177209 */ /* 0x000fe20007810000 */
[----:B------:R5:W-:Y:S01]  /*13e30*/  MUFU.TANH R189, R59 ;  /* 0x0000003b00bd7308 */ /* 0x000be20000002400 */
[----:B-1----:R-:W-:Y:S01]  /*13e40*/  FSEL R10, R10, -INF , P0 ;  /* 0xff8000000a0a7808 */ /* 0x002fe20000000000 */
[----:B------:R-:W-:Y:S01]  /*13e50*/  LDSM.16.MT88.4 R104, [R216+0x8880] ;  /* 0x00888000d868783b */ /* 0x000fe20000004200 */
[----:B------:R-:W-:Y:S02]  /*13e60*/  ISETP.GT.AND P0, PT, R13, 0x11, PT ;  /* 0x000000110d00780c */ /* 0x000fe40003f04270 */
[----:B------:R-:W-:Y:S01]  /*13e70*/  FMNMX.FTZ R23, R10, R23, !PT ;  /* 0x000000170a177209 */ /* 0x000fe20007810000 */
[----:B----4-:R-:W-:Y:S01]  /*13e80*/  IMAD.IADD R0, R7, 0x1, R0 ;  /* 0x0000000107007824 */ /* 0x010fe200078e0200 */
[----:B---3--:R-:W-:Y:S01]  /*13e90*/  FSEL R6, R6, -INF , P0 ;  /* 0xff80000006067808 */ /* 0x008fe20000000000 */
[----:B------:R-:W1:Y:S01]  /*13ea0*/  MUFU.TANH R7, R55 ;  /* 0x0000003700077308 */ /* 0x000e620000002400 */
[----:B------:R-:W-:Y:S01]  /*13eb0*/  ISETP.GT.AND P0, PT, R13, 0x18, PT ;  /* 0x000000180d00780c */ /* 0x000fe20003f04270 */
[----:B------:R-:W-:Y:S01]  /*13ec0*/  LDSM.16.MT88.4 R112, [R214+0x8880] ;  /* 0x00888000d670783b */ /* 0x000fe20000004200 */
[----:B------:R-:W-:-:S02]  /*13ed0*/  IMNMX R0, R9, R0, PT ;  /* 0x0000000009007217 */ /* 0x000fc40003800200 */
[----:B--2---:R-:W-:Y:S01]  /*13ee0*/  FSEL R4, R4, -INF , P0 ;  /* 0xff80000004047808 */ /* 0x004fe20000000000 */
[----:B------:R-:W-:Y:S01]  /*13ef0*/  LDSM.16.MT88.4 R120, [R213+0x8880] ;  /* 0x00888000d578783b */ /* 0x000fe20000004200 */
[C---:B------:R-:W-:Y:S01]  /*13f00*/  ISETP.GT.AND P0, PT, R13.reuse, 0x19, PT ;  /* 0x000000190d00780c */ /* 0x040fe20003f04270 */
[----:B------:R-:W2:Y:S01]  /*13f10*/  MUFU.TANH R11, R50 ;  /* 0x00000032000b7308 */ /* 0x000ea20000002400 */
[----:B------:R-:W-:Y:S01]  /*13f20*/  FMNMX.FTZ R23, R6, R23, !PT ;  /* 0x0000001706177209 */ /* 0x000fe20007810000 */
[----:B-----5:R-:W-:Y:S01]  /*13f30*/  LDSM.16.MT88.4 R56, [R213+0x5880] ;  /* 0x00588000d538783b */ /* 0x020fe20000004200 */
[----:B------:R-:W-:Y:S02]  /*13f40*/  FSEL R8, R8, -INF , P0 ;  /* 0xff80000008087808 */ /* 0x000fe40000000000 */
[C---:B------:R-:W-:Y:S01]  /*13f50*/  ISETP.GT.AND P0, PT, R13.reuse, 0x20, PT ;  /* 0x000000200d00780c */ /* 0x040fe20003f04270 */
[----:B------:R-:W-:Y:S01]  /*13f60*/  LDSM.16.MT88.4 R164, [R213+0x6080] ;  /* 0x00608000d5a4783b */ /* 0x000fe20000004200 */
[----:B------:R-:W-:Y:S01]  /*13f70*/  FMNMX.FTZ R23, R4, R23, !PT ;  /* 0x0000001704177209 */ /* 0x000fe20007810000 */
[----:B------:R3:W4:Y:S01]  /*13f80*/  MUFU.TANH R9, R51 ;  /* 0x0000003300097308 */ /* 0x0007220000002400 */
[----:B------:R-:W-:Y:S01]  /*13f90*/  FSEL R188, R188, -INF , P0 ;  /* 0xff800000bcbc7808 */ /* 0x000fe20000000000 */
[----:B------:R-:W-:Y:S01]  /*13fa0*/  LDSM.16.MT88.4 R168, [R214+0x6080] ;  /* 0x00608000d6a8783b */ /* 0x000fe20000004200 */
[----:B------:R-:W-:-:S02]  /*13fb0*/  ISETP.GT.AND P0, PT, R13, 0x21, PT ;  /* 0x000000210d00780c */ /* 0x000fc40003f04270 */
[----:B------:R-:W-:Y:S01]  /*13fc0*/  FMNMX.FTZ R23, R8, R23, !PT ;  /* 0x0000001708177209 */ /* 0x000fe20007810000 */
[----:B------:R-:W-:Y:S01]  /*13fd0*/  LDSM.16.MT88.4 R172, [R216+0x6080] ;  /* 0x00608000d8ac783b */ /* 0x000fe20000004200 */
[----:B------:R-:W-:Y:S02]  /*13fe0*/  FSEL R194, R194, -INF , P0 ;  /* 0xff800000c2c27808 */ /* 0x000fe40000000000 */
[C---:B------:R-:W-:Y:S01]  /*13ff0*/  ISETP.GT.AND P0, PT, R13.reuse, 0x28, PT ;  /* 0x000000280d00780c */ /* 0x040fe20003f04270 */
[----:B------:R-:W-:Y:S01]  /*14000*/  LDSM.16.MT88.4 R160, [R212+0x6080] ;  /* 0x00608000d4a0783b */ /* 0x000fe20000004200 */
[----:B------:R-:W-:Y:S02]  /*14010*/  FMNMX.FTZ R23, R188, R23, !PT ;  /* 0x00000017bc177209 */ /* 0x000fe40007810000 */
[----:B------:R-:W-:Y:S01]  /*14020*/  FSEL R192, R192, -INF , P0 ;  /* 0xff800000c0c07808 */ /* 0x000fe20000000000 */
[----:B------:R-:W-:Y:S01]  /*14030*/  LDSM.16.MT88.4 R24, [R214+0x7880] ;  /* 0x00788000d618783b */ /* 0x000fe20000004200 */
[----:B------:R-:W-:-:S02]  /*14040*/  ISETP.GT.AND P0, PT, R13, 0x29, PT ;  /* 0x000000290d00780c */ /* 0x000fc40003f04270 */
[----:B------:R-:W5:Y:S01]  /*14050*/  MUFU.TANH R13, R47 ;  /* 0x0000002f000d7308 */ /* 0x000f620000002400 */
[----:B------:R-:W-:Y:S01]  /*14060*/  FMNMX.FTZ R23, R194, R23, !PT ;  /* 0x00000017c2177209 */ /* 0x000fe20007810000 */
[----:B---3--:R-:W-:Y:S01]  /*14070*/  LDSM.16.MT88.4 R48, [R214+0x5880] ;  /* 0x00588000d630783b */ /* 0x008fe20000004200 */
[----:B------:R-:W-:Y:S02]  /*14080*/  FSEL R190, R190, -INF , P0 ;  /* 0xff800000bebe7808 */ /* 0x000fe40000000000 */
[----:B------:R-:W-:Y:S02]  /*14090*/  ISETP.GT.AND P0, PT, R0, RZ, PT ;  /* 0x000000ff0000720c */ /* 0x000fe40003f04270 */
[----:B------:R-:W-:Y:S02]  /*140a0*/  FMNMX.FTZ R23, R192, R23, !PT ;  /* 0x00000017c0177209 */ /* 0x000fe40007810000 */
[----:B------:R-:W-:Y:S02]  /*140b0*/  FSEL R20, R20, -INF , P0 ;  /* 0xff80000014147808 */ /* 0x000fe40000000000 */
[----:B------:R-:W-:-:S02]  /*140c0*/  ISETP.GT.AND P0, PT, R0, 0x1, PT ;  /* 0x000000010000780c */ /* 0x000fc40003f04270 */
[----:B------:R-:W-:Y:S02]  /*140d0*/  FMNMX.FTZ R23, R190, R23, !PT ;  /* 0x00000017be177209 */ /* 0x000fe40007810000 */
[----:B------:R-:W-:Y:S02]  /*140e0*/  FSEL R19, R19, -INF , P0 ;  /* 0xff80000013137808 */ /* 0x000fe40000000000 */
[----:B------:R-:W-:Y:S02]  /*140f0*/  ISETP.GT.AND P0, PT, R0, 0x8, PT ;  /* 0x000000080000780c */ /* 0x000fe40003f04270 */
[----:B------:R-:W-:Y:S02]  /*14100*/  FMNMX.FTZ R22, R20, R19, !PT ;  /* 0x0000001314167209 */ /* 0x000fe40007810000 */
[----:B------:R-:W-:Y:S02]  /*14110*/  FSEL R17, R17, -INF , P0 ;  /* 0xff80000011117808 */ /* 0x000fe40000000000 */
[----:B------:R-:W-:-:S02]  /*14120*/  ISETP.GT.AND P0, PT, R0, 0x9, PT ;  /* 0x000000090000780c */ /* 0x000fc40003f04270 */
[----:B------:R-:W-:Y:S02]  /*14130*/  FMNMX.FTZ R22, R17, R22, !PT ;  /* 0x0000001611167209 */ /* 0x000fe40007810000 */
[----:B-1----:R-:W-:Y:S02]  /*14140*/  FSEL R7, R7, -INF , P0 ;  /* 0xff80000007077808 */ /* 0x002fe40000000000 */
[C---:B------:R-:W-:Y:S02]  /*14150*/  ISETP.GT.AND P0, PT, R0.reuse, 0x10, PT ;  /* 0x000000100000780c */ /* 0x040fe40003f04270 */
[----:B------:R-:W-:Y:S02]  /*14160*/  FMNMX.FTZ R22, R7, R22, !PT ;  /* 0x0000001607167209 */ /* 0x000fe40007810000 */
[----:B--2---:R-:W-:Y:S02]  /*14170*/  FSEL R11, R11, -INF , P0 ;  /* 0xff8000000b0b7808 */ /* 0x004fe40000000000 */
[----:B------:R-:W-:-:S02]  /*14180*/  ISETP.GT.AND P0, PT, R0, 0x11, PT ;  /* 0x000000110000780c */ /* 0x000fc40003f04270 */
[----:B------:R-:W-:Y:S02]  /*14190*/  FMNMX.FTZ R22, R11, R22, !PT ;  /* 0x000000160b167209 */ /* 0x000fe40007810000 */
[----:B----4-:R-:W-:Y:S02]  /*141a0*/  FSEL R9, R9, -INF , P0 ;  /* 0xff80000009097808 */ /* 0x010fe40000000000 */
[C---:B------:R-:W-:Y:S02]  /*141b0*/  ISETP.GT.AND P0, PT, R0.reuse, 0x18, PT ;  /* 0x000000180000780c */ /* 0x040fe40003f04270 */
[----:B------:R-:W-:Y:S02]  /*141c0*/  FMNMX.FTZ R22, R9, R22, !PT ;  /* 0x0000001609167209 */ /* 0x000fe40007810000 */
[----:B------:R-:W-:Y:S02]  /*141d0*/  FSEL R15, R15, -INF , P0 ;  /* 0xff8000000f0f7808 */ /* 0x000fe40000000000 */
[----:B------:R-:W-:-:S02]  /*141e0*/  ISETP.GT.AND P0, PT, R0, 0x19, PT ;  /* 0x000000190000780c */ /* 0x000fc40003f04270 */
[----:B------:R-:W-:Y:S02]  /*141f0*/  FMNMX.FTZ R22, R15, R22, !PT ;  /* 0x000000160f167209 */ /* 0x000fe40007810000 */
[----:B-----5:R-:W-:Y:S02]  /*14200*/  FSEL R13, R13, -INF , P0 ;  /* 0xff8000000d0d7808 */ /* 0x020fe40000000000 */
[C---:B------:R-:W-:Y:S02]  /*14210*/  ISETP.GT.AND P0, PT, R0.reuse, 0x20, PT ;  /* 0x000000200000780c */ /* 0x040fe40003f04270 */
[----:B------:R-:W-:Y:S02]  /*14220*/  FMNMX.FTZ R22, R13, R22, !PT ;  /* 0x000000160d167209 */ /* 0x000fe40007810000 */
[----:B------:R-:W-:Y:S02]  /*14230*/  FSEL R195, R195, -INF , P0 ;  /* 0xff800000c3c37808 */ /* 0x000fe40000000000 */
[----:B------:R-:W-:-:S02]  /*14240*/  ISETP.GT.AND P0, PT, R0, 0x21, PT ;  /* 0x000000210000780c */ /* 0x000fc40003f04270 */
[----:B------:R-:W-:Y:S02]  /*14250*/  FMNMX.FTZ R22, R195, R22, !PT ;  /* 0x00000016c3167209 */ /* 0x000fe40007810000 */
[----:B------:R-:W-:Y:S02]  /*14260*/  FSEL R193, R193, -INF , P0 ;  /* 0xff800000c1c17808 */ /* 0x000fe40000000000 */
[C---:B------:R-:W-:Y:S02]  /*14270*/  ISETP.GT.AND P0, PT, R0.reuse, 0x28, PT ;  /* 0x000000280000780c */ /* 0x040fe40003f04270 */
[----:B------:R-:W-:Y:S02]  /*14280*/  FMNMX.FTZ R22, R193, R22, !PT ;  /* 0x00000016c1167209 */ /* 0x000fe40007810000 */
[----:B------:R-:W-:Y:S02]  /*14290*/  FSEL R191, R191, -INF , P0 ;  /* 0xff800000bfbf7808 */ /* 0x000fe40000000000 */
[----:B------:R-:W-:-:S02]  /*142a0*/  ISETP.GT.AND P0, PT, R0, 0x29, PT ;  /* 0x000000290000780c */ /* 0x000fc40003f04270 */
[----:B------:R-:W1:Y:S01]  /*142b0*/  SHFL.BFLY PT, R0, R23, 0x2, 0x1f ;  /* 0x0c401f0017007f89 */ /* 0x000e6200000e0000 */
[----:B------:R-:W-:Y:S02]  /*142c0*/  FMNMX.FTZ R22, R191, R22, !PT ;  /* 0x00000016bf167209 */ /* 0x000fe40007810000 */
[----:B------:R-:W-:Y:S02]  /*142d0*/  FSEL R189, R189, -INF , P0 ;  /* 0xff800000bdbd7808 */ /* 0x000fe40000000000 */
[----:B-1----:R-:W-:-:S05]  /*142e0*/  FMNMX.FTZ R21, R0, R23, !PT ;  /* 0x0000001700157209 */ /* 0x002fca0007810000 */
[----:B------:R-:W1:Y:S02]  /*142f0*/  SHFL.BFLY PT, R0, R21, 0x1, 0x1f ;  /* 0x0c201f0015007f89 */ /* 0x000e6400000e0000 */
[----:B-1----:R-:W-:Y:S02]  /*14300*/  FMNMX.FTZ R0, R21, R0, !PT ;  /* 0x0000000015007209 */ /* 0x002fe40007810000 */
[----:B------:R-:W-:Y:S02]  /*14310*/  FMNMX.FTZ R21, R189, R22, !PT ;  /* 0x00000016bd157209 */ /* 0x000fe40007810000 */
[C---:B------:R-:W-:Y:S01]  /*14320*/  FSETP.NEU.FTZ.AND P0, PT, R0.reuse, -INF , PT ;  /* 0xff8000000000780b */ /* 0x040fe20003f1d000 */
[----:B------:R-:W-:Y:S02]  /*14330*/  FMUL.FTZ R241, R0, c[0x0][0x2d0] ;  /* 0x0000b40000f17a20 */ /* 0x000fe40000410000 */
        /* <DEDUP_REMOVED lines=11> */
[----:B------:R-:W2:Y:S01]  /*143f0*/  MUFU.EX2 R180, R180 ;  /* 0x000000b400b47308 */ /* 0x000ea20000000800 */
[----:B-1----:R-:W-:Y:S01]  /*14400*/  FMNMX.FTZ R22, R21, R22, !PT ;  /* 0x0000001615167209 */ /* 0x002fe20007810000 */
[--C-:B------:R-:W-:Y:S02]  /*14410*/  FFMA.FTZ R188, R188, c[0x0][0x2d0], -R241.reuse ;  /* 0x0000b400bcbc7a23 */ /* 0x100fe400000108f1 */
[--C-:B------:R-:W-:Y:S02]  /*14420*/  FFMA.FTZ R237, R194, c[0x0][0x2d0], -R241.reuse ;  /* 0x0000b400c2ed7a23 */ /* 0x100fe400000108f1 */
[----:B------:R-:W1:Y:S01]  /*14430*/  SHFL.BFLY PT, R159, R22, 0x1, 0x1f ;  /* 0x0c201f00169f7f89 */ /* 0x000e6200000e0000 */
[--C-:B------:R-:W-:Y:S01]  /*14440*/  FFMA.FTZ R192, R192, c[0x0][0x2d0], -R241.reuse ;  /* 0x0000b400c0c07a23 */ /* 0x100fe200000108f1 */
[----:B------:R-:W-:Y:S01]  /*14450*/  MUFU.EX2 R179, R179 ;  /* 0x000000b300b37308 */ /* 0x000fe20000000800 */
[----:B------:R-:W-:-:S07]  /*14460*/  FFMA.FTZ R241, R190, c[0x0][0x2d0], -R241 ;  /* 0x0000b400bef17a23 */ /* 0x000fce00000108f1 */
[----:B------:R-:W3:Y:S01]  /*14470*/  MUFU.EX2 R156, R156 ;  /* 0x0000009c009c7308 */ /* 0x000ee20000000800 */
[----:B--2---:R-:W-:Y:S01]  /*14480*/  F2FP.PACK_AB R128, R180, R181 ;  /* 0x000000b5b480723e */ /* 0x004fe200000000ff */
[----:B------:R-:W-:-:S06]  /*14490*/  FADD.FTZ R180, R181, R180 ;  /* 0x000000b4b5b47221 */ /* 0x000fcc0000010000 */
[----:B------:R-:W-:Y:S01]  /*144a0*/  MUFU.EX2 R3, R3 ;  /* 0x0000000300037308 */ /* 0x000fe20000000800 */
[----:B-1----:R-:W-:Y:S02]  /*144b0*/  FMNMX.FTZ R159, R159, R22, !PT ;  /* 0x000000169f9f7209 */ /* 0x002fe40007810000 */
[----:B---3--:R-:W-:-:S05]  /*144c0*/  F2FP.PACK_AB R130, R156, R179 ;  /* 0x000000b39c82723e */ /* 0x008fca00000000ff */
[----:B------:R-:W-:Y:S01]  /*144d0*/  MUFU.EX2 R176, R176 ;  /* 0x000000b000b07308 */ /* 0x000fe20000000800 */
[C---:B------:R-:W-:Y:S01]  /*144e0*/  FSETP.NEU.FTZ.AND P0, PT, R159.reuse, -INF , PT ;  /* 0xff8000009f00780b */ /* 0x040fe20003f1d000 */
[----:B------:R-:W-:Y:S02]  /*144f0*/  FMUL.FTZ R186, R159, c[0x0][0x2d0] ;  /* 0x0000b4009fba7a20 */ /* 0x000fe40000410000 */
[----:B------:R-:W-:-:S03]  /*14500*/  FADD.FTZ R179, R179, R180 ;  /* 0x000000b4b3b37221 */ /* 0x000fc60000010000 */
[----:B------:R-:W-:Y:S01]  /*14510*/  FSEL R186, R186, RZ, P0 ;  /* 0x000000ffbaba7208 */ /* 0x000fe20000000000 */
[----:B------:R-:W-:Y:S01]  /*14520*/  MUFU.EX2 R2, R2 ;  /* 0x0000000200027308 */ /* 0x000fe20000000800 */
[----:B------:R-:W-:Y:S01]  /*14530*/  FADD.FTZ R156, R156, R179 ;  /* 0x000000b39c9c7221 */ /* 0x000fe20000010000 */
[----:B------:R-:W-:Y:S02]  /*14540*/  ISETP.LE.AND P0, PT, R240, UR13, PT ;  /* 0x0000000df0007c0c */ /* 0x000fe4000bf03270 */
[--C-:B------:R-:W-:Y:S02]  /*14550*/  FFMA.FTZ R178, R20, c[0x0][0x2d0], -R186.reuse ;  /* 0x0000b40014b27a23 */ /* 0x100fe400000108ba */
[--C-:B------:R-:W-:Y:S01]  /*14560*/  FFMA.FTZ R183, R19, c[0x0][0x2d0], -R186.reuse ;  /* 0x0000b40013b77a23 */ /* 0x100fe200000108ba */
[----:B------:R-:W-:Y:S01]  /*14570*/  LDSM.16.MT88.4 R20, [R216+0x4880] ;  /* 0x00488000d814783b */ /* 0x000fe20000004200 */
[--C-:B------:R-:W-:Y:S01]  /*14580*/  FFMA.FTZ R158, R17, c[0x0][0x2d0], -R186.reuse ;  /* 0x0000b400119e7a23 */ /* 0x100fe200000108ba */
[----:B------:R-:W-:Y:S01]  /*14590*/  MUFU.EX2 R177, R177 ;  /* 0x000000b100b17308 */ /* 0x000fe20000000800 */
[--C-:B------:R-:W-:Y:S01]  /*145a0*/  FFMA.FTZ R157, R7, c[0x0][0x2d0], -R186.reuse ;  /* 0x0000b400079d7a23 */ /* 0x100fe200000108ba */
[----:B------:R-:W-:Y:S01]  /*145b0*/  LDSM.16.MT88.4 R16, [R213+0x4880] ;  /* 0x00488000d510783b */ /* 0x000fe20000004200 */
[----:B------:R-:W-:-:S02]  /*145c0*/  FFMA.FTZ R187, R11, c[0x0][0x2d0], -R186 ;  /* 0x0000b4000bbb7a23 */ /* 0x000fc400000108ba */
[--C-:B------:R-:W-:Y:S01]  /*145d0*/  FFMA.FTZ R184, R9, c[0x0][0x2d0], -R186.reuse ;  /* 0x0000b40009b87a23 */ /* 0x100fe200000108ba */
[----:B------:R-:W1:Y:S01]  /*145e0*/  LDSM.16.MT88.4 R4, [R212+0x8880] ;  /* 0x00888000d404783b */ /* 0x000e620000004200 */
[--C-:B------:R-:W-:Y:S01]  /*145f0*/  FFMA.FTZ R185, R15, c[0x0][0x2d0], -R186.reuse ;  /* 0x0000b4000fb97a23 */ /* 0x100fe200000108ba */
[----:B------:R-:W-:Y:S01]  /*14600*/  MUFU.EX2 R178, R178 ;  /* 0x000000b200b27308 */ /* 0x000fe20000000800 */
[--C-:B------:R-:W-:Y:S01]  /*14610*/  FFMA.FTZ R182, R13, c[0x0][0x2d0], -R186.reuse ;  /* 0x0000b4000db67a23 */ /* 0x100fe200000108ba */
[----:B------:R-:W2:Y:S01]  /*14620*/  LDSM.16.MT88.4 R8, [R214+0x4880] ;  /* 0x00488000d608783b */ /* 0x000ea20000004200 */
[--C-:B------:R-:W-:Y:S02]  /*14630*/  FFMA.FTZ R190, R195, c[0x0][0x2d0], -R186.reuse ;  /* 0x0000b400c3be7a23 */ /* 0x100fe400000108ba */
[--C-:B------:R-:W-:Y:S01]  /*14640*/  FFMA.FTZ R193, R193, c[0x0][0x2d0], -R186.reuse ;  /* 0x0000b400c1c17a23 */ /* 0x100fe200000108ba */
[----:B------:R-:W3:Y:S01]  /*14650*/  LDSM.16.MT88.4 R12, [R212+0x4880] ;  /* 0x00488000d40c783b */ /* 0x000ee20000004200 */
[--C-:B------:R-:W-:Y:S01]  /*14660*/  FFMA.FTZ R191, R191, c[0x0][0x2d0], -R186.reuse ;  /* 0x0000b400bfbf7a23 */ /* 0x100fe200000108ba */
[----:B------:R-:W4:Y:S01]  /*14670*/  MUFU.EX2 R183, R183 ;  /* 0x000000b700b77308 */ /* 0x000f220000000800 */
[----:B------:R-:W-:-:S07]  /*14680*/  FFMA.FTZ R186, R189, c[0x0][0x2d0], -R186 ;  /* 0x0000b400bdba7a23 */ /* 0x000fce00000108ba */
[----:B------:R-:W-:Y:S08]  /*14690*/  MUFU.EX2 R158, R158 ;  /* 0x0000009e009e7308 */ /* 0x000ff00000000800 */
[----:B------:R-:W5:Y:S01]  /*146a0*/  MUFU.EX2 R157, R157 ;  /* 0x0000009d009d7308 */ /* 0x000f620000000800 */
[----:B----4-:R-:W-:Y:S01]  /*146b0*/  F2FP.PACK_AB R129, R183, R178 ;  /* 0x000000b2b781723e */ /* 0x010fe200000000ff */
[----:B------:R-:W-:-:S06]  /*146c0*/  FADD.FTZ R183, R178, R183 ;  /* 0x000000b7b2b77221 */ /* 0x000fcc0000010000 */
[----:B------:R-:W-:Y:S01]  /*146d0*/  MUFU.EX2 R187, R187 ;  /* 0x000000bb00bb7308 */ /* 0x000fe20000000800 */
[----:B-----5:R-:W-:-:S07]  /*146e0*/  F2FP.PACK_AB R131, R157, R158 ;  /* 0x0000009e9d83723e */ /* 0x020fce00000000ff */
[----:B------:R-:W4:Y:S01]  /*146f0*/  MUFU.EX2 R184, R184 ;  /* 0x000000b800b87308 */ /* 0x000f220000000800 */
[C---:B------:R-:W-:Y:S07]  /*14700*/  HMMA.16816.F32 R144, R128.reuse, R140, RZ ;  /* 0x0000008c8090723c */ /* 0x040fee00000018ff */
[----:B------:R-:W-:Y:S01]  /*14710*/  MUFU.EX2 R185, R185 ;  /* 0x000000b900b97308 */ /* 0x000fe20000000800 */
[C---:B------:R-:W-:Y:S07]  /*14720*/  HMMA.16816.F32 R140, R128.reuse, R142, RZ ;  /* 0x0000008e808c723c */ /* 0x040fee00000018ff */
[----:B------:R-:W5:Y:S01]  /*14730*/  MUFU.EX2 R182, R182 ;  /* 0x000000b600b67308 */ /* 0x000f620000000800 */
[C---:B------:R-:W-:Y:S07]  /*14740*/  HMMA.16816.F32 R28, R128.reuse, R32, RZ ;  /* 0x00000020801c723c */ /* 0x040fee00000018ff */
[----:B------:R-:W-:Y:S01]  /*14750*/  MUFU.EX2 R188, R188 ;  /* 0x000000bc00bc7308 */ /* 0x000fe20000000800 */
[C---:B------:R-:W-:Y:S07]  /*14760*/  HMMA.16816.F32 R32, R128.reuse, R34, RZ ;  /* 0x000000228020723c */ /* 0x040fee00000018ff */
[----:B------:R-:W1:Y:S01]  /*14770*/  MUFU.EX2 R237, R237 ;  /* 0x000000ed00ed7308 */ /* 0x000e620000000800 */
[C---:B------:R-:W-:Y:S07]  /*14780*/  HMMA.16816.F32 R152, R128.reuse, R148, RZ ;  /* 0x000000948098723c */ /* 0x040fee00000018ff */
[----:B------:R-:W-:Y:S01]  /*14790*/  MUFU.EX2 R192, R192 ;  /* 0x000000c000c07308 */ /* 0x000fe20000000800 */
[C---:B------:R-:W-:Y:S07]  /*147a0*/  HMMA.16816.F32 R136, R128.reuse, R132, RZ ;  /* 0x000000848088723c */ /* 0x040fee00000018ff */
[----:B------:R-:W-:Y:S01]  /*147b0*/  MUFU.EX2 R241, R241 ;  /* 0x000000f100f17308 */ /* 0x000fe20000000800 */
[C---:B------:R-:W-:Y:S07]  /*147c0*/  HMMA.16816.F32 R36, R128.reuse, R40, RZ ;  /* 0x000000288024723c */ /* 0x040fee00000018ff */
[----:B------:R-:W-:Y:S01]  /*147d0*/  MUFU.EX2 R190, R190 ;  /* 0x000000be00be7308 */ /* 0x000fe20000000800 */
[C---:B------:R-:W-:Y:S07]  /*147e0*/  HMMA.16816.F32 R44, R128.reuse, R48, RZ ;  /* 0x00000030802c723c */ /* 0x040fee00000018ff */
[----:B------:R-:W1:Y:S01]  /*147f0*/  MUFU.EX2 R193, R193 ;  /* 0x000000c100c17308 */ /* 0x000e620000000800 */
[C---:B------:R-:W-:Y:S07]  /*14800*/  HMMA.16816.F32 R52, R128.reuse, R56, RZ ;  /* 0x000000388034723c */ /* 0x040fee00000018ff */
[----:B------:R-:W-:Y:S01]  /*14810*/  MUFU.EX2 R191, R191 ;  /* 0x000000bf00bf7308 */ /* 0x000fe20000000800 */
[C---:B------:R-:W-:Y:S07]  /*14820*/  HMMA.16816.F32 R60, R128.reuse, R64, RZ ;  /* 0x00000040803c723c */ /* 0x040fee00000018ff */
[----:B------:R-:W1:Y:S01]  /*14830*/  MUFU.EX2 R186, R186 ;  /* 0x000000ba00ba7308 */ /* 0x000e620000000800 */
        /* <DEDUP_REMOVED lines=20> */
[C---:B-1----:R-:W-:Y:S07]  /*14980*/  HMMA.16816.F32 R124, R128.reuse, R4, RZ ;  /* 0x00000004807c723c */ /* 0x042fee00000018ff */
[----:B------:R-:W-:Y:S01]  /*14990*/  F2FP.PACK_AB R4, R176, R3 ;  /* 0x00000003b004723e */ /* 0x000fe200000000ff */
[----:B------:R-:W-:Y:S01]  /*149a0*/  HMMA.16816.F32 R128, R128, R6, RZ ;  /* 0x000000068080723c */ /* 0x000fe200000018ff */
[----:B----4-:R-:W-:Y:S01]  /*149b0*/  F2FP.PACK_AB R5, R184, R187 ;  /* 0x000000bbb805723e */ /* 0x010fe200000000ff */
[----:B------:R-:W-:-:S04]  /*149c0*/  FADD.FTZ R3, R3, R156 ;  /* 0x0000009c03037221 */ /* 0x000fc80000010000 */
[----:B------:R-:W-:Y:S01]  /*149d0*/  FADD.FTZ R3, R176, R3 ;  /* 0x00000003b0037221 */ /* 0x000fe20000010000 */
[----:B------:R-:W-:Y:S02]  /*149e0*/  F2FP.PACK_AB R6, R177, R2 ;  /* 0x00000002b106723e */ /* 0x000fe400000000ff */
[----:B-----5:R-:W-:Y:S01]  /*149f0*/  F2FP.PACK_AB R7, R182, R185 ;  /* 0x000000b9b607723e */ /* 0x020fe200000000ff */
[----:B------:R-:W-:-:S04]  /*14a00*/  FADD.FTZ R2, R2, R3 ;  /* 0x0000000302027221 */ /* 0x000fc80000010000 */
[----:B------:R-:W-:Y:S02]  /*14a10*/  FADD.FTZ R177, R177, R2 ;  /* 0x00000002b1b17221 */ /* 0x000fe40000010000 */
[C---:B--2---:R-:W-:Y:S08]  /*14a20*/  HMMA.16816.F32 R144, R4.reuse, R8, R144 ;  /* 0x000000080490723c */ /* 0x044ff00000001890 */
[C---:B------:R-:W-:Y:S01]  /*14a30*/  HMMA.16816.F32 R140, R4.reuse, R10, R140 ;  /* 0x0000000a048c723c */ /* 0x040fe2000000188c */
[----:B------:R-:W1:Y:S07]  /*14a40*/  LDSM.16.MT88.4 R8, [R216+0x7880] ;  /* 0x00788000d808783b */ /* 0x000e6e0000004200 */
[C---:B---3--:R-:W-:Y:S08]  /*14a50*/  HMMA.16816.F32 R28, R4.reuse, R12, R28 ;  /* 0x0000000c041c723c */ /* 0x048ff0000000181c */
[C---:B------:R-:W-:Y:S01]  /*14a60*/  HMMA.16816.F32 R32, R4.reuse, R14, R32 ;  /* 0x0000000e0420723c */ /* 0x040fe20000001820 */
[----:B------:R-:W2:Y:S07]  /*14a70*/  LDSM.16.MT88.4 R12, [R212+0x7880] ;  /* 0x00788000d40c783b */ /* 0x000eae0000004200 */
[C---:B------:R-:W-:Y:S08]  /*14a80*/  HMMA.16816.F32 R152, R4.reuse, R20, R152 ;  /* 0x000000140498723c */ /* 0x040ff00000001898 */
[C---:B------:R-:W-:Y:S01]  /*14a90*/  HMMA.16816.F32 R148, R4.reuse, R22, R148 ;  /* 0x000000160494723c */ /* 0x040fe20000001894 */
[----:B------:R-:W-:Y:S07]  /*14aa0*/  LDSM.16.MT88.4 R20, [R213+0x7880] ;  /* 0x00788000d514783b */ /* 0x000fee0000004200 */
[C---:B------:R-:W-:Y:S08]  /*14ab0*/  HMMA.16816.F32 R136, R4.reuse, R16, R136 ;  /* 0x000000100488723c */ /* 0x040ff00000001888 */
        /* <DEDUP_REMOVED lines=43> */
[----:B------:R-:W-:-:S03]  /*14d70*/  F2FP.PACK_AB R7, R186, R191 ;  /* 0x000000bfba07723e */ /* 0x000fc600000000ff */
[----:B------:R-:W-:-:S04]  /*14d80*/  FADD.FTZ R192, R192, R237 ;  /* 0x000000edc0c07221 */ /* 0x000fc80000010000 */
[----:B-1----:R-:W-:Y:S01]  /*14d90*/  HMMA.16816.F32 R136, R4, R8, R136 ;  /* 0x000000080488723c */ /* 0x002fe20000001888 */
[----:B------:R-:W-:-:S07]  /*14da0*/  FADD.FTZ R238, R241, R192 ;  /* 0x000000c0f1ee7221 */ /* 0x000fce0000010000 */
[C---:B------:R-:W-:Y:S01]  /*14db0*/  HMMA.16816.F32 R132, R4.reuse, R10, R132 ;  /* 0x0000000a0484723c */ /* 0x040fe20000001884 */
[----:B------:R-:W1:Y:S07]  /*14dc0*/  LDSM.16.MT88.4 R8, [R213+0x6880] ;  /* 0x00688000d508783b */ /* 0x000e6e0000004200 */
[C---:B--2---:R-:W-:Y:S08]  /*14dd0*/  HMMA.16816.F32 R44, R4.reuse, R12, R44 ;  /* 0x0000000c042c723c */ /* 0x044ff0000000182c */
[C---:B------:R-:W-:Y:S01]  /*14de0*/  HMMA.16816.F32 R48, R4.reuse, R14, R48 ;  /* 0x0000000e0430723c */ /* 0x040fe20000001830 */
[----:B------:R-:W2:Y:S07]  /*14df0*/  LDSM.16.MT88.4 R12, [R213+0x9880] ;  /* 0x00988000d50c783b */ /* 0x000eae0000004200 */
[C---:B-----5:R-:W-:Y:S08]  /*14e00*/  HMMA.16816.F32 R152, R4.reuse, R160, R152 ;  /* 0x000000a00498723c */ /* 0x060ff00000001898 */
[C---:B------:R-:W-:Y:S01]  /*14e10*/  HMMA.16816.F32 R148, R4.reuse, R162, R148 ;  /* 0x000000a20494723c */ /* 0x040fe20000001894 */
[----:B------:R-:W4:Y:S07]  /*14e20*/  LDSM.16.MT88.4 R160, [R213+0x8080] ;  /* 0x00808000d5a0783b */ /* 0x000f2e0000004200 */
[C---:B------:R-:W-:Y:S08]  /*14e30*/  HMMA.16816.F32 R144, R4.reuse, R24, R144 ;  /* 0x000000180490723c */ /* 0x040ff00000001890 */
[C---:B------:R-:W-:Y:S01]  /*14e40*/  HMMA.16816.F32 R140, R4.reuse, R26, R140 ;  /* 0x0000001a048c723c */ /* 0x040fe2000000188c */
[----:B------:R-:W5:Y:S07]  /*14e50*/  LDSM.16.MT88.4 R24, [R212+0x8080] ;  /* 0x00808000d418783b */ /* 0x000f6e0000004200 */
[C---:B------:R-:W-:Y:S08]  /*14e60*/  HMMA.16816.F32 R28, R4.reuse, R20, R28 ;  /* 0x00000014041c723c */ /* 0x040ff0000000181c */
        /* <DEDUP_REMOVED lines=8> */
[C---:B--2---:R-:W-:Y:S07]  /*14ef0*/  HMMA.16816.F32 R116, R4.reuse, R12, R116 ;  /* 0x0000000c0474723c */ /* 0x044fee0000001874 */
[----:B------:R-:W-:Y:S01]  /*14f00*/  FADD.FTZ R12, R158, R183 ;  /* 0x000000b79e0c7221 */ /* 0x000fe20000010000 */
[----:B------:R-:W-:Y:S03]  /*14f10*/  HMMA.16816.F32 R60, R4, R172, R60 ;  /* 0x000000ac043c723c */ /* 0x000fe6000000183c */
[----:B------:R-:W-:-:S04]  /*14f20*/  FADD.FTZ R12, R157, R12 ;  /* 0x0000000c9d0c7221 */ /* 0x000fc80000010000 */
        /* <DEDUP_REMOVED lines=11> */
[----:B------:R-:W-:-:S05]  /*14fe0*/  FADD.FTZ R237, R186, R191 ;  /* 0x000000bfbaed7221 */ /* 0x000fca0000010000 */
[C---:B------:R-:W-:Y:S08]  /*14ff0*/  HMMA.16816.F32 R80, R4.reuse, R166, R80 ;  /* 0x000000a60450723c */ /* 0x040ff00000001850 */
[C---:B----4-:R-:W-:Y:S08]  /*15000*/  HMMA.16816.F32 R84, R4.reuse, R160, R84 ;  /* 0x000000a00454723c */ /* 0x050ff00000001854 */
[C---:B------:R-:W-:Y:S08]  /*15010*/  HMMA.16816.F32 R88, R4.reuse, R162, R88 ;  /* 0x000000a20458723c */ /* 0x040ff00000001858 */
[C---:B-----5:R-:W-:Y:S08]  /*15020*/  HMMA.16816.F32 R92, R4.reuse, R24, R92 ;  /* 0x00000018045c723c */ /* 0x060ff0000000185c */
[C---:B------:R-:W-:Y:S08]  /*15030*/  HMMA.16816.F32 R96, R4.reuse, R26, R96 ;  /* 0x0000001a0460723c */ /* 0x040ff00000001860 */
[C---:B------:R-:W-:Y:S08]  /*15040*/  HMMA.16816.F32 R100, R4.reuse, R20, R100 ;  /* 0x000000140464723c */ /* 0x040ff00000001864 */
[C---:B------:R-:W-:Y:S08]  /*15050*/  HMMA.16816.F32 R104, R4.reuse, R22, R104 ;  /* 0x000000160468723c */ /* 0x040ff00000001868 */
[C---:B---3--:R-:W-:Y:S08]  /*15060*/  HMMA.16816.F32 R108, R4.reuse, R16, R108 ;  /* 0x00000010046c723c */ /* 0x048ff0000000186c */
[C---:B------:R-:W-:Y:S08]  /*15070*/  HMMA.16816.F32 R112, R4.reuse, R18, R112 ;  /* 0x000000120470723c */ /* 0x040ff00000001870 */
[C---:B------:R-:W-:Y:S08]  /*15080*/  HMMA.16816.F32 R120, R4.reuse, R14, R120 ;  /* 0x0000000e0478723c */ /* 0x040ff00000001878 */
[C---:B-1----:R-:W-:Y:S08]  /*15090*/  HMMA.16816.F32 R124, R4.reuse, R8, R124 ;  /* 0x00000008047c723c */ /* 0x042ff0000000187c */
[----:B------:R-:W-:Y:S01]  /*150a0*/  HMMA.16816.F32 R128, R4, R10, R128 ;  /* 0x0000000a0480723c */ /* 0x000fe20000001880 */
[----:B------:R-:W-:Y:S07]  /*150b0*/  @!P0 BRA `(.L_x_1733) ;  /* 0x0000331000008947 */ /* 0x000fee0003800000 */
[----:B------:R-:W-:Y:S01]  /*150c0*/  IMAD.MOV.U32 R2, RZ, RZ, R159 ;  /* 0x000000ffff027224 */ /* 0x000fe200078e009f */
[C---:B------:R-:W-:Y:S01]  /*150d0*/  SHF.L.U64.HI R241, R196.reuse, 0x1, R199 ;  /* 0x00000001c4f17819 */ /* 0x040fe200000102c7 */
[----:B------:R-:W-:Y:S01]  /*150e0*/  IMAD.MOV.U32 R3, RZ, RZ, R0 ;  /* 0x000000ffff037224 */ /* 0x000fe200078e0000 */
[----:B------:R-:W-:Y:S01]  /*150f0*/  SHF.L.U32 R242, R196, 0x1, RZ ;  /* 0x00000001c4f27819 */ /* 0x000fe200000006ff */
[C---:B------:R-:W-:Y:S01]  /*15100*/  IMAD.SHL.U32 R244, R235.reuse, 0x2, RZ ;  /* 0x00000002ebf47824 */ /* 0x040fe200078e00ff */
[----:B------:R-:W-:Y:S01]  /*15110*/  SHF.L.U64.HI R243, R235, 0x1, R236 ;  /* 0x00000001ebf37819 */ /* 0x000fe200000102ec */
[----:B------:R-:W-:Y:S01]  /*15120*/  UMOV UR4, UR13 ;  /* 0x0000000d00047c82 */ /* 0x000fe20008000000 */
[----:B------:R-:W-:-:S02]  /*15130*/  SHF.L.U64.HI R245, R234, 0x1, R233 ;  /* 0x00000001eaf57819 */ /* 0x000fc400000102e9 */
[----:B------:R-:W-:-:S07]  /*15140*/  SHF.L.U32 R246, R234, 0x1, RZ ;  /* 0x00000001eaf67819 */ /* 0x000fce00000006ff */
.L_x_1738:
[----:B------:R-:W-:Y:S04]  /*15150*/  DEPBAR.LE SB0, 0x0 ;  /* 0x000080000000791a */ /* 0x000fe80000000000 */
[----:B------:R-:W-:Y:S01]  /*15160*/  BAR.SYNC.DEFER_BLOCKING 0x0 ;  /* 0x0000000000007b1d */ /* 0x000fe20000010000 */
[----:B------:R-:W-:Y:S05]  /*15170*/  ISETP.LE.AND P0, PT, RZ, UR4, PT ;  /* 0x00000004ff007c0c */ /* 0x000fea000bf03270 */
[----:B------:R1:W2:Y:S04]  /*15180*/  LDSM.16.M88.4 R156, [R222] ;  /* 0x00000000de9c783b */ /* 0x0002a80000000200 */
[----:B------:R1:W3:Y:S04]  /*15190*/  LDSM.16.M88.4 R160, [R221+0xa080] ;  /* 0x00a08000dda0783b */ /* 0x0002e80000000200 */
[----:B------:R1:W4:Y:S04]  /*151a0*/  LDSM.16.M88.4 R164, [R221+0xa880] ;  /* 0x00a88000dda4783b */ /* 0x0003280000000200 */
[----:B------:R1:W1:Y:S04]  /*151b0*/  LDSM.16.M88.4 R24, [R221+0xb080] ;  /* 0x00b08000dd18783b */ /* 0x0002680000000200 */
[----:B------:R1:W1:Y:S04]  /*151c0*/  LDSM.16.M88.4 R168, [R220] ;  /* 0x00000000dca8783b */ /* 0x0002680000000200 */
[----:B------:R1:W1:Y:S04]  /*151d0*/  LDSM.16.M88.4 R172, [R219] ;  /* 0x00000000dbac783b */ /* 0x0002680000000200 */
[----:B------:R1:W1:Y:S04]  /*151e0*/  LDSM.16.M88.4 R176, [R211] ;  /* 0x00000000d3b0783b */ /* 0x0002680000000200 */
[----:B------:R1:W1:Y:S01]  /*151f0*/  LDSM.16.M88.4 R180, [R210] ;  /* 0x00000000d2b4783b */ /* 0x0002620000000200 */
[----:B------:R-:W-:-:S05]  /*15200*/  @!P0 BRA `(.L_x_1734) ;  /* 0x0000036000008947 */ /* 0x000fca0003800000 */
[C---:B------:R-:W-:Y:S01]  /*15210*/  IMAD.WIDE.U32 R6, R228.reuse, c[0x0][0x208], RZ ;  /* 0x00008200e4067a25 */ /* 0x040fe200078e00ff */
[----:B------:R-:W-:Y:S01]  /*15220*/  SHF.R.S32.HI R9, RZ, 0x1f, R228 ;  /* 0x0000001fff097819 */ /* 0x000fe200000114e4 */
[----:B------:R-:W-:Y:S01]  /*15230*/  BSSY B0, `(.L_x_1734) ;  /* 0x0000033000007945 */ /* 0x000fe20003800000 */
[----:B------:R-:W-:Y:S02]  /*15240*/  SHF.R.S32.HI R5, RZ, 0x1f, R227 ;  /* 0x0000001fff057819 */ /* 0x000fe400000114e3 */
[----:B------:R-:W-:Y:S01]  /*15250*/  ISETP.GE.AND P1, PT, R229, c[0x0][0x1d4], PT ;  /* 0x00007500e5007a0c */ /* 0x000fe20003f26270 */
[----:B------:R-:W-:Y:S02]  /*15260*/  IMAD R9, R9, c[0x0][0x208], RZ ;  /* 0x0000820009097a24 */ /* 0x000fe400078e02ff */
[----:B------:R-:W-:Y:S02]  /*15270*/  IMAD R5, R5, c[0x0][0x218], RZ ;  /* 0x0000860005057a24 */ /* 0x000fe400078e02ff */
[----:B------:R-:W-:Y:S02]  /*15280*/  IMAD R9, R228, c[0x0][0x20c], R9 ;  /* 0x00008300e4097a24 */ /* 0x000fe400078e0209 */
[----:B------:R-:W-:Y:S02]  /*15290*/  IMAD R5, R227, c[0x0][0x21c], R5 ;  /* 0x00008700e3057a24 */ /* 0x000fe400078e0205 */
[----:B------:R-:W-:Y:S04]  /*152a0*/  IMAD.IADD R7, R7, 0x1, R9 ;  /* 0x0000000107077824 */ /* 0x000fe800078e0209 */
[----:B------:R-:W-:Y:S05]  /*152b0*/  IMAD.WIDE.U32 R6, R227, c[0x0][0x218], R6 ;  /* 0x00008600e3067a25 */ /* 0x000fea00078e0006 */
[----:B------:R-:W-:Y:S01]  /*152c0*/  IADD3 R4, P0, R6, UR28, RZ ;  /* 0x0000001c06047c10 */ /* 0x000fe2000ff1e0ff */
[----:B------:R-:W-:Y:S03]  /*152d0*/  IMAD.SHL.U32 R6, R232, 0x2, RZ ;  /* 0x00000002e8067824 */ /* 0x000fe600078e00ff */
[----:B------:R-:W-:Y:S02]  /*152e0*/  IADD3.X R5, R7, UR12, R5, P0, !PT ;  /* 0x0000000c07057c10 */ /* 0x000fe400087fe405 */
[C---:B------:R-:W-:Y:S04]  /*152f0*/  LEA R0, P0, R4.reuse, c[0x0][0x1f8], 0x1 ;  /* 0x00007e0004007a11 */ /* 0x040fe800078008ff */
[----:B------:R-:W-:Y:S02]  /*15300*/  LEA.HI.X R15, R4, c[0x0][0x1fc], R5, 0x1, P0 ;  /* 0x00007f00040f7a11 */ /* 0x000fe400000f0c05 */
[----:B------:R-:W5:Y:S01]  /*15310*/  SHFL.IDX PT, R5, R0, RZ, 0x181f ;  /* 0x00181fff00057589 */ /* 0x000f6200000e0000 */
[----:B------:R-:W-:Y:S03]  /*15320*/  SHF.L.U64.HI R4, R232, 0x1, R231 ;  /* 0x00000001e8047819 */ /* 0x000fe600000102e7 */
[----:B------:R-:W4:Y:S01]  /*15330*/  SHFL.IDX PT, R8, R15, RZ, 0x181f ;  /* 0x00181fff0f087589 */ /* 0x000f2200000e0000 */
[C---:B-----5:R-:W-:Y:S05]  /*15340*/  IADD3 R16, P0, R5.reuse, R242, RZ ;  /* 0x000000f205107210 */ /* 0x060fea0007f1e0ff */
[C---:B----4-:R-:W-:Y:S01]  /*15350*/  IMAD.X R17, R8.reuse, 0x1, R241, P0 ;  /* 0x0000000108117824 */ /* 0x050fe200000e06f1 */
[C---:B------:R-:W-:Y:S04]  /*15360*/  IADD3 R12, P0, R5.reuse, R244, RZ ;  /* 0x000000f4050c7210 */ /* 0x040fe80007f1e0ff */
[----:B------:R-:W-:Y:S01]  /*15370*/  @!PT LDS RZ, [RZ] ;  /* 0x00000000fffff984 */ /* 0x000fe20000000800 */
[----:B------:R4:W-:Y:S01]  /*15380*/  LDGSTS.E.BYPASS.LTC128B.128 [R230+0x4080], [R16.64], !P6 ;  /* 0x0408000010e67fae */ /* 0x0009e2000f101d5a */
[C---:B------:R-:W-:Y:S01]  /*15390*/  IMAD.X R13, R8.reuse, 0x1, R243, P0 ;  /* 0x00000001080d7824 */ /* 0x040fe200000e06f3 */
[C---:B------:R-:W-:Y:S04]  /*153a0*/  IADD3 R10, P0, R5.reuse, R246, RZ ;  /* 0x000000f6050a7210 */ /* 0x040fe80007f1e0ff */
[----:B------:R4:W-:Y:S01]  /*153b0*/  LDGSTS.E.BYPASS.LTC128B.128 [R230+0x5880], [R12.64], !P1 ;  /* 0x058800000ce67fae */ /* 0x0009e2000c901d5a */
[C---:B------:R-:W-:Y:S01]  /*153c0*/  IMAD.X R11, R8.reuse, 0x1, R245, P0 ;  /* 0x00000001080b7824 */ /* 0x040fe200000e06f5 */
[----:B------:R-:W-:Y:S02]  /*153d0*/  IADD3 R18, P0, R5, R6, RZ ;  /* 0x0000000605127210 */ /* 0x000fe40007f1e0ff */
[----:B------:R-:W-:Y:S02]  /*153e0*/  ISETP.GT.AND P1, PT, R223, 0x7f, PT ;  /* 0x0000007fdf00780c */ /* 0x000fe40003f24270 */
[----:B------:R4:W-:Y:S01]  /*153f0*/  LDGSTS.E.BYPASS.LTC128B.128 [R230+0x7080], [R10.64], !P5 ;  /* 0x070800000ae67fae */ /* 0x0009e2000e901d5a */
[----:B------:R-:W-:Y:S05]  /*15400*/  IMAD.X R19, R8, 0x1, R4, P0 ;  /* 0x0000000108137824 */ /* 0x000fea00000e0604 */
[----:B------:R4:W-:Y:S05]  /*15410*/  LDGSTS.E.BYPASS.LTC128B.128 [R230+0x8880], [R18.64], !P4 ;  /* 0x0888000012e67fae */ /* 0x0009ea000e101d5a */
[----:B------:R-:W-:-:S05]  /*15420*/  @P1 BRA `(.L_x_1735) ;  /* 0x0000013000001947 */ /* 0x000fca0003800000 */
[----:B------:R-:W-:-:S05]  /*15430*/  BRA.DIV ~URZ, `(.L_x_1736) ;  /* 0x000093527f007947 */ /* 0x000fca000b800000 */
[----:B------:R4:W3:Y:S04]  /*15440*/  SHFL.IDX PT, R8, R15, 0x1, 0x181f ;  /* 0x00381f000f087f89 */ /* 0x0008e800000e0000 */
[----:B----4-:R4:W2:Y:S02]  /*15450*/  SHFL.IDX PT, R13, R0, 0x1, 0x181f ;  /* 0x00381f00000d7f89 */ /* 0x0108a400000e0000 */
.L_x_1763:
[----:B--2---:R-:W-:Y:S02]  /*15460*/  IADD3 R16, P0, R13, R242, RZ ;  /* 0x000000f20d107210 */ /* 0x004fe40007f1e0ff */
[----:B------:R-:W-:Y:S03]  /*15470*/  ISETP.GE.AND P1, PT, R229, c[0x0][0x1d4], PT ;  /* 0x00007500e5007a0c */ /* 0x000fe60003f26270 */
[C---:B---3--:R-:W-:Y:S01]  /*15480*/  IMAD.X R17, R8.reuse, 0x1, R241, P0 ;  /* 0x0000000108117824 */ /* 0x048fe200000e06f1 */
[C---:B------:R-:W-:Y:S04]  /*15490*/  IADD3 R14, P0, R13.reuse, R244, RZ ;  /* 0x000000f40d0e7210 */ /* 0x040fe80007f1e0ff */
[----:B------:R-:W-:Y:S01]  /*154a0*/  @!PT LDS RZ, [RZ] ;  /* 0x00000000fffff984 */ /* 0x000fe20000000800 */
[----:B------:R-:W-:Y:S01]  /*154b0*/  @!PT LDS RZ, [RZ] ;  /* 0x00000000fffff984 */ /* 0x000fe20000000800 */
        /* <DEDUP_REMOVED lines=10> */
.L_x_1735:
[----:B------:R-:W-:Y:S05]  /*15560*/  BSYNC B0 ;  /* 0x0000000000007941 */ /* 0x000fea0003800000 */
.L_x_1734:
[----:B------:R-:W0:Y:S01]  /*15570*/  LDGDEPBAR ;  /* 0x00000000000079af */ /* 0x000e220000000000 */
[----:B------:R-:W-:Y:S01]  /*15580*/  WARPSYNC 0xffffffff ;  /* 0xffffffff00007948 */ /* 0x000fe20003800000 */
[C---:B--23--:R-:W-:Y:S01]  /*15590*/  HMMA.16816.F32 R4, R156.reuse, R160, RZ ;  /* 0x000000a09c04723c */ /* 0x04cfe200000018ff */
[----:B------:R-:W-:Y:S04]  /*155a0*/  UISETP.GE.AND UP0, UPT, UR4, 0x1, UPT ;  /* 0x000000010400788c */ /* 0x000fe8000bf06270 */
[----:B------:R-:W-:Y:S02]  /*155b0*/  LDSM.16.M88.4 R184, [R218] ;  /* 0x00000000dab8783b */ /* 0x000fe40000000200 */
[----:B------:R-:W-:Y:S01]  /*155c0*/  PLOP3.LUT P0, PT, PT, PT, UP0, 0x40, 0x0 ;  /* 0x000000000000781c */ /* 0x000fe20003f0e808 */
[C---:B----4-:R-:W-:Y:S04]  /*155d0*/  HMMA.16816.F32 R8, R156.reuse, R162, RZ ;  /* 0x000000a29c08723c */ /* 0x050fe800000018ff */
[----:B------:R-:W2:Y:S04]  /*155e0*/  LDSM.16.M88.4 R188, [R215+0xa080] ;  /* 0x00a08000d7bc783b */ /* 0x000ea80000000200 */
[C---:B------:R-:W-:Y:S03]  /*155f0*/  HMMA.16816.F32 R12, R156.reuse, R164, RZ ;  /* 0x000000a49c0c723c */ /* 0x040fe600000018ff */
[----:B------:R-:W-:Y:S05]  /*15600*/  LDSM.16.M88.4 R160, [R215+0xb080] ;  /* 0x00b08000d7a0783b */ /* 0x000fea0000000200 */
[C---:B------:R-:W-:Y:S02]  /*15610*/  HMMA.16816.F32 R16, R156.reuse, R166, RZ ;  /* 0x000000a69c10723c */ /* 0x040fe400000018ff */
[----:B------:R-:W-:Y:S06]  /*15620*/  LDSM.16.M88.4 R164, [R217] ;  /* 0x00000000d9a4783b */ /* 0x000fec0000000200 */
[C---:B-1----:R-:W-:Y:S01]  /*15630*/  HMMA.16816.F32 R20, R156.reuse, R24, RZ ;  /* 0x000000189c14723c */ /* 0x042fe200000018ff */
[----:B------:R-:W-:Y:S07]  /*15640*/  LDSM.16.M88.4 R192, [R209] ;  /* 0x00000000d1c0783b */ /* 0x000fee0000000200 */
[----:B------:R-:W-:Y:S01]  /*15650*/  HMMA.16816.F32 R24, R156, R26, RZ ;  /* 0x0000001a9c18723c */ /* 0x000fe200000018ff */
        /* <DEDUP_REMOVED lines=10> */
[C---:B--2---:R-:W-:Y:S01]  /*15700*/  HMMA.16816.F32 R4, R184.reuse, R188, R4 ;  /* 0x000000bcb804723c */ /* 0x044fe20000001804 */
[----:B------:R-:W2:Y:S07]  /*15710*/  LDSM.16.M88.4 R180, [R221+0xb880] ;  /* 0x00b88000ddb4783b */ /* 0x000eae0000000200 */
[C---:B------:R-:W-:Y:S01]  /*15720*/  HMMA.16816.F32 R8, R184.reuse, R190, R8 ;  /* 0x000000beb808723c */ /* 0x040fe20000001808 */
[----:B------:R-:W-:Y:S07]  /*15730*/  LDSM.16.M88.4 R188, [R208] ;  /* 0x00000000d0bc783b */ /* 0x000fee0000000200 */
[C---:B-1----:R-:W-:Y:S08]  /*15740*/  HMMA.16816.F32 R12, R184.reuse, R156, R12 ;  /* 0x0000009cb80c723c */ /* 0x042ff0000000180c */
[C---:B------:R-:W-:Y:S01]  /*15750*/  HMMA.16816.F32 R16, R184.reuse, R158, R16 ;  /* 0x0000009eb810723c */ /* 0x040fe20000001810 */
[----:B------:R-:W1:Y:S07]  /*15760*/  LDSM.16.M88.4 R156, [R221+0xc080] ;  /* 0x00c08000dd9c783b */ /* 0x000e6e0000000200 */
        /* <DEDUP_REMOVED lines=13> */
[C---:B--2---:R-:W-:Y:S01]  /*15840*/  HMMA.16816.F32 R4, R176.reuse, R180, R4 ;  /* 0x000000b4b004723c */ /* 0x044fe20000001804 */
[----:B------:R-:W2:Y:S07]  /*15850*/  LDSM.16.M88.4 R172, [R218+0x4000] ;  /* 0x00400000daac783b */ /* 0x000eae0000000200 */
        /* <DEDUP_REMOVED lines=79> */
[C---:B--2---:R-:W-:Y:S08]  /*15d50*/  HMMA.16816.F32 R4, R172.reuse, R192, R4 ;  /* 0x000000c0ac04723c */ /* 0x044ff00000001804 */
[C---:B------:R-:W-:Y:S01]  /*15d60*/  HMMA.16816.F32 R8, R172.reuse, R194, R8 ;  /* 0x000000c2ac08723c */ /* 0x040fe20000001808 */
[----:B------:R-:W-:Y:S07]  /*15d70*/  LDSM.16.M88.4 R192, [R209+0x4800] ;  /* 0x00480000d1c0783b */ /* 0x000fee0000000200 */
[C---:B-1----:R-:W-:Y:S08]  /*15d80*/  HMMA.16816.F32 R12, R172.reuse, R156, R12 ;  /* 0x0000009cac0c723c */ /* 0x042ff0000000180c */
        /* <DEDUP_REMOVED lines=28> */
[C---:B--2---:R-:W-:Y:S02]  /*15f50*/  HMMA.16816.F32 R20, R172.reuse, R160, R20 ;  /* 0x000000a0ac14723c */ /* 0x044fe40000001814 */
[----:B------:R-:W1:Y:S02]  /*15f60*/  MUFU.TANH R169, R169 ;  /* 0x000000a900a97308 */ /* 0x000e640000002400 */
[----:B------:R-:W-:Y:S02]  /*15f70*/  FMUL.FTZ R0, R6, c[0x0][0x320] ;  /* 0x0000c80006007a20 */ /* 0x000fe40000410000 */
[----:B------:R-:W-:Y:S02]  /*15f80*/  FMUL.FTZ R168, R7, c[0x0][0x320] ;  /* 0x0000c80007a87a20 */ /* 0x000fe40000410000 */
[----:B------:R-:W-:Y:S04]  /*15f90*/  HMMA.16816.F32 R24, R172, R162, R24 ;  /* 0x000000a2ac18723c */ /* 0x000fe80000001818 */
[----:B------:R-:W2:Y:S01]  /*15fa0*/  MUFU.TANH R170, R170 ;  /* 0x000000aa00aa7308 */ /* 0x000ea20000002400 */
[----:B------:R-:W-:Y:S02]  /*15fb0*/  FMUL.FTZ R171, R8, c[0x0][0x320] ;  /* 0x0000c80008ab7a20 */ /* 0x000fe40000410000 */
[----:B------:R-:W-:Y:S02]  /*15fc0*/  FMUL.FTZ R178, R9, c[0x0][0x320] ;  /* 0x0000c80009b27a20 */ /* 0x000fe40000410000 */
[----:B------:R-:W-:Y:S03]  /*15fd0*/  FMUL.FTZ R176, R10, c[0x0][0x320] ;  /* 0x0000c8000ab07a20 */ /* 0x000fe60000410000 */
[----:B------:R-:W-:Y:S02]  /*15fe0*/  FMUL.FTZ R177, R11, c[0x0][0x320] ;  /* 0x0000c8000bb17a20 */ /* 0x000fe40000410000 */
        /* <DEDUP_REMOVED lines=39> */
[----:B--234-:R-:W-:Y:S01]  /*16260*/  ISETP.NE.AND P1, PT, R224, 0x1, PT ;  /* 0x00000001e000780c */ /* 0x01cfe20003f25270 */
[----:B------:R-:W-:Y:S01]  /*16270*/  UIMAD UR5, UR4, 0x30, UR19 ;  /* 0x00000030040578a4 */ /* 0x000fe2000f8e0213 */
[----:B------:R-:W-:Y:S05]  /*16280*/  IMAD.MOV.U32 R227, RZ, RZ, RZ ;  /* 0x000000ffffe37224 */ /* 0x000fea00078e00ff */
        /* <DEDUP_REMOVED lines=25> */
[----:B------:R-:W2:Y:S01]  /*16420*/  SHFL.IDX PT, R7, R5, RZ, 0x181f ;  /* 0x00181fff05077589 */ /* 0x000ea200000e0000 */
[----:B------:R-:W-:Y:S03]  /*16430*/  IADD3 R6, -R197, 0x30, RZ ;  /* 0x00000030c5067810 */ /* 0x000fe60007ffe1ff */
[----:B------:R-:W3:Y:S01]  /*16440*/  SHFL.IDX PT, R8, R4, RZ, 0x181f ;  /* 0x00181fff04087589 */ /* 0x000ee200000e0000 */
[----:B------:R-:W-:Y:S03]  /*16450*/  ISETP.GE.AND P1, PT, R6, 0x1, PT ;  /* 0x000000010600780c */ /* 0x000fe60003f26270 */
[----:B------:R-:W4:Y:S04]  /*16460*/  SHFL.IDX PT, R5, R5, 0x1, 0x181f ;  /* 0x00381f0005057f89 */ /* 0x000f2800000e0000 */
[----:B------:R-:W5:Y:S06]  /*16470*/  SHFL.IDX PT, R4, R4, 0x1, 0x181f ;  /* 0x00381f0004047f89 */ /* 0x000f6c00000e0000 */
        /* <DEDUP_REMOVED lines=8> */
[----:B------:R-:W-:Y:S02]  /*16500*/  @P1 LEA.HI.X R17, R232, R8, R231, 0x1, P0 ;  /* 0x00000008e8111211 */ /* 0x000fe400000f0ce7 */
[----:B------:R-:W-:Y:S11]  /*16510*/  ISETP.GE.AND P0, PT, R6, 0x21, PT ;  /* 0x000000210600780c */ /* 0x000ff60003f06270 */
[----:B------:R-:W-:Y:S02]  /*16520*/  @!UPT UIADD3 URZ, URZ, URZ, URZ ;  /* 0x0000003f3f3ff290 */ /* 0x000fe4000fffe03f */
[C---:B----4-:R-:W-:Y:S05]  /*16530*/  @P0 IADD3 R8, P2, R5.reuse, R242, RZ ;  /* 0x000000f205080210 */ /* 0x050fea0007f5e0ff */
[C---:B-----5:R-:W-:Y:S01]  /*16540*/  @P0 IMAD.X R9, R4.reuse, 0x1, R241, P2 ;  /* 0x0000000104090824 */ /* 0x060fe200010e06f1 */
[----:B------:R-:W-:Y:S05]  /*16550*/  @P0 IADD3 R6, P2, R5, R244, RZ ;  /* 0x000000f405060210 */ /* 0x000fea0007f5e0ff */
[C---:B------:R-:W-:Y:S01]  /*16560*/  @P0 IMAD.X R7, R4.reuse, 0x1, R243, P2 ;  /* 0x0000000104070824 */ /* 0x040fe200010e06f3 */
[----:B------:R-:W-:Y:S11]  /*16570*/  ISETP.GE.AND P2, PT, R229, c[0x0][0x1d4], PT ;  /* 0x00007500e5007a0c */ /* 0x000ff60003f46270 */
[----:B------:R-:W-:Y:S02]  /*16580*/  @!UPT UIADD3 URZ, URZ, URZ, URZ ;  /* 0x0000003f3f3ff290 */ /* 0x000fe4000fffe03f */
[----:B------:R2:W-:Y:S04]  /*16590*/  @P1 LDGSTS.E.BYPASS.LTC128B.128 [R230+0xb880], [R12.64], !P2 ;  /* 0x0b8800000ce61fae */ /* 0x0005e8000d101d5a */
[----:B------:R2:W-:Y:S04]  /*165a0*/  @P1 LDGSTS.E.BYPASS.LTC128B.128 [R230+0xd080], [R10.64], !P5 ;  /* 0x0d0800000ae61fae */ /* 0x0005e8000e901d5a */
[----:B------:R2:W-:Y:S01]  /*165b0*/  @P1 LDGSTS.E.BYPASS.LTC128B.128 [R230+0xe880], [R16.64], !P4 ;  /* 0x0e88000010e61fae */ /* 0x0005e2000e101d5a */
[----:B------:R-:W-:Y:S03]  /*165c0*/  @P0 IADD3 R18, P1, R5, R246, RZ ;  /* 0x000000f605120210 */ /* 0x000fe60007f3e0ff */
[----:B------:R2:W-:Y:S02]  /*165d0*/  @P0 LDGSTS.E.BYPASS.LTC128B.128 [R230+0xb080], [R8.64], !P6 ;  /* 0x0b08000008e60fae */ /* 0x0005e4000f101d5a */
[----:B------:R-:W-:Y:S01]  /*165e0*/  @P0 IMAD.X R19, R4, 0x1, R245, P1 ;  /* 0x0000000104130824 */ /* 0x000fe200008e06f5 */
[C---:B------:R-:W-:Y:S01]  /*165f0*/  @P0 LEA R26, P1, R232.reuse, R5, 0x1 ;  /* 0x00000005e81a0211 */ /* 0x040fe200078208ff */
[----:B------:R2:W-:Y:S03]  /*16600*/  @P0 LDGSTS.E.BYPASS.LTC128B.128 [R230+0xc880], [R6.64], !P2 ;  /* 0x0c88000006e60fae */ /* 0x0005e6000d101d5a */
[----:B------:R-:W-:Y:S01]  /*16610*/  @P0 LEA.HI.X R27, R232, R4, R231, 0x1, P1 ;  /* 0x00000004e81b0211 */ /* 0x000fe200008f0ce7 */
[----:B------:R2:W-:Y:S04]  /*16620*/  @P0 LDGSTS.E.BYPASS.LTC128B.128 [R230+0xe080], [R18.64], !P5 ;  /* 0x0e08000012e60fae */ /* 0x0005e8000e901d5a */
[----:B------:R2:W-:Y:S04]  /*16630*/  @P0 LDGSTS.E.BYPASS.LTC128B.128 [R230+0xf880], [R26.64], !P4 ;  /* 0x0f8800001ae60fae */ /* 0x0005e8000e101d5a */
.L_x_1737:
[----:B--234-:R-:W-:Y:S01]  /*16640*/  PLOP3.LUT P0, PT, PT, PT, UP2, 0x80, 0x0 ;  /* 0x000000000000781c */ /* 0x01cfe20003f0f028 */
[----:B------:R-:W-:Y:S01]  /*16650*/  UIMAD UR5, UR4, -0x30, URZ ;  /* 0xffffffd0040578a4 */ /* 0x000fe2000f8e023f */
[----:B------:R-:W-:Y:S01]  /*16660*/  MOV R5, R198 ;  /* 0x000000c600057202 */ /* 0x000fe20000000f00 */
[----:B------:R-:W0:Y:S01]  /*16670*/  LDGDEPBAR ;  /* 0x00000000000079af */ /* 0x000e220000000000 */
[----:B------:R-:W-:Y:S03]  /*16680*/  UIADD3 UR13, UR4, -0x1, URZ ;  /* 0xffffffff040d7890 */ /* 0x000fe6000fffe03f */
[----:B------:R-:W-:Y:S04]  /*16690*/  MOV R6, UR5 ;  /* 0x0000000500067c02 */ /* 0x000fe80008000f00 */
[----:B------:R-:W-:Y:S02]  /*166a0*/  IADD3 R9, -R239, 0x1, R6 ;  /* 0x00000001ef097810 */ /* 0x000fe40007ffe106 */
[----:B------:R-:W-:Y:S01]  /*166b0*/  @P0 IMAD.HI.U32 R4, R198, c[0x0][0x2c8], RZ ;  /* 0x0000b200c6040a27 */ /* 0x000fe200078e00ff */
[----:B------:R-:W-:Y:S11]  /*166c0*/  PLOP3.LUT P0, PT, PT, PT, UP2, 0x80, 0x0 ;  /* 0x000000000000781c */ /* 0x000ff60003f0f028 */
[----:B------:R-:W-:Y:S02]  /*166d0*/  @!UPT UIADD3 URZ, URZ, URZ, URZ ;  /* 0x0000003f3f3ff290 */ /* 0x000fe4000fffe03f */
[----:B------:R-:W-:Y:S02]  /*166e0*/  @P0 SHF.R.U32.HI R5, RZ, c[0x0][0x2cc], R4 ;  /* 0x0000b300ff050a19 */ /* 0x000fe40000011604 */
[----:B------:R-:W-:Y:S03]  /*166f0*/  MOV R4, UR21 ;  /* 0x0000001500047c02 */ /* 0x000fe60008000f00 */
[----:B------:R-:W2:Y:S01]  /*16700*/  SHFL.IDX PT, R7, R5, RZ, 0x1c1f ;  /* 0x001c1fff05077589 */ /* 0x000ea200000e0000 */
[----:B------:R-:W-:Y:S07]  /*16710*/  IADD3 R4, -R4, UR14, R9 ;  /* 0x0000000e04047c10 */ /* 0x000fee000fffe109 */
[----:B------:R-:W3:Y:S01]  /*16720*/  SHFL.IDX PT, R5, R5, 0x1, 0x1c1f ;  /* 0x003c1f0005057f89 */ /* 0x000ee200000e0000 */
[----:B--2---:R-:W-:Y:S04]  /*16730*/  IADD3 R6, R4, R7, RZ ;  /* 0x0000000704067210 */ /* 0x004fe80007ffe0ff */
[C---:B------:R-:W-:Y:S04]  /*16740*/  ISETP.GT.AND P0, PT, R6.reuse, RZ, PT ;  /* 0x000000ff0600720c */ /* 0x040fe80003f04270 */
[----:B-1----:R-:W-:Y:S02]  /*16750*/  FSEL R10, R169, -INF , P0 ;  /* 0xff800000a90a7808 */ /* 0x002fe40000000000 */
[----:B------:R-:W-:Y:S02]  /*16760*/  ISETP.GT.AND P0, PT, R6, 0x1, PT ;  /* 0x000000010600780c */ /* 0x000fe40003f04270 */
[----:B---3--:R-:W-:Y:S02]  /*16770*/  IADD3 R4, R4, R5, RZ ;  /* 0x0000000504047210 */ /* 0x008fe40007ffe0ff */
[----:B------:R-:W-:Y:S02]  /*16780*/  FSEL R13, R170, -INF , P0 ;  /* 0xff800000aa0d7808 */ /* 0x000fe40000000000 */
[C---:B------:R-:W-:Y:S04]  /*16790*/  ISETP.GT.AND P0, PT, R6.reuse, 0x8, PT ;  /* 0x000000080600780c */ /* 0x040fe80003f04270 */
[----:B------:R-:W-:Y:S02]  /*167a0*/  FSEL R11, R171, -INF , P0 ;  /* 0xff800000ab0b7808 */ /* 0x000fe40000000000 */
[----:B------:R-:W-:Y:S04]  /*167b0*/  ISETP.GT.AND P0, PT, R6, 0x9, PT ;  /* 0x000000090600780c */ /* 0x000fe80003f04270 */
[----:B------:R-:W-:Y:S02]  /*167c0*/  FSEL R9, R178, -INF , P0 ;  /* 0xff800000b2097808 */ /* 0x000fe40000000000 */
[C---:B------:R-:W-:Y:S04]  /*167d0*/  ISETP.GT.AND P0, PT, R6.reuse, 0x10, PT ;  /* 0x000000100600780c */ /* 0x040fe80003f04270 */
[----:B------:R-:W-:Y:S02]  /*167e0*/  FSEL R249, R249, -INF , P0 ;  /* 0xff800000f9f97808 */ /* 0x000fe40000000000 */
[C---:B------:R-:W-:Y:S04]  /*167f0*/  ISETP.GT.AND P0, PT, R6.reuse, 0x11, PT ;  /* 0x000000110600780c */ /* 0x040fe80003f04270 */
        /* <DEDUP_REMOVED lines=9> */
[----:B------:R-:W-:Y:S04]  /*16890*/  ISETP.GT.AND P0, PT, R6, 0x28, PT ;  /* 0x000000280600780c */ /* 0x000fe80003f04270 */
[----:B------:R-:W-:Y:S02]  /*168a0*/  FSEL R187, R172, -INF , P0 ;  /* 0xff800000acbb7808 */ /* 0x000fe40000000000 */
[----:B------:R-:W-:Y:S04]  /*168b0*/  ISETP.GT.AND P0, PT, R6, 0x29, PT ;  /* 0x000000290600780c */ /* 0x000fe80003f04270 */
[----:B------:R-:W-:Y:S02]  /*168c0*/  FSEL R185, R21, -INF , P0 ;  /* 0xff80000015b97808 */ /* 0x000fe40000000000 */
[----:B------:R-:W-:Y:S04]  /*168d0*/  ISETP.GT.AND P0, PT, R4, RZ, PT ;  /* 0x000000ff0400720c */ /* 0x000fe80003f04270 */
[----:B------:R-:W-:Y:S02]  /*168e0*/  FSEL R21, R0, -INF , P0 ;  /* 0xff80000000157808 */ /* 0x000fe40000000000 */
[----:B------:R-:W-:Y:S02]  /*168f0*/  FMNMX.FTZ R0, R10, R3, !PT ;  /* 0x000000030a007209 */ /* 0x000fe40007810000 */
[----:B------:R-:W-:Y:S02]  /*16900*/  ISETP.GT.AND P0, PT, R4, 0x1, PT ;  /* 0x000000010400780c */ /* 0x000fe40003f04270 */
[----:B------:R-:W-:Y:S02]  /*16910*/  FMNMX.FTZ R0, R13, R0, !PT ;  /* 0x000000000d007209 */ /* 0x000fe40007810000 */
[----:B------:R-:W-:Y:S02]  /*16920*/  FSEL R19, R168, -INF , P0 ;  /* 0xff800000a8137808 */ /* 0x000fe40000000000 */
[----:B------:R-:W-:Y:S02]  /*16930*/  FMNMX.FTZ R0, R11, R0, !PT ;  /* 0x000000000b007209 */ /* 0x000fe40007810000 */
[----:B------:R-:W-:Y:S02]  /*16940*/  FMNMX.FTZ R8, R21, R2, !PT ;  /* 0x0000000215087209 */ /* 0x000fe40007810000 */
[----:B------:R-:W-:Y:S02]  /*16950*/  FMNMX.FTZ R0, R9, R0, !PT ;  /* 0x0000000009007209 */ /* 0x000fe40007810000 */
[----:B------:R-:W-:Y:S02]  /*16960*/  ISETP.GT.AND P0, PT, R4, 0x8, PT ;  /* 0x000000080400780c */ /* 0x000fe40003f04270 */
[----:B------:R-:W-:Y:S02]  /*16970*/  FMNMX.FTZ R0, R249, R0, !PT ;  /* 0x00000000f9007209 */ /* 0x000fe40007810000 */
[----:B------:R-:W-:Y:S02]  /*16980*/  FSEL R17, R176, -INF , P0 ;  /* 0xff800000b0117808 */ /* 0x000fe40000000000 */
[----:B------:R-:W-:Y:S02]  /*16990*/  FMNMX.FTZ R0, R247, R0, !PT ;  /* 0x00000000f7007209 */ /* 0x000fe40007810000 */
[C---:B------:R-:W-:Y:S02]  /*169a0*/  ISETP.GT.AND P0, PT, R4.reuse, 0x9, PT ;  /* 0x000000090400780c */ /* 0x040fe40003f04270 */
[----:B------:R-:W-:Y:S02]  /*169b0*/  FMNMX.FTZ R0, R171, R0, !PT ;  /* 0x00000000ab007209 */ /* 0x000fe40007810000 */
[----:B------:R-:W-:Y:S02]  /*169c0*/  FMNMX.FTZ R8, R19, R8, !PT ;  /* 0x0000000813087209 */ /* 0x000fe40007810000 */
[----:B------:R-:W-:Y:S02]  /*169d0*/  FMNMX.FTZ R0, R169, R0, !PT ;  /* 0x00000000a9007209 */ /* 0x000fe40007810000 */
        /* <DEDUP_REMOVED lines=9> */
[C---:B------:R-:W-:Y:S01]  /*16a70*/  ISETP.GT.AND P0, PT, R4.reuse, 0x11, PT ;  /* 0x000000110400780c */ /* 0x040fe20003f04270 */
[----:B------:R-:W1:Y:S01]  /*16a80*/  SHFL.BFLY PT, R7, R6, 0x2, 0x1f ;  /* 0x0c401f0006077f89 */ /* 0x000e6200000e0000 */
        /* <DEDUP_REMOVED lines=12> */
[----:B-1----:R-:W-:Y:S02]  /*16b50*/  FMNMX.FTZ R5, R7, R6, !PT ;  /* 0x0000000607057209 */ /* 0x002fe40007810000 */
[----:B------:R-:W-:Y:S02]  /*16b60*/  FSEL R189, R20, -INF , P0 ;  /* 0xff80000014bd7808 */ /* 0x000fe40000000000 */
[----:B------:R-:W-:Y:S01]  /*16b70*/  ISETP.GT.AND P0, PT, R4, 0x28, PT ;  /* 0x000000280400780c */ /* 0x000fe20003f04270 */
[----:B------:R-:W1:Y:S01]  /*16b80*/  SHFL.BFLY PT, R0, R5, 0x1, 0x1f ;  /* 0x0c201f0005007f89 */ /* 0x000e6200000e0000 */
[----:B------:R-:W-:Y:S02]  /*16b90*/  FMNMX.FTZ R8, R191, R8, !PT ;  /* 0x00000008bf087209 */ /* 0x000fe40007810000 */
[----:B------:R-:W-:Y:S02]  /*16ba0*/  FSEL R183, R24, -INF , P0 ;  /* 0xff80000018b77808 */ /* 0x000fe40000000000 */
[----:B------:R-:W-:Y:S02]  /*16bb0*/  ISETP.GT.AND P0, PT, R4, 0x29, PT ;  /* 0x000000290400780c */ /* 0x000fe40003f04270 */
[----:B------:R-:W-:Y:S02]  /*16bc0*/  FMNMX.FTZ R8, R189, R8, !PT ;  /* 0x00000008bd087209 */ /* 0x000fe40007810000 */
[----:B------:R-:W-:Y:S02]  /*16bd0*/  FSEL R157, R23, -INF , P0 ;  /* 0xff800000179d7808 */ /* 0x000fe40000000000 */
[----:B------:R-:W-:Y:S04]  /*16be0*/  FMNMX.FTZ R8, R183, R8, !PT ;  /* 0x00000008b7087209 */ /* 0x000fe80007810000 */
[----:B------:R-:W-:Y:S02]  /*16bf0*/  FMNMX.FTZ R6, R157, R8, !PT ;  /* 0x000000089d067209 */ /* 0x000fe40007810000 */
[----:B-1----:R-:W-:Y:S03]  /*16c00*/  FMNMX.FTZ R0, R5, R0, !PT ;  /* 0x0000000005007209 */ /* 0x002fe60007810000 */
[----:B------:R-:W1:Y:S01]  /*16c10*/  SHFL.BFLY PT, R5, R6, 0x2, 0x1f ;  /* 0x0c401f0006057f89 */ /* 0x000e6200000e0000 */
[C---:B------:R-:W-:Y:S01]  /*16c20*/  FSETP.NEU.FTZ.AND P0, PT, R0.reuse, -INF , PT ;  /* 0xff8000000000780b */ /* 0x040fe20003f1d000 */
[C---:B------:R-:W-:Y:S03]  /*16c30*/  FMUL.FTZ R184, R0.reuse, c[0x0][0x2d0] ;  /* 0x0000b40000b87a20 */ /* 0x040fe60000410000 */
[----:B------:R-:W-:Y:S02]  /*16c40*/  FSEL R4, R0, RZ, P0 ;  /* 0x000000ff00047208 */ /* 0x000fe40000000000 */
[----:B------:R-:W-:Y:S03]  /*16c50*/  FSEL R184, R184, RZ, P0 ;  /* 0x000000ffb8b87208 */ /* 0x000fe60000000000 */
[----:B------:R-:W-:Y:S02]  /*16c60*/  FADD.FTZ R4, -R4, R3 ;  /* 0x0000000304047221 */ /* 0x000fe40000010100 */
[--C-:B------:R-:W-:Y:S02]  /*16c70*/  FFMA.FTZ R180, R13, c[0x0][0x2d0], -R184.reuse ;  /* 0x0000b4000db47a23 */ /* 0x100fe400000108b8 */
[--C-:B------:R-:W-:Y:S02]  /*16c80*/  FFMA.FTZ R181, R10, c[0x0][0x2d0], -R184.reuse ;  /* 0x0000b4000ab57a23 */ /* 0x100fe400000108b8 */
[--C-:B------:R-:W-:Y:S02]  /*16c90*/  FFMA.FTZ R179, R11, c[0x0][0x2d0], -R184.reuse ;  /* 0x0000b4000bb37a23 */ /* 0x100fe400000108b8 */
[--C-:B------:R-:W-:Y:S01]  /*16ca0*/  FFMA.FTZ R178, R9, c[0x0][0x2d0], -R184.reuse ;  /* 0x0000b40009b27a23 */ /* 0x100fe200000108b8 */
[----:B------:R-:W-:Y:S01]  /*16cb0*/  MUFU.EX2 R180, R180 ;  /* 0x000000b400b47308 */ /* 0x000fe20000000800 */
[----:B------:R-:W-:Y:S02]  /*16cc0*/  FMUL.FTZ R3, R4, c[0x0][0x2d0] ;  /* 0x0000b40004037a20 */ /* 0x000fe40000410000 */
[--C-:B------:R-:W-:Y:S01]  /*16cd0*/  FFMA.FTZ R251, R171, c[0x0][0x2d0], -R184.reuse ;  /* 0x0000b400abfb7a23 */ /* 0x100fe200000108b8 */
[----:B-1----:R-:W-:Y:S01]  /*16ce0*/  FMNMX.FTZ R7, R6, R5, !PT ;  /* 0x0000000506077209 */ /* 0x002fe20007810000 */
[--C-:B------:R-:W-:Y:S02]  /*16cf0*/  FFMA.FTZ R190, R169, c[0x0][0x2d0], -R184.reuse ;  /* 0x0000b400a9be7a23 */ /* 0x100fe400000108b8 */
[----:B------:R-:W-:Y:S01]  /*16d00*/  LDSM.16.MT88.4 R168, [R212+0x6080] ;  /* 0x00608000d4a8783b */ /* 0x000fe20000004200 */
[--C-:B------:R-:W-:Y:S02]  /*16d10*/  FFMA.FTZ R186, R249, c[0x0][0x2d0], -R184.reuse ;  /* 0x0000b400f9ba7a23 */ /* 0x100fe400000108b8 */
[----:B------:R-:W1:Y:S01]  /*16d20*/  MUFU.EX2 R181, R181 ;  /* 0x000000b500b57308 */ /* 0x000e620000000800 */
[--C-:B------:R-:W-:Y:S02]  /*16d30*/  FFMA.FTZ R247, R247, c[0x0][0x2d0], -R184.reuse ;  /* 0x0000b400f7f77a23 */ /* 0x100fe400000108b8 */
[--C-:B------:R-:W-:Y:S02]  /*16d40*/  FFMA.FTZ R195, R195, c[0x0][0x2d0], -R184.reuse ;  /* 0x0000b400c3c37a23 */ /* 0x100fe400000108b8 */
[----:B------:R-:W2:Y:S01]  /*16d50*/  SHFL.BFLY PT, R156, R7, 0x1, 0x1f ;  /* 0x0c201f00079c7f89 */ /* 0x000ea200000e0000 */
[--C-:B------:R-:W-:Y:S02]  /*16d60*/  FFMA.FTZ R248, R193, c[0x0][0x2d0], -R184.reuse ;  /* 0x0000b400c1f87a23 */ /* 0x100fe400000108b8 */
[--C-:B------:R-:W-:Y:S02]  /*16d70*/  FFMA.FTZ R187, R187, c[0x0][0x2d0], -R184.reuse ;  /* 0x0000b400bbbb7a23 */ /* 0x100fe400000108b8 */
[----:B------:R-:W-:Y:S01]  /*16d80*/  MUFU.EX2 R179, R179 ;  /* 0x000000b300b37308 */ /* 0x000fe20000000800 */
[----:B------:R-:W-:Y:S09]  /*16d90*/  FFMA.FTZ R184, R185, c[0x0][0x2d0], -R184 ;  /* 0x0000b400b9b87a23 */ /* 0x000ff200000108b8 */
[----:B------:R-:W3:Y:S01]  /*16da0*/  MUFU.EX2 R178, R178 ;  /* 0x000000b200b27308 */ /* 0x000ee20000000800 */
[----:B-1----:R-:W-:Y:S02]  /*16db0*/  F2FP.PACK_AB R160, R180, R181 ;  /* 0x000000b5b4a0723e */ /* 0x002fe400000000ff */
[----:B--2---:R-:W-:Y:S07]  /*16dc0*/  FMNMX.FTZ R156, R156, R7, !PT ;  /* 0x000000079c9c7209 */ /* 0x004fee0007810000 */
[----:B------:R-:W1:Y:S01]  /*16dd0*/  MUFU.EX2 R3, R3 ;  /* 0x0000000300037308 */ /* 0x000e620000000800 */
[C---:B------:R-:W-:Y:S01]  /*16de0*/  FSETP.NEU.FTZ.AND P0, PT, R156.reuse, -INF , PT ;  /* 0xff8000009c00780b */ /* 0x040fe20003f1d000 */
[C---:B------:R-:W-:Y:S03]  /*16df0*/  FMUL.FTZ R182, R156.reuse, c[0x0][0x2d0] ;  /* 0x0000b4009cb67a20 */ /* 0x040fe60000410000 */
[----:B------:R-:W-:Y:S02]  /*16e00*/  FSEL R5, R156, RZ, P0 ;  /* 0x000000ff9c057208 */ /* 0x000fe40000000000 */
[----:B------:R-:W-:Y:S03]  /*16e10*/  FSEL R182, R182, RZ, P0 ;  /* 0x000000ffb6b67208 */ /* 0x000fe60000000000 */
[----:B------:R-:W-:Y:S01]  /*16e20*/  MUFU.EX2 R186, R186 ;  /* 0x000000ba00ba7308 */ /* 0x000fe20000000800 */
[----:B------:R-:W-:Y:S01]  /*16e30*/  ISETP.LT.AND P0, PT, R240, UR4, PT ;  /* 0x00000004f0007c0c */ /* 0x000fe2000bf01270 */
[----:B------:R-:W-:Y:S01]  /*16e40*/  FADD.FTZ R5, -R5, R2 ;  /* 0x0000000205057221 */ /* 0x000fe20000010100 */
[----:B------:R-:W-:Y:S01]  /*16e50*/  UMOV UR4, UR13 ;  /* 0x0000000d00047c82 */ /* 0x000fe20008000000 */
[--C-:B------:R-:W-:Y:S01]  /*16e60*/  FFMA.FTZ R158, R15, c[0x0][0x2d0], -R182.reuse ;  /* 0x0000b4000f9e7a23 */ /* 0x100fe200000108b6 */
[----:B---3--:R-:W-:Y:S01]  /*16e70*/  F2FP.PACK_AB R162, R178, R179 ;  /* 0x000000b3b2a2723e */ /* 0x008fe200000000ff */
[----:B------:R-:W2:Y:S01]  /*16e80*/  LDSM.16.MT88.4 R12, [R216+0x4080] ;  /* 0x00408000d80c783b */ /* 0x000ea20000004200 */
[--C-:B------:R-:W-:Y:S02]  /*16e90*/  FFMA.FTZ R177, R21, c[0x0][0x2d0], -R182.reuse ;  /* 0x0000b40015b17a23 */ /* 0x100fe400000108b6 */
[--C-:B------:R-:W-:Y:S01]  /*16ea0*/  FFMA.FTZ R176, R19, c[0x0][0x2d0], -R182.reuse ;  /* 0x0000b40013b07a23 */ /* 0x100fe200000108b6 */
[----:B------:R-:W-:Y:S01]  /*16eb0*/  MUFU.EX2 R158, R158 ;  /* 0x0000009e009e7308 */ /* 0x000fe20000000800 */
[--C-:B------:R-:W-:Y:S02]  /*16ec0*/  FFMA.FTZ R159, R17, c[0x0][0x2d0], -R182.reuse ;  /* 0x0000b400119f7a23 */ /* 0x100fe400000108b6 */
[----:B------:R-:W-:Y:S01]  /*16ed0*/  FMUL.FTZ R2, R5, c[0x0][0x2d0] ;  /* 0x0000b40005027a20 */ /* 0x000fe20000410000 */
[----:B------:R-:W3:Y:S01]  /*16ee0*/  LDSM.16.MT88.4 R20, [R214+0x4080] ;  /* 0x00408000d614783b */ /* 0x000ee20000004200 */
        /* <DEDUP_REMOVED lines=9> */
[----:B------:R-:W1:Y:S01]  /*16f80*/  MUFU.EX2 R176, R176 ;  /* 0x000000b000b07308 */ /* 0x000e620000000800 */
[--C-:B------:R-:W-:Y:S02]  /*16f90*/  FFMA.FTZ R188, R175, c[0x0][0x2d0], -R182.reuse ;  /* 0x0000b400afbc7a23 */ /* 0x100fe400000108b6 */
[--C-:B------:R-:W-:Y:S02]  /*16fa0*/  FFMA.FTZ R249, R173, c[0x0][0x2d0], -R182.reuse ;  /* 0x0000b400adf97a23 */ /* 0x100fe400000108b6 */
[----:B------:R-:W-:Y:S01]  /*16fb0*/  LDSM.16.MT88.4 R172, [R216+0x7880] ;  /* 0x00788000d8ac783b */ /* 0x000fe20000004200 */
[--C-:B------:R-:W-:Y:S02]  /*16fc0*/  FFMA.FTZ R192, R167, c[0x0][0x2d0], -R182.reuse ;  /* 0x0000b400a7c07a23 */ /* 0x100fe400000108b6 */
[--C-:B------:R-:W-:Y:S02]  /*16fd0*/  FFMA.FTZ R194, R165, c[0x0][0x2d0], -R182.reuse ;  /* 0x0000b400a5c27a23 */ /* 0x100fe400000108b6 */
[----:B------:R-:W4:Y:S01]  /*16fe0*/  MUFU.EX2 R159, R159 ;  /* 0x0000009f009f7308 */ /* 0x000f220000000800 */
[C---:B------:R-:W-:Y:S02]  /*16ff0*/  FMUL.FTZ R28, R3.reuse, R28 ;  /* 0x0000001c031c7220 */ /* 0x040fe40000410000 */
[----:B------:R-:W-:Y:S01]  /*17000*/  LDSM.16.MT88.4 R164, [R213+0x6080] ;  /* 0x00608000d5a4783b */ /* 0x000fe20000004200 */
[C---:B------:R-:W-:Y:S02]  /*17010*/  FMUL.FTZ R29, R3.reuse, R29 ;  /* 0x0000001d031d7220 */ /* 0x040fe40000410000 */
[C---:B------:R-:W-:Y:S02]  /*17020*/  FMUL.FTZ R32, R3.reuse, R32 ;  /* 0x0000002003207220 */ /* 0x040fe40000410000 */
[C---:B------:R-:W-:Y:S02]  /*17030*/  FMUL.FTZ R33, R3.reuse, R33 ;  /* 0x0000002103217220 */ /* 0x040fe40000410000 */
[----:B------:R-:W5:Y:S01]  /*17040*/  MUFU.EX2 R2, R2 ;  /* 0x0000000200027308 */ /* 0x000f620000000800 */
        /* <DEDUP_REMOVED lines=8> */
[C---:B------:R-:W-:Y:S01]  /*170d0*/  FMUL.FTZ R48, R3.reuse, R48 ;  /* 0x0000003003307220 */ /* 0x040fe20000410000 */
[----:B----4-:R-:W-:Y:S01]  /*170e0*/  F2FP.PACK_AB R163, R158, R159 ;  /* 0x0000009f9ea3723e */ /* 0x010fe200000000ff */
[C---:B------:R-:W-:Y:S02]  /*170f0*/  FMUL.FTZ R49, R3.reuse, R49 ;  /* 0x0000003103317220 */ /* 0x040fe40000410000 */
[C---:B------:R-:W-:Y:S02]  /*17100*/  FMUL.FTZ R52, R3.reuse, R52 ;  /* 0x0000003403347220 */ /* 0x040fe40000410000 */
[C---:B------:R-:W-:Y:S01]  /*17110*/  FMUL.FTZ R53, R3.reuse, R53 ;  /* 0x0000003503357220 */ /* 0x040fe20000410000 */
[----:B------:R-:W-:Y:S01]  /*17120*/  MUFU.EX2 R188, R188 ;  /* 0x000000bc00bc7308 */ /* 0x000fe20000000800 */
[C---:B------:R-:W-:Y:S02]  /*17130*/  FMUL.FTZ R56, R3.reuse, R56 ;  /* 0x0000003803387220 */ /* 0x040fe40000410000 */
[C---:B------:R-:W-:Y:S02]  /*17140*/  FMUL.FTZ R57, R3.reuse, R57 ;  /* 0x0000003903397220 */ /* 0x040fe40000410000 */
[C---:B-----5:R-:W-:Y:S02]  /*17150*/  FMUL.FTZ R6, R2.reuse, R154 ;  /* 0x0000009a02067220 */ /* 0x060fe40000410000 */
[C---:B------:R-:W-:Y:S02]  /*17160*/  FMUL.FTZ R7, R2.reuse, R155 ;  /* 0x0000009b02077220 */ /* 0x040fe40000410000 */
[----:B------:R-:W4:Y:S01]  /*17170*/  LDSM.16.MT88.4 R152, [R213+0x4080] ;  /* 0x00408000d598783b */ /* 0x000f220000004200 */
[C---:B------:R-:W-:Y:S01]  /*17180*/  FMUL.FTZ R10, R2.reuse, R150 ;  /* 0x00000096020a7220 */ /* 0x040fe20000410000 */
[----:B------:R-:W5:Y:S01]  /*17190*/  MUFU.EX2 R249, R249 ;  /* 0x000000f900f97308 */ /* 0x000f620000000800 */
[C---:B------:R-:W-:Y:S02]  /*171a0*/  FMUL.FTZ R11, R2.reuse, R151 ;  /* 0x00000097020b7220 */ /* 0x040fe40000410000 */
[C---:B--2---:R-:W-:Y:S03]  /*171b0*/  HMMA.16816.F32 R4, R160.reuse, R12, R4 ;  /* 0x0000000ca004723c */ /* 0x044fe60000001804 */
[----:B------:R-:W-:Y:S02]  /*171c0*/  LDSM.16.MT88.4 R148, [R213+0x4880] ;  /* 0x00488000d594783b */ /* 0x000fe40000004200 */
[C---:B------:R-:W-:Y:S02]  /*171d0*/  FMUL.FTZ R18, R2.reuse, R142 ;  /* 0x0000008e02127220 */ /* 0x040fe40000410000 */
[C---:B------:R-:W-:Y:S01]  /*171e0*/  FMUL.FTZ R12, R3.reuse, R144 ;  /* 0x00000090030c7220 */ /* 0x040fe20000410000 */
[C---:B------:R-:W-:Y:S01]  /*171f0*/  HMMA.16816.F32 R8, R160.reuse, R14, R8 ;  /* 0x0000000ea008723c */ /* 0x040fe20000001808 */
[----:B------:R-:W-:Y:S03]  /*17200*/  MUFU.EX2 R251, R251 ;  /* 0x000000fb00fb7308 */ /* 0x000fe60000000800 */
[C---:B------:R-:W-:Y:S02]  /*17210*/  FMUL.FTZ R13, R3.reuse, R145 ;  /* 0x00000091030d7220 */ /* 0x040fe40000410000 */
[C---:B------:R-:W-:Y:S02]  /*17220*/  FMUL.FTZ R19, R2.reuse, R143 ;  /* 0x0000008f02137220 */ /* 0x040fe40000410000 */
[C---:B------:R-:W-:Y:S01]  /*17230*/  FMUL.FTZ R14, R2.reuse, R146 ;  /* 0x00000092020e7220 */ /* 0x040fe20000410000 */
[----:B------:R-:W-:Y:S02]  /*17240*/  LDSM.16.MT88.4 R140, [R213+0x5880] ;  /* 0x00588000d58c783b */ /* 0x000fe40000004200 */
[----:B------:R-:W2:Y:S01]  /*17250*/  MUFU.EX2 R190, R190 ;  /* 0x000000be00be7308 */ /* 0x000ea20000000800 */
[C---:B------:R-:W-:Y:S02]  /*17260*/  FMUL.FTZ R15, R2.reuse, R147 ;  /* 0x00000093020f7220 */ /* 0x040fe40000410000 */
[C---:B------:R-:W-:Y:S02]  /*17270*/  FMUL.FTZ R26, R2.reuse, R134 ;  /* 0x00000086021a7220 */ /* 0x040fe40000410000 */
[C---:B------:R-:W-:Y:S01]  /*17280*/  FMUL.FTZ R27, R2.reuse, R135 ;  /* 0x00000087021b7220 */ /* 0x040fe20000410000 */
[----:B------:R-:W1:Y:S01]  /*17290*/  LDSM.16.MT88.4 R144, [R212+0x4080] ;  /* 0x00408000d490783b */ /* 0x000e620000004200 */
[C---:B------:R-:W-:Y:S01]  /*172a0*/  FMUL.FTZ R30, R2.reuse, R30 ;  /* 0x0000001e021e7220 */ /* 0x040fe20000410000 */
[C---:B---3--:R-:W-:Y:S02]  /*172b0*/  HMMA.16816.F32 R12, R160.reuse, R20, R12 ;  /* 0x00000014a00c723c */ /* 0x048fe4000000180c */
[----:B------:R-:W-:Y:S01]  /*172c0*/  MUFU.EX2 R192, R192 ;  /* 0x000000c000c07308 */ /* 0x000fe20000000800 */
[C---:B------:R-:W-:Y:S02]  /*172d0*/  FMUL.FTZ R31, R2.reuse, R31 ;  /* 0x0000001f021f7220 */ /* 0x040fe40000410000 */
[C---:B------:R-:W-:Y:S01]  /*172e0*/  FMUL.FTZ R34, R2.reuse, R34 ;  /* 0x0000002202227220 */ /* 0x040fe20000410000 */
[----:B------:R-:W-:Y:S01]  /*172f0*/  LDSM.16.MT88.4 R132, [R214+0x5880] ;  /* 0x00588000d684783b */ /* 0x000fe20000004200 */
[C---:B------:R-:W-:Y:S01]  /*17300*/  FMUL.FTZ R20, R3.reuse, R136 ;  /* 0x0000008803147220 */ /* 0x040fe20000410000 */
[C---:B------:R-:W-:Y:S04]  /*17310*/  HMMA.16816.F32 R16, R160.reuse, R22, R16 ;  /* 0x00000016a010723c */ /* 0x040fe80000001810 */
[C---:B------:R-:W-:Y:S01]  /*17320*/  FMUL.FTZ R21, R3.reuse, R137 ;  /* 0x0000008903157220 */ /* 0x040fe20000410000 */
[----:B------:R-:W3:Y:S01]  /*17330*/  MUFU.EX2 R194, R194 ;  /* 0x000000c200c27308 */ /* 0x000ee20000000800 */
[C---:B------:R-:W-:Y:S02]  /*17340*/  FMUL.FTZ R35, R2.reuse, R35 ;  /* 0x0000002302237220 */ /* 0x040fe40000410000 */
[C---:B------:R-:W-:Y:S04]  /*17350*/  FMUL.FTZ R22, R2.reuse, R138 ;  /* 0x0000008a02167220 */ /* 0x040fe80000410000 */
[C---:B------:R-:W-:Y:S02]  /*17360*/  FMUL.FTZ R23, R2.reuse, R139 ;  /* 0x0000008b02177220 */ /* 0x040fe40000410000 */
[----:B------:R-:W2:Y:S01]  /*17370*/  LDSM.16.MT88.4 R136, [R216+0x5880] ;  /* 0x00588000d888783b */ /* 0x000ea20000004200 */
[C---:B------:R-:W-:Y:S01]  /*17380*/  FMUL.FTZ R38, R2.reuse, R38 ;  /* 0x0000002602267220 */ /* 0x040fe20000410000 */
[----:B------:R-:W-:Y:S01]  /*17390*/  MUFU.EX2 R195, R195 ;  /* 0x000000c300c37308 */ /* 0x000fe20000000800 */
[C---:B------:R-:W-:Y:S02]  /*173a0*/  FMUL.FTZ R39, R2.reuse, R39 ;  /* 0x0000002702277220 */ /* 0x040fe40000410000 */
[C---:B----4-:R-:W-:Y:S03]  /*173b0*/  HMMA.16816.F32 R20, R160.reuse, R152, R20 ;  /* 0x00000098a014723c */ /* 0x050fe60000001814 */
[C---:B------:R-:W-:Y:S02]  /*173c0*/  FMUL.FTZ R42, R2.reuse, R42 ;  /* 0x0000002a022a7220 */ /* 0x040fe40000410000 */
[C---:B------:R-:W-:Y:S02]  /*173d0*/  FMUL.FTZ R43, R2.reuse, R43 ;  /* 0x0000002b022b7220 */ /* 0x040fe40000410000 */
[C---:B------:R-:W-:Y:S01]  /*173e0*/  FMUL.FTZ R46, R2.reuse, R46 ;  /* 0x0000002e022e7220 */ /* 0x040fe20000410000 */
[C---:B------:R-:W-:Y:S01]  /*173f0*/  HMMA.16816.F32 R24, R160.reuse, R154, R24 ;  /* 0x0000009aa018723c */ /* 0x040fe20000001818 */
[----:B------:R-:W-:Y:S01]  /*17400*/  LDSM.16.MT88.4 R152, [R212+0x4880] ;  /* 0x00488000d498783b */ /* 0x000fe20000004200 */
[----:B------:R-:W4:Y:S02]  /*17410*/  MUFU.EX2 R248, R248 ;  /* 0x000000f800f87308 */ /* 0x000f240000000800 */
[C---:B------:R-:W-:Y:S02]  /*17420*/  FMUL.FTZ R47, R2.reuse, R47 ;  /* 0x0000002f022f7220 */ /* 0x040fe40000410000 */
[C---:B------:R-:W-:Y:S02]  /*17430*/  FMUL.FTZ R50, R2.reuse, R50 ;  /* 0x0000003202327220 */ /* 0x040fe40000410000 */
[C---:B-1----:R-:W-:Y:S04]  /*17440*/  HMMA.16816.F32 R28, R160.reuse, R144, R28 ;  /* 0x00000090a01c723c */ /* 0x042fe8000000181c */
[C---:B------:R-:W-:Y:S01]  /*17450*/  FMUL.FTZ R51, R2.reuse, R51 ;  /* 0x0000003302337220 */ /* 0x040fe20000410000 */
[----:B------:R-:W-:Y:S01]  /*17460*/  MUFU.EX2 R187, R187 ;  /* 0x000000bb00bb7308 */ /* 0x000fe20000000800 */
[C---:B------:R-:W-:Y:S02]  /*17470*/  FMUL.FTZ R54, R2.reuse, R54 ;  /* 0x0000003602367220 */ /* 0x040fe40000410000 */
[C---:B------:R-:W-:Y:S01]  /*17480*/  HMMA.16816.F32 R32, R160.reuse, R146, R32 ;  /* 0x00000092a020723c */ /* 0x040fe20000001820 */
[----:B------:R-:W-:Y:S03]  /*17490*/  LDSM.16.MT88.4 R144, [R214+0x4880] ;  /* 0x00488000d690783b */ /* 0x000fe60000004200 */
[C---:B------:R-:W-:Y:S02]  /*174a0*/  FMUL.FTZ R55, R2.reuse, R55 ;  /* 0x0000003702377220 */ /* 0x040fe40000410000 */
[C---:B------:R-:W-:Y:S01]  /*174b0*/  FMUL.FTZ R58, R2.reuse, R58 ;  /* 0x0000003a023a7220 */ /* 0x040fe20000410000 */
[----:B------:R-:W-:Y:S01]  /*174c0*/  MUFU.EX2 R184, R184 ;  /* 0x000000b800b87308 */ /* 0x000fe20000000800 */
[C---:B------:R-:W-:Y:S01]  /*174d0*/  FMUL.FTZ R59, R2.reuse, R59 ;  /* 0x0000003b023b7220 */ /* 0x040fe20000410000 */
[C---:B--2---:R-:W-:Y:S03]  /*174e0*/  HMMA.16816.F32 R36, R160.reuse, R136, R36 ;  /* 0x00000088a024723c */ /* 0x044fe60000001824 */
        /* <DEDUP_REMOVED lines=94> */
[----:B------:R-:W-:Y:S01]  /*17ad0*/  FMUL.FTZ R124, R3, R124 ;  /* 0x0000007c037c7220 */ /* 0x000fe20000410000 */
[----:B------:R-:W-:Y:S01]  /*17ae0*/  F2FP.PACK_AB R132, R247, R186 ;  /* 0x000000baf784723e */ /* 0x000fe200000000ff */
[----:B------:R-:W-:Y:S03]  /*17af0*/  FMUL.FTZ R125, R3, R125 ;  /* 0x0000007d037d7220 */ /* 0x000fe60000410000 */
[C---:B------:R-:W-:Y:S03]  /*17b00*/  HMMA.16816.F32 R120, R160.reuse, R134, R120 ;  /* 0x00000086a078723c */ /* 0x040fe60000001878 */
[C---:B------:R-:W-:Y:S01]  /*17b10*/  FMUL.FTZ R126, R2.reuse, R126 ;  /* 0x0000007e027e7220 */ /* 0x040fe20000410000 */
[----:B-----5:R-:W-:Y:S01]  /*17b20*/  F2FP.PACK_AB R133, R249, R188 ;  /* 0x000000bcf985723e */ /* 0x020fe200000000ff */
[----:B------:R-:W-:Y:S02]  /*17b30*/  FMUL.FTZ R127, R2, R127 ;  /* 0x0000007f027f7220 */ /* 0x000fe40000410000 */
[C---:B------:R-:W-:Y:S01]  /*17b40*/  FMUL.FTZ R128, R3.reuse, R128 ;  /* 0x0000008003807220 */ /* 0x040fe20000410000 */
[----:B------:R-:W-:Y:S01]  /*17b50*/  F2FP.PACK_AB R134, R190, R251 ;  /* 0x000000fbbe86723e */ /* 0x000fe200000000ff */
[----:B------:R-:W-:Y:S03]  /*17b60*/  FMUL.FTZ R129, R3, R129 ;  /* 0x0000008103817220 */ /* 0x000fe60000410000 */
[C---:B---3--:R-:W-:Y:S03]  /*17b70*/  HMMA.16816.F32 R124, R160.reuse, R140, R124 ;  /* 0x0000008ca07c723c */ /* 0x048fe6000000187c */
[----:B------:R-:W-:Y:S01]  /*17b80*/  FMUL.FTZ R130, R2, R130 ;  /* 0x0000008202827220 */ /* 0x000fe20000410000 */
[----:B------:R-:W-:Y:S01]  /*17b90*/  F2FP.PACK_AB R135, R194, R192 ;  /* 0x000000c0c287723e */ /* 0x000fe200000000ff */
[C---:B------:R-:W-:Y:S02]  /*17ba0*/  FMUL.FTZ R131, R2.reuse, R131 ;  /* 0x0000008302837220 */ /* 0x040fe40000410000 */
[--C-:B------:R-:W-:Y:S02]  /*17bb0*/  FFMA.FTZ R191, R191, c[0x0][0x2d0], -R182.reuse ;  /* 0x0000b400bfbf7a23 */ /* 0x100fe400000108b6 */
[--C-:B------:R-:W-:Y:S03]  /*17bc0*/  FFMA.FTZ R250, R189, c[0x0][0x2d0], -R182.reuse ;  /* 0x0000b400bdfa7a23 */ /* 0x100fe600000108b6 */
[----:B------:R-:W-:Y:S01]  /*17bd0*/  HMMA.16816.F32 R128, R160, R142, R128 ;  /* 0x0000008ea080723c */ /* 0x000fe20000001880 */
[----:B------:R-:W2:Y:S01]  /*17be0*/  LDSM.16.MT88.4 R140, [R216+0x6080] ;  /* 0x00608000d88c783b */ /* 0x000ea20000004200 */
[----:B------:R-:W-:Y:S01]  /*17bf0*/  MUFU.EX2 R191, R191 ;  /* 0x000000bf00bf7308 */ /* 0x000fe20000000800 */
[--C-:B------:R-:W-:Y:S02]  /*17c00*/  FFMA.FTZ R183, R183, c[0x0][0x2d0], -R182.reuse ;  /* 0x0000b400b7b77a23 */ /* 0x100fe400000108b6 */
[----:B------:R-:W-:Y:S02]  /*17c10*/  FFMA.FTZ R182, R157, c[0x0][0x2d0], -R182 ;  /* 0x0000b4009db67a23 */ /* 0x000fe400000108b6 */
[----:B------:R-:W-:Y:S01]  /*17c20*/  FFMA.FTZ R181, R3, R238, R181 ;  /* 0x000000ee03b57223 */ /* 0x000fe200000100b5 */
[C---:B-1----:R-:W-:Y:S01]  /*17c30*/  HMMA.16816.F32 R4, R132.reuse, R136, R4 ;  /* 0x000000888404723c */ /* 0x042fe20000001804 */
[----:B------:R-:W1:Y:S03]  /*17c40*/  LDSM.16.MT88.4 R160, [R214+0x6080] ;  /* 0x00608000d6a0783b */ /* 0x000e660000004200 */
[----:B------:R-:W3:Y:S01]  /*17c50*/  MUFU.EX2 R250, R250 ;  /* 0x000000fa00fa7308 */ /* 0x000ee20000000800 */
[----:B------:R-:W-:Y:S02]  /*17c60*/  FFMA.FTZ R177, R2, R237, R177 ;  /* 0x000000ed02b17223 */ /* 0x000fe400000100b1 */
[----:B------:R-:W-:Y:S01]  /*17c70*/  FADD.FTZ R180, R180, R181 ;  /* 0x000000b5b4b47221 */ /* 0x000fe20000010000 */
[C---:B------:R-:W-:Y:S01]  /*17c80*/  HMMA.16816.F32 R8, R132.reuse, R138, R8 ;  /* 0x0000008a8408723c */ /* 0x040fe20000001808 */
[----:B------:R-:W5:Y:S03]  /*17c90*/  LDSM.16.MT88.4 R136, [R214+0x7880] ;  /* 0x00788000d688783b */ /* 0x000f660000004200 */
[----:B------:R-:W-:Y:S02]  /*17ca0*/  FADD.FTZ R176, R176, R177 ;  /* 0x000000b1b0b07221 */ /* 0x000fe40000010000 */
[----:B------:R-:W-:Y:S01]  /*17cb0*/  MUFU.EX2 R183, R183 ;  /* 0x000000b700b77308 */ /* 0x000fe20000000800 */
[----:B------:R-:W-:Y:S01]  /*17cc0*/  FADD.FTZ R3, R179, R180 ;  /* 0x000000b4b3037221 */ /* 0x000fe20000010000 */
[C---:B------:R-:W-:Y:S04]  /*17cd0*/  HMMA.16816.F32 R12, R132.reuse, R144, R12 ;  /* 0x00000090840c723c */ /* 0x040fe8000000180c */
[----:B------:R-:W-:Y:S04]  /*17ce0*/  FADD.FTZ R3, R178, R3 ;  /* 0x00000003b2037221 */ /* 0x000fe80000010000 */
[C---:B------:R-:W-:Y:S01]  /*17cf0*/  HMMA.16816.F32 R16, R132.reuse, R146, R16 ;  /* 0x000000928410723c */ /* 0x040fe20000001810 */
[----:B------:R-:W1:Y:S01]  /*17d00*/  LDSM.16.MT88.4 R144, [R213+0x7880] ;  /* 0x00788000d590783b */ /* 0x000e620000004200 */
[----:B------:R-:W1:Y:S02]  /*17d10*/  MUFU.EX2 R182, R182 ;  /* 0x000000b600b67308 */ /* 0x000e640000000800 */
[----:B------:R-:W-:Y:S01]  /*17d20*/  FADD.FTZ R2, R186, R3 ;  /* 0x00000003ba027221 */ /* 0x000fe20000010000 */
[----:B------:R-:W-:Y:S03]  /*17d30*/  MOV R3, R0 ;  /* 0x0000000000037202 */ /* 0x000fe60000000f00 */
[C---:B------:R-:W-:Y:S04]  /*17d40*/  HMMA.16816.F32 R20, R132.reuse, R148, R20 ;  /* 0x000000948414723c */ /* 0x040fe80000001814 */
[----:B------:R-:W-:Y:S04]  /*17d50*/  FADD.FTZ R2, R247, R2 ;  /* 0x00000002f7027221 */ /* 0x000fe80000010000 */
[C---:B------:R-:W-:Y:S01]  /*17d60*/  HMMA.16816.F32 R24, R132.reuse, R150, R24 ;  /* 0x000000968418723c */ /* 0x040fe20000001818 */
[----:B------:R-:W-:Y:S03]  /*17d70*/  LDSM.16.MT88.4 R148, [R216+0x9080] ;  /* 0x00908000d894783b */ /* 0x000fe60000004200 */
[----:B------:R-:W-:Y:S01]  /*17d80*/  FADD.FTZ R251, R251, R2 ;  /* 0x00000002fbfb7221 */ /* 0x000fe20000010000 */
[-C--:B------:R-:W-:Y:S03]  /*17d90*/  MOV R2, R156.reuse ;  /* 0x0000009c00027202 */ /* 0x080fe60000000f00 */
[C---:B------:R-:W-:Y:S04]  /*17da0*/  HMMA.16816.F32 R28, R132.reuse, R152, R28 ;  /* 0x00000098841c723c */ /* 0x040fe8000000181c */
[----:B------:R-:W-:Y:S04]  /*17db0*/  FADD.FTZ R190, R190, R251 ;  /* 0x000000fbbebe7221 */ /* 0x000fe80000010000 */
[C---:B------:R-:W-:Y:S08]  /*17dc0*/  HMMA.16816.F32 R32, R132.reuse, R154, R32 ;  /* 0x0000009a8420723c */ /* 0x040ff00000001820 */
[C---:B--2---:R-:W-:Y:S08]  /*17dd0*/  HMMA.16816.F32 R36, R132.reuse, R140, R36 ;  /* 0x0000008c8424723c */ /* 0x044ff00000001824 */
[C---:B------:R-:W-:Y:S01]  /*17de0*/  HMMA.16816.F32 R40, R132.reuse, R142, R40 ;  /* 0x0000008e8428723c */ /* 0x040fe20000001828 */
[----:B------:R-:W2:Y:S07]  /*17df0*/  LDSM.16.MT88.4 R140, [R212+0x7880] ;  /* 0x00788000d48c783b */ /* 0x000eae0000004200 */
[C---:B-1----:R-:W-:Y:S07]  /*17e00*/  HMMA.16816.F32 R44, R132.reuse, R160, R44 ;  /* 0x000000a0842c723c */ /* 0x042fee000000182c */
[----:B----4-:R-:W-:Y:S01]  /*17e10*/  F2FP.PACK_AB R160, R248, R195 ;  /* 0x000000c3f8a0723e */ /* 0x010fe200000000ff */
[C---:B------:R-:W-:Y:S04]  /*17e20*/  HMMA.16816.F32 R48, R132.reuse, R162, R48 ;  /* 0x000000a28430723c */ /* 0x040fe80000001830 */
[----:B---3--:R-:W-:Y:S01]  /*17e30*/  F2FP.PACK_AB R161, R250, R191 ;  /* 0x000000bffaa1723e */ /* 0x008fe200000000ff */
[----:B------:R-:W-:Y:S02]  /*17e40*/  FADD.FTZ R195, R195, R190 ;  /* 0x000000bec3c37221 */ /* 0x000fe40000010000 */
[----:B------:R-:W-:Y:S01]  /*17e50*/  F2FP.PACK_AB R162, R184, R187 ;  /* 0x000000bbb8a2723e */ /* 0x000fe200000000ff */
[C---:B------:R-:W-:Y:S04]  /*17e60*/  HMMA.16816.F32 R52, R132.reuse, R164, R52 ;  /* 0x000000a48434723c */ /* 0x040fe80000001834 */
[----:B------:R-:W-:Y:S01]  /*17e70*/  F2FP.PACK_AB R163, R182, R183 ;  /* 0x000000b7b6a3723e */ /* 0x000fe200000000ff */
[----:B------:R-:W-:Y:S03]  /*17e80*/  FADD.FTZ R248, R248, R195 ;  /* 0x000000c3f8f87221 */ /* 0x000fe60000010000 */
[C---:B------:R-:W-:Y:S01]  /*17e90*/  HMMA.16816.F32 R56, R132.reuse, R166, R56 ;  /* 0x000000a68438723c */ /* 0x040fe20000001838 */
[----:B------:R-:W-:Y:S03]  /*17ea0*/  LDSM.16.MT88.4 R164, [R213+0x5080] ;  /* 0x00508000d5a4783b */ /* 0x000fe60000004200 */
[----:B------:R-:W-:Y:S04]  /*17eb0*/  FADD.FTZ R187, R187, R248 ;  /* 0x000000f8bbbb7221 */ /* 0x000fe80000010000 */
[C---:B------:R-:W-:Y:S04]  /*17ec0*/  HMMA.16816.F32 R60, R132.reuse, R168, R60 ;  /* 0x000000a8843c723c */ /* 0x040fe8000000183c */
[----:B------:R-:W-:Y:S04]  /*17ed0*/  FADD.FTZ R238, R184, R187 ;  /* 0x000000bbb8ee7221 */ /* 0x000fe80000010000 */
[C---:B------:R-:W-:Y:S01]  /*17ee0*/  HMMA.16816.F32 R64, R132.reuse, R170, R64 ;  /* 0x000000aa8440723c */ /* 0x040fe20000001840 */
[----:B------:R-:W-:Y:S07]  /*17ef0*/  LDSM.16.MT88.4 R168, [R212+0x5080] ;  /* 0x00508000d4a8783b */ /* 0x000fee0000004200 */
[C---:B------:R-:W-:Y:S08]  /*17f00*/  HMMA.16816.F32 R68, R132.reuse, R172, R68 ;  /* 0x000000ac8444723c */ /* 0x040ff00000001844 */
[C---:B------:R-:W-:Y:S01]  /*17f10*/  HMMA.16816.F32 R72, R132.reuse, R174, R72 ;  /* 0x000000ae8448723c */ /* 0x040fe20000001848 */
[----:B------:R-:W-:Y:S07]  /*17f20*/  LDSM.16.MT88.4 R172, [R212+0x8080] ;  /* 0x00808000d4ac783b */ /* 0x000fee0000004200 */
[C---:B-----5:R-:W-:Y:S08]  /*17f30*/  HMMA.16816.F32 R76, R132.reuse, R136, R76 ;  /* 0x00000088844c723c */ /* 0x060ff0000000184c */
        /* <DEDUP_REMOVED lines=55> */
[C---:B--2---:R-:W-:Y:S07]  /*182b0*/  HMMA.16816.F32 R108, R160.reuse, R4, R108 ;  /* 0x00000004a06c723c */ /* 0x044fee000000186c */
[----:B------:R-:W-:Y:S01]  /*182c0*/  FADD.FTZ R5, R159, R176 ;  /* 0x000000b09f057221 */ /* 0x000fe20000010000 */
[C---:B------:R-:W-:Y:S04]  /*182d0*/  HMMA.16816.F32 R112, R160.reuse, R6, R112 ;  /* 0x00000006a070723c */ /* 0x040fe80000001870 */
[----:B------:R-:W-:Y:S01]  /*182e0*/  MOV R159, R156 ;  /* 0x0000009c009f7202 */ /* 0x000fe20000000f00 */
[----:B------:R-:W-:Y:S03]  /*182f0*/  FADD.FTZ R5, R158, R5 ;  /* 0x000000059e057221 */ /* 0x000fe60000010000 */
[C---:B---3--:R-:W-:Y:S04]  /*18300*/  HMMA.16816.F32 R116, R160.reuse, R8, R116 ;  /* 0x00000008a074723c */ /* 0x048fe80000001874 */
[----:B------:R-:W-:Y:S04]  /*18310*/  FADD.FTZ R188, R188, R5 ;  /* 0x00000005bcbc7221 */ /* 0x000fe80000010000 */
[C---:B------:R-:W-:Y:S04]  /*18320*/  HMMA.16816.F32 R120, R160.reuse, R10, R120 ;  /* 0x0000000aa078723c */ /* 0x040fe80000001878 */
[----:B------:R-:W-:Y:S04]  /*18330*/  FADD.FTZ R249, R249, R188 ;  /* 0x000000bcf9f97221 */ /* 0x000fe80000010000 */
[C---:B-1----:R-:W-:Y:S04]  /*18340*/  HMMA.16816.F32 R124, R160.reuse, R12, R124 ;  /* 0x0000000ca07c723c */ /* 0x042fe8000000187c */
[----:B------:R-:W-:Y:S04]  /*18350*/  FADD.FTZ R249, R192, R249 ;  /* 0x000000f9c0f97221 */ /* 0x000fe80000010000 */
[----:B------:R-:W-:Y:S01]  /*18360*/  FADD.FTZ R194, R194, R249 ;  /* 0x000000f9c2c27221 */ /* 0x000fe20000010000 */
[----:B------:R-:W-:Y:S03]  /*18370*/  HMMA.16816.F32 R128, R160, R14, R128 ;  /* 0x0000000ea080723c */ /* 0x000fe60000001880 */
[----:B------:R-:W-:Y:S04]  /*18380*/  FADD.FTZ R191, R191, R194 ;  /* 0x000000c2bfbf7221 */ /* 0x000fe80000010000 */
[----:B------:R-:W-:Y:S05]  /*18390*/  FADD.FTZ R250, R250, R191 ;  /* 0x000000bffafa7221 */ /* 0x000fea0000010000 */
[----:B------:R-:W-:Y:S04]  /*183a0*/  FADD.FTZ R183, R183, R250 ;  /* 0x000000fab7b77221 */ /* 0x000fe80000010000 */
[----:B------:R-:W-:Y:S01]  /*183b0*/  FADD.FTZ R237, R182, R183 ;  /* 0x000000b7b6ed7221 */ /* 0x000fe20000010000 */
[----:B------:R-:W-:-:S05]  /*183c0*/  @P0 BRA `(.L_x_1738) ;  /* 0xffffcd8000000947 */ /* 0x000fca000383ffff */
.L_x_1733:
[----:B------:R-:W-:-:S13]  /*183d0*/  ISETP.LE.AND P0, PT, RZ, UR13, PT ;  /* 0x0000000dff007c0c */ /* 0x000fda000bf03270 */
[----:B------:R-:W-:Y:S05]  /*183e0*/  @!P0 BRA `(.L_x_1739) ;  /* 0x00002e8000008947 */ /* 0x000fea0003800000 */
[----:B------:R-:W-:Y:S01]  /*183f0*/  IADD3 R239, -R197, 0x30, RZ ;  /* 0x00000030c5ef7810 */ /* 0x000fe20007ffe1ff */
[C---:B------:R-:W-:Y:S01]  /*18400*/  IMAD.SHL.U32 R241, R196.reuse, 0x2, RZ ;  /* 0x00000002c4f17824 */ /* 0x040fe200078e00ff */
[----:B------:R-:W-:Y:S02]  /*18410*/  SHF.L.U64.HI R240, R196, 0x1, R199 ;  /* 0x00000001c4f07819 */ /* 0x000fe400000102c7 */
.L_x_1744:
[----:B------:R-:W-:Y:S01]  /*18420*/  SHF.R.S32.HI R5, RZ, 0x1f, R228 ;  /* 0x0000001fff057819 */ /* 0x000fe200000114e4 */
[C---:B------:R-:W-:Y:S01]  /*18430*/  IMAD.WIDE.U32 R6, R228.reuse, c[0x0][0x208], RZ ;  /* 0x00008200e4067a25 */ /* 0x040fe200078e00ff */
[----:B------:R-:W-:Y:S01]  /*18440*/  SHF.R.S32.HI R3, RZ, 0x1f, R227 ;  /* 0x0000001fff037819 */ /* 0x000fe200000114e3 */
[----:B------:R-:W-:Y:S04]  /*18450*/  DEPBAR.LE SB0, 0x0 ;  /* 0x000080000000791a */ /* 0x000fe80000000000 */
[----:B------:R-:W-:Y:S01]  /*18460*/  BAR.SYNC.DEFER_BLOCKING 0x0 ;  /* 0x0000000000007b1d */ /* 0x000fe20000010000 */
[----:B------:R-:W-:Y:S01]  /*18470*/  IMAD R5, R5, c[0x0][0x208], RZ ;  /* 0x0000820005057a24 */ /* 0x000fe200078e02ff */
[----:B------:R-:W-:Y:S01]  /*18480*/  ISETP.GE.AND P1, PT, R229, c[0x0][0x1d4], PT ;  /* 0x00007500e5007a0c */ /* 0x000fe20003f26270 */
[----:B------:R-:W-:Y:S01]  /*18490*/  IMAD R3, R3, c[0x0][0x218], RZ ;  /* 0x0000860003037a24 */ /* 0x000fe200078e02ff */
[----:B------:R-:W-:Y:S01]  /*184a0*/  SHF.L.U64.HI R245, R235, 0x1, R236 ;  /* 0x00000001ebf57819 */ /* 0x000fe200000102ec */
[----:B------:R-:W-:Y:S01]  /*184b0*/  IMAD R5, R228, c[0x0][0x20c], R5 ;  /* 0x00008300e4057a24 */ /* 0x000fe200078e0205 */
[----:B------:R-:W-:Y:S01]  /*184c0*/  SHF.L.U64.HI R243, R234, 0x1, R233 ;  /* 0x00000001eaf37819 */ /* 0x000fe200000102e9 */
[----:B------:R-:W-:Y:S01]  /*184d0*/  IMAD R3, R227, c[0x0][0x21c], R3 ;  /* 0x00008700e3037a24 */ /* 0x000fe200078e0203 */
[----:B------:R-:W-:Y:S01]  /*184e0*/  SHF.L.U64.HI R156, R232, 0x1, R231 ;  /* 0x00000001e89c7819 */ /* 0x000fe200000102e7 */
[----:B------:R-:W-:Y:S02]  /*184f0*/  IMAD.IADD R7, R7, 0x1, R5 ;  /* 0x0000000107077824 */ /* 0x000fe400078e0205 */
[----:B------:R-:W-:Y:S02]  /*18500*/  IMAD.SHL.U32 R244, R235, 0x2, RZ ;  /* 0x00000002ebf47824 */ /* 0x000fe400078e00ff */
[----:B------:R-:W-:Y:S04]  /*18510*/  IMAD.WIDE.U32 R6, R227, c[0x0][0x218], R6 ;  /* 0x00008600e3067a25 */ /* 0x000fe800078e0006 */
[----:B------:R-:W-:Y:S01]  /*18520*/  IMAD.SHL.U32 R242, R234, 0x2, RZ ;  /* 0x00000002eaf27824 */ /* 0x000fe200078e00ff */
[----:B------:R-:W-:Y:S04]  /*18530*/  IADD3 R2, P0, R6, UR28, RZ ;  /* 0x0000001c06027c10 */ /* 0x000fe8000ff1e0ff */
[----:B------:R-:W-:Y:S01]  /*18540*/  IADD3.X R3, R7, UR12, R3, P0, !PT ;  /* 0x0000000c07037c10 */ /* 0x000fe200087fe403 */
[----:B------:R-:W-:Y:S01]  /*18550*/  LDSM.16.M88.4 R24, [R222] ;  /* 0x00000000de18783b */ /* 0x000fe20000000200 */
[C---:B------:R-:W-:Y:S01]  /*18560*/  LEA R4, P0, R2.reuse, c[0x0][0x1f8], 0x1 ;  /* 0x00007e0002047a11 */ /* 0x040fe200078008ff */
[----:B------:R-:W-:Y:S02]  /*18570*/  BSSY B0, `(.L_x_1740) ;  /* 0x0000031000007945 */ /* 0x000fe40003800000 */
[----:B------:R-:W-:Y:S01]  /*18580*/  LDSM.16.M88.4 R8, [R221+0xa080] ;  /* 0x00a08000dd08783b */ /* 0x000fe20000000200 */
[----:B------:R-:W-:Y:S01]  /*18590*/  LEA.HI.X R15, R2, c[0x0][0x1fc], R3, 0x1, P0 ;  /* 0x00007f00020f7a11 */ /* 0x000fe200000f0c03 */
[----:B------:R-:W-:Y:S02]  /*185a0*/  IMAD.SHL.U32 R2, R232, 0x2, RZ ;  /* 0x00000002e8027824 */ /* 0x000fe400078e00ff */
[----:B------:R-:W1:Y:S04]  /*185b0*/  SHFL.IDX PT, R7, R4, RZ, 0x181f ;  /* 0x00181fff04077589 */ /* 0x000e6800000e0000 */
[----:B------:R-:W-:Y:S04]  /*185c0*/  LDSM.16.M88.4 R16, [R221+0xa880] ;  /* 0x00a88000dd10783b */ /* 0x000fe80000000200 */
[----:B------:R-:W2:Y:S04]  /*185d0*/  SHFL.IDX PT, R3, R15, RZ, 0x181f ;  /* 0x00181fff0f037589 */ /* 0x000ea800000e0000 */
[----:B------:R3:W4:Y:S04]  /*185e0*/  LDSM.16.M88.4 R160, [R221+0xb080] ;  /* 0x00b08000dda0783b */ /* 0x0007280000000200 */
[----:B------:R3:W3:Y:S04]  /*185f0*/  LDSM.16.M88.4 R164, [R220] ;  /* 0x00000000dca4783b */ /* 0x0006e80000000200 */
[----:B------:R3:W3:Y:S04]  /*18600*/  LDSM.16.M88.4 R168, [R219] ;  /* 0x00000000dba8783b */ /* 0x0006e80000000200 */
[----:B------:R3:W3:Y:S04]  /*18610*/  LDSM.16.M88.4 R172, [R211] ;  /* 0x00000000d3ac783b */ /* 0x0006e80000000200 */
[----:B------:R3:W3:Y:S01]  /*18620*/  LDSM.16.M88.4 R176, [R210] ;  /* 0x00000000d2b0783b */ /* 0x0006e20000000200 */
[----:B-1----:R-:W-:Y:S05]  /*18630*/  IADD3 R22, P0, R7, R241, RZ ;  /* 0x000000f107167210 */ /* 0x002fea0007f1e0ff */
[----:B--2---:R-:W-:Y:S01]  /*18640*/  IMAD.X R23, R3, 0x1, R240, P0 ;  /* 0x0000000103177824 */ /* 0x004fe200000e06f0 */
        /* <DEDUP_REMOVED lines=9> */
[----:B------:R-:W-:Y:S02]  /*186e0*/  IADD3 R6, P0, R7, R2, RZ ;  /* 0x0000000207067210 */ /* 0x000fe40007f1e0ff */
[----:B------:R-:W-:Y:S02]  /*186f0*/  ISETP.GT.AND P1, PT, R223, 0x7f, PT ;  /* 0x0000007fdf00780c */ /* 0x000fe40003f24270 */
[----:B------:R1:W-:Y:S01]  /*18700*/  LDGSTS.E.BYPASS.LTC128B.128 [R230+0x7080], [R12.64], !P5 ;  /* 0x070800000ce67fae */ /* 0x0003e2000e901d5a */
[----:B------:R-:W-:Y:S02]  /*18710*/  IMAD.X R7, R3, 0x1, R156, P0 ;  /* 0x0000000103077824 */ /* 0x000fe400000e069c */
[----:B------:R-:W-:Y:S03]  /*18720*/  IMAD.MOV.U32 R3, RZ, RZ, R0 ;  /* 0x000000ffff037224 */ /* 0x000fe600078e0000 */
[----:B------:R1:W-:Y:S05]  /*18730*/  LDGSTS.E.BYPASS.LTC128B.128 [R230+0x8880], [R6.64], !P4 ;  /* 0x0888000006e67fae */ /* 0x0003ea000e101d5a */
[----:B------:R-:W-:-:S05]  /*18740*/  @P1 BRA `(.L_x_1741) ;  /* 0x0000013000001947 */ /* 0x000fca0003800000 */
[----:B----4-:R-:W-:-:S05]  /*18750*/  BRA.DIV ~URZ, `(.L_x_1742) ;  /* 0x000060e27f007947 */ /* 0x010fca000b800000 */
[----:B------:R2:W4:Y:S04]  /*18760*/  SHFL.IDX PT, R5, R15, 0x1, 0x181f ;  /* 0x00381f000f057f89 */ /* 0x00052800000e0000 */
[----:B-1----:R2:W1:Y:S02]  /*18770*/  SHFL.IDX PT, R13, R4, 0x1, 0x181f ;  /* 0x00381f00040d7f89 */ /* 0x00246400000e0000 */
.L_x_1764:
[----:B-1----:R-:W-:Y:S02]  /*18780*/  IADD3 R20, P0, R13, R241, RZ ;  /* 0x000000f10d147210 */ /* 0x002fe40007f1e0ff */
[----:B------:R-:W-:Y:S03]  /*18790*/  ISETP.GE.AND P1, PT, R229, c[0x0][0x1d4], PT ;  /* 0x00007500e5007a0c */ /* 0x000fe60003f26270 */
[----:B----4-:R-:W-:Y:S01]  /*187a0*/  IMAD.X R21, R5, 0x1, R240, P0 ;  /* 0x0000000105157824 */ /* 0x010fe200000e06f0 */
[----:B------:R-:W-:Y:S04]  /*187b0*/  IADD3 R14, P0, R13, R244, RZ ;  /* 0x000000f40d0e7210 */ /* 0x000fe80007f1e0ff */
[----:B------:R-:W-:Y:S01]  /*187c0*/  @!PT LDS RZ, [RZ] ;  /* 0x00000000fffff984 */ /* 0x000fe20000000800 */
[----:B------:R-:W-:Y:S01]  /*187d0*/  @!PT LDS RZ, [RZ] ;  /* 0x00000000fffff984 */ /* 0x000fe20000000800 */
[----:B------:R-:W-:Y:S01]  /*187e0*/  @!PT LDS RZ, [RZ] ;  /* 0x00000000fffff984 */ /* 0x000fe20000000800 */
[----:B------:R1:W-:Y:S01]  /*187f0*/  LDGSTS.E.BYPASS.LTC128B.128 [R230+0x5080], [R20.64], !P6 ;  /* 0x0508000014e67fae */ /* 0x0003e2000f101d5a */
[----:B--2---:R-:W-:Y:S01]  /*18800*/  IMAD.X R15, R5, 0x1, R245, P0 ;  /* 0x00000001050f7824 */ /* 0x004fe200000e06f5 */
[----:B------:R-:W-:Y:S04]  /*18810*/  IADD3 R6, P0, R13, R242, RZ ;  /* 0x000000f20d067210 */ /* 0x000fe80007f1e0ff */
[----:B------:R1:W-:Y:S01]  /*18820*/  LDGSTS.E.BYPASS.LTC128B.128 [R230+0x6880], [R14.64], !P1 ;  /* 0x068800000ee67fae */ /* 0x0003e2000c901d5a */
[----:B------:R-:W-:Y:S01]  /*18830*/  IMAD.X R7, R5, 0x1, R243, P0 ;  /* 0x0000000105077824 */ /* 0x000fe200000e06f3 */
[----:B------:R-:W-:Y:S04]  /*18840*/  IADD3 R4, P0, R13, R2, RZ ;  /* 0x000000020d047210 */ /* 0x000fe80007f1e0ff */
[----:B------:R1:W-:Y:S01]  /*18850*/  LDGSTS.E.BYPASS.LTC128B.128 [R230+0x8080], [R6.64], !P5 ;  /* 0x0808000006e67fae */ /* 0x0003e2000e901d5a */
[----:B------:R-:W-:Y:S05]  /*18860*/  IMAD.X R5, R5, 0x1, R156, P0 ;  /* 0x0000000105057824 */ /* 0x000fea00000e069c */
[----:B------:R1:W-:Y:S03]  /*18870*/  LDGSTS.E.BYPASS.LTC128B.128 [R230+0x9880], [R4.64], !P4 ;  /* 0x0988000004e67fae */ /* 0x0003e6000e101d5a */
.L_x_1741:
[----:B----4-:R-:W-:Y:S05]  /*18880*/  BSYNC B0 ;  /* 0x0000000000007941 */ /* 0x010fea0003800000 */
.L_x_1740:
[----:B------:R-:W0:Y:S01]  /*18890*/  LDGDEPBAR ;  /* 0x00000000000079af */ /* 0x000e220000000000 */
[----:B------:R-:W-:Y:S01]  /*188a0*/  WARPSYNC 0xffffffff ;  /* 0xffffffff00007948 */ /* 0x000fe20003800000 */
[C---:B-1----:R-:W-:Y:S01]  /*188b0*/  HMMA.16816.F32 R4, R24.reuse, R8, RZ ;  /* 0x000000081804723c */ /* 0x042fe200000018ff */
[----:B------:R-:W-:Y:S04]  /*188c0*/  UISETP.GE.AND UP0, UPT, UR13, 0x1, UPT ;  /* 0x000000010d00788c */ /* 0x000fe8000bf06270 */
[----:B------:R-:W-:Y:S02]  /*188d0*/  LDSM.16.M88.4 R180, [R218] ;  /* 0x00000000dab4783b */ /* 0x000fe40000000200 */
[----:B------:R-:W-:Y:S01]  /*188e0*/  PLOP3.LUT P0, PT, PT, PT, UP0, 0x40, 0x0 ;  /* 0x000000000000781c */ /* 0x000fe20003f0e808 */
[C---:B------:R-:W-:Y:S04]  /*188f0*/  HMMA.16816.F32 R8, R24.reuse, R10, RZ ;  /* 0x0000000a1808723c */ /* 0x040fe800000018ff */
[----:B------:R-:W1:Y:S04]  /*18900*/  LDSM.16.M88.4 R184, [R215+0xa080] ;  /* 0x00a08000d7b8783b */ /* 0x000e680000000200 */
[C---:B------:R-:W-:Y:S03]  /*18910*/  HMMA.16816.F32 R12, R24.reuse, R16, RZ ;  /* 0x00000010180c723c */ /* 0x040fe600000018ff */
[----:B------:R-:W-:Y:S05]  /*18920*/  LDSM.16.M88.4 R188, [R215+0xb080] ;  /* 0x00b08000d7bc783b */ /* 0x000fea0000000200 */
[C---:B------:R-:W-:Y:S02]  /*18930*/  HMMA.16816.F32 R16, R24.reuse, R18, RZ ;  /* 0x000000121810723c */ /* 0x040fe400000018ff */
[----:B------:R-:W-:Y:S06]  /*18940*/  LDSM.16.M88.4 R192, [R217] ;  /* 0x00000000d9c0783b */ /* 0x000fec0000000200 */
[C---:B------:R-:W-:Y:S01]  /*18950*/  HMMA.16816.F32 R20, R24.reuse, R160, RZ ;  /* 0x000000a01814723c */ /* 0x040fe200000018ff */
[----:B------:R-:W-:Y:S07]  /*18960*/  LDSM.16.M88.4 R196, [R209] ;  /* 0x00000000d1c4783b */ /* 0x000fee0000000200 */
[----:B------:R-:W-:Y:S01]  /*18970*/  HMMA.16816.F32 R24, R24, R162, RZ ;  /* 0x000000a21818723c */ /* 0x000fe200000018ff */
        /* <DEDUP_REMOVED lines=13> */
[----:B------:R-:W-:Y:S07]  /*18a50*/  LDSM.16.M88.4 R184, [R220+0x4000] ;  /* 0x00400000dcb8783b */ /* 0x000fee0000000200 */
[C---:B--2---:R-:W-:Y:S08]  /*18a60*/  HMMA.16816.F32 R12, R180.reuse, R160, R12 ;  /* 0x000000a0b40c723c */ /* 0x044ff0000000180c */
[C---:B------:R-:W-:Y:S01]  /*18a70*/  HMMA.16816.F32 R16, R180.reuse, R162, R16 ;  /* 0x000000a2b410723c */ /* 0x040fe20000001810 */
[----:B------:R-:W2:Y:S07]  /*18a80*/  LDSM.16.M88.4 R160, [R221+0xc080] ;  /* 0x00c08000dda0783b */ /* 0x000eae0000000200 */
[C---:B------:R-:W-:Y:S08]  /*18a90*/  HMMA.16816.F32 R20, R180.reuse, R188, R20 ;  /* 0x000000bcb414723c */ /* 0x040ff00000001814 */
[----:B------:R-:W-:Y:S01]  /*18aa0*/  HMMA.16816.F32 R24, R180, R190, R24 ;  /* 0x000000beb418723c */ /* 0x000fe20000001818 */
[----:B------:R-:W4:Y:S07]  /*18ab0*/  LDSM.16.M88.4 R180, [R221+0xc880] ;  /* 0x00c88000ddb4783b */ /* 0x000f2e0000000200 */
[C---:B------:R-:W-:Y:S01]  /*18ac0*/  HMMA.16816.F32 R4, R192.reuse, R196, R4 ;  /* 0x000000c4c004723c */ /* 0x040fe20000001804 */
[----:B------:R-:W5:Y:S07]  /*18ad0*/  LDSM.16.M88.4 R188, [R208] ;  /* 0x00000000d0bc783b */ /* 0x000f6e0000000200 */
        /* <DEDUP_REMOVED lines=98> */
[----:B------:R-:W1:Y:S01]  /*19100*/  LDSM.16.M88.4 R192, [R217+0xc000] ;  /* 0x00c00000d9c0783b */ /* 0x000e620000000200 */
[C---:B-----5:R-:W-:Y:S08]  /*19110*/  HMMA.16816.F32 R4, R176.reuse, R180, R4 ;  /* 0x000000b4b004723c */ /* 0x060ff00000001804 */
[C---:B------:R-:W-:Y:S08]  /*19120*/  HMMA.16816.F32 R8, R176.reuse, R182, R8 ;  /* 0x000000b6b008723c */ /* 0x040ff00000001808 */
[C---:B---3--:R-:W-:Y:S08]  /*19130*/  HMMA.16816.F32 R12, R176.reuse, R164, R12 ;  /* 0x000000a4b00c723c */ /* 0x048ff0000000180c */
[C---:B------:R-:W-:Y:S08]  /*19140*/  HMMA.16816.F32 R16, R176.reuse, R166, R16 ;  /* 0x000000a6b010723c */ /* 0x040ff00000001810 */
[C---:B------:R-:W-:Y:S08]  /*19150*/  HMMA.16816.F32 R20, R176.reuse, R168, R20 ;  /* 0x000000a8b014723c */ /* 0x040ff00000001814 */
[----:B------:R-:W-:Y:S08]  /*19160*/  HMMA.16816.F32 R24, R176, R170, R24 ;  /* 0x000000aab018723c */ /* 0x000ff00000001818 */
[C---:B-1----:R-:W-:Y:S08]  /*19170*/  HMMA.16816.F32 R4, R184.reuse, R188, R4 ;  /* 0x000000bcb804723c */ /* 0x042ff00000001804 */
[C---:B------:R-:W-:Y:S08]  /*19180*/  HMMA.16816.F32 R8, R184.reuse, R190, R8 ;  /* 0x000000beb808723c */ /* 0x040ff00000001808 */
[C---:B--2---:R-:W-:Y:S08]  /*19190*/  HMMA.16816.F32 R12, R184.reuse, R160, R12 ;  /* 0x000000a0b80c723c */ /* 0x044ff0000000180c */
[C---:B------:R-:W-:Y:S01]  /*191a0*/  HMMA.16816.F32 R16, R184.reuse, R162, R16 ;  /* 0x000000a2b810723c */ /* 0x040fe20000001810 */
[----:B------:R-:W1:Y:S07]  /*191b0*/  LDSM.16.M88.4 R160, [R209+0x5000] ;  /* 0x00500000d1a0783b */ /* 0x000e6e0000000200 */
[C---:B----4-:R-:W-:Y:S08]  /*191c0*/  HMMA.16816.F32 R20, R184.reuse, R172, R20 ;  /* 0x000000acb814723c */ /* 0x050ff00000001814 */
[----:B------:R-:W-:Y:S08]  /*191d0*/  HMMA.16816.F32 R24, R184, R174, R24 ;  /* 0x000000aeb818723c */ /* 0x000ff00000001818 */
[C---:B------:R-:W-:Y:S08]  /*191e0*/  HMMA.16816.F32 R4, R192.reuse, R196, R4 ;  /* 0x000000c4c004723c */ /* 0x040ff00000001804 */
[C---:B------:R-:W-:Y:S08]  /*191f0*/  HMMA.16816.F32 R8, R192.reuse, R198, R8 ;  /* 0x000000c6c008723c */ /* 0x040ff00000001808 */
[C---:B-1----:R-:W-:Y:S08]  /*19200*/  HMMA.16816.F32 R12, R192.reuse, R160, R12 ;  /* 0x000000a0c00c723c */ /* 0x042ff0000000180c */
[----:B------:R-:W-:Y:S01]  /*19210*/  FMUL.FTZ R175, R4, c[0x0][0x320] ;  /* 0x0000c80004af7a20 */ /* 0x000fe20000410000 */
[C---:B------:R-:W-:Y:S03]  /*19220*/  HMMA.16816.F32 R16, R192.reuse, R162, R16 ;  /* 0x000000a2c010723c */ /* 0x040fe60000001810 */
[----:B------:R-:W-:Y:S02]  /*19230*/  FMUL.FTZ R173, R5, c[0x0][0x320] ;  /* 0x0000c80005ad7a20 */ /* 0x000fe40000410000 */
[----:B------:R-:W1:Y:S01]  /*19240*/  MUFU.TANH R175, R175 ;  /* 0x000000af00af7308 */ /* 0x000e620000002400 */
[----:B------:R-:W-:Y:S02]  /*19250*/  FMUL.FTZ R174, R6, c[0x0][0x320] ;  /* 0x0000c80006ae7a20 */ /* 0x000fe40000410000 */
[----:B------:R-:W-:Y:S02]  /*19260*/  FMUL.FTZ R172, R7, c[0x0][0x320] ;  /* 0x0000c80007ac7a20 */ /* 0x000fe40000410000 */
[----:B------:R-:W2:Y:S01]  /*19270*/  LDSM.16.M88.4 R4, [R209+0x5800] ;  /* 0x00580000d104783b */ /* 0x000ea20000000200 */
[----:B------:R-:W-:Y:S04]  /*19280*/  DEPBAR.LE SB0, 0x0 ;  /* 0x000080000000791a */ /* 0x000fe80000000000 */
[----:B------:R-:W3:Y:S01]  /*19290*/  MUFU.TANH R173, R173 ;  /* 0x000000ad00ad7308 */ /* 0x000ee20000002400 */
[----:B------:R-:W-:Y:S01]  /*192a0*/  FMUL.FTZ R177, R8, c[0x0][0x320] ;  /* 0x0000c80008b17a20 */ /* 0x000fe20000410000 */
[----:B------:R-:W-:Y:S01]  /*192b0*/  BAR.SYNC.DEFER_BLOCKING 0x0 ;  /* 0x0000000000007b1d */ /* 0x000fe20000010000 */
        /* <DEDUP_REMOVED lines=13> */
[----:B------:R-:W1:Y:S01]  /*19390*/  MUFU.TANH R177, R177 ;  /* 0x000000b100b17308 */ /* 0x000e620000002400 */
[C---:B--2---:R-:W-:Y:S09]  /*193a0*/  HMMA.16816.F32 R20, R192.reuse, R4, R20 ;  /* 0x00000004c014723c */ /* 0x044ff20000001814 */
[----:B------:R-:W2:Y:S01]  /*193b0*/  MUFU.TANH R9, R9 ;  /* 0x0000000900097308 */ /* 0x000ea20000002400 */
        /* <DEDUP_REMOVED lines=28> */
[----:B--234-:R-:W-:Y:S01]  /*19580*/  UIMAD UR4, UR13, 0x30, UR19 ;  /* 0x000000300d0478a4 */ /* 0x01cfe2000f8e0213 */
[----:B------:R-:W-:Y:S01]  /*19590*/  ISETP.NE.AND P1, PT, R224, 0x1, PT ;  /* 0x00000001e000780c */ /* 0x000fe20003f25270 */
[----:B------:R-:W-:Y:S04]  /*195a0*/  IMAD.MOV.U32 R227, RZ, RZ, RZ ;  /* 0x000000ffffe37224 */ /* 0x000fe800078e00ff */
[----:B------:R-:W-:Y:S05]  /*195b0*/  IMAD.U32 R228, RZ, RZ, UR4 ;  /* 0x00000004ffe47e24 */ /* 0x000fea000f8e00ff */
[----:B------:R-:W-:Y:S05]  /*195c0*/  IADD3 R228, R228, -0x30, R225 ;  /* 0xffffffd0e4e47810 */ /* 0x000fea0007ffe0e1 */
[----:B------:R-:W-:Y:S04]  /*195d0*/  @P1 IMAD.HI.U32 R5, R228, c[0x0][0x2bc], RZ ;  /* 0x0000af00e4051a27 */ /* 0x000fe800078e00ff */
[----:B------:R-:W-:Y:S01]  /*195e0*/  IMAD.MOV.U32 R4, RZ, RZ, R228 ;  /* 0x000000ffff047224 */ /* 0x000fe200078e00e4 */
[----:B------:R-:W-:Y:S02]  /*195f0*/  @P1 SHF.R.U32.HI R4, RZ, c[0x0][0x2c0], R5 ;  /* 0x0000b000ff041a19 */ /* 0x000fe40000011605 */
[----:B------:R-:W-:Y:S02]  /*19600*/  ISETP.GE.AND P1, PT, R239, 0x1, PT ;  /* 0x00000001ef00780c */ /* 0x000fe40003f26270 */
[C---:B------:R-:W-:Y:S04]  /*19610*/  @!P3 IADD3 R12, P0, R4.reuse, UR8, RZ ;  /* 0x00000008040cbc10 */ /* 0x040fe8000ff1e0ff */
[----:B------:R-:W-:Y:S02]  /*19620*/  @!P3 LEA.HI.X.SX32 R5, R4, UR7, 0x1, P0 ;  /* 0x000000070405bc11 */ /* 0x000fe400080f0eff */
[C---:B------:R-:W-:Y:S04]  /*19630*/  @!P3 LEA R6, P0, R12.reuse, c[0x0][0x2a0], 0x2 ;  /* 0x0000a8000c06ba11 */ /* 0x040fe800078010ff */
[----:B------:R-:W-:Y:S01]  /*19640*/  @!P3 LEA.HI.X R7, R12, c[0x0][0x2a4], R5, 0x2, P0 ;  /* 0x0000a9000c07ba11 */ /* 0x000fe200000f1405 */
[----:B------:R-:W-:Y:S04]  /*19650*/  IMAD.MOV R5, RZ, RZ, -R4 ;  /* 0x000000ffff057224 */ /* 0x000fe800078e0a04 */
[----:B------:R-:W2:Y:S01]  /*19660*/  @!P3 LDG.E R227, [R6.64] ;  /* 0x0000001a06e3b981 */ /* 0x000ea2000c1e1900 */
[----:B------:R-:W-:Y:S04]  /*19670*/  IMAD R228, R5, c[0x0][0x2b8], R228 ;  /* 0x0000ae0005e47a24 */ /* 0x000fe800078e02e4 */
[C---:B-1----:R-:W-:Y:S01]  /*19680*/  IMAD.WIDE.U32 R12, R228.reuse, c[0x0][0x1e0], RZ ;  /* 0x00007800e40c7a25 */ /* 0x042fe200078e00ff */
        /* <DEDUP_REMOVED lines=13> */
[----:B------:R-:W2:Y:S04]  /*19760*/  SHFL.IDX PT, R6, R4, RZ, 0x181f ;  /* 0x00181fff04067589 */ /* 0x000ea800000e0000 */
[----:B------:R-:W3:Y:S04]  /*19770*/  SHFL.IDX PT, R5, R5, 0x1, 0x181f ;  /* 0x00381f0005057f89 */ /* 0x000ee800000e0000 */
[----:B------:R-:W4:Y:S01]  /*19780*/  SHFL.IDX PT, R4, R4, 0x1, 0x181f ;  /* 0x00381f0004047f89 */ /* 0x000f2200000e0000 */
[CC--:B-1----:R-:W-:Y:S05]  /*19790*/  @P1 IADD3 R16, P0, R7.reuse, R241.reuse, RZ ;  /* 0x000000f107101210 */ /* 0x0c2fea0007f1e0ff */
[C---:B--2---:R-:W-:Y:S01]  /*197a0*/  @P1 IMAD.X R17, R6.reuse, 0x1, R240, P0 ;  /* 0x0000000106111824 */ /* 0x044fe200000e06f0 */
[C---:B------:R-:W-:Y:S04]  /*197b0*/  @P1 IADD3 R14, P0, R7.reuse, R244, RZ ;  /* 0x000000f4070e1210 */ /* 0x040fe80007f1e0ff */
[----:B------:R1:W-:Y:S01]  /*197c0*/  @P1 LDGSTS.E.BYPASS.LTC128B.128 [R230+0xa080], [R16.64], !P6 ;  /* 0x0a08000010e61fae */ /* 0x0003e2000f101d5a */
[C---:B------:R-:W-:Y:S01]  /*197d0*/  @P1 IMAD.X R15, R6.reuse, 0x1, R245, P0 ;  /* 0x00000001060f1824 */ /* 0x040fe200000e06f5 */
[C---:B------:R-:W-:Y:S05]  /*197e0*/  @P1 IADD3 R12, P0, R7.reuse, R242, RZ ;  /* 0x000000f2070c1210 */ /* 0x040fea0007f1e0ff */
[C---:B------:R-:W-:Y:S01]  /*197f0*/  @P1 IMAD.X R13, R6.reuse, 0x1, R243, P0 ;  /* 0x00000001060d1824 */ /* 0x040fe200000e06f3 */
[----:B------:R-:W-:Y:S05]  /*19800*/  @P1 IADD3 R18, P0, R7, R2, RZ ;  /* 0x0000000207121210 */ /* 0x000fea0007f1e0ff */
[--C-:B------:R-:W-:Y:S01]  /*19810*/  @P1 IMAD.X R19, R6, 0x1, R156.reuse, P0 ;  /* 0x0000000106131824 */ /* 0x100fe200000e069c */
[----:B------:R-:W-:Y:S11]  /*19820*/  ISETP.GE.AND P0, PT, R239, 0x21, PT ;  /* 0x00000021ef00780c */ /* 0x000ff60003f06270 */
[----:B------:R-:W-:Y:S02]  /*19830*/  @!UPT UIADD3 URZ, URZ, URZ, URZ ;  /* 0x0000003f3f3ff290 */ /* 0x000fe4000fffe03f */
[C---:B---3--:R-:W-:Y:S05]  /*19840*/  @P0 IADD3 R244, P2, R5.reuse, R244, RZ ;  /* 0x000000f405f40210 */ /* 0x048fea0007f5e0ff */
[C---:B----4-:R-:W-:Y:S01]  /*19850*/  @P0 IMAD.X R245, R4.reuse, 0x1, R245, P2 ;  /* 0x0000000104f50824 */ /* 0x050fe200010e06f5 */
        /* <DEDUP_REMOVED lines=15> */
.L_x_1743:
[----:B-1234-:R-:W-:Y:S01]  /*19950*/  FMNMX.FTZ R2, R175, R0, !PT ;  /* 0x00000000af027209 */ /* 0x01efe20007810000 */
[----:B------:R-:W-:Y:S01]  /*19960*/  LDSM.16.MT88.4 R20, [R214+0x4080] ;  /* 0x00408000d614783b */ /* 0x000fe20000004200 */
[----:B------:R-:W-:Y:S01]  /*19970*/  FMNMX.FTZ R7, R174, R159, !PT ;  /* 0x0000009fae077209 */ /* 0x000fe20007810000 */
[----:B------:R-:W-:Y:S01]  /*19980*/  UIADD3 UR4, UR13, -0x1, URZ ;  /* 0xffffffff0d047890 */ /* 0x000fe2000fffe03f */
        /* <DEDUP_REMOVED lines=24> */
[----:B------:R-:W-:Y:S01]  /*19b10*/  ISETP.LT.AND P0, PT, RZ, UR13, PT ;  /* 0x0000000dff007c0c */ /* 0x000fe2000bf01270 */
[----:B------:R-:W-:Y:S01]  /*19b20*/  SHFL.BFLY PT, R11, R12, 0x2, 0x1f ;  /* 0x0c401f000c0b7f89 */ /* 0x000fe200000e0000 */
[----:B------:R-:W-:Y:S07]  /*19b30*/  UMOV UR13, UR4 ;  /* 0x00000004000d7c82 */ /* 0x000fee0008000000 */
[----:B------:R-:W1:Y:S02]  /*19b40*/  SHFL.BFLY PT, R7, R4, 0x2, 0x1f ;  /* 0x0c401f0004077f89 */ /* 0x000e6400000e0000 */
[----:B-1----:R-:W-:Y:S02]  /*19b50*/  FMNMX.FTZ R5, R4, R7, !PT ;  /* 0x0000000704057209 */ /* 0x002fe40007810000 */
[----:B------:R-:W-:Y:S04]  /*19b60*/  FMNMX.FTZ R6, R12, R11, !PT ;  /* 0x0000000b0c067209 */ /* 0x000fe80007810000 */
[----:B------:R-:W-:Y:S08]  /*19b70*/  LDSM.16.MT88.4 R12, [R216+0x4080] ;  /* 0x00408000d80c783b */ /* 0x000ff00000004200 */
[----:B------:R-:W1:Y:S08]  /*19b80*/  SHFL.BFLY PT, R11, R6, 0x1, 0x1f ;  /* 0x0c201f00060b7f89 */ /* 0x000e7000000e0000 */
[----:B------:R-:W2:Y:S01]  /*19b90*/  SHFL.BFLY PT, R156, R5, 0x1, 0x1f ;  /* 0x0c201f00059c7f89 */ /* 0x000ea200000e0000 */
[----:B-1----:R-:W-:Y:S05]  /*19ba0*/  FMNMX.FTZ R0, R6, R11, !PT ;  /* 0x0000000b06007209 */ /* 0x002fea0007810000 */
[C---:B------:R-:W-:Y:S02]  /*19bb0*/  FADD.FTZ R2, -R0.reuse, R3 ;  /* 0x0000000300027221 */ /* 0x040fe40000010100 */
[----:B------:R-:W-:Y:S01]  /*19bc0*/  FMUL.FTZ R190, R0, c[0x0][0x2d0] ;  /* 0x0000b40000be7a20 */ /* 0x000fe20000410000 */
[----:B--2---:R-:W-:Y:S01]  /*19bd0*/  FMNMX.FTZ R156, R156, R5, !PT ;  /* 0x000000059c9c7209 */ /* 0x004fe20007810000 */
[----:B------:R-:W-:Y:S02]  /*19be0*/  FMUL.FTZ R3, R2, c[0x0][0x2d0] ;  /* 0x0000b40002037a20 */ /* 0x000fe40000410000 */
[--C-:B------:R-:W-:Y:S02]  /*19bf0*/  FFMA.FTZ R182, R175, c[0x0][0x2d0], -R190.reuse ;  /* 0x0000b400afb67a23 */ /* 0x100fe400000108be */
[C---:B------:R-:W-:Y:S02]  /*19c00*/  FMUL.FTZ R185, R156.reuse, c[0x0][0x2d0] ;  /* 0x0000b4009cb97a20 */ /* 0x040fe40000410000 */
[----:B------:R-:W-:Y:S01]  /*19c10*/  FADD.FTZ R2, -R156, R159 ;  /* 0x0000009f9c027221 */ /* 0x000fe20000010100 */
[----:B------:R-:W1:Y:S01]  /*19c20*/  MUFU.EX2 R3, R3 ;  /* 0x0000000300037308 */ /* 0x000e620000000800 */
        /* <DEDUP_REMOVED lines=8> */
[--C-:B------:R-:W-:Y:S02]  /*19cb0*/  FFMA.FTZ R159, R8, c[0x0][0x2d0], -R185.reuse ;  /* 0x0000b400089f7a23 */ /* 0x100fe400000108b9 */
[----:B------:R-:W-:Y:S02]  /*19cc0*/  FMUL.FTZ R4, R2, c[0x0][0x2d0] ;  /* 0x0000b40002047a20 */ /* 0x000fe40000410000 */
[--C-:B------:R-:W-:Y:S02]  /*19cd0*/  FFMA.FTZ R191, R171, c[0x0][0x2d0], -R190.reuse ;  /* 0x0000b400abbf7a23 */ /* 0x100fe400000108be */
[--C-:B------:R-:W-:Y:S01]  /*19ce0*/  FFMA.FTZ R192, R169, c[0x0][0x2d0], -R190.reuse ;  /* 0x0000b400a9c07a23 */ /* 0x100fe200000108be */
[----:B------:R2:W3:Y:S01]  /*19cf0*/  MUFU.EX2 R2, R4 ;  /* 0x0000000400027308 */ /* 0x0004e20000000800 */
        /* <DEDUP_REMOVED lines=9> */
[C---:B------:R-:W-:Y:S02]  /*19d90*/  FMUL.FTZ R24, R3.reuse, R132 ;  /* 0x0000008403187220 */ /* 0x040fe40000410000 */
[----:B------:R-:W-:Y:S02]  /*19da0*/  FMUL.FTZ R25, R3, R133 ;  /* 0x0000008503197220 */ /* 0x000fe40000410000 */
[--C-:B------:R-:W-:Y:S01]  /*19db0*/  FFMA.FTZ R196, R167, c[0x0][0x2d0], -R190.reuse ;  /* 0x0000b400a7c47a23 */ /* 0x100fe200000108be */
[----:B------:R-:W-:Y:S01]  /*19dc0*/  MUFU.EX2 R180, R180 ;  /* 0x000000b400b47308 */ /* 0x000fe20000000800 */
[--C-:B------:R-:W-:Y:S02]  /*19dd0*/  FFMA.FTZ R195, R165, c[0x0][0x2d0], -R190.reuse ;  /* 0x0000b400a5c37a23 */ /* 0x100fe400000108be */
[--C-:B------:R-:W-:Y:S02]  /*19de0*/  FFMA.FTZ R197, R166, c[0x0][0x2d0], -R185.reuse ;  /* 0x0000b400a6c57a23 */ /* 0x100fe400000108b9 */
[----:B--2---:R-:W-:Y:S02]  /*19df0*/  FMUL.FTZ R4, R3, R152 ;  /* 0x0000009803047220 */ /* 0x004fe40000410000 */
[C---:B---3--:R-:W-:Y:S02]  /*19e00*/  FMUL.FTZ R6, R2.reuse, R154 ;  /* 0x0000009a02067220 */ /* 0x048fe40000410000 */
[C---:B------:R-:W-:Y:S01]  /*19e10*/  FMUL.FTZ R7, R2.reuse, R155 ;  /* 0x0000009b02077220 */ /* 0x040fe20000410000 */
[----:B------:R-:W2:Y:S01]  /*19e20*/  MUFU.EX2 R179, R179 ;  /* 0x000000b300b37308 */ /* 0x000ea20000000800 */
[C---:B------:R-:W-:Y:S02]  /*19e30*/  FMUL.FTZ R10, R2.reuse, R150 ;  /* 0x00000096020a7220 */ /* 0x040fe40000410000 */
[C---:B------:R-:W-:Y:S01]  /*19e40*/  FMUL.FTZ R11, R2.reuse, R151 ;  /* 0x00000097020b7220 */ /* 0x040fe20000410000 */
[----:B-1----:R-:W-:Y:S01]  /*19e50*/  F2FP.PACK_AB R152, R181, R182 ;  /* 0x000000b6b598723e */ /* 0x002fe200000000ff */
[C---:B------:R-:W-:Y:S01]  /*19e60*/  FMUL.FTZ R18, R2.reuse, R142 ;  /* 0x0000008e02127220 */ /* 0x040fe20000410000 */
[----:B------:R-:W-:Y:S01]  /*19e70*/  LDSM.16.MT88.4 R148, [R213+0x4880] ;  /* 0x00488000d594783b */ /* 0x000fe20000004200 */
[C---:B------:R-:W-:Y:S02]  /*19e80*/  FMUL.FTZ R19, R2.reuse, R143 ;  /* 0x0000008f02137220 */ /* 0x040fe40000410000 */
[C---:B------:R-:W-:Y:S01]  /*19e90*/  FMUL.FTZ R26, R2.reuse, R134 ;  /* 0x00000086021a7220 */ /* 0x040fe20000410000 */
[----:B------:R-:W-:Y:S01]  /*19ea0*/  MUFU.EX2 R178, R178 ;  /* 0x000000b200b27308 */ /* 0x000fe20000000800 */
[----:B------:R-:W-:Y:S02]  /*19eb0*/  FMUL.FTZ R27, R2, R135 ;  /* 0x00000087021b7220 */ /* 0x000fe40000410000 */
[--C-:B------:R-:W-:Y:S01]  /*19ec0*/  FFMA.FTZ R198, R164, c[0x0][0x2d0], -R185.reuse ;  /* 0x0000b400a4c67a23 */ /* 0x100fe200000108b9 */
[----:B------:R-:W-:Y:S01]  /*19ed0*/  LDSM.16.MT88.4 R132, [R214+0x5880] ;  /* 0x00588000d684783b */ /* 0x000fe20000004200 */
[C---:B------:R-:W-:Y:S02]  /*19ee0*/  FMUL.FTZ R28, R3.reuse, R28 ;  /* 0x0000001c031c7220 */ /* 0x040fe40000410000 */
[C---:B------:R-:W-:Y:S02]  /*19ef0*/  FMUL.FTZ R29, R3.reuse, R29 ;  /* 0x0000001d031d7220 */ /* 0x040fe40000410000 */
[C---:B------:R-:W-:Y:S01]  /*19f00*/  FMUL.FTZ R30, R2.reuse, R30 ;  /* 0x0000001e021e7220 */ /* 0x040fe20000410000 */
[----:B------:R-:W1:Y:S01]  /*19f10*/  MUFU.EX2 R177, R177 ;  /* 0x000000b100b17308 */ /* 0x000e620000000800 */
[C---:B------:R-:W-:Y:S01]  /*19f20*/  FMUL.FTZ R31, R2.reuse, R31 ;  /* 0x0000001f021f7220 */ /* 0x040fe20000410000 */
[----:B------:R-:W-:Y:S01]  /*19f30*/  LDSM.16.MT88.4 R140, [R213+0x5880] ;  /* 0x00588000d58c783b */ /* 0x000fe20000004200 */
[----:B------:R-:W-:Y:S01]  /*19f40*/  FMUL.FTZ R32, R3, R32 ;  /* 0x0000002003207220 */ /* 0x000fe20000410000 */
[----:B--2---:R-:W-:Y:S01]  /*19f50*/  F2FP.PACK_AB R154, R179, R180 ;  /* 0x000000b4b39a723e */ /* 0x004fe200000000ff */
[C---:B------:R-:W-:Y:S02]  /*19f60*/  FMUL.FTZ R33, R3.reuse, R33 ;  /* 0x0000002103217220 */ /* 0x040fe40000410000 */
[C---:B------:R-:W-:Y:S02]  /*19f70*/  FMUL.FTZ R34, R2.reuse, R34 ;  /* 0x0000002202227220 */ /* 0x040fe40000410000 */
[C---:B------:R-:W-:Y:S01]  /*19f80*/  FMUL.FTZ R35, R2.reuse, R35 ;  /* 0x0000002302237220 */ /* 0x040fe20000410000 */
[----:B------:R-:W-:Y:S01]  /*19f90*/  MUFU.EX2 R176, R176 ;  /* 0x000000b000b07308 */ /* 0x000fe20000000800 */
[----:B------:R-:W-:Y:S01]  /*19fa0*/  LDSM.16.MT88.4 R164, [R213+0x6080] ;  /* 0x00608000d5a4783b */ /* 0x000fe20000004200 */
[C---:B------:R-:W-:Y:S02]  /*19fb0*/  FMUL.FTZ R36, R3.reuse, R36 ;  /* 0x0000002403247220 */ /* 0x040fe40000410000 */
[C---:B------:R-:W-:Y:S02]  /*19fc0*/  FMUL.FTZ R37, R3.reuse, R37 ;  /* 0x0000002503257220 */ /* 0x040fe40000410000 */
[C---:B------:R-:W-:Y:S02]  /*19fd0*/  FMUL.FTZ R38, R2.reuse, R38 ;  /* 0x0000002602267220 */ /* 0x040fe40000410000 */
[C---:B------:R-:W-:Y:S02]  /*19fe0*/  FMUL.FTZ R39, R2.reuse, R39 ;  /* 0x0000002702277220 */ /* 0x040fe40000410000 */
[----:B------:R-:W2:Y:S01]  /*19ff0*/  MUFU.EX2 R159, R159 ;  /* 0x0000009f009f7308 */ /* 0x000ea20000000800 */
        /* <DEDUP_REMOVED lines=13> */
[C---:B------:R-:W-:Y:S02]  /*1a0d0*/  FMUL.FTZ R50, R2.reuse, R50 ;  /* 0x0000003202327220 */ /* 0x040fe40000410000 */
[C---:B------:R-:W-:Y:S01]  /*1a0e0*/  FMUL.FTZ R51, R2.reuse, R51 ;  /* 0x0000003302337220 */ /* 0x040fe20000410000 */
        /* <DEDUP_REMOVED lines=126> */
[C---:B------:R-:W-:Y:S03]  /*1a8d0*/  FMUL.FTZ R121, R3.reuse, R121 ;  /* 0x0000007903797220 */ /* 0x040fe60000410000 */
[C---:B-----5:R-:W-:Y:S03]  /*1a8e0*/  HMMA.16816.F32 R116, R152.reuse, R132, R116 ;  /* 0x000000849874723c */ /* 0x060fe60000001874 */
[C---:B------:R-:W-:Y:S02]  /*1a8f0*/  FMUL.FTZ R122, R2.reuse, R122 ;  /* 0x0000007a027a7220 */ /* 0x040fe40000410000 */
[----:B------:R-:W-:Y:S02]  /*1a900*/  FMUL.FTZ R123, R2, R123 ;  /* 0x0000007b027b7220 */ /* 0x000fe40000410000 */
[C---:B------:R-:W-:Y:S01]  /*1a910*/  FMUL.FTZ R124, R3.reuse, R124 ;  /* 0x0000007c037c7220 */ /* 0x040fe20000410000 */
[----:B------:R-:W-:Y:S01]  /*1a920*/  F2FP.PACK_AB R132, R192, R191 ;  /* 0x000000bfc084723e */ /* 0x000fe200000000ff */
[C---:B------:R-:W-:Y:S03]  /*1a930*/  FMUL.FTZ R125, R3.reuse, R125 ;  /* 0x0000007d037d7220 */ /* 0x040fe60000410000 */
[C---:B------:R-:W-:Y:S03]  /*1a940*/  HMMA.16816.F32 R120, R152.reuse, R134, R120 ;  /* 0x000000869878723c */ /* 0x040fe60000001878 */
[----:B------:R-:W-:Y:S01]  /*1a950*/  FMUL.FTZ R126, R2, R126 ;  /* 0x0000007e027e7220 */ /* 0x000fe20000410000 */
[----:B--2---:R-:W-:Y:S01]  /*1a960*/  F2FP.PACK_AB R133, R194, R193 ;  /* 0x000000c1c285723e */ /* 0x004fe200000000ff */
[C---:B------:R-:W-:Y:S02]  /*1a970*/  FMUL.FTZ R127, R2.reuse, R127 ;  /* 0x0000007f027f7220 */ /* 0x040fe40000410000 */
[----:B------:R-:W-:Y:S01]  /*1a980*/  FMUL.FTZ R128, R3, R128 ;  /* 0x0000008003807220 */ /* 0x000fe20000410000 */
[----:B----4-:R-:W-:Y:S01]  /*1a990*/  F2FP.PACK_AB R134, R195, R196 ;  /* 0x000000c4c386723e */ /* 0x010fe200000000ff */
[----:B------:R-:W-:Y:S03]  /*1a9a0*/  FMUL.FTZ R129, R3, R129 ;  /* 0x0000008103817220 */ /* 0x000fe60000410000 */
[C---:B-1----:R-:W-:Y:S03]  /*1a9b0*/  HMMA.16816.F32 R124, R152.reuse, R140, R124 ;  /* 0x0000008c987c723c */ /* 0x042fe6000000187c */
[----:B------:R-:W-:Y:S01]  /*1a9c0*/  FMUL.FTZ R130, R2, R130 ;  /* 0x0000008202827220 */ /* 0x000fe20000410000 */
[----:B------:R-:W-:Y:S01]  /*1a9d0*/  F2FP.PACK_AB R135, R198, R197 ;  /* 0x000000c5c687723e */ /* 0x000fe200000000ff */
[----:B------:R-:W-:Y:S02]  /*1a9e0*/  FMUL.FTZ R131, R2, R131 ;  /* 0x0000008302837220 */ /* 0x000fe40000410000 */
[--C-:B------:R-:W-:Y:S02]  /*1a9f0*/  FFMA.FTZ R189, R189, c[0x0][0x2d0], -R190.reuse ;  /* 0x0000b400bdbd7a23 */ /* 0x100fe400000108be */
[--C-:B------:R-:W-:Y:S03]  /*1aa00*/  FFMA.FTZ R242, R187, c[0x0][0x2d0], -R190.reuse ;  /* 0x0000b400bbf27a23 */ /* 0x100fe600000108be */
[----:B------:R-:W-:Y:S01]  /*1aa10*/  HMMA.16816.F32 R128, R152, R142, R128 ;  /* 0x0000008e9880723c */ /* 0x000fe20000001880 */
[----:B------:R-:W1:Y:S01]  /*1aa20*/  LDSM.16.MT88.4 R140, [R216+0x6080] ;  /* 0x00608000d88c783b */ /* 0x000e620000004200 */
[----:B------:R-:W-:Y:S01]  /*1aa30*/  MUFU.EX2 R189, R189 ;  /* 0x000000bd00bd7308 */ /* 0x000fe20000000800 */
[--C-:B------:R-:W-:Y:S02]  /*1aa40*/  FFMA.FTZ R187, R188, c[0x0][0x2d0], -R185.reuse ;  /* 0x0000b400bcbb7a23 */ /* 0x100fe400000108b9 */
[--C-:B------:R-:W-:Y:S02]  /*1aa50*/  FFMA.FTZ R186, R186, c[0x0][0x2d0], -R185.reuse ;  /* 0x0000b400baba7a23 */ /* 0x100fe400000108b9 */
[--C-:B------:R-:W-:Y:S01]  /*1aa60*/  FFMA.FTZ R184, R184, c[0x0][0x2d0], -R190.reuse ;  /* 0x0000b400b8b87a23 */ /* 0x100fe200000108be */
[C---:B---3--:R-:W-:Y:S01]  /*1aa70*/  HMMA.16816.F32 R4, R132.reuse, R136, R4 ;  /* 0x000000888404723c */ /* 0x048fe20000001804 */
[----:B------:R-:W2:Y:S03]  /*1aa80*/  LDSM.16.MT88.4 R152, [R214+0x6080] ;  /* 0x00608000d698783b */ /* 0x000ea60000004200 */
[----:B------:R-:W3:Y:S01]  /*1aa90*/  MUFU.EX2 R242, R242 ;  /* 0x000000f200f27308 */ /* 0x000ee20000000800 */
[--C-:B------:R-:W-:Y:S02]  /*1aaa0*/  FFMA.FTZ R158, R158, c[0x0][0x2d0], -R185.reuse ;  /* 0x0000b4009e9e7a23 */ /* 0x100fe400000108b9 */
[----:B------:R-:W-:Y:S01]  /*1aab0*/  FFMA.FTZ R185, R157, c[0x0][0x2d0], -R185 ;  /* 0x0000b4009db97a23 */ /* 0x000fe200000108b9 */
        /* <DEDUP_REMOVED lines=15> */
[----:B------:R-:W-:Y:S03]  /*1abb0*/  FADD.FTZ R2, R179, R2 ;  /* 0x00000002b3027221 */ /* 0x000fe60000010000 */
[C---:B------:R-:W-:Y:S01]  /*1abc0*/  HMMA.16816.F32 R24, R132.reuse, R150, R24 ;  /* 0x000000968418723c */ /* 0x040fe20000001818 */
[----:B------:R-:W-:Y:S03]  /*1abd0*/  LDSM.16.MT88.4 R148, [R216+0x9080] ;  /* 0x00908000d894783b */ /* 0x000fe60000004200 */
[----:B------:R-:W-:Y:S02]  /*1abe0*/  FADD.FTZ R3, R191, R2 ;  /* 0x00000002bf037221 */ /* 0x000fe40000010000 */
[----:B------:R-:W2:Y:S02]  /*1abf0*/  MUFU.EX2 R183, R190 ;  /* 0x000000be00b77308 */ /* 0x000ea40000000800 */
[C---:B------:R-:W-:Y:S04]  /*1ac00*/  HMMA.16816.F32 R28, R132.reuse, R160, R28 ;  /* 0x000000a0841c723c */ /* 0x040fe8000000181c */
[----:B------:R-:W-:Y:S03]  /*1ac10*/  FADD.FTZ R3, R192, R3 ;  /* 0x00000003c0037221 */ /* 0x000fe60000010000 */
[----:B---3--:R-:W-:Y:S01]  /*1ac20*/  F2FP.PACK_AB R160, R242, R189 ;  /* 0x000000bdf2a0723e */ /* 0x008fe200000000ff */
[C---:B------:R-:W-:Y:S01]  /*1ac30*/  HMMA.16816.F32 R32, R132.reuse, R162, R32 ;  /* 0x000000a28420723c */ /* 0x040fe20000001820 */
[----:B------:R-:W-:Y:S03]  /*1ac40*/  MUFU.EX2 R158, R158 ;  /* 0x0000009e009e7308 */ /* 0x000fe60000000800 */
[----:B-1----:R-:W-:Y:S01]  /*1ac50*/  F2FP.PACK_AB R161, R186, R187 ;  /* 0x000000bbbaa1723e */ /* 0x002fe200000000ff */
[----:B------:R-:W-:Y:S03]  /*1ac60*/  FADD.FTZ R2, R196, R3 ;  /* 0x00000003c4027221 */ /* 0x000fe60000010000 */
[C---:B------:R-:W-:Y:S03]  /*1ac70*/  HMMA.16816.F32 R36, R132.reuse, R140, R36 ;  /* 0x0000008c8424723c */ /* 0x040fe60000001824 */
[----:B------:R-:W1:Y:S01]  /*1ac80*/  MUFU.EX2 R185, R185 ;  /* 0x000000b900b97308 */ /* 0x000e620000000800 */
[----:B------:R-:W-:Y:S01]  /*1ac90*/  FADD.FTZ R2, R195, R2 ;  /* 0x00000002c3027221 */ /* 0x000fe20000010000 */
[----:B--2---:R-:W-:Y:S03]  /*1aca0*/  F2FP.PACK_AB R162, R183, R184 ;  /* 0x000000b8b7a2723e */ /* 0x004fe600000000ff */
[C---:B------:R-:W-:Y:S01]  /*1acb0*/  HMMA.16816.F32 R40, R132.reuse, R142, R40 ;  /* 0x0000008e8428723c */ /* 0x040fe20000001828 */
[----:B------:R-:W2:Y:S03]  /*1acc0*/  LDSM.16.MT88.4 R140, [R212+0x7880] ;  /* 0x00788000d48c783b */ /* 0x000ea60000004200 */
[----:B------:R-:W-:Y:S04]  /*1acd0*/  FADD.FTZ R3, R189, R2 ;  /* 0x00000002bd037221 */ /* 0x000fe80000010000 */
[C---:B------:R-:W-:Y:S04]  /*1ace0*/  HMMA.16816.F32 R44, R132.reuse, R152, R44 ;  /* 0x00000098842c723c */ /* 0x040fe8000000182c */
[----:B------:R-:W-:Y:S04]  /*1acf0*/  FADD.FTZ R3, R242, R3 ;  /* 0x00000003f2037221 */ /* 0x000fe80000010000 */
[C---:B------:R-:W-:Y:S04]  /*1ad00*/  HMMA.16816.F32 R48, R132.reuse, R154, R48 ;  /* 0x0000009a8430723c */ /* 0x040fe80000001830 */
[----:B-1----:R-:W-:Y:S01]  /*1ad10*/  F2FP.PACK_AB R163, R185, R158 ;  /* 0x0000009eb9a3723e */ /* 0x002fe200000000ff */
[----:B------:R-:W-:Y:S03]  /*1ad20*/  FADD.FTZ R184, R184, R3 ;  /* 0x00000003b8b87221 */ /* 0x000fe60000010000 */
[C---:B------:R-:W-:Y:S04]  /*1ad30*/  HMMA.16816.F32 R52, R132.reuse, R164, R52 ;  /* 0x000000a48434723c */ /* 0x040fe80000001834 */
[----:B------:R-:W-:Y:S04]  /*1ad40*/  FADD.FTZ R238, R183, R184 ;  /* 0x000000b8b7ee7221 */ /* 0x000fe80000010000 */
[C---:B------:R-:W-:Y:S01]  /*1ad50*/  HMMA.16816.F32 R56, R132.reuse, R166, R56 ;  /* 0x000000a68438723c */ /* 0x040fe20000001838 */
[----:B------:R-:W-:Y:S07]  /*1ad60*/  LDSM.16.MT88.4 R164, [R213+0x5080] ;  /* 0x00508000d5a4783b */ /* 0x000fee0000004200 */
        /* <DEDUP_REMOVED lines=65> */
[----:B------:R-:W-:Y:S01]  /*1b180*/  FADD.FTZ R4, R159, R4 ;  /* 0x000000049f047221 */ /* 0x000fe20000010000 */
[----:B------:R-:W-:Y:S03]  /*1b190*/  MOV R159, R156 ;  /* 0x0000009c009f7202 */ /* 0x000fe60000000f00 */
        /* <DEDUP_REMOVED lines=13> */
.L_x_1739:
[----:B------:R-:W1:Y:S01]  /*1b270*/  SHFL.BFLY PT, R3, R238, 0x2, 0x1f ;  /* 0x0c401f00ee037f89 */ /* 0x000e6200000e0000 */
[----:B------:R-:W-:-:S02]  /*1b280*/  MOV R4, RZ ;  /* 0x000000ff00047202 */ /* 0x000fc40000000f00 */
[----:B------:R-:W-:Y:S01]  /*1b290*/  PLOP3.LUT P2, PT, PT, PT, PT, 0x8, 0x0 ;  /* 0x000000000000781c */ /* 0x000fe20003f4e170 */
[----:B------:R-:W2:Y:S01]  /*1b2a0*/  SHFL.BFLY PT, R2, R237, 0x2, 0x1f ;  /* 0x0c401f00ed027f89 */ /* 0x000ea200000e0000 */
        /* <DEDUP_REMOVED lines=8> */
[----:B------:R-:W-:Y:S02]  /*1b330*/  MOV R7, 0xff800000 ;  /* 0xff80000000077802 */ /* 0x000fe40000000f00 */
        /* <DEDUP_REMOVED lines=74> */
[----:B------:R-:W-:Y:S01]  /*1b7e0*/  FMUL.FTZ R129, R4, R129 ;  /* 0x0000008104817220 */ /* 0x000fe20000410000 */
        /* <DEDUP_REMOVED lines=67> */
.L_x_1655:
        /* <DEDUP_REMOVED lines=20> */
[----:B-12---:R-:W-:Y:S02]  /*1bd60*/  SHF.R.S32.HI R5, RZ, 0x1f, R0 ;  /* 0x0000001fff057819 */ /* 0x006fe40000011400 */
        /* <DEDUP_REMOVED lines=27> */
[----:B------:R-:W-:Y:S01]  /*1bf20*/  F2FP.PACK_AB R44, R45, R44 ;  /* 0x0000002c2d2c723e */ /* 0x000fe200000000ff */
[----:B------:R-:W-:Y:S01]  /*1bf30*/  IMAD.SHL.U32 R13, R12, 0x2, RZ ;  /* 0x000000020c0d7824 */ /* 0x000fe200078e00ff */
[----:B------:R-:W-:Y:S01]  /*1bf40*/  BAR.SYNC.DEFER_BLOCKING 0x1, 0x100 ;  /* 0x0044000000007b1d */ /* 0x000fe20000010000 */
[----:B------:R-:W-:-:S02]  /*1bf50*/  F2FP.PACK_AB R46, R47, R46 ;  /* 0x0000002e2f2e723e */ /* 0x000fc400000000ff */
[----:B------:R-:W-:Y:S02]  /*1bf60*/  F2FP.PACK_AB R48, R49, R48 ;  /* 0x000000303130723e */ /* 0x000fe400000000ff */
[C---:B------:R-:W-:Y:S02]  /*1bf70*/  IADD3 R10, R13.reuse, 0x80, RZ ;  /* 0x000000800d0a7810 */ /* 0x040fe40007ffe0ff */
[----:B------:R-:W-:Y:S02]  /*1bf80*/  IADD3 R15, R13, 0x70, RZ ;  /* 0x000000700d0f7810 */ /* 0x000fe40007ffe0ff */
[----:B------:R-:W-:Y:S02]  /*1bf90*/  @P0 IADD3 R15, R10, 0x10, RZ ;  /* 0x000000100a0f0810 */ /* 0x000fe40007ffe0ff */
[----:B------:R-:W-:Y:S01]  /*1bfa0*/  SEL R10, R9, 0xffffffe0, !P1 ;  /* 0xffffffe0090a7807 */ /* 0x000fe20004800000 */
[----:B------:R-:W-:Y:S01]  /*1bfb0*/  IMAD.MOV.U32 R9, RZ, RZ, 0x40 ;  /* 0x00000040ff097424 */ /* 0x000fe200078e00ff */
[----:B------:R-:W-:-:S02]  /*1bfc0*/  F2FP.PACK_AB R50, R51, R50 ;  /* 0x000000323332723e */ /* 0x000fc400000000ff */
[----:B------:R-:W-:Y:S01]  /*1bfd0*/  F2FP.PACK_AB R52, R53, R52 ;  /* 0x000000343534723e */ /* 0x000fe200000000ff */
[----:B------:R-:W-:Y:S01]  /*1bfe0*/  IMAD.IADD R17, R13, 0x1, R10 ;  /* 0x000000010d117824 */ /* 0x000fe200078e020a */
[----:B------:R-:W-:Y:S01]  /*1bff0*/  SEL R12, R9, 0xffffffc0, !P2 ;  /* 0xffffffc0090c7807 */ /* 0x000fe20005000000 */
[--C-:B------:R-:W-:Y:S01]  /*1c000*/  IMAD.IADD R9, R10, 0x1, R15.reuse ;  /* 0x000000010a097824 */ /* 0x100fe200078e020f */
[----:B------:R-:W-:Y:S02]  /*1c010*/  F2FP.PACK_AB R54, R55, R54 ;  /* 0x000000363736723e */ /* 0x000fe400000000ff */
[----:B------:R-:W-:Y:S01]  /*1c020*/  F2FP.PACK_AB R56, R57, R56 ;  /* 0x000000383938723e */ /* 0x000fe200000000ff */
[--C-:B------:R-:W-:Y:S01]  /*1c030*/  IMAD.IADD R19, R13, 0x1, R12.reuse ;  /* 0x000000010d137824 */ /* 0x100fe200078e020c */
[----:B------:R-:W-:Y:S01]  /*1c040*/  F2FP.PACK_AB R58, R59, R58 ;  /* 0x0000003a3b3a723e */ /* 0x000fe200000000ff */
[----:B------:R-:W-:Y:S01]  /*1c050*/  STS [R13+0x80], R152 ;  /* 0x000080980d007388 */ /* 0x000fe20000000800 */
[C---:B------:R-:W-:Y:S01]  /*1c060*/  IMAD.IADD R21, R12.reuse, 0x1, R15 ;  /* 0x000000010c157824 */ /* 0x040fe200078e020f */
[----:B------:R-:W-:Y:S01]  /*1c070*/  F2FP.PACK_AB R60, R61, R60 ;  /* 0x0000003c3d3c723e */ /* 0x000fe200000000ff */
[----:B------:R-:W-:Y:S01]  /*1c080*/  IMAD.IADD R23, R12, 0x1, R17 ;  /* 0x000000010c177824 */ /* 0x000fe200078e0211 */
[----:B------:R-:W-:Y:S01]  /*1c090*/  STS [R13+0x480], R154 ;  /* 0x0004809a0d007388 */ /* 0x000fe20000000800 */
[----:B------:R-:W-:Y:S01]  /*1c0a0*/  IMAD.IADD R25, R9, 0x1, R12 ;  /* 0x0000000109197824 */ /* 0x000fe200078e020c */
[----:B------:R-:W-:Y:S01]  /*1c0b0*/  F2FP.PACK_AB R62, R63, R62 ;  /* 0x0000003e3f3e723e */ /* 0x000fe200000000ff */
[----:B------:R-:W-:Y:S01]  /*1c0c0*/  IMAD.U32 R12, RZ, RZ, UR4 ;  /* 0x00000004ff0c7e24 */ /* 0x000fe2000f8e00ff */
        /* <DEDUP_REMOVED lines=102> */
[----:B--2---:R-:W2:Y:S02]  /*1c730*/  @P0 LDG.E R9, [R12.64] ;  /* 0x0000001a0c090981 */ /* 0x004ea4000c1e1900 */
[----:B------:R-:W-:-:S03]  /*1c740*/  ULDC.64 UR4, c[0x0][0x508] ;  /* 0x0001420000047ab9 */ /* 0x000fc60000000a00 */
[----:B------:R-:W-:-:S05]  /*1c750*/  PLOP3.LUT P1, PT, PT, PT, UP0, 0x80, 0x0 ;  /* 0x000000000000781c */ /* 0x000fca0003f2f008 */
[----:B------:R-:W-:Y:S01]  /*1c760*/  @UP0 UIMAD.WIDE UR4, UR22, UR6, UR4 ;  /* 0x00000006160402a5 */ /* 0x000fe2000f8e0204 */
[----:B------:R-:W-:-:S05]  /*1c770*/  IMAD.MOV.U32 R6, RZ, RZ, c[0x0][0x388] ;  /* 0x0000e200ff067624 */ /* 0x000fca00078e00ff */
        /* <DEDUP_REMOVED lines=14> */
.L_x_1746:
[----:B-1----:R-:W-:Y:S01]  /*1c860*/  SHF.R.S32.HI R9, RZ, 0x1f, R2 ;  /* 0x0000001fff097819 */ /* 0x002fe20000011402 */
        /* <DEDUP_REMOVED lines=11> */
[----:B------:R-:W-:Y:S01]  /*1c920*/  SHF.R.S32.HI R10, RZ, 0x1f, R3 ;  /* 0x0000001fff0a7819 */ /* 0x000fe20000011403 */
[----:B------:R-:W-:Y:S01]  /*1c930*/  IMAD.IADD R2, R2, 0x1, -R9 ;  /* 0x0000000102027824 */ /* 0x000fe200078e0a09 */
[----:B------:R-:W-:Y:S01]  /*1c940*/  LEA.HI R8, R11, R11, RZ, 0x1 ;  /* 0x0000000b0b087211 */ /* 0x000fe200078f08ff */
[----:B------:R-:W-:Y:S01]  /*1c950*/  UMOV UR10, UR20 ;  /* 0x00000014000a7c82 */ /* 0x000fe20008000000 */
[----:B------:R-:W-:Y:S01]  /*1c960*/  LEA.HI R9, R10, R3, RZ, 0x2 ;  /* 0x000000030a097211 */ /* 0x000fe200078f10ff */
[----:B------:R-:W-:Y:S01]  /*1c970*/  UMOV UR11, UR21 ;  /* 0x00000015000b7c82 */ /* 0x000fe20008000000 */
        /* <DEDUP_REMOVED lines=8> */
[----:B------:R-:W-:Y:S01]  /*1ca00*/  USEL UR22, UR22, URZ, !UP1 ;  /* 0x0000003f16167287 */ /* 0x000fe2000c800000 */
[----:B------:R-:W-:Y:S01]  /*1ca10*/  LEA.HI R5, R5, R0, RZ, 0x6 ;  /* 0x0000000005057211 */ /* 0x000fe200078f30ff */
[----:B------:R-:W-:Y:S01]  /*1ca20*/  ULDC.64 UR6, c[0x0][0x498] ;  /* 0x0001260000067ab9 */ /* 0x000fe20000000a00 */
[----:B------:R-:W-:Y:S01]  /*1ca30*/  IMAD R8, R11, 0x8, R2 ;  /* 0x000000080b087824 */ /* 0x000fe200078e0202 */
[----:B------:R-:W-:Y:S01]  /*1ca40*/  UIMAD UR13, UR9, UR6, URZ ;  /* 0x00000006090d72a4 */ /* 0x000fe2000f8e023f */
[----:B------:R-:W-:Y:S01]  /*1ca50*/  BSSY B0, `(.L_x_1747) ;  /* 0x000007e000007945 */ /* 0x000fe20003800000 */
[----:B------:R-:W-:-:S02]  /*1ca60*/  UIADD3 UR11, UR11, UR8, URZ ;  /* 0x000000080b0b7290 */ /* 0x000fc4000fffe03f */
[----:B-1----:R-:W-:Y:S01]  /*1ca70*/  LEA R8, R75, R8, 0x7 ;  /* 0x000000084b087211 */ /* 0x002fe200078e38ff */
[----:B------:R-:W-:Y:S02]  /*1ca80*/  UIMAD UR7, UR22, UR7, UR13 ;  /* 0x00000007160772a4 */ /* 0x000fe4000f8e020d */
[----:B------:R-:W-:Y:S02]  /*1ca90*/  UIMAD.WIDE.U32 UR10, UR22, UR6, UR10 ;  /* 0x00000006160a72a5 */ /* 0x000fe4000f8e000a */
[----:B------:R-:W-:Y:S01]  /*1caa0*/  @P1 IMAD.HI.U32 R3, R8, c[0x0][0x4ec], RZ ;  /* 0x00013b0008031a27 */ /* 0x000fe200078e00ff */
[----:B------:R-:W-:Y:S02]  /*1cab0*/  ULDC.64 UR4, c[0x0][0x3a0] ;  /* 0x0000e80000047ab9 */ /* 0x000fe40000000a00 */
[----:B------:R-:W-:Y:S01]  /*1cac0*/  UIMAD UR12, UR21, UR4, URZ ;  /* 0x00000004150c72a4 */ /* 0x000fe2000f8e023f */
[----:B------:R-:W-:Y:S01]  /*1cad0*/  IMAD.MOV.U32 R10, RZ, RZ, R8 ;  /* 0x000000ffff0a7224 */ /* 0x000fe200078e0008 */
[----:B------:R-:W-:Y:S01]  /*1cae0*/  @P1 SHF.R.U32.HI R10, RZ, c[0x0][0x4f0], R3 ;  /* 0x00013c00ff0a1a19 */ /* 0x000fe20000011603 */
[----:B------:R-:W-:Y:S01]  /*1caf0*/  UIMAD.WIDE.U32 UR18, UR20, UR4, URZ ;  /* 0x00000004141272a5 */ /* 0x000fe2000f8e003f */
[----:B------:R-:W-:Y:S01]  /*1cb00*/  LOP3.LUT R3, R16, 0xfffffff8, RZ, 0xc0, !PT ;  /* 0xfffffff810037812 */ /* 0x000fe200078ec0ff */
[----:B------:R-:W-:Y:S01]  /*1cb10*/  UIMAD UR12, UR20, UR5, UR12 ;  /* 0x00000005140c72a4 */ /* 0x000fe2000f8e020c */
[----:B------:R-:W-:Y:S01]  /*1cb20*/  SHF.R.S32.HI R16, RZ, 0x3, R16 ;  /* 0x00000003ff107819 */ /* 0x000fe20000011410 */
[----:B------:R-:W-:Y:S01]  /*1cb30*/  IMAD.MOV R9, RZ, RZ, -R10 ;  /* 0x000000ffff097224 */ /* 0x000fe200078e0a0a */
        /* <DEDUP_REMOVED lines=29> */
[----:B------:R-:W-:Y:S01]  /*1cd10*/  UIMAD.WIDE.U32 UR16, UR22, UR6, UR16 ;  /* 0x00000006161072a5 */ /* 0x000fe2000f8e0010 */
[----:B------:R-:W-:Y:S01]  /*1cd20*/  IMAD.MOV.U32 R12, RZ, RZ, R15 ;  /* 0x000000ffff0c7224 */ /* 0x000fe200078e000f */
[----:B------:R-:W-:-:S02]  /*1cd30*/  @P1 SHF.R.U32.HI R12, RZ, c[0x0][0x4f0], R9 ;  /* 0x00013c00ff0c1a19 */ /* 0x000fc40000011609 */
[----:B------:R-:W-:Y:S01]  /*1cd40*/  LEA.HI.X R14, R10, c[0x0][0x454], R14, 0x2, P0 ;  /* 0x000115000a0e7a11 */ /* 0x000fe200000f140e */
[----:B------:R-:W-:Y:S01]  /*1cd50*/  UIADD3 UR7, UR17, UR7, URZ ;  /* 0x0000000711077290 */ /* 0x000fe2000fffe03f */
[----:B------:R-:W-:Y:S01]  /*1cd60*/  LOP3.LUT R3, R8, R3, RZ, 0x3c, !PT ;  /* 0x0000000308037212 */ /* 0x000fe200078e3cff */
[--C-:B------:R-:W-:Y:S01]  /*1cd70*/  IMAD.MOV R18, RZ, RZ, -R12.reuse ;  /* 0x000000ffff127224 */ /* 0x100fe200078e0a0c */
[----:B------:R-:W-:Y:S01]  /*1cd80*/  SHFL.IDX PT, R10, R17, RZ, 0x1c1f ;  /* 0x001c1fff110a7589 */ /* 0x000fe200000e0000 */
[----:B------:R-:W-:Y:S01]  /*1cd90*/  SHF.R.S32.HI R13, RZ, 0x1f, R12 ;  /* 0x0000001fff0d7819 */ /* 0x000fe2000001140c */
[----:B------:R-:W-:Y:S01]  /*1cda0*/  IMAD.U32 R21, RZ, RZ, UR17 ;  /* 0x00000011ff157e24 */ /* 0x000fe2000f8e00ff */
[----:B------:R-:W-:Y:S01]  /*1cdb0*/  MOV R20, UR16 ;  /* 0x0000001000147c02 */ /* 0x000fe20008000f00 */
[----:B------:R-:W1:Y:S01]  /*1cdc0*/  SHFL.IDX PT, R11, R14, RZ, 0x1c1f ;  /* 0x001c1fff0e0b7589 */ /* 0x000e6200000e0000 */
[----:B------:R-:W-:Y:S02]  /*1cdd0*/  IMAD R18, R18, c[0x0][0x4e8], R15 ;  /* 0x00013a0012127a24 */ /* 0x000fe400078e020f */
[----:B------:R-:W-:Y:S01]  /*1cde0*/  IMAD R15, R75, 0x80, R2 ;  /* 0x000000804b0f7824 */ /* 0x000fe200078e0202 */
[----:B------:R-:W-:Y:S01]  /*1cdf0*/  SHFL.IDX PT, R8, R17, 0x1, 0x1c1f ;  /* 0x003c1f0011087f89 */ /* 0x000fe200000e0000 */
[----:B------:R-:W-:-:S02]  /*1ce00*/  IMAD.U32 R21, RZ, RZ, UR7 ;  /* 0x00000007ff157e24 */ /* 0x000fc4000f8e00ff */
[----:B------:R-:W-:Y:S01]  /*1ce10*/  IMAD R13, R13, c[0x0][0x3e0], RZ ;  /* 0x0000f8000d0d7a24 */ /* 0x000fe200078e02ff */
[----:B------:R-:W2:Y:S01]  /*1ce20*/  SHFL.IDX PT, R9, R14, 0x1, 0x1c1f ;  /* 0x003c1f000e097f89 */ /* 0x000ea200000e0000 */
[----:B-----5:R-:W-:Y:S01]  /*1ce30*/  IMAD R2, R6, c[0x0][0x4e8], RZ ;  /* 0x00013a0006027a24 */ /* 0x020fe200078e02ff */
[C---:B------:R-:W-:Y:S01]  /*1ce40*/  IADD3 R19, R15.reuse, 0x8, RZ ;  /* 0x000000080f137810 */ /* 0x040fe20007ffe0ff */
[C---:B------:R-:W-:Y:S01]  /*1ce50*/  IMAD R13, R12.reuse, c[0x0][0x3e4], R13 ;  /* 0x0000f9000c0d7a24 */ /* 0x040fe200078e020d */
[----:B------:R-:W-:Y:S01]  /*1ce60*/  SHF.R.S32.HI R6, RZ, 0x1f, R18 ;  /* 0x0000001fff067819 */ /* 0x000fe20000011412 */
[----:B------:R-:W-:Y:S01]  /*1ce70*/  IMAD.WIDE.U32 R20, R12, c[0x0][0x3e0], R20 ;  /* 0x0000f8000c147a25 */ /* 0x000fe200078e0014 */
[-C--:B------:R-:W-:Y:S02]  /*1ce80*/  ISETP.GE.OR P1, PT, R15, R2.reuse, P2 ;  /* 0x000000020f00720c */ /* 0x080fe40001726670 */
[----:B------:R-:W-:Y:S01]  /*1ce90*/  ISETP.GE.OR P0, PT, R19, R2, P2 ;  /* 0x000000021300720c */ /* 0x000fe20001706670 */
[----:B------:R-:W-:Y:S01]  /*1cea0*/  IMAD.SHL.U32 R12, R5, 0x8, RZ ;  /* 0x00000008050c7824 */ /* 0x000fe200078e00ff */
[----:B------:R-:W-:Y:S01]  /*1ceb0*/  IADD3 R21, R21, R13, RZ ;  /* 0x0000000d15157210 */ /* 0x000fe20007ffe0ff */
[----:B------:R-:W-:-:S02]  /*1cec0*/  IMAD R5, R6, c[0x0][0x3d8], RZ ;  /* 0x0000f60006057a24 */ /* 0x000fc400078e02ff */
[----:B------:R-:W-:Y:S01]  /*1ced0*/  IMAD R75, R75, 0x80, R16 ;  /* 0x000000804b4b7824 */ /* 0x000fe200078e0210 */
[----:B------:R-:W-:Y:S01]  /*1cee0*/  LOP3.LUT R12, R3, 0x7ffffe00, R12, 0xf8, !PT ;  /* 0x7ffffe00030c7812 */ /* 0x000fe200078ef80c */
[C---:B------:R-:W-:Y:S02]  /*1cef0*/  IMAD R3, R18.reuse, c[0x0][0x3dc], R5 ;  /* 0x0000f70012037a24 */ /* 0x040fe400078e0205 */
[----:B------:R-:W-:Y:S02]  /*1cf00*/  IMAD.WIDE.U32 R18, R18, c[0x0][0x3d8], R20 ;  /* 0x0000f60012127a25 */ /* 0x000fe400078e0014 */
[----:B-1----:R1:W-:Y:S02]  /*1cf10*/  @!P1 ST.E [R10.64], R4 ;  /* 0x000000040a009985 */ /* 0x0023e4000c10191a */
[----:B------:R-:W-:Y:S02]  /*1cf20*/  IMAD.SHL.U32 R76, R12, 0x2, RZ ;  /* 0x000000020c4c7824 */ /* 0x000fe400078e00ff */
        /* <DEDUP_REMOVED lines=48> */
.L_x_1748:
[----:B--234-:R-:W-:Y:S05]  /*1d230*/  BSYNC B0 ;  /* 0x0000000000007941 */ /* 0x01cfea0003800000 */
.L_x_1747:
        /* <DEDUP_REMOVED lines=30> */
.L_x_1750:
[----:B------:R-:W-:Y:S05]  /*1d420*/  BSYNC B0 ;  /* 0x0000000000007941 */ /* 0x000fea0003800000 */
.L_x_1749:
        /* <DEDUP_REMOVED lines=30> */
.L_x_1752:
[----:B------:R-:W-:Y:S05]  /*1d610*/  BSYNC B0 ;  /* 0x0000000000007941 */ /* 0x000fea0003800000 */
.L_x_1751:
        /* <DEDUP_REMOVED lines=31> */
.L_x_1745:
        /* <DEDUP_REMOVED lines=31> */
.L_x_1753:
        /* <DEDUP_REMOVED lines=28> */
[C---:B--2---:R-:W-:Y:S02]  /*1dbc0*/  IADD3 R5, -R6.reuse, RZ, RZ ;  /* 0x000000ff06057210 */ /* 0x044fe40007ffe1ff */
        /* <DEDUP_REMOVED lines=14> */
.L_x_1755:
[----:B------:R-:W-:Y:S05]  /*1dcb0*/  BSYNC B0 ;  /* 0x0000000000007941 */ /* 0x000fea0003800000 */
.L_x_1754:
[----:B-12---:R-:W1:Y:S01]  /*1dcc0*/  S2R R5, SR_CTAID.X ;  /* 0x0000000000057919 */ /* 0x006e620000002500 */
        /* <DEDUP_REMOVED lines=76> */
.L_x_1757:
[----:B------:R-:W-:Y:S05]  /*1e190*/  BSYNC B0 ;  /* 0x0000000000007941 */ /* 0x000fea0003800000 */
.L_x_1756:
        /* <DEDUP_REMOVED lines=27> */
.L_x_1759:
[----:B------:R-:W-:Y:S05]  /*1e350*/  BSYNC B0 ;  /* 0x0000000000007941 */ /* 0x000fea0003800000 */
.L_x_1758:
        /* <DEDUP_REMOVED lines=27> */
.L_x_1761:
[----:B------:R-:W-:Y:S05]  /*1e510*/  BSYNC B0 ;  /* 0x0000000000007941 */ /* 0x000fea0003800000 */
.L_x_1760:
        /* <DEDUP_REMOVED lines=28> */
.L_x_1728:
[----:B------:R-:W-:Y:S01]  /*1e6e0*/  IMAD.MOV.U32 R14, RZ, RZ, 0x1 ;  /* 0x00000001ff0e7424 */ /* 0x000fe200078e00ff */
[----:B-1----:R-:W-:Y:S02]  /*1e6f0*/  MOV R13, 0x181f ;  /* 0x0000181f000d7802 */ /* 0x002fe40000000f00 */
[----:B------:R-:W-:Y:S02]  /*1e700*/  MOV R12, 0x1e720 ;  /* 0x0001e720000c7802 */ /* 0x000fe40000000f00 */
[----:B------:R-:W-:Y:S05]  /*1e710*/  CALL.REL.NOINC `($__internal_9_$__cuda_sm70_shflsync_idx_p) ;  /* 0x000001d000007944 */ /* 0x000fea0003c00000 */
[----:B--2---:R-:W-:Y:S01]  /*1e720*/  IMAD.MOV.U32 R0, RZ, RZ, R13 ;  /* 0x000000ffff007224 */ /* 0x004fe200078e000d */
[----:B-1----:R-:W-:Y:S01]  /*1e730*/  MOV R14, 0x1 ;  /* 0x00000001000e7802 */ /* 0x002fe20000000f00 */
[----:B------:R-:W-:Y:S01]  /*1e740*/  IMAD.MOV.U32 R15, RZ, RZ, R8 ;  /* 0x000000ffff0f7224 */ /* 0x000fe200078e0008 */
[----:B------:R-:W-:Y:S02]  /*1e750*/  MOV R13, 0x181f ;  /* 0x0000181f000d7802 */ /* 0x000fe40000000f00 */
[----:B------:R-:W-:Y:S02]  /*1e760*/  MOV R12, 0x1e780 ;  /* 0x0001e780000c7802 */ /* 0x000fe40000000f00 */
[----:B------:R-:W-:Y:S05]  /*1e770*/  CALL.REL.NOINC `($__internal_9_$__cuda_sm70_shflsync_idx_p) ;  /* 0x0000017000007944 */ /* 0x000fea0003c00000 */
[----:B-12---:R-:W-:Y:S05]  /*1e780*/  BRA `(.L_x_1762) ;  /* 0xffff3ee000007947 */ /* 0x006fea000383ffff */
.L_x_1736:
[----:B----4-:R-:W-:Y:S01]  /*1e790*/  MOV R13, 0x181f ;  /* 0x0000181f000d7802 */ /* 0x010fe20000000f00 */
[----:B------:R-:W-:Y:S01]  /*1e7a0*/  IMAD.MOV.U32 R14, RZ, RZ, 0x1 ;  /* 0x00000001ff0e7424 */ /* 0x000fe200078e00ff */
[----:B------:R-:W-:Y:S02]  /*1e7b0*/  MOV R12, 0x1e7d0 ;  /* 0x0001e7d0000c7802 */ /* 0x000fe40000000f00 */
[----:B-123--:R-:W-:Y:S05]  /*1e7c0*/  CALL.REL.NOINC `($__internal_9_$__cuda_sm70_shflsync_idx_p) ;  /* 0x0000012000007944 */ /* 0x00efea0003c00000 */
[----:B-1----:R-:W-:Y:S01]  /*1e7d0*/  MOV R14, 0x1 ;  /* 0x00000001000e7802 */ /* 0x002fe20000000f00 */
[----:B--2---:R-:W-:Y:S01]  /*1e7e0*/  IMAD.MOV.U32 R8, RZ, RZ, R13 ;  /* 0x000000ffff087224 */ /* 0x004fe200078e000d */
[----:B------:R-:W-:Y:S01]  /*1e7f0*/  MOV R13, 0x181f ;  /* 0x0000181f000d7802 */ /* 0x000fe20000000f00 */
[----:B------:R-:W-:Y:S01]  /*1e800*/  IMAD.MOV.U32 R15, RZ, RZ, R0 ;  /* 0x000000ffff0f7224 */ /* 0x000fe200078e0000 */
[----:B------:R-:W-:Y:S02]  /*1e810*/  MOV R12, 0x1e830 ;  /* 0x0001e830000c7802 */ /* 0x000fe40000000f00 */
[----:B------:R-:W-:Y:S05]  /*1e820*/  CALL.REL.NOINC `($__internal_9_$__cuda_sm70_shflsync_idx_p) ;  /* 0x000000c000007944 */ /* 0x000fea0003c00000 */
[----:B-12---:R-:W-:-:S05]  /*1e830*/  BRA `(.L_x_1763) ;  /* 0xffff6c2000007947 */ /* 0x006fca000383ffff */
.L_x_1742:
[----:B-1----:R-:W-:Y:S01]  /*1e840*/  MOV R13, 0x181f ;  /* 0x0000181f000d7802 */ /* 0x002fe20000000f00 */
[----:B------:R-:W-:Y:S01]  /*1e850*/  IMAD.MOV.U32 R14, RZ, RZ, 0x1 ;  /* 0x00000001ff0e7424 */ /* 0x000fe200078e00ff */
[----:B------:R-:W-:Y:S02]  /*1e860*/  MOV R12, 0x1e880 ;  /* 0x0001e880000c7802 */ /* 0x000fe40000000f00 */
[----:B---3--:R-:W-:Y:S05]  /*1e870*/  CALL.REL.NOINC `($__internal_9_$__cuda_sm70_shflsync_idx_p) ;  /* 0x0000007000007944 */ /* 0x008fea0003c00000 */
[----:B-1----:R-:W-:Y:S01]  /*1e880*/  MOV R14, 0x1 ;  /* 0x00000001000e7802 */ /* 0x002fe20000000f00 */
[----:B--2---:R-:W-:Y:S01]  /*1e890*/  IMAD.MOV.U32 R5, RZ, RZ, R13 ;  /* 0x000000ffff057224 */ /* 0x004fe200078e000d */
[----:B------:R-:W-:Y:S01]  /*1e8a0*/  MOV R13, 0x181f ;  /* 0x0000181f000d7802 */ /* 0x000fe20000000f00 */
[----:B------:R-:W-:Y:S01]  /*1e8b0*/  IMAD.MOV.U32 R15, RZ, RZ, R4 ;  /* 0x000000ffff0f7224 */ /* 0x000fe200078e0004 */
[----:B------:R-:W-:Y:S02]  /*1e8c0*/  MOV R12, 0x1e8e0 ;  /* 0x0001e8e0000c7802 */ /* 0x000fe40000000f00 */
[----:B------:R-:W-:Y:S05]  /*1e8d0*/  CALL.REL.NOINC `($__internal_9_$__cuda_sm70_shflsync_idx_p) ;  /* 0x0000001000007944 */ /* 0x000fea0003c00000 */
[----:B-12---:R-:W-:-:S05]  /*1e8e0*/  BRA `(.L_x_1764) ;  /* 0xffff9e9000007947 */ /* 0x006fca000383ffff */
        .weak           $__internal_9_$__cuda_sm70_shflsync_idx_p
        .type           $__internal_9_$__cuda_sm70_shflsync_idx_p,@function
        .size           $__internal_9_$__cuda_sm70_shflsync_idx_p,(.L_x_1793 - $__internal_9_$__cuda_sm70_shflsync_idx_p)
$__internal_9_$__cuda_sm70_shflsync_idx_p:
[----:B------:R-:W-:Y:S01]  /*1e8f0*/  MOV R184, R12 ;  /* 0x0000000c00b87202 */ /* 0x000fe20000000f00 */
[----:B------:R-:W-:Y:S04]  /*1e900*/  WARPSYNC R226 ;  /* 0x000000e200007348 */ /* 0x000fe80003800000 */
[----:B------:R-:W-:Y:S01]  /*1e910*/  MOV R185, 0x0 ;  /* 0x0000000000b97802 */ /* 0x000fe20000000f00 */
[----:B------:R1:W2:Y:S03]  /*1e920*/  SHFL.IDX PT, R13, R15, R14, R13 ;  /* 0x0000000e0f0d7389 */ /* 0x0002a600000e000d */
[----:B------:R-:W-:Y:S05]  /*1e930*/  RET.REL.NODEC R184 `(_ZN7cutlass13device_kernelIN5flash19enable_sm80_to_sm89INS1_16FlashAttnFwdSm80INS1_25CollectiveMainloopFwdSm80ILi8ELi1ELb0EN4cute5tupleIJNS5_1CILi128EEENS7_ILi48EEENS7_ILi256EEEEEELi256ENS_6half_tEfNS_4arch4Sm80ELb1ELb0ELb1ELb1ELb1ELb1ELb1ELb0EEENS1_21CollectiveEpilogueFwdINS6_IJS8_SA_S9_EEENS6_IJNS7_ILi1EEESI_SI_EEESC_SE_Li256ELb1ELb1ELb0ELb0EEENS1_19SingleTileSchedulerILb1ELb0ELb1ELi128EEEEEEEEEvNT_6ParamsE) ;  /* 0xfffe16c0b8007950 */ /* 0x000fea0003c3ffff */
.L_x_1765:
        /* <DEDUP_REMOVED lines=12> */
.L_x_1793:


//--------------------- .nv.shared._ZN7cutlass13device_kernelIN5flash19enable_sm80_to_sm89INS1_16FlashAttnFwdSm80INS1_25CollectiveMainloopFwdSm80ILi8ELi1ELb1EN4cute5tupleIJNS5_1CILi128EEENS7_ILi64EEENS7_ILi256EEEEEELi256ENS_6half_tEfNS_4arch4Sm80ELb0ELb0ELb1ELb0ELb1ELb0ELb1ELb0EEENS1_21CollectiveEpilogueFwdINS6_IJS8_SA_S9_EEENS6_IJNS7_ILi1EEESI_SI_EEESC_SE_Li256ELb0ELb1ELb0ELb0EEENS1_19SingleTileSchedulerILb0ELb0ELb1ELi128EEEEEEEEEvNT_6ParamsE --------------------------
	.section	.nv.shared._ZN7cutlass13device_kernelIN5flash19enable_sm80_to_sm89INS1_16FlashAttnFwdSm80INS1_25CollectiveMainloopFwdSm80ILi8ELi1ELb1EN4cute5tupleIJNS5_1CILi128EEENS7_ILi64EEENS7_ILi256EEEEEELi256ENS_6half_tEfNS_4arch4Sm80ELb0ELb0ELb1ELb0ELb1ELb0ELb1ELb0EEENS1_21CollectiveEpilogueFwdINS6_IJS8_SA_S9_EEENS6_IJNS7_ILi1EEESI_SI_EEESC_SE_Li256ELb0ELb1ELb0ELb0EEENS1_19SingleTileSchedulerILb0ELb0ELb1ELi128EEEEEEEEEvNT_6ParamsE,"aw",@nobits
	.sectionflags	@""
	.align	16


//--------------------- .nv.global                --------------------------
	.section	.nv.global,"aw",@nobits
.nv.global:
	.type		_ZN80_INTERNAL_c93eee38_44_flash_fwd_hdim256_fp16_paged_softcap_sm80_cu_59c7631c_32954cute1_E,@object
	.size		_ZN80_INTERNAL_c93eee38_44_flash_fwd_hdim256_fp16_paged_softcap_sm80_cu_59c7631c_32954cute1_E,(_ZN80_INTERNAL_c93eee38_44_flash_fwd_hdim256_fp16_paged_softcap_sm80_cu_59c7631c_32954cuda3std3__45__cpo6cbeginE - _ZN80_INTERNAL_c93eee38_44_flash_fwd_hdim256_fp16_paged_softcap_sm80_cu_59c7631c_32954cute1_E)
_ZN80_INTERNAL_c93eee38_44_flash_fwd_hdim256_fp16_paged_softcap_sm80_cu_59c7631c_32954cute1_E:
	.zero		1
	.type		_ZN80_INTERNAL_c93eee38_44_flash_fwd_hdim256_fp16_paged_softcap_sm80_cu_59c7631c_32954cuda3std3__45__cpo6cbeginE,@object
	.size		_ZN80_INTERNAL_c93eee38_44_flash_fwd_hdim256_fp16_paged_softcap_sm80_cu_59c7631c_32954cuda3std3__45__cpo6cbeginE,(_ZN80_INTERNAL_c93eee38_44_flash_fwd_hdim256_fp16_paged_softcap_sm80_cu_59c7631c_32954cuda3std3__48in_placeE - _ZN80_INTERNAL_c93eee38_44_flash_fwd_hdim256_fp16_paged_softcap_sm80_cu_59c7631c_32954cuda3std3__45__cpo6cbeginE)
_ZN80_INTERNAL_c93eee38_44_flash_fwd_hdim256_fp16_paged_softcap_sm80_cu_59c7631c_32954cuda3std3__45__cpo6cbeginE:
	.zero		1
	.type		_ZN80_INTERNAL_c93eee38_44_flash_fwd_hdim256_fp16_paged_softcap_sm80_cu_59c7631c_32954cuda3std3__48in_placeE,@object
	.size		_ZN80_INTERNAL_c93eee38_44_flash_fwd_hdim256_fp16_paged_softcap_sm80_cu_59c7631c_32954cuda3std3__48in_placeE,(_ZN80_INTERNAL_c93eee38_44_flash_fwd_hdim256_fp16_paged_softcap_sm80_cu_59c7631c_32954cuda3std6ranges3__45__cpo9iter_moveE - _ZN80_INTERNAL_c93eee38_44_flash_fwd_hdim256_fp16_paged_softcap_sm80_cu_59c7631c_32954cuda3std3__48in_placeE)
_ZN80_INTERNAL_c93eee38_44_flash_fwd_hdim256_fp16_paged_softcap_sm80_cu_59c7631c_32954cuda3std3__48in_placeE:
	.zero		1
	.type		_ZN80_INTERNAL_c93eee38_44_flash_fwd_hdim256_fp16_paged_softcap_sm80_cu_59c7631c_32954cuda3std6ranges3__45__cpo9iter_moveE,@object
	.size		_ZN80_INTERNAL_c93eee38_44_flash_fwd_hdim256_fp16_paged_softcap_sm80_cu_59c7631c_32954cuda3std6ranges3__45__cpo9iter_moveE,(_ZN80_INTERNAL_c93eee38_44_flash_fwd_hdim256_fp16_paged_softcap_sm80_cu_59c7631c_32954cuda3std3__45__cpo5beginE - _ZN80_INTERNAL_c93eee38_44_flash_fwd_hdim256_fp16_paged_softcap_sm80_cu_59c7631c_32954cuda3std6ranges3__45__cpo9iter_moveE)
_ZN80_INTERNAL_c93eee38_44_flash_fwd_hdim256_fp16_paged_softcap_sm80_cu_59c7631c_32954cuda3std6ranges3__45__cpo9iter_moveE:
	.zero		1
	.type		_ZN80_INTERNAL_c93eee38_44_flash_fwd_hdim256_fp16_paged_softcap_sm80_cu_59c7631c_32954cuda3std3__45__cpo5beginE,@object
	.size		_ZN80_INTERNAL_c93eee38_44_flash_fwd_hdim256_fp16_paged_softcap_sm80_cu_59c7631c_32954cuda3std3__45__cpo5beginE,(_ZN80_INTERNAL_c93eee38_44_flash_fwd_hdim256_fp16_paged_softcap_sm80_cu_59c7631c_32954cuda3std3__482_GLOBAL__N__c93eee38_44_flash_fwd_hdim256_fp16_paged_softcap_sm80_cu_59c7631c_32956ignoreE - _ZN80_INTERNAL_c93eee38_44_flash_fwd_hdim256_fp16_paged_softcap_sm80_cu_59c7631c_32954cuda3std3__45__cpo5beginE)
_ZN80_INTERNAL_c93eee38_44_flash_fwd_hdim256_fp16_paged_softcap_sm80_cu_59c7631c_32954cuda3std3__45__cpo5beginE:
	.zero		1
	.type		_ZN80_INTERNAL_c93eee38_44_flash_fwd_hdim256_fp16_paged_softcap_sm80_cu_59c7631c_32954cuda3std3__482_GLOBAL__N__c93eee38_44_flash_fwd_hdim256_fp16_paged_softcap_sm80_cu_59c7631c_32956ignoreE,@object
	.size		_ZN80_INTERNAL_c93eee38_44_flash_fwd_hdim256_fp16_paged_softcap_sm80_cu_59c7631c_32954cuda3std3__482_GLOBAL__N__c93eee38_44_flash_fwd_hdim256_fp16_paged_softcap_sm80_cu_59c7631c_32956ignoreE,(_ZN80_INTERNAL_c93eee38_44_flash_fwd_hdim256_fp16_paged_softcap_sm80_cu_59c7631c_32954cute7productE - _ZN80_INTERNAL_c93eee38_44_flash_fwd_hdim256_fp16_paged_softcap_sm80_cu_59c7631c_32954cuda3std3__482_GLOBAL__N__c93eee38_44_flash_fwd_hdim256_fp16_paged_softcap_sm80_cu_59c7631c_32956ignoreE)
_ZN80_INTERNAL_c93eee38_44_flash_fwd_hdim256_fp16_paged_softcap_sm80_cu_59c7631c_32954cuda3std3__482_GLOBAL__N__c93eee38_44_flash_fwd_hdim256_fp16_paged_softcap_sm80_cu_59c7631c_32956ignoreE:
	.zero		1
	.type		_ZN80_INTERNAL_c93eee38_44_flash_fwd_hdim256_fp16_paged_softcap_sm80_cu_59c7631c_32954cute7productE,@object
	.size		_ZN80_INTERNAL_c93eee38_44_flash_fwd_hdim256_fp16_paged_softcap_sm80_cu_59c7631c_32954cute7productE,(_ZN80_INTERNAL_c93eee38_44_flash_fwd_hdim256_fp16_paged_softcap_sm80_cu_59c7631c_32954cuda3std3__45__cpo3endE - _ZN80_INTERNAL_c93eee38_44_flash_fwd_hdim256_fp16_paged_softcap_sm80_cu_59c7631c_32954cute7productE)
_ZN80_INTERNAL_c93eee38_44_flash_fwd_hdim256_fp16_paged_softcap_sm80_cu_59c7631c_32954cute7productE:
	.zero		1
	.type		_ZN80_INTERNAL_c93eee38_44_flash_fwd_hdim256_fp16_paged_softcap_sm80_cu_59c7631c_32954cuda3std3__45__cpo3endE,@object
	.size		_ZN80_INTERNAL_c93eee38_44_flash_fwd_hdim256_fp16_paged_softcap_sm80_cu_59c7631c_32954cuda3std3__45__cpo3endE,(_ZN80_INTERNAL_c93eee38_44_flash_fwd_hdim256_fp16_paged_softcap_sm80_cu_59c7631c_32954cuda3std3__419piecewise_constructE - _ZN80_INTERNAL_c93eee38_44_flash_fwd_hdim256_fp16_paged_softcap_sm80_cu_59c7631c_32954cuda3std3__45__cpo3endE)
_ZN80_INTERNAL_c93eee38_44_flash_fwd_hdim256_fp16_paged_softcap_sm80_cu_59c7631c_32954cuda3std3__45__cpo3endE:
	.zero		1
	.type		_ZN80_INTERNAL_c93eee38_44_flash_fwd_hdim256_fp16_paged_softcap_sm80_cu_59c7631c_32954cuda3std3__419piecewise_constructE,@object
	.size		_ZN80_INTERNAL_c93eee38_44_flash_fwd_hdim256_fp16_paged_softcap_sm80_cu_59c7631c_32954cuda3std3__419piecewise_constructE,(_ZN80_INTERNAL_c93eee38_44_flash_fwd_hdim256_fp16_paged_softcap_sm80_cu_59c7631c_32954cuda3std3__45__cpo4cendE - _ZN80_INTERNAL_c93eee38_44_flash_fwd_hdim256_fp16_paged_softcap_sm80_cu_59c7631c_32954cuda3std3__419piecewise_constructE)
_ZN80_INTERNAL_c93eee38_44_flash_fwd_hdim256_fp16_paged_softcap_sm80_cu_59c7631c_32954cuda3std3__419piecewise_constructE:
	.zero		1
	.type		_ZN80_INTERNAL_c93eee38_44_flash_fwd_hdim256_fp16_paged_softcap_sm80_cu_59c7631c_32954cuda3std3__45__cpo4cendE,@object
	.size		_ZN80_INTERNAL_c93eee38_44_flash_fwd_hdim256_fp16_paged_softcap_sm80_cu_59c7631c_32954cuda3std3__45__cpo4cendE,(_ZN80_INTERNAL_c93eee38_44_flash_fwd_hdim256_fp16_paged_softcap_sm80_cu_59c7631c_32954cuda3std6ranges3__45__cpo4swapE - _ZN80_INTERNAL_c93eee38_44_flash_fwd_hdim256_fp16_paged_softcap_sm80_cu_59c7631c_32954cuda3std3__45__cpo4cendE)
_ZN80_INTERNAL_c93eee38_44_flash_fwd_hdim256_fp16_paged_softcap_sm80_cu_59c7631c_32954cuda3std3__45__cpo4cendE:
	.zero		1
	.type		_ZN80_INTERNAL_c93eee38_44_flash_fwd_hdim256_fp16_paged_softcap_sm80_cu_59c7631c_32954cuda3std6ranges3__45__cpo4swapE,@object
	.size		_ZN80_INTERNAL_c93eee38_44_flash_fwd_hdim256_fp16_paged_softcap_sm80_cu_59c7631c_32954cuda3std6ranges3__45__cpo4swapE,(.L_7 - _ZN80_INTERNAL_c93eee38_44_flash_fwd_hdim256_fp16_paged_softcap_sm80_cu_59c7631c_32954cuda3std6ranges3__45__cpo4swapE)
_ZN80_INTERNAL_c93eee38_44_flash_fwd_hdim256_fp16_paged_softcap_sm80_cu_59c7631c_32954cuda3std6ranges3__45__cpo4swapE:
	.zero		1
.L_7:


//--------------------- .nv.shared._ZN7cutlass13device_kernelIN5flash19enable_sm80_to_sm89INS1_16FlashAttnFwdSm80INS1_25CollectiveMainloopFwdSm80ILi8ELi1ELb1EN4cute5tupleIJNS5_1CILi128EEENS7_ILi64EEENS7_ILi256EEEEEELi256ENS_6half_tEfNS_4arch4Sm80ELb0ELb0ELb1ELb1ELb1ELb0ELb1ELb0EEENS1_21CollectiveEpilogueFwdINS6_IJS8_SA_S9_EEENS6_IJNS7_ILi1EEESI_SI_EEESC_SE_Li256ELb1ELb1ELb0ELb0EEENS1_19SingleTileSchedulerILb1ELb0ELb1ELi128EEEEEEEEEvNT_6ParamsE --------------------------
	.section	.nv.shared._ZN7cutlass13device_kernelIN5flash19enable_sm80_to_sm89INS1_16FlashAttnFwdSm80INS1_25CollectiveMainloopFwdSm80ILi8ELi1ELb1EN4cute5tupleIJNS5_1CILi128EEENS7_ILi64EEENS7_ILi256EEEEEELi256ENS_6half_tEfNS_4arch4Sm80ELb0ELb0ELb1ELb1ELb1ELb0ELb1ELb0EEENS1_21CollectiveEpilogueFwdINS6_IJS8_SA_S9_EEENS6_IJNS7_ILi1EEESI_SI_EEESC_SE_Li256ELb1ELb1ELb0ELb0EEENS1_19SingleTileSchedulerILb1ELb0ELb1ELi128EEEEEEEEEvNT_6ParamsE,"aw",@nobits
	.sectionflags	@""
	.align	16


//--------------------- .nv.shared._ZN7cutlass13device_kernelIN5flash19enable_sm80_to_sm89INS1_16FlashAttnFwdSm80INS1_25CollectiveMainloopFwdSm80ILi8ELi1ELb0EN4cute5tupleIJNS5_1CILi128EEENS7_ILi32EEENS7_ILi256EEEEEELi256ENS_6half_tEfNS_4arch4Sm80ELb0ELb0ELb1ELb1ELb1ELb1ELb1ELb0EEENS1_21CollectiveEpilogueFwdINS6_IJS8_SA_S9_EEENS6_IJNS7_ILi1EEESI_SI_EEESC_SE_Li256ELb1ELb1ELb0ELb0EEENS1_19SingleTileSchedulerILb1ELb0ELb1ELi128EEEEEEEEEvNT_6ParamsE --------------------------
	.section	.nv.shared._ZN7cutlass13device_kernelIN5flash19enable_sm80_to_sm89INS1_16FlashAttnFwdSm80INS1_25CollectiveMainloopFwdSm80ILi8ELi1ELb0EN4cute5tupleIJNS5_1CILi128EEENS7_ILi32EEENS7_ILi256EEEEEELi256ENS_6half_tEfNS_4arch4Sm80ELb0ELb0ELb1ELb1ELb1ELb1ELb1ELb0EEENS1_21CollectiveEpilogueFwdINS6_IJS8_SA_S9_EEENS6_IJNS7_ILi1EEESI_SI_EEESC_SE_Li256ELb1ELb1ELb0ELb0EEENS1_19SingleTileSchedulerILb1ELb0ELb1ELi128EEEEEEEEEvNT_6ParamsE,"aw",@nobits
	.sectionflags	@""
	.align	16


//--------------------- .nv.shared._ZN7cutlass13device_kernelIN5flash19enable_sm80_to_sm89INS1_16FlashAttnFwdSm80INS1_25CollectiveMainloopFwdSm80ILi8ELi1ELb1EN4cute5tupleIJNS5_1CILi128EEENS7_ILi48EEENS7_ILi256EEEEEELi256ENS_6half_tEfNS_4arch4Sm80ELb0ELb1ELb1ELb0ELb1ELb0ELb1ELb0EEENS1_21CollectiveEpilogueFwdINS6_IJS8_SA_S9_EEENS6_IJNS7_ILi1EEESI_SI_EEESC_SE_Li256ELb0ELb1ELb0ELb0EEENS1_19SingleTileSchedulerILb0ELb0ELb1ELi128EEEEEEEEEvNT_6ParamsE --------------------------
	.section	.nv.shared._ZN7cutlass13device_kernelIN5flash19enable_sm80_to_sm89INS1_16FlashAttnFwdSm80INS1_25CollectiveMainloopFwdSm80ILi8ELi1ELb1EN4cute5tupleIJNS5_1CILi128EEENS7_ILi48EEENS7_ILi256EEEEEELi256ENS_6half_tEfNS_4arch4Sm80ELb0ELb1ELb1ELb0ELb1ELb0ELb1ELb0EEENS1_21CollectiveEpilogueFwdINS6_IJS8_SA_S9_EEENS6_IJNS7_ILi1EEESI_SI_EEESC_SE_Li256ELb0ELb1ELb0ELb0EEENS1_19SingleTileSchedulerILb0ELb0ELb1ELi128EEEEEEEEEvNT_6ParamsE,"aw",@nobits
	.sectionflags	@""
	.align	16


//--------------------- .nv.shared._ZN7cutlass13device_kernelIN5flash19enable_sm80_to_sm89INS1_16FlashAttnFwdSm80INS1_25CollectiveMainloopFwdSm80ILi8ELi1ELb1EN4cute5tupleIJNS5_1CILi128EEENS7_ILi48EEENS7_ILi256EEEEEELi256ENS_6half_tEfNS_4arch4Sm80ELb0ELb1ELb1ELb1ELb1ELb0ELb1ELb0EEENS1_21CollectiveEpilogueFwdINS6_IJS8_SA_S9_EEENS6_IJNS7_ILi1EEESI_SI_EEESC_SE_Li256ELb1ELb1ELb0ELb0EEENS1_19SingleTileSchedulerILb1ELb0ELb1ELi128EEEEEEEEEvNT_6ParamsE --------------------------
	.section	.nv.shared._ZN7cutlass13device_kernelIN5flash19enable_sm80_to_sm89INS1_16FlashAttnFwdSm80INS1_25CollectiveMainloopFwdSm80ILi8ELi1ELb1EN4cute5tupleIJNS5_1CILi128EEENS7_ILi48EEENS7_ILi256EEEEEELi256ENS_6half_tEfNS_4arch4Sm80ELb0ELb1ELb1ELb1ELb1ELb0ELb1ELb0EEENS1_21CollectiveEpilogueFwdINS6_IJS8_SA_S9_EEENS6_IJNS7_ILi1EEESI_SI_EEESC_SE_Li256ELb1ELb1ELb0ELb0EEENS1_19SingleTileSchedulerILb1ELb0ELb1ELi128EEEEEEEEEvNT_6ParamsE,"aw",@nobits
	.sectionflags	@""
	.align	16


//--------------------- .nv.shared._ZN7cutlass13device_kernelIN5flash19enable_sm80_to_sm89INS1_16FlashAttnFwdSm80INS1_25CollectiveMainloopFwdSm80ILi8ELi1ELb0EN4cute5tupleIJNS5_1CILi128EEENS7_ILi32EEENS7_ILi256EEEEEELi256ENS_6half_tEfNS_4arch4Sm80ELb0ELb1ELb1ELb1ELb1ELb1ELb1ELb0EEENS1_21CollectiveEpilogueFwdINS6_IJS8_SA_S9_EEENS6_IJNS7_ILi1EEESI_SI_EEESC_SE_Li256ELb1ELb1ELb0ELb0EEENS1_19SingleTileSchedulerILb1ELb0ELb1ELi128EEEEEEEEEvNT_6ParamsE --------------------------
	.section	.nv.shared._ZN7cutlass13device_kernelIN5flash19enable_sm80_to_sm89INS1_16FlashAttnFwdSm80INS1_25CollectiveMainloopFwdSm80ILi8ELi1ELb0EN4cute5tupleIJNS5_1CILi128EEENS7_ILi32EEENS7_ILi256EEEEEELi256ENS_6half_tEfNS_4arch4Sm80ELb0ELb1ELb1ELb1ELb1ELb1ELb1ELb0EEENS1_21CollectiveEpilogueFwdINS6_IJS8_SA_S9_EEENS6_IJNS7_ILi1EEESI_SI_EEESC_SE_Li256ELb1ELb1ELb0ELb0EEENS1_19SingleTileSchedulerILb1ELb0ELb1ELi128EEEEEEEEEvNT_6ParamsE,"aw",@nobits
	.sectionflags	@""
	.align	16


//--------------------- .nv.shared._ZN7cutlass13device_kernelIN5flash19enable_sm80_to_sm89INS1_16FlashAttnFwdSm80INS1_25CollectiveMainloopFwdSm80ILi8ELi1ELb1EN4cute5tupleIJNS5_1CILi128EEENS7_ILi64EEENS7_ILi256EEEEEELi256ENS_6half_tEfNS_4arch4Sm80ELb1ELb0ELb1ELb0ELb1ELb0ELb1ELb0EEENS1_21CollectiveEpilogueFwdINS6_IJS8_SA_S9_EEENS6_IJNS7_ILi1EEESI_SI_EEESC_SE_Li256ELb0ELb1ELb0ELb0EEENS1_30DynamicPersistentTileSchedulerILi256ELi256ELb0ELb1ELb0EEEEEEEEEvNT_6ParamsE --------------------------
	.section	.nv.shared._ZN7cutlass13device_kernelIN5flash19enable_sm80_to_sm89INS1_16FlashAttnFwdSm80INS1_25CollectiveMainloopFwdSm80ILi8ELi1ELb1EN4cute5tupleIJNS5_1CILi128EEENS7_ILi64EEENS7_ILi256EEEEEELi256ENS_6half_tEfNS_4arch4Sm80ELb1ELb0ELb1ELb0ELb1ELb0ELb1ELb0EEENS1_21CollectiveEpilogueFwdINS6_IJS8_SA_S9_EEENS6_IJNS7_ILi1EEESI_SI_EEESC_SE_Li256ELb0ELb1ELb0ELb0EEENS1_30DynamicPersistentTileSchedulerILi256ELi256ELb0ELb1ELb0EEEEEEEEEvNT_6ParamsE,"aw",@nobits
	.sectionflags	@""
	.align	16


//--------------------- .nv.shared._ZN7cutlass13device_kernelIN5flash19enable_sm80_to_sm89INS1_16FlashAttnFwdSm80INS1_25CollectiveMainloopFwdSm80ILi8ELi1ELb1EN4cute5tupleIJNS5_1CILi128EEENS7_ILi64EEENS7_ILi256EEEEEELi256ENS_6half_tEfNS_4arch4Sm80ELb1ELb0ELb1ELb1ELb1ELb0ELb1ELb0EEENS1_21CollectiveEpilogueFwdINS6_IJS8_SA_S9_EEENS6_IJNS7_ILi1EEESI_SI_EEESC_SE_Li256ELb1ELb1ELb0ELb0EEENS1_19SingleTileSchedulerILb1ELb0ELb1ELi128EEEEEEEEEvNT_6ParamsE --------------------------
	.section	.nv.shared._ZN7cutlass13device_kernelIN5flash19enable_sm80_to_sm89INS1_16FlashAttnFwdSm80INS1_25CollectiveMainloopFwdSm80ILi8ELi1ELb1EN4cute5tupleIJNS5_1CILi128EEENS7_ILi64EEENS7_ILi256EEEEEELi256ENS_6half_tEfNS_4arch4Sm80ELb1ELb0ELb1ELb1ELb1ELb0ELb1ELb0EEENS1_21CollectiveEpilogueFwdINS6_IJS8_SA_S9_EEENS6_IJNS7_ILi1EEESI_SI_EEESC_SE_Li256ELb1ELb1ELb0ELb0EEENS1_19SingleTileSchedulerILb1ELb0ELb1ELi128EEEEEEEEEvNT_6ParamsE,"aw",@nobits
	.sectionflags	@""
	.align	16


//--------------------- .nv.shared._ZN7cutlass13device_kernelIN5flash19enable_sm80_to_sm89INS1_16FlashAttnFwdSm80INS1_25CollectiveMainloopFwdSm80ILi8ELi1ELb0EN4cute5tupleIJNS5_1CILi128EEENS7_ILi32EEENS7_ILi256EEEEEELi256ENS_6half_tEfNS_4arch4Sm80ELb1ELb0ELb1ELb1ELb1ELb1ELb1ELb0EEENS1_21CollectiveEpilogueFwdINS6_IJS8_SA_S9_EEENS6_IJNS7_ILi1EEESI_SI_EEESC_SE_Li256ELb1ELb1ELb0ELb0EEENS1_19SingleTileSchedulerILb1ELb0ELb1ELi128EEEEEEEEEvNT_6ParamsE --------------------------
	.section	.nv.shared._ZN7cutlass13device_kernelIN5flash19enable_sm80_to_sm89INS1_16FlashAttnFwdSm80INS1_25CollectiveMainloopFwdSm80ILi8ELi1ELb0EN4cute5tupleIJNS5_1CILi128EEENS7_ILi32EEENS7_ILi256EEEEEELi256ENS_6half_tEfNS_4arch4Sm80ELb1ELb0ELb1ELb1ELb1ELb1ELb1ELb0EEENS1_21CollectiveEpilogueFwdINS6_IJS8_SA_S9_EEENS6_IJNS7_ILi1EEESI_SI_EEESC_SE_Li256ELb1ELb1ELb0ELb0EEENS1_19SingleTileSchedulerILb1ELb0ELb1ELi128EEEEEEEEEvNT_6ParamsE,"aw",@nobits
	.sectionflags	@""
	.align	16


//--------------------- .nv.shared._ZN7cutlass13device_kernelIN5flash19enable_sm80_to_sm89INS1_16FlashAttnFwdSm80INS1_25CollectiveMainloopFwdSm80ILi8ELi1ELb0EN4cute5tupleIJNS5_1CILi128EEENS7_ILi96EEENS7_ILi256EEEEEELi256ENS_6half_tEfNS_4arch4Sm80ELb0ELb0ELb1ELb0ELb1ELb0ELb1ELb0EEENS1_21CollectiveEpilogueFwdINS6_IJS8_SA_S9_EEENS6_IJNS7_ILi1EEESI_SI_EEESC_SE_Li256ELb0ELb1ELb0ELb0EEENS1_19SingleTileSchedulerILb0ELb0ELb1ELi128EEEEEEEEEvNT_6ParamsE --------------------------
	.section	.nv.shared._ZN7cutlass13device_kernelIN5flash19enable_sm80_to_sm89INS1_16FlashAttnFwdSm80INS1_25CollectiveMainloopFwdSm80ILi8ELi1ELb0EN4cute5tupleIJNS5_1CILi128EEENS7_ILi96EEENS7_ILi256EEEEEELi256ENS_6half_tEfNS_4arch4Sm80ELb0ELb0ELb1ELb0ELb1ELb0ELb1ELb0EEENS1_21CollectiveEpilogueFwdINS6_IJS8_SA_S9_EEENS6_IJNS7_ILi1EEESI_SI_EEESC_SE_Li256ELb0ELb1ELb0ELb0EEENS1_19SingleTileSchedulerILb0ELb0ELb1ELi128EEEEEEEEEvNT_6ParamsE,"aw",@nobits
	.sectionflags	@""
	.align	16


//--------------------- .nv.shared._ZN7cutlass13device_kernelIN5flash19enable_sm80_to_sm89INS1_16FlashAttnFwdSm80INS1_25CollectiveMainloopFwdSm80ILi8ELi1ELb0EN4cute5tupleIJNS5_1CILi128EEENS7_ILi96EEENS7_ILi256EEEEEELi256ENS_6half_tEfNS_4arch4Sm80ELb0ELb0ELb1ELb1ELb1ELb0ELb1ELb0EEENS1_21CollectiveEpilogueFwdINS6_IJS8_SA_S9_EEENS6_IJNS7_ILi1EEESI_SI_EEESC_SE_Li256ELb1ELb1ELb0ELb0EEENS1_19SingleTileSchedulerILb1ELb0ELb1ELi128EEEEEEEEEvNT_6ParamsE --------------------------
	.section	.nv.shared._ZN7cutlass13device_kernelIN5flash19enable_sm80_to_sm89INS1_16FlashAttnFwdSm80INS1_25CollectiveMainloopFwdSm80ILi8ELi1ELb0EN4cute5tupleIJNS5_1CILi128EEENS7_ILi96EEENS7_ILi256EEEEEELi256ENS_6half_tEfNS_4arch4Sm80ELb0ELb0ELb1ELb1ELb1ELb0ELb1ELb0EEENS1_21CollectiveEpilogueFwdINS6_IJS8_SA_S9_EEENS6_IJNS7_ILi1EEESI_SI_EEESC_SE_Li256ELb1ELb1ELb0ELb0EEENS1_19SingleTileSchedulerILb1ELb0ELb1ELi128EEEEEEEEEvNT_6ParamsE,"aw",@nobits
	.sectionflags	@""
	.align	16


//--------------------- .nv.shared._ZN7cutlass13device_kernelIN5flash19enable_sm80_to_sm89INS1_16FlashAttnFwdSm80INS1_25CollectiveMainloopFwdSm80ILi8ELi1ELb0EN4cute5tupleIJNS5_1CILi128EEENS7_ILi48EEENS7_ILi256EEEEEELi256ENS_6half_tEfNS_4arch4Sm80ELb0ELb0ELb1ELb1ELb1ELb1ELb1ELb0EEENS1_21CollectiveEpilogueFwdINS6_IJS8_SA_S9_EEENS6_IJNS7_ILi1EEESI_SI_EEESC_SE_Li256ELb1ELb1ELb0ELb0EEENS1_19SingleTileSchedulerILb1ELb0ELb1ELi128EEEEEEEEEvNT_6ParamsE --------------------------
	.section	.nv.shared._ZN7cutlass13device_kernelIN5flash19enable_sm80_to_sm89INS1_16FlashAttnFwdSm80INS1_25CollectiveMainloopFwdSm80ILi8ELi1ELb0EN4cute5tupleIJNS5_1CILi128EEENS7_ILi48EEENS7_ILi256EEEEEELi256ENS_6half_tEfNS_4arch4Sm80ELb0ELb0ELb1ELb1ELb1ELb1ELb1ELb0EEENS1_21CollectiveEpilogueFwdINS6_IJS8_SA_S9_EEENS6_IJNS7_ILi1EEESI_SI_EEESC_SE_Li256ELb1ELb1ELb0ELb0EEENS1_19SingleTileSchedulerILb1ELb0ELb1ELi128EEEEEEEEEvNT_6ParamsE,"aw",@nobits
	.sectionflags	@""
	.align	16


//--------------------- .nv.shared._ZN7cutlass13device_kernelIN5flash19enable_sm80_to_sm89INS1_16FlashAttnFwdSm80INS1_25CollectiveMainloopFwdSm80ILi8ELi1ELb0EN4cute5tupleIJNS5_1CILi128EEENS7_ILi64EEENS7_ILi256EEEEEELi256ENS_6half_tEfNS_4arch4Sm80ELb0ELb1ELb1ELb0ELb1ELb0ELb1ELb0EEENS1_21CollectiveEpilogueFwdINS6_IJS8_SA_S9_EEENS6_IJNS7_ILi1EEESI_SI_EEESC_SE_Li256ELb0ELb1ELb0ELb0EEENS1_19SingleTileSchedulerILb0ELb0ELb1ELi128EEEEEEEEEvNT_6ParamsE --------------------------
	.section	.nv.shared._ZN7cutlass13device_kernelIN5flash19enable_sm80_to_sm89INS1_16FlashAttnFwdSm80INS1_25CollectiveMainloopFwdSm80ILi8ELi1ELb0EN4cute5tupleIJNS5_1CILi128EEENS7_ILi64EEENS7_ILi256EEEEEELi256ENS_6half_tEfNS_4arch4Sm80ELb0ELb1ELb1ELb0ELb1ELb0ELb1ELb0EEENS1_21CollectiveEpilogueFwdINS6_IJS8_SA_S9_EEENS6_IJNS7_ILi1EEESI_SI_EEESC_SE_Li256ELb0ELb1ELb0ELb0EEENS1_19SingleTileSchedulerILb0ELb0ELb1ELi128EEEEEEEEEvNT_6ParamsE,"aw",@nobits
	.sectionflags	@""
	.align	16


//--------------------- .nv.shared._ZN7cutlass13device_kernelIN5flash19enable_sm80_to_sm89INS1_16FlashAttnFwdSm80INS1_25CollectiveMainloopFwdSm80ILi8ELi1ELb0EN4cute5tupleIJNS5_1CILi128EEENS7_ILi64EEENS7_ILi256EEEEEELi256ENS_6half_tEfNS_4arch4Sm80ELb0ELb1ELb1ELb1ELb1ELb0ELb1ELb0EEENS1_21CollectiveEpilogueFwdINS6_IJS8_SA_S9_EEENS6_IJNS7_ILi1EEESI_SI_EEESC_SE_Li256ELb1ELb1ELb0ELb0EEENS1_19SingleTileSchedulerILb1ELb0ELb1ELi128EEEEEEEEEvNT_6ParamsE --------------------------
	.section	.nv.shared._ZN7cutlass13device_kernelIN5flash19enable_sm80_to_sm89INS1_16FlashAttnFwdSm80INS1_25CollectiveMainloopFwdSm80ILi8ELi1ELb0EN4cute5tupleIJNS5_1CILi128EEENS7_ILi64EEENS7_ILi256EEEEEELi256ENS_6half_tEfNS_4arch4Sm80ELb0ELb1ELb1ELb1ELb1ELb0ELb1ELb0EEENS1_21CollectiveEpilogueFwdINS6_IJS8_SA_S9_EEENS6_IJNS7_ILi1EEESI_SI_EEESC_SE_Li256ELb1ELb1ELb0ELb0EEENS1_19SingleTileSchedulerILb1ELb0ELb1ELi128EEEEEEEEEvNT_6ParamsE,"aw",@nobits
	.sectionflags	@""
	.align	16


//--------------------- .nv.shared._ZN7cutlass13device_kernelIN5flash19enable_sm80_to_sm89INS1_16FlashAttnFwdSm80INS1_25CollectiveMainloopFwdSm80ILi8ELi1ELb0EN4cute5tupleIJNS5_1CILi128EEENS7_ILi48EEENS7_ILi256EEEEEELi256ENS_6half_tEfNS_4arch4Sm80ELb0ELb1ELb1ELb1ELb1ELb1ELb1ELb0EEENS1_21CollectiveEpilogueFwdINS6_IJS8_SA_S9_EEENS6_IJNS7_ILi1EEESI_SI_EEESC_SE_Li256ELb1ELb1ELb0ELb0EEENS1_19SingleTileSchedulerILb1ELb0ELb1ELi128EEEEEEEEEvNT_6ParamsE --------------------------
	.section	.nv.shared._ZN7cutlass13device_kernelIN5flash19enable_sm80_to_sm89INS1_16FlashAttnFwdSm80INS1_25CollectiveMainloopFwdSm80ILi8ELi1ELb0EN4cute5tupleIJNS5_1CILi128EEENS7_ILi48EEENS7_ILi256EEEEEELi256ENS_6half_tEfNS_4arch4Sm80ELb0ELb1ELb1ELb1ELb1ELb1ELb1ELb0EEENS1_21CollectiveEpilogueFwdINS6_IJS8_SA_S9_EEENS6_IJNS7_ILi1EEESI_SI_EEESC_SE_Li256ELb1ELb1ELb0ELb0EEENS1_19SingleTileSchedulerILb1ELb0ELb1ELi128EEEEEEEEEvNT_6ParamsE,"aw",@nobits
	.sectionflags	@""
	.align	16


//--------------------- .nv.shared._ZN7cutlass13device_kernelIN5flash19enable_sm80_to_sm89INS1_16FlashAttnFwdSm80INS1_25CollectiveMainloopFwdSm80ILi8ELi1ELb0EN4cute5tupleIJNS5_1CILi128EEENS7_ILi96EEENS7_ILi256EEEEEELi256ENS_6half_tEfNS_4arch4Sm80ELb1ELb0ELb1ELb0ELb1ELb0ELb1ELb0EEENS1_21CollectiveEpilogueFwdINS6_IJS8_SA_S9_EEENS6_IJNS7_ILi1EEESI_SI_EEESC_SE_Li256ELb0ELb1ELb0ELb0EEENS1_30DynamicPersistentTileSchedulerILi256ELi256ELb0ELb1ELb0EEEEEEEEEvNT_6ParamsE --------------------------
	.section	.nv.shared._ZN7cutlass13device_kernelIN5flash19enable_sm80_to_sm89INS1_16FlashAttnFwdSm80INS1_25CollectiveMainloopFwdSm80ILi8ELi1ELb0EN4cute5tupleIJNS5_1CILi128EEENS7_ILi96EEENS7_ILi256EEEEEELi256ENS_6half_tEfNS_4arch4Sm80ELb1ELb0ELb1ELb0ELb1ELb0ELb1ELb0EEENS1_21CollectiveEpilogueFwdINS6_IJS8_SA_S9_EEENS6_IJNS7_ILi1EEESI_SI_EEESC_SE_Li256ELb0ELb1ELb0ELb0EEENS1_30DynamicPersistentTileSchedulerILi256ELi256ELb0ELb1ELb0EEEEEEEEEvNT_6ParamsE,"aw",@nobits
	.sectionflags	@""
	.align	16


//--------------------- .nv.shared._ZN7cutlass13device_kernelIN5flash19enable_sm80_to_sm89INS1_16FlashAttnFwdSm80INS1_25CollectiveMainloopFwdSm80ILi8ELi1ELb0EN4cute5tupleIJNS5_1CILi128EEENS7_ILi96EEENS7_ILi256EEEEEELi256ENS_6half_tEfNS_4arch4Sm80ELb1ELb0ELb1ELb1ELb1ELb0ELb1ELb0EEENS1_21CollectiveEpilogueFwdINS6_IJS8_SA_S9_EEENS6_IJNS7_ILi1EEESI_SI_EEESC_SE_Li256ELb1ELb1ELb0ELb0EEENS1_19SingleTileSchedulerILb1ELb0ELb1ELi128EEEEEEEEEvNT_6ParamsE --------------------------
	.section	.nv.shared._ZN7cutlass13device_kernelIN5flash19enable_sm80_to_sm89INS1_16FlashAttnFwdSm80INS1_25CollectiveMainloopFwdSm80ILi8ELi1ELb0EN4cute5tupleIJNS5_1CILi128EEENS7_ILi96EEENS7_ILi256EEEEEELi256ENS_6half_tEfNS_4arch4Sm80ELb1ELb0ELb1ELb1ELb1ELb0ELb1ELb0EEENS1_21CollectiveEpilogueFwdINS6_IJS8_SA_S9_EEENS6_IJNS7_ILi1EEESI_SI_EEESC_SE_Li256ELb1ELb1ELb0ELb0EEENS1_19SingleTileSchedulerILb1ELb0ELb1ELi128EEEEEEEEEvNT_6ParamsE,"aw",@nobits
	.sectionflags	@""
	.align	16


//--------------------- .nv.shared._ZN7cutlass13device_kernelIN5flash19enable_sm80_to_sm89INS1_16FlashAttnFwdSm80INS1_25CollectiveMainloopFwdSm80ILi8ELi1ELb0EN4cute5tupleIJNS5_1CILi128EEENS7_ILi48EEENS7_ILi256EEEEEELi256ENS_6half_tEfNS_4arch4Sm80ELb1ELb0ELb1ELb1ELb1ELb1ELb1ELb0EEENS1_21CollectiveEpilogueFwdINS6_IJS8_SA_S9_EEENS6_IJNS7_ILi1EEESI_SI_EEESC_SE_Li256ELb1ELb1ELb0ELb0EEENS1_19SingleTileSchedulerILb1ELb0ELb1ELi128EEEEEEEEEvNT_6ParamsE --------------------------
	.section	.nv.shared._ZN7cutlass13device_kernelIN5flash19enable_sm80_to_sm89INS1_16FlashAttnFwdSm80INS1_25CollectiveMainloopFwdSm80ILi8ELi1ELb0EN4cute5tupleIJNS5_1CILi128EEENS7_ILi48EEENS7_ILi256EEEEEELi256ENS_6half_tEfNS_4arch4Sm80ELb1ELb0ELb1ELb1ELb1ELb1ELb1ELb0EEENS1_21CollectiveEpilogueFwdINS6_IJS8_SA_S9_EEENS6_IJNS7_ILi1EEESI_SI_EEESC_SE_Li256ELb1ELb1ELb0ELb0EEENS1_19SingleTileSchedulerILb1ELb0ELb1ELi128EEEEEEEEEvNT_6ParamsE,"aw",@nobits
	.sectionflags	@""
	.align	16
